// Copyright (c) 2024, Jay Shah, Ganesh Bikshandi, Ying Zhang, Vijay Thakkar, Pradeep Ramani, Tri Dao.
// Splitting the different template instantiations to different files to speed up compilation.
// This file is auto-generated. See "generate_kernels.py"

#include "flash_fwd_launch_template.h"

#ifndef FLASHATTENTION_DISABLE_HDIM128
template void run_mha_fwd_<90, cutlass::float_e4m3_t, 128, 128, false, true, false, true>(Flash_fwd_params &params, cudaStream_t stream);
#endif


// ===== COMPILED SASS (sm_90a) =====

	.target	sm_90a

	.elftype	@"ET_EXEC"


//--------------------- .note.nv.tkinfo           --------------------------
	.section	.note.nv.tkinfo,"",@"SHT_NOTE"
	.sectionflags	@"SHF_NOTE_NV_TKINFO"
	.tkinfo
        /*0018*/ 	.word	0x00000002
        /*0030*/ 	.string	""
        /*0030*/ 	.string	"ptxas"
        /*0030*/ 	.string	"Cuda compilation tools, release 13.0, V13.0.88"
        /*0030*/ 	.string	"Build cuda_13.0.r13.0/compiler.36424714_0"
        /*0030*/ 	.string	"-arch sm_90a -m 64 "



//--------------------- .note.nv.cuinfo           --------------------------
	.section	.note.nv.cuinfo,"",@"SHT_NOTE"
	.sectionflags	@"SHF_NOTE_NV_CUINFO"
        /*0018*/ 	.short	0x0002
        /*001a*/ 	.short	0x005a
        /*001c*/ 	.short	0x0082
	.zero		2


//--------------------- .nv.info                  --------------------------
	.section	.nv.info,"",@"SHT_CUDA_INFO"
	.align	4


	//----- nvinfo : EIATTR_REGCOUNT
	.align		4
        /*0000*/ 	.byte	0x04, 0x2f
        /*0002*/ 	.short	(.L_21 - .L_20)
	.align		4
.L_20:
        /*0004*/ 	.word	index@(_ZN7cutlass13device_kernelIN5flash11enable_sm90INS1_16FlashAttnFwdSm90INS1_25CollectiveMainloopFwdSm90ILi2EN4cute5tupleIJNS5_1CILi1EEES8_S8_EEENS6_IJNS7_ILi128EEENS7_ILi160EEESA_EEELi128ENS_12float_e4m3_tEfNS_4arch4Sm90ELb1ELb0ELb0ELb1ELb1ELb1ELb0ELb1ELb1ELb1ELb0ELb0EEENS1_21CollectiveEpilogueFwdINS6_IJSA_SA_SB_EEES9_NS_10bfloat16_tESF_Li256ELb1ELb1ELb0ELb1EEENS1_36VarlenDynamicPersistentTileSchedulerILi128ELi160ELi256ELi128ELb0ELb1ELb1ELb1ELb1ELb1EEEEEEEEEvNT_6ParamsE)
        /*0008*/ 	.word	0x000000a8


	//----- nvinfo : EIATTR_FRAME_SIZE
	.align		4
.L_21:
        /*000c*/ 	.byte	0x04, 0x11
        /*000e*/ 	.short	(.L_23 - .L_22)
	.align		4
.L_22:
        /*0010*/ 	.word	index@(_ZN7cutlass13device_kernelIN5flash11enable_sm90INS1_16FlashAttnFwdSm90INS1_25CollectiveMainloopFwdSm90ILi2EN4cute5tupleIJNS5_1CILi1EEES8_S8_EEENS6_IJNS7_ILi128EEENS7_ILi160EEESA_EEELi128ENS_12float_e4m3_tEfNS_4arch4Sm90ELb1ELb0ELb0ELb1ELb1ELb1ELb0ELb1ELb1ELb1ELb0ELb0EEENS1_21CollectiveEpilogueFwdINS6_IJSA_SA_SB_EEES9_NS_10bfloat16_tESF_Li256ELb1ELb1ELb0ELb1EEENS1_36VarlenDynamicPersistentTileSchedulerILi128ELi160ELi256ELi128ELb0ELb1ELb1ELb1ELb1ELb1EEEEEEEEEvNT_6ParamsE)
        /*0014*/ 	.word	0x00000048


	//----- nvinfo : EIATTR_REGCOUNT
	.align		4
.L_23:
        /*0018*/ 	.byte	0x04, 0x2f
        /*001a*/ 	.short	(.L_25 - .L_24)
	.align		4
.L_24:
        /*001c*/ 	.word	index@(_ZN7cutlass13device_kernelIN5flash11enable_sm90INS1_16FlashAttnFwdSm90INS1_25CollectiveMainloopFwdSm90ILi2EN4cute5tupleIJNS5_1CILi1EEES8_S8_EEENS6_IJNS7_ILi128EEENS7_ILi160EEESA_EEELi128ENS_12float_e4m3_tEfNS_4arch4Sm90ELb1ELb0ELb0ELb1ELb1ELb0ELb0ELb1ELb1ELb1ELb0ELb0EEENS1_21CollectiveEpilogueFwdINS6_IJSA_SA_SB_EEES9_NS_10bfloat16_tESF_Li256ELb1ELb1ELb0ELb1EEENS1_36VarlenDynamicPersistentTileSchedulerILi128ELi160ELi256ELi128ELb0ELb1ELb1ELb1ELb1ELb1EEEEEEEEEvNT_6ParamsE)
        /*0020*/ 	.word	0x000000a8


	//----- nvinfo : EIATTR_FRAME_SIZE
	.align		4
.L_25:
        /*0024*/ 	.byte	0x04, 0x11
        /*0026*/ 	.short	(.L_27 - .L_26)
	.align		4
.L_26:
        /*0028*/ 	.word	index@(_ZN7cutlass13device_kernelIN5flash11enable_sm90INS1_16FlashAttnFwdSm90INS1_25CollectiveMainloopFwdSm90ILi2EN4cute5tupleIJNS5_1CILi1EEES8_S8_EEENS6_IJNS7_ILi128EEENS7_ILi160EEESA_EEELi128ENS_12float_e4m3_tEfNS_4arch4Sm90ELb1ELb0ELb0ELb1ELb1ELb0ELb0ELb1ELb1ELb1ELb0ELb0EEENS1_21CollectiveEpilogueFwdINS6_IJSA_SA_SB_EEES9_NS_10bfloat16_tESF_Li256ELb1ELb1ELb0ELb1EEENS1_36VarlenDynamicPersistentTileSchedulerILi128ELi160ELi256ELi128ELb0ELb1ELb1ELb1ELb1ELb1EEEEEEEEEvNT_6ParamsE)
        /*002c*/ 	.word	0x00000020


	//----- nvinfo : EIATTR_REGCOUNT
	.align		4
.L_27:
        /*0030*/ 	.byte	0x04, 0x2f
        /*0032*/ 	.short	(.L_29 - .L_28)
	.align		4
.L_28:
        /*0034*/ 	.word	index@(_ZN7cutlass13device_kernelIN5flash11enable_sm90INS1_16FlashAttnFwdSm90INS1_25CollectiveMainloopFwdSm90ILi2EN4cute5tupleIJNS5_1CILi1EEES8_S8_EEENS6_IJNS7_ILi128EEENS7_ILi160EEESA_EEELi128ENS_12float_e4m3_tEfNS_4arch4Sm90ELb1ELb0ELb0ELb0ELb1ELb0ELb0ELb1ELb1ELb1ELb0ELb0EEENS1_21CollectiveEpilogueFwdINS6_IJSA_SA_SB_EEES9_NS_10bfloat16_tESF_Li256ELb0ELb1ELb0ELb1EEENS1_30DynamicPersistentTileSchedulerILi256ELi128ELb0ELb1ELb1EEEEEEEEEvNT_6ParamsE)
        /*0038*/ 	.word	0x000000a8


	//----- nvinfo : EIATTR_FRAME_SIZE
	.align		4
.L_29:
        /*003c*/ 	.byte	0x04, 0x11
        /*003e*/ 	.short	(.L_31 - .L_30)
	.align		4
.L_30:
        /*0040*/ 	.word	index@(_ZN7cutlass13device_kernelIN5flash11enable_sm90INS1_16FlashAttnFwdSm90INS1_25CollectiveMainloopFwdSm90ILi2EN4cute5tupleIJNS5_1CILi1EEES8_S8_EEENS6_IJNS7_ILi128EEENS7_ILi160EEESA_EEELi128ENS_12float_e4m3_tEfNS_4arch4Sm90ELb1ELb0ELb0ELb0ELb1ELb0ELb0ELb1ELb1ELb1ELb0ELb0EEENS1_21CollectiveEpilogueFwdINS6_IJSA_SA_SB_EEES9_NS_10bfloat16_tESF_Li256ELb0ELb1ELb0ELb1EEENS1_30DynamicPersistentTileSchedulerILi256ELi128ELb0ELb1ELb1EEEEEEEEEvNT_6ParamsE)
        /*0044*/ 	.word	0x00000028


	//----- nvinfo : EIATTR_REGCOUNT
	.align		4
.L_31:
        /*0048*/ 	.byte	0x04, 0x2f
        /*004a*/ 	.short	(.L_33 - .L_32)
	.align		4
.L_32:
        /*004c*/ 	.word	index@(_ZN7cutlass13device_kernelIN5flash11enable_sm90INS1_16FlashAttnFwdSm90INS1_25CollectiveMainloopFwdSm90ILi2EN4cute5tupleIJNS5_1CILi1EEES8_S8_EEENS6_IJNS7_ILi128EEENS7_ILi160EEESA_EEELi128ENS_12float_e4m3_tEfNS_4arch4Sm90ELb0ELb1ELb0ELb1ELb1ELb1ELb0ELb1ELb1ELb1ELb0ELb0EEENS1_21CollectiveEpilogueFwdINS6_IJSA_SA_SB_EEES9_NS_10bfloat16_tESF_Li256ELb1ELb1ELb0ELb1EEENS1_36VarlenDynamicPersistentTileSchedulerILi128ELi160ELi256ELi128ELb0ELb1ELb1ELb1ELb0ELb1EEEEEEEEEvNT_6ParamsE)
        /*0050*/ 	.word	0x000000a8


	//----- nvinfo : EIATTR_FRAME_SIZE
	.align		4
.L_33:
        /*0054*/ 	.byte	0x04, 0x11
        /*0056*/ 	.short	(.L_35 - .L_34)
	.align		4
.L_34:
        /*0058*/ 	.word	index@(_ZN7cutlass13device_kernelIN5flash11enable_sm90INS1_16FlashAttnFwdSm90INS1_25CollectiveMainloopFwdSm90ILi2EN4cute5tupleIJNS5_1CILi1EEES8_S8_EEENS6_IJNS7_ILi128EEENS7_ILi160EEESA_EEELi128ENS_12float_e4m3_tEfNS_4arch4Sm90ELb0ELb1ELb0ELb1ELb1ELb1ELb0ELb1ELb1ELb1ELb0ELb0EEENS1_21CollectiveEpilogueFwdINS6_IJSA_SA_SB_EEES9_NS_10bfloat16_tESF_Li256ELb1ELb1ELb0ELb1EEENS1_36VarlenDynamicPersistentTileSchedulerILi128ELi160ELi256ELi128ELb0ELb1ELb1ELb1ELb0ELb1EEEEEEEEEvNT_6ParamsE)
        /*005c*/ 	.word	0x00000048


	//----- nvinfo : EIATTR_REGCOUNT
	.align		4
.L_35:
        /*0060*/ 	.byte	0x04, 0x2f
        /*0062*/ 	.short	(.L_37 - .L_36)
	.align		4
.L_36:
        /*0064*/ 	.word	index@(_ZN7cutlass13device_kernelIN5flash11enable_sm90INS1_16FlashAttnFwdSm90INS1_25CollectiveMainloopFwdSm90ILi2EN4cute5tupleIJNS5_1CILi1EEES8_S8_EEENS6_IJNS7_ILi128EEENS7_ILi160EEESA_EEELi128ENS_12float_e4m3_tEfNS_4arch4Sm90ELb0ELb1ELb0ELb1ELb1ELb0ELb0ELb1ELb1ELb1ELb0ELb0EEENS1_21CollectiveEpilogueFwdINS6_IJSA_SA_SB_EEES9_NS_10bfloat16_tESF_Li256ELb1ELb1ELb0ELb1EEENS1_36VarlenDynamicPersistentTileSchedulerILi128ELi160ELi256ELi128ELb0ELb1ELb1ELb1ELb0ELb1EEEEEEEEEvNT_6ParamsE)
        /*0068*/ 	.word	0x000000a8


	//----- nvinfo : EIATTR_FRAME_SIZE
	.align		4
.L_37:
        /*006c*/ 	.byte	0x04, 0x11
        /*006e*/ 	.short	(.L_39 - .L_38)
	.align		4
.L_38:
        /*0070*/ 	.word	index@(_ZN7cutlass13device_kernelIN5flash11enable_sm90INS1_16FlashAttnFwdSm90INS1_25CollectiveMainloopFwdSm90ILi2EN4cute5tupleIJNS5_1CILi1EEES8_S8_EEENS6_IJNS7_ILi128EEENS7_ILi160EEESA_EEELi128ENS_12float_e4m3_tEfNS_4arch4Sm90ELb0ELb1ELb0ELb1ELb1ELb0ELb0ELb1ELb1ELb1ELb0ELb0EEENS1_21CollectiveEpilogueFwdINS6_IJSA_SA_SB_EEES9_NS_10bfloat16_tESF_Li256ELb1ELb1ELb0ELb1EEENS1_36VarlenDynamicPersistentTileSchedulerILi128ELi160ELi256ELi128ELb0ELb1ELb1ELb1ELb0ELb1EEEEEEEEEvNT_6ParamsE)
        /*0074*/ 	.word	0x00000020


	//----- nvinfo : EIATTR_REGCOUNT
	.align		4
.L_39:
        /*0078*/ 	.byte	0x04, 0x2f
        /*007a*/ 	.short	(.L_41 - .L_40)
	.align		4
.L_40:
        /*007c*/ 	.word	index@(_ZN7cutlass13device_kernelIN5flash11enable_sm90INS1_16FlashAttnFwdSm90INS1_25CollectiveMainloopFwdSm90ILi2EN4cute5tupleIJNS5_1CILi1EEES8_S8_EEENS6_IJNS7_ILi128EEENS7_ILi160EEESA_EEELi128ENS_12float_e4m3_tEfNS_4arch4Sm90ELb0ELb1ELb0ELb0ELb1ELb0ELb0ELb1ELb1ELb1ELb0ELb0EEENS1_21CollectiveEpilogueFwdINS6_IJSA_SA_SB_EEES9_NS_10bfloat16_tESF_Li256ELb0ELb1ELb0ELb1EEENS1_30DynamicPersistentTileSchedulerILi256ELi128ELb0ELb1ELb1EEEEEEEEEvNT_6ParamsE)
        /*0080*/ 	.word	0x000000a8


	//----- nvinfo : EIATTR_FRAME_SIZE
	.align		4
.L_41:
        /*0084*/ 	.byte	0x04, 0x11
        /*0086*/ 	.short	(.L_43 - .L_42)
	.align		4
.L_42:
        /*0088*/ 	.word	index@(_ZN7cutlass13device_kernelIN5flash11enable_sm90INS1_16FlashAttnFwdSm90INS1_25CollectiveMainloopFwdSm90ILi2EN4cute5tupleIJNS5_1CILi1EEES8_S8_EEENS6_IJNS7_ILi128EEENS7_ILi160EEESA_EEELi128ENS_12float_e4m3_tEfNS_4arch4Sm90ELb0ELb1ELb0ELb0ELb1ELb0ELb0ELb1ELb1ELb1ELb0ELb0EEENS1_21CollectiveEpilogueFwdINS6_IJSA_SA_SB_EEES9_NS_10bfloat16_tESF_Li256ELb0ELb1ELb0ELb1EEENS1_30DynamicPersistentTileSchedulerILi256ELi128ELb0ELb1ELb1EEEEEEEEEvNT_6ParamsE)
        /*008c*/ 	.word	0x00000028


	//----- nvinfo : EIATTR_REGCOUNT
	.align		4
.L_43:
        /*0090*/ 	.byte	0x04, 0x2f
        /*0092*/ 	.short	(.L_45 - .L_44)
	.align		4
.L_44:
        /*0094*/ 	.word	index@(_ZN7cutlass13device_kernelIN5flash11enable_sm90INS1_16FlashAttnFwdSm90INS1_25CollectiveMainloopFwdSm90ILi2EN4cute5tupleIJNS5_1CILi1EEES8_S8_EEENS6_IJNS7_ILi128EEENS7_ILi160EEESA_EEELi128ENS_12float_e4m3_tEfNS_4arch4Sm90ELb0ELb0ELb0ELb1ELb1ELb1ELb0ELb1ELb1ELb1ELb0ELb0EEENS1_21CollectiveEpilogueFwdINS6_IJSA_SA_SB_EEES9_NS_10bfloat16_tESF_Li256ELb1ELb1ELb0ELb1EEENS1_36VarlenDynamicPersistentTileSchedulerILi128ELi160ELi256ELi128ELb0ELb1ELb1ELb0ELb1ELb1EEEEEEEEEvNT_6ParamsE)
        /*0098*/ 	.word	0x000000a8


	//----- nvinfo : EIATTR_FRAME_SIZE
	.align		4
.L_45:
        /*009c*/ 	.byte	0x04, 0x11
        /*009e*/ 	.short	(.L_47 - .L_46)
	.align		4
.L_46:
        /*00a0*/ 	.word	index@(_ZN7cutlass13device_kernelIN5flash11enable_sm90INS1_16FlashAttnFwdSm90INS1_25CollectiveMainloopFwdSm90ILi2EN4cute5tupleIJNS5_1CILi1EEES8_S8_EEENS6_IJNS7_ILi128EEENS7_ILi160EEESA_EEELi128ENS_12float_e4m3_tEfNS_4arch4Sm90ELb0ELb0ELb0ELb1ELb1ELb1ELb0ELb1ELb1ELb1ELb0ELb0EEENS1_21CollectiveEpilogueFwdINS6_IJSA_SA_SB_EEES9_NS_10bfloat16_tESF_Li256ELb1ELb1ELb0ELb1EEENS1_36VarlenDynamicPersistentTileSchedulerILi128ELi160ELi256ELi128ELb0ELb1ELb1ELb0ELb1ELb1EEEEEEEEEvNT_6ParamsE)
        /*00a4*/ 	.word	0x00000048


	//----- nvinfo : EIATTR_REGCOUNT
	.align		4
.L_47:
        /*00a8*/ 	.byte	0x04, 0x2f
        /*00aa*/ 	.short	(.L_49 - .L_48)
	.align		4
.L_48:
        /*00ac*/ 	.word	index@(_ZN7cutlass13device_kernelIN5flash11enable_sm90INS1_16FlashAttnFwdSm90INS1_25CollectiveMainloopFwdSm90ILi2EN4cute5tupleIJNS5_1CILi1EEES8_S8_EEENS6_IJNS7_ILi128EEENS7_ILi160EEESA_EEELi128ENS_12float_e4m3_tEfNS_4arch4Sm90ELb0ELb0ELb0ELb1ELb1ELb0ELb0ELb1ELb1ELb1ELb0ELb0EEENS1_21CollectiveEpilogueFwdINS6_IJSA_SA_SB_EEES9_NS_10bfloat16_tESF_Li256ELb1ELb1ELb0ELb1EEENS1_36VarlenDynamicPersistentTileSchedulerILi128ELi160ELi256ELi128ELb0ELb1ELb1ELb0ELb1ELb1EEEEEEEEEvNT_6ParamsE)
        /*00b0*/ 	.word	0x000000a8


	//----- nvinfo : EIATTR_FRAME_SIZE
	.align		4
.L_49:
        /*00b4*/ 	.byte	0x04, 0x11
        /*00b6*/ 	.short	(.L_51 - .L_50)
	.align		4
.L_50:
        /*00b8*/ 	.word	index@(_ZN7cutlass13device_kernelIN5flash11enable_sm90INS1_16FlashAttnFwdSm90INS1_25CollectiveMainloopFwdSm90ILi2EN4cute5tupleIJNS5_1CILi1EEES8_S8_EEENS6_IJNS7_ILi128EEENS7_ILi160EEESA_EEELi128ENS_12float_e4m3_tEfNS_4arch4Sm90ELb0ELb0ELb0ELb1ELb1ELb0ELb0ELb1ELb1ELb1ELb0ELb0EEENS1_21CollectiveEpilogueFwdINS6_IJSA_SA_SB_EEES9_NS_10bfloat16_tESF_Li256ELb1ELb1ELb0ELb1EEENS1_36VarlenDynamicPersistentTileSchedulerILi128ELi160ELi256ELi128ELb0ELb1ELb1ELb0ELb1ELb1EEEEEEEEEvNT_6ParamsE)
        /*00bc*/ 	.word	0x00000020


	//----- nvinfo : EIATTR_REGCOUNT
	.align		4
.L_51:
        /*00c0*/ 	.byte	0x04, 0x2f
        /*00c2*/ 	.short	(.L_53 - .L_52)
	.align		4
.L_52:
        /*00c4*/ 	.word	index@(_ZN7cutlass13device_kernelIN5flash11enable_sm90INS1_16FlashAttnFwdSm90INS1_25CollectiveMainloopFwdSm90ILi2EN4cute5tupleIJNS5_1CILi1EEES8_S8_EEENS6_IJNS7_ILi128EEENS7_ILi160EEESA_EEELi128ENS_12float_e4m3_tEfNS_4arch4Sm90ELb0ELb0ELb0ELb0ELb1ELb0ELb0ELb1ELb1ELb1ELb0ELb0EEENS1_21CollectiveEpilogueFwdINS6_IJSA_SA_SB_EEES9_NS_10bfloat16_tESF_Li256ELb0ELb1ELb0ELb1EEENS1_29StaticPersistentTileSchedulerILb0EEEEEEEEEvNT_6ParamsE)
        /*00c8*/ 	.word	0x000000a8


	//----- nvinfo : EIATTR_FRAME_SIZE
	.align		4
.L_53:
        /*00cc*/ 	.byte	0x04, 0x11
        /*00ce*/ 	.short	(.L_55 - .L_54)
	.align		4
.L_54:
        /*00d0*/ 	.word	index@(_ZN7cutlass13device_kernelIN5flash11enable_sm90INS1_16FlashAttnFwdSm90INS1_25CollectiveMainloopFwdSm90ILi2EN4cute5tupleIJNS5_1CILi1EEES8_S8_EEENS6_IJNS7_ILi128EEENS7_ILi160EEESA_EEELi128ENS_12float_e4m3_tEfNS_4arch4Sm90ELb0ELb0ELb0ELb0ELb1ELb0ELb0ELb1ELb1ELb1ELb0ELb0EEENS1_21CollectiveEpilogueFwdINS6_IJSA_SA_SB_EEES9_NS_10bfloat16_tESF_Li256ELb0ELb1ELb0ELb1EEENS1_29StaticPersistentTileSchedulerILb0EEEEEEEEEvNT_6ParamsE)
        /*00d4*/ 	.word	0x00000030


	//----- nvinfo : EIATTR_MIN_STACK_SIZE
	.align		4
.L_55:
        /*00d8*/ 	.byte	0x04, 0x12
        /*00da*/ 	.short	(.L_57 - .L_56)
	.align		4
.L_56:
        /*00dc*/ 	.word	index@(_ZN7cutlass13device_kernelIN5flash11enable_sm90INS1_16FlashAttnFwdSm90INS1_25CollectiveMainloopFwdSm90ILi2EN4cute5tupleIJNS5_1CILi1EEES8_S8_EEENS6_IJNS7_ILi128EEENS7_ILi160EEESA_EEELi128ENS_12float_e4m3_tEfNS_4arch4Sm90ELb0ELb0ELb0ELb0ELb1ELb0ELb0ELb1ELb1ELb1ELb0ELb0EEENS1_21CollectiveEpilogueFwdINS6_IJSA_SA_SB_EEES9_NS_10bfloat16_tESF_Li256ELb0ELb1ELb0ELb1EEENS1_29StaticPersistentTileSchedulerILb0EEEEEEEEEvNT_6ParamsE)
        /*00e0*/ 	.word	0x00000030


	//----- nvinfo : EIATTR_MIN_STACK_SIZE
	.align		4
.L_57:
        /*00e4*/ 	.byte	0x04, 0x12
        /*00e6*/ 	.short	(.L_59 - .L_58)
	.align		4
.L_58:
        /*00e8*/ 	.word	index@(_ZN7cutlass13device_kernelIN5flash11enable_sm90INS1_16FlashAttnFwdSm90INS1_25CollectiveMainloopFwdSm90ILi2EN4cute5tupleIJNS5_1CILi1EEES8_S8_EEENS6_IJNS7_ILi128EEENS7_ILi160EEESA_EEELi128ENS_12float_e4m3_tEfNS_4arch4Sm90ELb0ELb0ELb0ELb1ELb1ELb0ELb0ELb1ELb1ELb1ELb0ELb0EEENS1_21CollectiveEpilogueFwdINS6_IJSA_SA_SB_EEES9_NS_10bfloat16_tESF_Li256ELb1ELb1ELb0ELb1EEENS1_36VarlenDynamicPersistentTileSchedulerILi128ELi160ELi256ELi128ELb0ELb1ELb1ELb0ELb1ELb1EEEEEEEEEvNT_6ParamsE)
        /*00ec*/ 	.word	0x00000020


	//----- nvinfo : EIATTR_MIN_STACK_SIZE
	.align		4
.L_59:
        /*00f0*/ 	.byte	0x04, 0x12
        /*00f2*/ 	.short	(.L_61 - .L_60)
	.align		4
.L_60:
        /*00f4*/ 	.word	index@(_ZN7cutlass13device_kernelIN5flash11enable_sm90INS1_16FlashAttnFwdSm90INS1_25CollectiveMainloopFwdSm90ILi2EN4cute5tupleIJNS5_1CILi1EEES8_S8_EEENS6_IJNS7_ILi128EEENS7_ILi160EEESA_EEELi128ENS_12float_e4m3_tEfNS_4arch4Sm90ELb0ELb0ELb0ELb1ELb1ELb1ELb0ELb1ELb1ELb1ELb0ELb0EEENS1_21CollectiveEpilogueFwdINS6_IJSA_SA_SB_EEES9_NS_10bfloat16_tESF_Li256ELb1ELb1ELb0ELb1EEENS1_36VarlenDynamicPersistentTileSchedulerILi128ELi160ELi256ELi128ELb0ELb1ELb1ELb0ELb1ELb1EEEEEEEEEvNT_6ParamsE)
        /*00f8*/ 	.word	0x00000048


	//----- nvinfo : EIATTR_MIN_STACK_SIZE
	.align		4
.L_61:
        /*00fc*/ 	.byte	0x04, 0x12
        /*00fe*/ 	.short	(.L_63 - .L_62)
	.align		4
.L_62:
        /*0100*/ 	.word	index@(_ZN7cutlass13device_kernelIN5flash11enable_sm90INS1_16FlashAttnFwdSm90INS1_25CollectiveMainloopFwdSm90ILi2EN4cute5tupleIJNS5_1CILi1EEES8_S8_EEENS6_IJNS7_ILi128EEENS7_ILi160EEESA_EEELi128ENS_12float_e4m3_tEfNS_4arch4Sm90ELb0ELb1ELb0ELb0ELb1ELb0ELb0ELb1ELb1ELb1ELb0ELb0EEENS1_21CollectiveEpilogueFwdINS6_IJSA_SA_SB_EEES9_NS_10bfloat16_tESF_Li256ELb0ELb1ELb0ELb1EEENS1_30DynamicPersistentTileSchedulerILi256ELi128ELb0ELb1ELb1EEEEEEEEEvNT_6ParamsE)
        /*0104*/ 	.word	0x00000028


	//----- nvinfo : EIATTR_MIN_STACK_SIZE
	.align		4
.L_63:
        /*0108*/ 	.byte	0x04, 0x12
        /*010a*/ 	.short	(.L_65 - .L_64)
	.align		4
.L_64:
        /*010c*/ 	.word	index@(_ZN7cutlass13device_kernelIN5flash11enable_sm90INS1_16FlashAttnFwdSm90INS1_25CollectiveMainloopFwdSm90ILi2EN4cute5tupleIJNS5_1CILi1EEES8_S8_EEENS6_IJNS7_ILi128EEENS7_ILi160EEESA_EEELi128ENS_12float_e4m3_tEfNS_4arch4Sm90ELb0ELb1ELb0ELb1ELb1ELb0ELb0ELb1ELb1ELb1ELb0ELb0EEENS1_21CollectiveEpilogueFwdINS6_IJSA_SA_SB_EEES9_NS_10bfloat16_tESF_Li256ELb1ELb1ELb0ELb1EEENS1_36VarlenDynamicPersistentTileSchedulerILi128ELi160ELi256ELi128ELb0ELb1ELb1ELb1ELb0ELb1EEEEEEEEEvNT_6ParamsE)
        /*0110*/ 	.word	0x00000020


	//----- nvinfo : EIATTR_MIN_STACK_SIZE
	.align		4
.L_65:
        /*0114*/ 	.byte	0x04, 0x12
        /*0116*/ 	.short	(.L_67 - .L_66)
	.align		4
.L_66:
        /*0118*/ 	.word	index@(_ZN7cutlass13device_kernelIN5flash11enable_sm90INS1_16FlashAttnFwdSm90INS1_25CollectiveMainloopFwdSm90ILi2EN4cute5tupleIJNS5_1CILi1EEES8_S8_EEENS6_IJNS7_ILi128EEENS7_ILi160EEESA_EEELi128ENS_12float_e4m3_tEfNS_4arch4Sm90ELb0ELb1ELb0ELb1ELb1ELb1ELb0ELb1ELb1ELb1ELb0ELb0EEENS1_21CollectiveEpilogueFwdINS6_IJSA_SA_SB_EEES9_NS_10bfloat16_tESF_Li256ELb1ELb1ELb0ELb1EEENS1_36VarlenDynamicPersistentTileSchedulerILi128ELi160ELi256ELi128ELb0ELb1ELb1ELb1ELb0ELb1EEEEEEEEEvNT_6ParamsE)
        /*011c*/ 	.word	0x00000048


	//----- nvinfo : EIATTR_MIN_STACK_SIZE
	.align		4
.L_67:
        /*0120*/ 	.byte	0x04, 0x12
        /*0122*/ 	.short	(.L_69 - .L_68)
	.align		4
.L_68:
        /*0124*/ 	.word	index@(_ZN7cutlass13device_kernelIN5flash11enable_sm90INS1_16FlashAttnFwdSm90INS1_25CollectiveMainloopFwdSm90ILi2EN4cute5tupleIJNS5_1CILi1EEES8_S8_EEENS6_IJNS7_ILi128EEENS7_ILi160EEESA_EEELi128ENS_12float_e4m3_tEfNS_4arch4Sm90ELb1ELb0ELb0ELb0ELb1ELb0ELb0ELb1ELb1ELb1ELb0ELb0EEENS1_21CollectiveEpilogueFwdINS6_IJSA_SA_SB_EEES9_NS_10bfloat16_tESF_Li256ELb0ELb1ELb0ELb1EEENS1_30DynamicPersistentTileSchedulerILi256ELi128ELb0ELb1ELb1EEEEEEEEEvNT_6ParamsE)
        /*0128*/ 	.word	0x00000028


	//----- nvinfo : EIATTR_MIN_STACK_SIZE
	.align		4
.L_69:
        /*012c*/ 	.byte	0x04, 0x12
        /*012e*/ 	.short	(.L_71 - .L_70)
	.align		4
.L_70:
        /*0130*/ 	.word	index@(_ZN7cutlass13device_kernelIN5flash11enable_sm90INS1_16FlashAttnFwdSm90INS1_25CollectiveMainloopFwdSm90ILi2EN4cute5tupleIJNS5_1CILi1EEES8_S8_EEENS6_IJNS7_ILi128EEENS7_ILi160EEESA_EEELi128ENS_12float_e4m3_tEfNS_4arch4Sm90ELb1ELb0ELb0ELb1ELb1ELb0ELb0ELb1ELb1ELb1ELb0ELb0EEENS1_21CollectiveEpilogueFwdINS6_IJSA_SA_SB_EEES9_NS_10bfloat16_tESF_Li256ELb1ELb1ELb0ELb1EEENS1_36VarlenDynamicPersistentTileSchedulerILi128ELi160ELi256ELi128ELb0ELb1ELb1ELb1ELb1ELb1EEEEEEEEEvNT_6ParamsE)
        /*0134*/ 	.word	0x00000020


	//----- nvinfo : EIATTR_MIN_STACK_SIZE
	.align		4
.L_71:
        /*0138*/ 	.byte	0x04, 0x12
        /*013a*/ 	.short	(.L_73 - .L_72)
	.align		4
.L_72:
        /*013c*/ 	.word	index@(_ZN7cutlass13device_kernelIN5flash11enable_sm90INS1_16FlashAttnFwdSm90INS1_25CollectiveMainloopFwdSm90ILi2EN4cute5tupleIJNS5_1CILi1EEES8_S8_EEENS6_IJNS7_ILi128EEENS7_ILi160EEESA_EEELi128ENS_12float_e4m3_tEfNS_4arch4Sm90ELb1ELb0ELb0ELb1ELb1ELb1ELb0ELb1ELb1ELb1ELb0ELb0EEENS1_21CollectiveEpilogueFwdINS6_IJSA_SA_SB_EEES9_NS_10bfloat16_tESF_Li256ELb1ELb1ELb0ELb1EEENS1_36VarlenDynamicPersistentTileSchedulerILi128ELi160ELi256ELi128ELb0ELb1ELb1ELb1ELb1ELb1EEEEEEEEEvNT_6ParamsE)
        /*0140*/ 	.word	0x00000048
.L_73:


//--------------------- .nv.compat                --------------------------
	.section	.nv.compat,"",@"SHT_CUDA_COMPAT_INFO"
	.align	4
        /*0000*/ 	.byte	0x02, 0x09, 0x01, 0x00, 0x02, 0x02, 0x04, 0x00, 0x02, 0x05, 0x05, 0x00, 0x03, 0x07, 0x01, 0x01
        /*0010*/ 	.byte	0x02, 0x03, 0x01, 0x00, 0x02, 0x06, 0x01, 0x00, 0x04, 0x0b, 0x08, 0x00, 0x00, 0x00, 0x00, 0x00
        /*0020*/ 	.byte	0x00, 0x00, 0x00, 0x00


//--------------------- .nv.info._ZN7cutlass13device_kernelIN5flash11enable_sm90INS1_16FlashAttnFwdSm90INS1_25CollectiveMainloopFwdSm90ILi2EN4cute5tupleIJNS5_1CILi1EEES8_S8_EEENS6_IJNS7_ILi128EEENS7_ILi160EEESA_EEELi128ENS_12float_e4m3_tEfNS_4arch4Sm90ELb0ELb0ELb0ELb0ELb1ELb0ELb0ELb1ELb1ELb1ELb0ELb0EEENS1_21CollectiveEpilogueFwdINS6_IJSA_SA_SB_EEES9_NS_10bfloat16_tESF_Li256ELb0ELb1ELb0ELb1EEENS1_29StaticPersistentTileSchedulerILb0EEEEEEEEEvNT_6ParamsE --------------------------
	.section	.nv.info._ZN7cutlass13device_kernelIN5flash11enable_sm90INS1_16FlashAttnFwdSm90INS1_25CollectiveMainloopFwdSm90ILi2EN4cute5tupleIJNS5_1CILi1EEES8_S8_EEENS6_IJNS7_ILi128EEENS7_ILi160EEESA_EEELi128ENS_12float_e4m3_tEfNS_4arch4Sm90ELb0ELb0ELb0ELb0ELb1ELb0ELb0ELb1ELb1ELb1ELb0ELb0EEENS1_21CollectiveEpilogueFwdINS6_IJSA_SA_SB_EEES9_NS_10bfloat16_tESF_Li256ELb0ELb1ELb0ELb1EEENS1_29StaticPersistentTileSchedulerILb0EEEEEEEEEvNT_6ParamsE,"",@"SHT_CUDA_INFO"
	.sectionflags	@""
	.align	4


	//----- nvinfo : EIATTR_CUDA_API_VERSION
	.align		4
        /*0000*/ 	.byte	0x04, 0x37
        /*0002*/ 	.short	(.L_75 - .L_74)
.L_74:
        /*0004*/ 	.word	0x00000082


	//----- nvinfo : EIATTR_KPARAM_INFO
	.align		4
.L_75:
        /*0008*/ 	.byte	0x04, 0x17
        /*000a*/ 	.short	(.L_77 - .L_76)
.L_76:
        /*000c*/ 	.word	0x00000000
        /*0010*/ 	.short	0x0000
        /*0012*/ 	.short	0x0070
        /*0014*/ 	.byte	0x00, 0xf0, 0x01, 0x28


	//----- nvinfo : EIATTR_SPARSE_MMA_MASK
	.align		4
.L_77:
        /*0018*/ 	.byte	0x03, 0x50
        /*001a*/ 	.short	0x0000


	//----- nvinfo : EIATTR_MAXREG_COUNT
	.align		4
        /*001c*/ 	.byte	0x03, 0x1b
        /*001e*/ 	.short	0x00a8


	//----- nvinfo : EIATTR_NUM_BARRIERS
	.align		4
        /*0020*/ 	.byte	0x02, 0x4c
        /*0022*/ 	.byte	0x10
	.zero		1


	//----- nvinfo : EIATTR_EXTERNS
	.align		4
        /*0024*/ 	.byte	0x04, 0x0f
        /*0026*/ 	.short	(.L_79 - .L_78)


	//   ....[0]....
	.align		4
.L_78:
        /*0028*/ 	.word	index@(__assertfail)


	//----- nvinfo : EIATTR_ANNOTATIONS
	.align		4
.L_79:
        /*002c*/ 	.byte	0x04, 0x55
        /*002e*/ 	.short	(.L_81 - .L_80)


	//   ....[0]....
.L_80:
        /*0030*/ 	.word	0x00000001
        /*0034*/ 	.byte	0x90, 0x91, 0x00, 0x00, 0x01, 0x00, 0x00, 0x00, 0x00, 0x95, 0x00, 0x00, 0x01, 0x00, 0x00, 0x00
        /* <DEDUP_REMOVED lines=19> */
        /*0174*/ 	.byte	0x80, 0xe2, 0x00, 0x00, 0x01, 0x00, 0x00, 0x00, 0x00, 0xe3, 0x00, 0x00


	//----- nvinfo : EIATTR_MERCURY_ISA_VERSION
	.align		4
.L_81:
        /*0180*/ 	.byte	0x03, 0x5f
        /*0182*/ 	.short	0x0101


	//----- nvinfo : EIATTR_INT_WARP_WIDE_INSTR_OFFSETS
	.align		4
        /*0184*/ 	.byte	0x04, 0x31
        /*0186*/ 	.short	(.L_83 - .L_82)


	//   ....[0]....
.L_82:
        /*0188*/ 	.word	0x000000c0


	//   ....[1]....
        /*018c*/ 	.word	0x000000d0


	//   ....[2]....
        /*0190*/ 	.word	0x00000170


	//----- nvinfo : EIATTR_COOP_GROUP_MASK_REGIDS
	.align		4
.L_83:
        /*0194*/ 	.byte	0x04, 0x29
        /*0196*/ 	.short	(.L_85 - .L_84)


	//   ....[0]....
.L_84:
        /*0198*/ 	.word	0xffffffff


	//   ....[1]....
        /*019c*/ 	.word	0xffffffff


	//   ....[2]....
        /*01a0*/ 	.word	0xffffffff


	//   ....[3]....
        /*01a4*/ 	.word	0xffffffff


	//   ....[4]....
        /*01a8*/ 	.word	0xffffffff


	//   ....[5]....
        /*01ac*/ 	.word	0xffffffff


	//   ....[6]....
        /*01b0*/ 	.word	0xffffffff


	//   ....[7]....
        /*01b4*/ 	.word	0xffffffff


	//   ....[8]....
        /*01b8*/ 	.word	0xffffffff


	//   ....[9]....
        /*01bc*/ 	.word	0xffffffff


	//   ....[10]....
        /*01c0*/ 	.word	0xffffffff


	//   ....[11]....
        /*01c4*/ 	.word	0xffffffff


	//   ....[12]....
        /*01c8*/ 	.word	0xffffffff


	//   ....[13]....
        /*01cc*/ 	.word	0xffffffff


	//   ....[14]....
        /*01d0*/ 	.word	0xffffffff


	//   ....[15]....
        /*01d4*/ 	.word	0xffffffff


	//   ....[16]....
        /*01d8*/ 	.word	0xffffffff


	//   ....[17]....
        /*01dc*/ 	.word	0xffffffff


	//   ....[18]....
        /*01e0*/ 	.word	0xffffffff


	//   ....[19]....
        /*01e4*/ 	.word	0xffffffff


	//   ....[20]....
        /*01e8*/ 	.word	0xffffffff


	//   ....[21]....
        /*01ec*/ 	.word	0xffffffff


	//   ....[22]....
        /*01f0*/ 	.word	0xffffffff


	//   ....[23]....
        /*01f4*/ 	.word	0xffffffff


	//   ....[24]....
        /*01f8*/ 	.word	0xffffffff


	//   ....[25]....
        /*01fc*/ 	.word	0xffffffff


	//   ....[26]....
        /*0200*/ 	.word	0xffffffff


	//   ....[27]....
        /*0204*/ 	.word	0xffffffff


	//   ....[28]....
        /*0208*/ 	.word	0xffffffff


	//   ....[29]....
        /*020c*/ 	.word	0xffffffff


	//   ....[30]....
        /*0210*/ 	.word	0xffffffff


	//   ....[31]....
        /*0214*/ 	.word	0xffffffff


	//   ....[32]....
        /*0218*/ 	.word	0xffffffff


	//   ....[33]....
        /*021c*/ 	.word	0xffffffff


	//   ....[34]....
        /*0220*/ 	.word	0xffffffff


	//   ....[35]....
        /*0224*/ 	.word	0xffffffff


	//   ....[36]....
        /*0228*/ 	.word	0xffffffff


	//   ....[37]....
        /*022c*/ 	.word	0xffffffff


	//   ....[38]....
        /*0230*/ 	.word	0xffffffff


	//   ....[39]....
        /*0234*/ 	.word	0xffffffff


	//   ....[40]....
        /*0238*/ 	.word	0xffffffff


	//   ....[41]....
        /*023c*/ 	.word	0xffffffff


	//   ....[42]....
        /*0240*/ 	.word	0xffffffff


	//   ....[43]....
        /*0244*/ 	.word	0xffffffff


	//   ....[44]....
        /*0248*/ 	.word	0xffffffff


	//   ....[45]....
        /*024c*/ 	.word	0xffffffff


	//   ....[46]....
        /*0250*/ 	.word	0xffffffff


	//   ....[47]....
        /*0254*/ 	.word	0xffffffff


	//   ....[48]....
        /*0258*/ 	.word	0xffffffff


	//   ....[49]....
        /*025c*/ 	.word	0xffffffff


	//   ....[50]....
        /*0260*/ 	.word	0xffffffff


	//   ....[51]....
        /*0264*/ 	.word	0xffffffff


	//   ....[52]....
        /*0268*/ 	.word	0xffffffff


	//   ....[53]....
        /*026c*/ 	.word	0xffffffff


	//   ....[54]....
        /*0270*/ 	.word	0xffffffff


	//   ....[55]....
        /*0274*/ 	.word	0xffffffff


	//   ....[56]....
        /*0278*/ 	.word	0xffffffff


	//   ....[57]....
        /*027c*/ 	.word	0xffffffff


	//   ....[58]....
        /*0280*/ 	.word	0xffffffff


	//   ....[59]....
        /*0284*/ 	.word	0xffffffff


	//   ....[60]....
        /*0288*/ 	.word	0xffffffff


	//   ....[61]....
        /*028c*/ 	.word	0xffffffff


	//   ....[62]....
        /*0290*/ 	.word	0xffffffff


	//   ....[63]....
        /*0294*/ 	.word	0xffffffff


	//   ....[64]....
        /*0298*/ 	.word	0xffffffff


	//   ....[65]....
        /*029c*/ 	.word	0xffffffff


	//   ....[66]....
        /*02a0*/ 	.word	0xffffffff


	//   ....[67]....
        /*02a4*/ 	.word	0xffffffff


	//   ....[68]....
        /*02a8*/ 	.word	0xffffffff


	//   ....[69]....
        /*02ac*/ 	.word	0xffffffff


	//   ....[70]....
        /*02b0*/ 	.word	0xffffffff


	//   ....[71]....
        /*02b4*/ 	.word	0xffffffff


	//   ....[72]....
        /*02b8*/ 	.word	0xffffffff


	//   ....[73]....
        /*02bc*/ 	.word	0xffffffff


	//   ....[74]....
        /*02c0*/ 	.word	0xffffffff


	//   ....[75]....
        /*02c4*/ 	.word	0xffffffff


	//   ....[76]....
        /*02c8*/ 	.word	0xffffffff


	//   ....[77]....
        /*02cc*/ 	.word	0xffffffff


	//   ....[78]....
        /*02d0*/ 	.word	0xffffffff


	//   ....[79]....
        /*02d4*/ 	.word	0xffffffff


	//   ....[80]....
        /*02d8*/ 	.word	0xffffffff


	//   ....[81]....
        /*02dc*/ 	.word	0xffffffff


	//   ....[82]....
        /*02e0*/ 	.word	0xffffffff


	//   ....[83]....
        /*02e4*/ 	.word	0xffffffff


	//   ....[84]....
        /*02e8*/ 	.word	0xffffffff


	//   ....[85]....
        /*02ec*/ 	.word	0xffffffff


	//   ....[86]....
        /*02f0*/ 	.word	0xffffffff


	//   ....[87]....
        /*02f4*/ 	.word	0xffffffff


	//   ....[88]....
        /*02f8*/ 	.word	0xffffffff


	//   ....[89]....
        /*02fc*/ 	.word	0xffffffff


	//   ....[90]....
        /*0300*/ 	.word	0xffffffff


	//   ....[91]....
        /*0304*/ 	.word	0xffffffff


	//   ....[92]....
        /*0308*/ 	.word	0xffffffff


	//   ....[93]....
        /*030c*/ 	.word	0xffffffff


	//   ....[94]....
        /*0310*/ 	.word	0xffffffff


	//   ....[95]....
        /*0314*/ 	.word	0xffffffff


	//   ....[96]....
        /*0318*/ 	.word	0xffffffff


	//   ....[97]....
        /*031c*/ 	.word	0xffffffff


	//   ....[98]....
        /*0320*/ 	.word	0xffffffff


	//   ....[99]....
        /*0324*/ 	.word	0xffffffff


	//   ....[100]....
        /*0328*/ 	.word	0xffffffff


	//   ....[101]....
        /*032c*/ 	.word	0xffffffff


	//   ....[102]....
        /*0330*/ 	.word	0xffffffff


	//   ....[103]....
        /*0334*/ 	.word	0xffffffff


	//   ....[104]....
        /*0338*/ 	.word	0xffffffff


	//   ....[105]....
        /*033c*/ 	.word	0xffffffff


	//   ....[106]....
        /*0340*/ 	.word	0xffffffff


	//   ....[107]....
        /*0344*/ 	.word	0xffffffff


	//   ....[108]....
        /*0348*/ 	.word	0xffffffff


	//   ....[109]....
        /*034c*/ 	.word	0xffffffff


	//   ....[110]....
        /*0350*/ 	.word	0xffffffff


	//   ....[111]....
        /*0354*/ 	.word	0xffffffff


	//   ....[112]....
        /*0358*/ 	.word	0xffffffff


	//   ....[113]....
        /*035c*/ 	.word	0xffffffff


	//   ....[114]....
        /*0360*/ 	.word	0xffffffff


	//   ....[115]....
        /*0364*/ 	.word	0xffffffff


	//   ....[116]....
        /*0368*/ 	.word	0xffffffff


	//   ....[117]....
        /*036c*/ 	.word	0xffffffff


	//   ....[118]....
        /*0370*/ 	.word	0xffffffff


	//   ....[119]....
        /*0374*/ 	.word	0xffffffff


	//   ....[120]....
        /*0378*/ 	.word	0xffffffff


	//   ....[121]....
        /*037c*/ 	.word	0xffffffff


	//   ....[122]....
        /*0380*/ 	.word	0xffffffff


	//   ....[123]....
        /*0384*/ 	.word	0xffffffff


	//   ....[124]....
        /*0388*/ 	.word	0xffffffff


	//   ....[125]....
        /*038c*/ 	.word	0xffffffff


	//   ....[126]....
        /*0390*/ 	.word	0xffffffff


	//   ....[127]....
        /*0394*/ 	.word	0xffffffff


	//   ....[128]....
        /*0398*/ 	.word	0xffffffff


	//   ....[129]....
        /*039c*/ 	.word	0xffffffff


	//   ....[130]....
        /*03a0*/ 	.word	0xffffffff


	//   ....[131]....
        /*03a4*/ 	.word	0xffffffff


	//   ....[132]....
        /*03a8*/ 	.word	0xffffffff


	//   ....[133]....
        /*03ac*/ 	.word	0xffffffff


	//   ....[134]....
        /*03b0*/ 	.word	0xffffffff


	//   ....[135]....
        /*03b4*/ 	.word	0xffffffff


	//   ....[136]....
        /*03b8*/ 	.word	0xffffffff


	//   ....[137]....
        /*03bc*/ 	.word	0xffffffff


	//   ....[138]....
        /*03c0*/ 	.word	0xffffffff


	//   ....[139]....
        /*03c4*/ 	.word	0xffffffff


	//   ....[140]....
        /*03c8*/ 	.word	0xffffffff


	//   ....[141]....
        /*03cc*/ 	.word	0xffffffff


	//   ....[142]....
        /*03d0*/ 	.word	0xffffffff


	//   ....[143]....
        /*03d4*/ 	.word	0xffffffff


	//   ....[144]....
        /*03d8*/ 	.word	0xffffffff


	//   ....[145]....
        /*03dc*/ 	.word	0xffffffff


	//   ....[146]....
        /*03e0*/ 	.word	0xffffffff


	//   ....[147]....
        /*03e4*/ 	.word	0xffffffff


	//   ....[148]....
        /*03e8*/ 	.word	0xffffffff


	//   ....[149]....
        /*03ec*/ 	.word	0xffffffff


	//   ....[150]....
        /*03f0*/ 	.word	0xffffffff


	//   ....[151]....
        /*03f4*/ 	.word	0xffffffff


	//   ....[152]....
        /*03f8*/ 	.word	0xffffffff


	//   ....[153]....
        /*03fc*/ 	.word	0xffffffff


	//   ....[154]....
        /*0400*/ 	.word	0xffffffff


	//   ....[155]....
        /*0404*/ 	.word	0xffffffff


	//   ....[156]....
        /*0408*/ 	.word	0xffffffff


	//   ....[157]....
        /*040c*/ 	.word	0xffffffff


	//   ....[158]....
        /*0410*/ 	.word	0xffffffff


	//   ....[159]....
        /*0414*/ 	.word	0xffffffff


	//   ....[160]....
        /*0418*/ 	.word	0x0500000f


	//   ....[161]....
        /*041c*/ 	.word	0x0500000f


	//   ....[162]....
        /*0420*/ 	.word	0x0500000f


	//   ....[163]....
        /*0424*/ 	.word	0x0500000f


	//   ....[164]....
        /*0428*/ 	.word	0x0500000f


	//   ....[165]....
        /*042c*/ 	.word	0x0500000f


	//   ....[166]....
        /*0430*/ 	.word	0x0500000f


	//   ....[167]....
        /*0434*/ 	.word	0x0500000f


	//   ....[168]....
        /*0438*/ 	.word	0x0500000f


	//   ....[169]....
        /*043c*/ 	.word	0x0500000f


	//   ....[170]....
        /*0440*/ 	.word	0x0500000f


	//   ....[171]....
        /*0444*/ 	.word	0x0500000f


	//   ....[172]....
        /*0448*/ 	.word	0x0500000f


	//   ....[173]....
        /*044c*/ 	.word	0x0500000f


	//   ....[174]....
        /*0450*/ 	.word	0x0500000f


	//   ....[175]....
        /*0454*/ 	.word	0x0500000f


	//   ....[176]....
        /*0458*/ 	.word	0x0500000f


	//   ....[177]....
        /*045c*/ 	.word	0x0500000f


	//   ....[178]....
        /*0460*/ 	.word	0x0500000f


	//   ....[179]....
        /*0464*/ 	.word	0x0500000f


	//   ....[180]....
        /*0468*/ 	.word	0x0500000f


	//   ....[181]....
        /*046c*/ 	.word	0x0500000f


	//   ....[182]....
        /*0470*/ 	.word	0x0500000f


	//   ....[183]....
        /*0474*/ 	.word	0x0500000f


	//   ....[184]....
        /*0478*/ 	.word	0x0500000f


	//   ....[185]....
        /*047c*/ 	.word	0x0500000f


	//   ....[186]....
        /*0480*/ 	.word	0x0500000f


	//   ....[187]....
        /*0484*/ 	.word	0x0500000f


	//   ....[188]....
        /*0488*/ 	.word	0x0500000f


	//   ....[189]....
        /*048c*/ 	.word	0x0500000f


	//   ....[190]....
        /*0490*/ 	.word	0x0500000f


	//   ....[191]....
        /*0494*/ 	.word	0x0500000f


	//   ....[192]....
        /*0498*/ 	.word	0x0500000f


	//   ....[193]....
        /*049c*/ 	.word	0x0500000f


	//   ....[194]....
        /*04a0*/ 	.word	0x0500000f


	//   ....[195]....
        /*04a4*/ 	.word	0x0500000f


	//   ....[196]....
        /*04a8*/ 	.word	0x0500000f


	//   ....[197]....
        /*04ac*/ 	.word	0x0500000f


	//   ....[198]....
        /*04b0*/ 	.word	0x0500000f


	//   ....[199]....
        /*04b4*/ 	.word	0x0500000f


	//   ....[200]....
        /*04b8*/ 	.word	0x0500000f


	//   ....[201]....
        /*04bc*/ 	.word	0x0500000f


	//   ....[202]....
        /*04c0*/ 	.word	0x0500000f


	//   ....[203]....
        /*04c4*/ 	.word	0x0500000f


	//   ....[204]....
        /*04c8*/ 	.word	0x0500000f


	//   ....[205]....
        /*04cc*/ 	.word	0x0500000f


	//   ....[206]....
        /*04d0*/ 	.word	0x0500000f


	//   ....[207]....
        /*04d4*/ 	.word	0x0500000f


	//   ....[208]....
        /*04d8*/ 	.word	0x0500000f


	//   ....[209]....
        /*04dc*/ 	.word	0x0500000f


	//   ....[210]....
        /*04e0*/ 	.word	0x0500000f


	//   ....[211]....
        /*04e4*/ 	.word	0x0500000f


	//   ....[212]....
        /*04e8*/ 	.word	0x0500000f


	//   ....[213]....
        /*04ec*/ 	.word	0x0500000f


	//   ....[214]....
        /*04f0*/ 	.word	0x0500000f


	//   ....[215]....
        /*04f4*/ 	.word	0x0500000f


	//   ....[216]....
        /*04f8*/ 	.word	0x0500000f


	//   ....[217]....
        /*04fc*/ 	.word	0x0500000f


	//   ....[218]....
        /*0500*/ 	.word	0x0500000f


	//   ....[219]....
        /*0504*/ 	.word	0x0500000f


	//   ....[220]....
        /*0508*/ 	.word	0x0500000f


	//   ....[221]....
        /*050c*/ 	.word	0x0500000f


	//   ....[222]....
        /*0510*/ 	.word	0x0500000f


	//   ....[223]....
        /*0514*/ 	.word	0x0500000f


	//   ....[224]....
        /*0518*/ 	.word	0x0500000f


	//   ....[225]....
        /*051c*/ 	.word	0x0500000f


	//   ....[226]....
        /*0520*/ 	.word	0x0500000f


	//   ....[227]....
        /*0524*/ 	.word	0x0500000f


	//   ....[228]....
        /*0528*/ 	.word	0x0500000f


	//   ....[229]....
        /*052c*/ 	.word	0x0500000f


	//   ....[230]....
        /*0530*/ 	.word	0x0500000f


	//   ....[231]....
        /*0534*/ 	.word	0x0500000f


	//   ....[232]....
        /*0538*/ 	.word	0x0500000f


	//   ....[233]....
        /*053c*/ 	.word	0x0500000f


	//   ....[234]....
        /*0540*/ 	.word	0x0500000f


	//   ....[235]....
        /*0544*/ 	.word	0x0500000f


	//   ....[236]....
        /*0548*/ 	.word	0x0500000f


	//   ....[237]....
        /*054c*/ 	.word	0x0500000f


	//   ....[238]....
        /*0550*/ 	.word	0x0500000f


	//   ....[239]....
        /*0554*/ 	.word	0x0500000f


	//   ....[240]....
        /*0558*/ 	.word	0x0500000f


	//   ....[241]....
        /*055c*/ 	.word	0x0500000f


	//   ....[242]....
        /*0560*/ 	.word	0x0500000f


	//   ....[243]....
        /*0564*/ 	.word	0x0500000f


	//   ....[244]....
        /*0568*/ 	.word	0x0500000f


	//   ....[245]....
        /*056c*/ 	.word	0x0500000f


	//   ....[246]....
        /*0570*/ 	.word	0x0500000f


	//   ....[247]....
        /*0574*/ 	.word	0x0500000f


	//   ....[248]....
        /*0578*/ 	.word	0x0500000f


	//   ....[249]....
        /*057c*/ 	.word	0x0500000f


	//   ....[250]....
        /*0580*/ 	.word	0x0500000f


	//   ....[251]....
        /*0584*/ 	.word	0x0500000f


	//   ....[252]....
        /*0588*/ 	.word	0x0500000f


	//   ....[253]....
        /*058c*/ 	.word	0x0500000f


	//   ....[254]....
        /*0590*/ 	.word	0x0500000f


	//   ....[255]....
        /*0594*/ 	.word	0x0500000f


	//   ....[0]....
        /*0598*/ 	.word	0x0500000f


	//----- nvinfo : EIATTR_COOP_GROUP_INSTR_OFFSETS
	.align		4
.L_85:
        /*059c*/ 	.byte	0x04, 0x28
        /*059e*/ 	.short	(.L_87 - .L_86)


	//   ....[0]....
.L_86:
        /*05a0*/ 	.word	0x00000080


	//   ....[1]....
        /*05a4*/ 	.word	0x00000090


	//   ....[2]....
        /*05a8*/ 	.word	0x000002d0


	//   ....[3]....
        /*05ac*/ 	.word	0x00000430


	//   ....[4]....
        /*05b0*/ 	.word	0x00000550


	//   ....[5]....
        /*05b4*/ 	.word	0x000006b0


	//   ....[6]....
        /*05b8*/ 	.word	0x00000e60


	//   ....[7]....
        /*05bc*/ 	.word	0x00002760


	//   ....[8]....
        /*05c0*/ 	.word	0x00002860


	//   ....[9]....
        /*05c4*/ 	.word	0x00002ed0


	//   ....[10]....
        /*05c8*/ 	.word	0x00002f40


	//   ....[11]....
        /*05cc*/ 	.word	0x00005500


	//   ....[12]....
        /*05d0*/ 	.word	0x00005510


	//   ....[13]....
        /*05d4*/ 	.word	0x00005540


	//   ....[14]....
        /*05d8*/ 	.word	0x00005550


	//   ....[15]....
        /*05dc*/ 	.word	0x00007010


	//   ....[16]....
        /*05e0*/ 	.word	0x00007020


	//   ....[17]....
        /*05e4*/ 	.word	0x000070a0


	//   ....[18]....
        /*05e8*/ 	.word	0x000070b0


	//   ....[19]....
        /*05ec*/ 	.word	0x00008210


	//   ....[20]....
        /*05f0*/ 	.word	0x00008240


	//   ....[21]....
        /*05f4*/ 	.word	0x00008270


	//   ....[22]....
        /*05f8*/ 	.word	0x000082b0


	//   ....[23]....
        /*05fc*/ 	.word	0x000082f0


	//   ....[24]....
        /*0600*/ 	.word	0x00008330


	//   ....[25]....
        /*0604*/ 	.word	0x00008360


	//   ....[26]....
        /*0608*/ 	.word	0x000083a0


	//   ....[27]....
        /*060c*/ 	.word	0x000083e0


	//   ....[28]....
        /*0610*/ 	.word	0x00008410


	//   ....[29]....
        /*0614*/ 	.word	0x00008440


	//   ....[30]....
        /*0618*/ 	.word	0x00008480


	//   ....[31]....
        /*061c*/ 	.word	0x000084d0


	//   ....[32]....
        /*0620*/ 	.word	0x00008500


	//   ....[33]....
        /*0624*/ 	.word	0x00008530


	//   ....[34]....
        /*0628*/ 	.word	0x00008550


	//   ....[35]....
        /*062c*/ 	.word	0x00008570


	//   ....[36]....
        /*0630*/ 	.word	0x00008580


	//   ....[37]....
        /*0634*/ 	.word	0x00008590


	//   ....[38]....
        /*0638*/ 	.word	0x000085a0


	//   ....[39]....
        /*063c*/ 	.word	0x000085b0


	//   ....[40]....
        /*0640*/ 	.word	0x000085c0


	//   ....[41]....
        /*0644*/ 	.word	0x000085d0


	//   ....[42]....
        /*0648*/ 	.word	0x000085e0


	//   ....[43]....
        /*064c*/ 	.word	0x000085f0


	//   ....[44]....
        /*0650*/ 	.word	0x00008600


	//   ....[45]....
        /*0654*/ 	.word	0x00008610


	//   ....[46]....
        /*0658*/ 	.word	0x00008620


	//   ....[47]....
        /*065c*/ 	.word	0x00008630


	//   ....[48]....
        /*0660*/ 	.word	0x00008640


	//   ....[49]....
        /*0664*/ 	.word	0x00008650


	//   ....[50]....
        /*0668*/ 	.word	0x00008680


	//   ....[51]....
        /*066c*/ 	.word	0x00008810


	//   ....[52]....
        /*0670*/ 	.word	0x00008840


	//   ....[53]....
        /*0674*/ 	.word	0x00008870


	//   ....[54]....
        /*0678*/ 	.word	0x00008960


	//   ....[55]....
        /*067c*/ 	.word	0x00008d30


	//   ....[56]....
        /*0680*/ 	.word	0x00008d70


	//   ....[57]....
        /*0684*/ 	.word	0x00008e50


	//   ....[58]....
        /*0688*/ 	.word	0x00008e70


	//   ....[59]....
        /*068c*/ 	.word	0x00008f20


	//   ....[60]....
        /*0690*/ 	.word	0x00008f40


	//   ....[61]....
        /*0694*/ 	.word	0x00009000


	//   ....[62]....
        /*0698*/ 	.word	0x00009040


	//   ....[63]....
        /*069c*/ 	.word	0x0000a8b0


	//   ....[64]....
        /*06a0*/ 	.word	0x0000a8e0


	//   ....[65]....
        /*06a4*/ 	.word	0x0000a8f0


	//   ....[66]....
        /*06a8*/ 	.word	0x0000a900


	//   ....[67]....
        /*06ac*/ 	.word	0x0000a920


	//   ....[68]....
        /*06b0*/ 	.word	0x0000a940


	//   ....[69]....
        /*06b4*/ 	.word	0x0000a970


	//   ....[70]....
        /*06b8*/ 	.word	0x0000a980


	//   ....[71]....
        /*06bc*/ 	.word	0x0000a9b0


	//   ....[72]....
        /*06c0*/ 	.word	0x0000a9d0


	//   ....[73]....
        /*06c4*/ 	.word	0x0000aa00


	//   ....[74]....
        /*06c8*/ 	.word	0x0000aa30


	//   ....[75]....
        /*06cc*/ 	.word	0x0000aaa0


	//   ....[76]....
        /*06d0*/ 	.word	0x0000aad0


	//   ....[77]....
        /*06d4*/ 	.word	0x0000ab00


	//   ....[78]....
        /*06d8*/ 	.word	0x0000ab10


	//   ....[79]....
        /*06dc*/ 	.word	0x0000ab90


	//   ....[80]....
        /*06e0*/ 	.word	0x0000abe0


	//   ....[81]....
        /*06e4*/ 	.word	0x0000abf0


	//   ....[82]....
        /*06e8*/ 	.word	0x0000ac30


	//   ....[83]....
        /*06ec*/ 	.word	0x0000b090


	//   ....[84]....
        /*06f0*/ 	.word	0x0000b0c0


	//   ....[85]....
        /*06f4*/ 	.word	0x0000b0f0


	//   ....[86]....
        /*06f8*/ 	.word	0x0000b120


	//   ....[87]....
        /*06fc*/ 	.word	0x0000b150


	//   ....[88]....
        /*0700*/ 	.word	0x0000b160


	//   ....[89]....
        /*0704*/ 	.word	0x0000b180


	//   ....[90]....
        /*0708*/ 	.word	0x0000b190


	//   ....[91]....
        /*070c*/ 	.word	0x0000b1b0


	//   ....[92]....
        /*0710*/ 	.word	0x0000b1c0


	//   ....[93]....
        /*0714*/ 	.word	0x0000b1e0


	//   ....[94]....
        /*0718*/ 	.word	0x0000b200


	//   ....[95]....
        /*071c*/ 	.word	0x0000b220


	//   ....[96]....
        /*0720*/ 	.word	0x0000b250


	//   ....[97]....
        /*0724*/ 	.word	0x0000b290


	//   ....[98]....
        /*0728*/ 	.word	0x0000b370


	//   ....[99]....
        /*072c*/ 	.word	0x0000b3c0


	//   ....[100]....
        /*0730*/ 	.word	0x0000b3f0


	//   ....[101]....
        /*0734*/ 	.word	0x0000b400


	//   ....[102]....
        /*0738*/ 	.word	0x0000b4b0


	//   ....[103]....
        /*073c*/ 	.word	0x0000bbe0


	//   ....[104]....
        /*0740*/ 	.word	0x0000bc00


	//   ....[105]....
        /*0744*/ 	.word	0x0000bc30


	//   ....[106]....
        /*0748*/ 	.word	0x0000bc70


	//   ....[107]....
        /*074c*/ 	.word	0x0000bcc0


	//   ....[108]....
        /*0750*/ 	.word	0x0000bce0


	//   ....[109]....
        /*0754*/ 	.word	0x0000bd30


	//   ....[110]....
        /*0758*/ 	.word	0x0000bd50


	//   ....[111]....
        /*075c*/ 	.word	0x0000bda0


	//   ....[112]....
        /*0760*/ 	.word	0x0000bdc0


	//   ....[113]....
        /*0764*/ 	.word	0x0000be10


	//   ....[114]....
        /*0768*/ 	.word	0x0000be30


	//   ....[115]....
        /*076c*/ 	.word	0x0000be80


	//   ....[116]....
        /*0770*/ 	.word	0x0000bea0


	//   ....[117]....
        /*0774*/ 	.word	0x0000bee0


	//   ....[118]....
        /*0778*/ 	.word	0x0000bf00


	//   ....[119]....
        /*077c*/ 	.word	0x0000c7a0


	//   ....[120]....
        /*0780*/ 	.word	0x0000c7b0


	//   ....[121]....
        /*0784*/ 	.word	0x0000c7c0


	//   ....[122]....
        /*0788*/ 	.word	0x0000c7d0


	//   ....[123]....
        /*078c*/ 	.word	0x0000c7e0


	//   ....[124]....
        /*0790*/ 	.word	0x0000c7f0


	//   ....[125]....
        /*0794*/ 	.word	0x0000c800


	//   ....[126]....
        /*0798*/ 	.word	0x0000c820


	//   ....[127]....
        /*079c*/ 	.word	0x0000c830


	//   ....[128]....
        /*07a0*/ 	.word	0x0000c860


	//   ....[129]....
        /*07a4*/ 	.word	0x0000c880


	//   ....[130]....
        /*07a8*/ 	.word	0x0000c8e0


	//   ....[131]....
        /*07ac*/ 	.word	0x0000c910


	//   ....[132]....
        /*07b0*/ 	.word	0x0000c920


	//   ....[133]....
        /*07b4*/ 	.word	0x0000c940


	//   ....[134]....
        /*07b8*/ 	.word	0x0000c950


	//   ....[135]....
        /*07bc*/ 	.word	0x0000ca00


	//   ....[136]....
        /*07c0*/ 	.word	0x0000ca10


	//   ....[137]....
        /*07c4*/ 	.word	0x0000ca40


	//   ....[138]....
        /*07c8*/ 	.word	0x0000cab0


	//   ....[139]....
        /*07cc*/ 	.word	0x0000cec0


	//   ....[140]....
        /*07d0*/ 	.word	0x0000ced0


	//   ....[141]....
        /*07d4*/ 	.word	0x0000cee0


	//   ....[142]....
        /*07d8*/ 	.word	0x0000cef0


	//   ....[143]....
        /*07dc*/ 	.word	0x0000cf00


	//   ....[144]....
        /*07e0*/ 	.word	0x0000cf10


	//   ....[145]....
        /*07e4*/ 	.word	0x0000cf30


	//   ....[146]....
        /*07e8*/ 	.word	0x0000cf50


	//   ....[147]....
        /*07ec*/ 	.word	0x0000cf70


	//   ....[148]....
        /*07f0*/ 	.word	0x0000cfa0


	//   ....[149]....
        /*07f4*/ 	.word	0x0000cfd0


	//   ....[150]....
        /*07f8*/ 	.word	0x0000d000


	//   ....[151]....
        /*07fc*/ 	.word	0x0000d030


	//   ....[152]....
        /*0800*/ 	.word	0x0000d050


	//   ....[153]....
        /*0804*/ 	.word	0x0000d0a0


	//   ....[154]....
        /*0808*/ 	.word	0x0000d0b0


	//   ....[155]....
        /*080c*/ 	.word	0x0000d0c0


	//   ....[156]....
        /*0810*/ 	.word	0x0000d0e0


	//   ....[157]....
        /*0814*/ 	.word	0x0000d140


	//   ....[158]....
        /*0818*/ 	.word	0x0000d170


	//   ....[159]....
        /*081c*/ 	.word	0x0000e1d0


	//   ....[160]....
        /*0820*/ 	.word	0x0000e720


	//   ....[161]....
        /*0824*/ 	.word	0x0000e800


	//   ....[162]....
        /*0828*/ 	.word	0x0000e8c0


	//   ....[163]....
        /*082c*/ 	.word	0x0000e920


	//   ....[164]....
        /*0830*/ 	.word	0x0000e9e0


	//   ....[165]....
        /*0834*/ 	.word	0x0000ea40


	//   ....[166]....
        /*0838*/ 	.word	0x0000eb00


	//   ....[167]....
        /*083c*/ 	.word	0x0000eb60


	//   ....[168]....
        /*0840*/ 	.word	0x0000ec20


	//   ....[169]....
        /*0844*/ 	.word	0x0000ec80


	//   ....[170]....
        /*0848*/ 	.word	0x0000ed40


	//   ....[171]....
        /*084c*/ 	.word	0x0000eda0


	//   ....[172]....
        /*0850*/ 	.word	0x0000ee60


	//   ....[173]....
        /*0854*/ 	.word	0x0000eec0


	//   ....[174]....
        /*0858*/ 	.word	0x0000ef80


	//   ....[175]....
        /*085c*/ 	.word	0x0000efe0


	//   ....[176]....
        /*0860*/ 	.word	0x0000f090


	//   ....[177]....
        /*0864*/ 	.word	0x0000f0f0


	//   ....[178]....
        /*0868*/ 	.word	0x0000f1a0


	//   ....[179]....
        /*086c*/ 	.word	0x0000f200


	//   ....[180]....
        /*0870*/ 	.word	0x0000f2b0


	//   ....[181]....
        /*0874*/ 	.word	0x0000f390


	//   ....[182]....
        /*0878*/ 	.word	0x0000f440


	//   ....[183]....
        /*087c*/ 	.word	0x0000f4a0


	//   ....[184]....
        /*0880*/ 	.word	0x0000f540


	//   ....[185]....
        /*0884*/ 	.word	0x0000f5f0


	//   ....[186]....
        /*0888*/ 	.word	0x0000f6c0


	//   ....[187]....
        /*088c*/ 	.word	0x0000f7a0


	//   ....[188]....
        /*0890*/ 	.word	0x0000f7f0


	//   ....[189]....
        /*0894*/ 	.word	0x0000f850


	//   ....[190]....
        /*0898*/ 	.word	0x0000f920


	//   ....[191]....
        /*089c*/ 	.word	0x0000fa10


	//   ....[192]....
        /*08a0*/ 	.word	0x0000fa60


	//   ....[193]....
        /*08a4*/ 	.word	0x0000fb10


	//   ....[194]....
        /*08a8*/ 	.word	0x0000fbb0


	//   ....[195]....
        /*08ac*/ 	.word	0x0000fc10


	//   ....[196]....
        /*08b0*/ 	.word	0x0000fce0


	//   ....[197]....
        /*08b4*/ 	.word	0x0000fd40


	//   ....[198]....
        /*08b8*/ 	.word	0x0000fe20


	//   ....[199]....
        /*08bc*/ 	.word	0x0000ff00


	//   ....[200]....
        /*08c0*/ 	.word	0x0000ff50


	//   ....[201]....
        /*08c4*/ 	.word	0x0000ffe0


	//   ....[202]....
        /*08c8*/ 	.word	0x00010050


	//   ....[203]....
        /*08cc*/ 	.word	0x000100d0


	//   ....[204]....
        /*08d0*/ 	.word	0x00010170


	//   ....[205]....
        /*08d4*/ 	.word	0x000101d0


	//   ....[206]....
        /*08d8*/ 	.word	0x00010290


	//   ....[207]....
        /*08dc*/ 	.word	0x000102f0


	//   ....[208]....
        /*08e0*/ 	.word	0x000103b0


	//   ....[209]....
        /*08e4*/ 	.word	0x00010410


	//   ....[210]....
        /*08e8*/ 	.word	0x000104d0


	//   ....[211]....
        /*08ec*/ 	.word	0x00010530


	//   ....[212]....
        /*08f0*/ 	.word	0x000105f0


	//   ....[213]....
        /*08f4*/ 	.word	0x00010650


	//   ....[214]....
        /*08f8*/ 	.word	0x00010710


	//   ....[215]....
        /*08fc*/ 	.word	0x00010770


	//   ....[216]....
        /*0900*/ 	.word	0x00010810


	//   ....[217]....
        /*0904*/ 	.word	0x00010950


	//   ....[218]....
        /*0908*/ 	.word	0x000109f0


	//   ....[219]....
        /*090c*/ 	.word	0x00010a70


	//   ....[220]....
        /*0910*/ 	.word	0x00010b20


	//   ....[221]....
        /*0914*/ 	.word	0x00010b80


	//   ....[222]....
        /*0918*/ 	.word	0x00010c30


	//   ....[223]....
        /*091c*/ 	.word	0x00010c90


	//   ....[224]....
        /*0920*/ 	.word	0x00010d40


	//   ....[225]....
        /*0924*/ 	.word	0x00010da0


	//   ....[226]....
        /*0928*/ 	.word	0x00010e50


	//   ....[227]....
        /*092c*/ 	.word	0x00010eb0


	//   ....[228]....
        /*0930*/ 	.word	0x00010f60


	//   ....[229]....
        /*0934*/ 	.word	0x00010fc0


	//   ....[230]....
        /*0938*/ 	.word	0x00011070


	//   ....[231]....
        /*093c*/ 	.word	0x000110d0


	//   ....[232]....
        /*0940*/ 	.word	0x00011180


	//   ....[233]....
        /*0944*/ 	.word	0x000111e0


	//   ....[234]....
        /*0948*/ 	.word	0x00011290


	//   ....[235]....
        /*094c*/ 	.word	0x000112f0


	//   ....[236]....
        /*0950*/ 	.word	0x000113a0


	//   ....[237]....
        /*0954*/ 	.word	0x00011490


	//   ....[238]....
        /*0958*/ 	.word	0x00011520


	//   ....[239]....
        /*095c*/ 	.word	0x000115a0


	//   ....[240]....
        /*0960*/ 	.word	0x00011630


	//   ....[241]....
        /*0964*/ 	.word	0x00011690


	//   ....[242]....
        /*0968*/ 	.word	0x00011730


	//   ....[243]....
        /*096c*/ 	.word	0x00011790


	//   ....[244]....
        /*0970*/ 	.word	0x00011830


	//   ....[245]....
        /*0974*/ 	.word	0x00011890


	//   ....[246]....
        /*0978*/ 	.word	0x00011930


	//   ....[247]....
        /*097c*/ 	.word	0x00011990


	//   ....[248]....
        /*0980*/ 	.word	0x00011a40


	//   ....[249]....
        /*0984*/ 	.word	0x00011aa0


	//   ....[250]....
        /*0988*/ 	.word	0x00011b50


	//   ....[251]....
        /*098c*/ 	.word	0x00011bb0


	//   ....[252]....
        /*0990*/ 	.word	0x00011c50


	//   ....[253]....
        /*0994*/ 	.word	0x00011cb0


	//   ....[254]....
        /*0998*/ 	.word	0x00011d60


	//   ....[255]....
        /*099c*/ 	.word	0x00011dc0


	//   ....[0]....
        /*09a0*/ 	.word	0x00011e70


	//----- nvinfo : EIATTR_REG_RECONFIG
	.align		4
.L_87:
        /*09a4*/ 	.byte	0x01, 0x54
	.zero		2


	//----- nvinfo : EIATTR_SYSCALL_OFFSETS
	.align		4
        /*09a8*/ 	.byte	0x04, 0x46
        /*09aa*/ 	.short	(.L_89 - .L_88)


	//   ....[0]....
.L_88:
        /*09ac*/ 	.word	0x00001380


	//   ....[1]....
        /*09b0*/ 	.word	0x00009d50


	//   ....[2]....
        /*09b4*/ 	.word	0x00009eb0


	//   ....[3]....
        /*09b8*/ 	.word	0x00009ff0


	//   ....[4]....
        /*09bc*/ 	.word	0x0000a110


	//   ....[5]....
        /*09c0*/ 	.word	0x0000b830


	//----- nvinfo : EIATTR_MBARRIER_INSTR_OFFSETS
	.align		4
.L_89:
        /*09c4*/ 	.byte	0x04, 0x39
        /*09c6*/ 	.short	(.L_91 - .L_90)


	//   ....[0]....
.L_90:
        /*09c8*/ 	.word	0x00000180
        /*09cc*/ 	.word	0x000000ff
        /*09d0*/ 	.word	0x00022800
        /*09d4*/ 	.short	0x0100
        /*09d6*/ 	.byte	0x08
	.zero		1


	//   ....[1]....
        /*09d8*/ 	.word	0x00000190
        /*09dc*/ 	.word	0x000000ff
        /*09e0*/ 	.word	0x00022820
        /*09e4*/ 	.short	0x0100
        /*09e6*/ 	.byte	0x08
	.zero		1


	//   ....[2]....
        /*09e8*/ 	.word	0x00000280
        /*09ec*/ 	.word	0x000000ff
        /*09f0*/ 	.word	0x00022830
        /*09f4*/ 	.short	0x0100
        /*09f6*/ 	.byte	0x08
	.zero		1


	//   ....[3]....
        /*09f8*/ 	.word	0x00000290
        /*09fc*/ 	.word	0x000000ff
        /*0a00*/ 	.word	0x00022840
        /*0a04*/ 	.short	0x0100
        /*0a06*/ 	.byte	0x08
	.zero		1


	//   ....[4]....
        /*0a08*/ 	.word	0x000002a0
        /*0a0c*/ 	.word	0x000000ff
        /*0a10*/ 	.word	0x00022838
        /*0a14*/ 	.short	0x0100
        /*0a16*/ 	.byte	0x08
	.zero		1


	//   ....[5]....
        /*0a18*/ 	.word	0x000002b0
        /*0a1c*/ 	.word	0x000000ff
        /*0a20*/ 	.word	0x00022848
        /*0a24*/ 	.short	0x0100
        /*0a26*/ 	.byte	0x08
	.zero		1


	//   ....[6]....
        /*0a28*/ 	.word	0x000003e0
        /*0a2c*/ 	.word	0x000000ff
        /*0a30*/ 	.word	0x00022850
        /*0a34*/ 	.short	0x0100
        /*0a36*/ 	.byte	0x08
	.zero		1


	//   ....[7]....
        /*0a38*/ 	.word	0x000003f0
        /*0a3c*/ 	.word	0x000000ff
        /*0a40*/ 	.word	0x00022860
        /*0a44*/ 	.short	0x0100
        /*0a46*/ 	.byte	0x08
	.zero		1


	//   ....[8]....
        /*0a48*/ 	.word	0x00000400
        /*0a4c*/ 	.word	0x000000ff
        /*0a50*/ 	.word	0x00022858
        /*0a54*/ 	.short	0x0100
        /*0a56*/ 	.byte	0x08
	.zero		1


	//   ....[9]....
        /*0a58*/ 	.word	0x00000410
        /*0a5c*/ 	.word	0x000000ff
        /*0a60*/ 	.word	0x00022868
        /*0a64*/ 	.short	0x0100
        /*0a66*/ 	.byte	0x08
	.zero		1


	//   ....[10]....
        /*0a68*/ 	.word	0x00000500
        /*0a6c*/ 	.word	0x000000ff
        /*0a70*/ 	.word	0x00022870
        /*0a74*/ 	.short	0x0100
        /*0a76*/ 	.byte	0x06
	.zero		1


	//   ....[11]....
        /*0a78*/ 	.word	0x00000510
        /*0a7c*/ 	.word	0x000000ff
        /*0a80*/ 	.word	0x00022880
        /*0a84*/ 	.short	0x0100
        /*0a86*/ 	.byte	0x06
	.zero		1


	//   ....[12]....
        /*0a88*/ 	.word	0x00000520
        /*0a8c*/ 	.word	0x000000ff
        /*0a90*/ 	.word	0x00022878
        /*0a94*/ 	.short	0x0100
        /*0a96*/ 	.byte	0x06
	.zero		1


	//   ....[13]....
        /*0a98*/ 	.word	0x00000530
        /*0a9c*/ 	.word	0x000000ff
        /*0aa0*/ 	.word	0x00022888
        /*0aa4*/ 	.short	0x0100
        /*0aa6*/ 	.byte	0x06
	.zero		1


	//   ....[14]....
        /*0aa8*/ 	.word	0x00000660
        /*0aac*/ 	.word	0x000000ff
        /*0ab0*/ 	.word	0x00022890
        /*0ab4*/ 	.short	0x0100
        /*0ab6*/ 	.byte	0x08
	.zero		1


	//   ....[15]....
        /*0ab8*/ 	.word	0x00000670
        /*0abc*/ 	.word	0x000000ff
        /*0ac0*/ 	.word	0x000228a0
        /*0ac4*/ 	.short	0x0100
        /*0ac6*/ 	.byte	0x08
	.zero		1


	//   ....[16]....
        /*0ac8*/ 	.word	0x00000680
        /*0acc*/ 	.word	0x000000ff
        /*0ad0*/ 	.word	0x00022898
        /*0ad4*/ 	.short	0x0100
        /*0ad6*/ 	.byte	0x08
	.zero		1


	//   ....[17]....
        /*0ad8*/ 	.word	0x00000690
        /*0adc*/ 	.word	0x000000ff
        /*0ae0*/ 	.word	0x000228a8
        /*0ae4*/ 	.short	0x0100
        /*0ae6*/ 	.byte	0x08
	.zero		1


	//   ....[18]....
        /*0ae8*/ 	.word	0x000007e0
        /*0aec*/ 	.word	0x000000ff
        /*0af0*/ 	.word	0x000228b0
        /*0af4*/ 	.short	0x0100
        /*0af6*/ 	.byte	0x08
	.zero		1


	//   ....[19]....
        /*0af8*/ 	.word	0x000007f0
        /*0afc*/ 	.word	0x000000ff
        /*0b00*/ 	.word	0x000228c0
        /*0b04*/ 	.short	0x0100
        /*0b06*/ 	.byte	0x08
	.zero		1


	//   ....[20]....
        /*0b08*/ 	.word	0x00000800
        /*0b0c*/ 	.word	0x000000ff
        /*0b10*/ 	.word	0x000228b8
        /*0b14*/ 	.short	0x0100
        /*0b16*/ 	.byte	0x08
	.zero		1


	//   ....[21]....
        /*0b18*/ 	.word	0x00000810
        /*0b1c*/ 	.word	0x000000ff
        /*0b20*/ 	.word	0x000228c8
        /*0b24*/ 	.short	0x0100
        /*0b26*/ 	.byte	0x08
	.zero		1


	//   ....[22]....
        /*0b28*/ 	.word	0x000013e0
        /*0b2c*/ 	.word	0x000000ff
        /*0b30*/ 	.word	0x00022800
        /*0b34*/ 	.short	0x010a
        /*0b36*/ 	.byte	0x29
	.zero		1


	//   ....[23]....
        /*0b38*/ 	.word	0x00001460
        /*0b3c*/ 	.word	0x00000005
        /*0b40*/ 	.word	0x00022830
        /*0b44*/ 	.short	0x010a
        /*0b46*/ 	.byte	0x3f
	.zero		1


	//   ....[24]....
        /*0b48*/ 	.word	0x000014a0
        /*0b4c*/ 	.word	0x00000005
        /*0b50*/ 	.word	0x00022830
        /*0b54*/ 	.short	0x010a
        /*0b56*/ 	.byte	0x3f
	.zero		1


	//   ....[25]....
        /*0b58*/ 	.word	0x00001e70
        /*0b5c*/ 	.word	0x000000ff
        /*0b60*/ 	.word	0x00000000
        /*0b64*/ 	.short	0x0101
        /*0b66*/ 	.byte	0x06
	.zero		1


	//   ....[26]....
        /*0b68*/ 	.word	0x00004480
        /*0b6c*/ 	.word	0x000000ff
        /*0b70*/ 	.word	0x00022830
        /*0b74*/ 	.short	0x010a
        /*0b76*/ 	.byte	0x06
	.zero		1


	//   ....[27]....
        /*0b78*/ 	.word	0x000044c0
        /*0b7c*/ 	.word	0x000000ff
        /*0b80*/ 	.word	0x00022830
        /*0b84*/ 	.short	0x010a
        /*0b86*/ 	.byte	0x06
	.zero		1


	//   ....[28]....
        /*0b88*/ 	.word	0x00004d30
        /*0b8c*/ 	.word	0x000000ff
        /*0b90*/ 	.word	0x00022850
        /*0b94*/ 	.short	0x010a
        /*0b96*/ 	.byte	0x06
	.zero		1


	//   ....[29]....
        /*0b98*/ 	.word	0x00004d70
        /*0b9c*/ 	.word	0x000000ff
        /*0ba0*/ 	.word	0x00022850
        /*0ba4*/ 	.short	0x010a
        /*0ba6*/ 	.byte	0x06
	.zero		1


	//   ....[30]....
        /*0ba8*/ 	.word	0x000050a0
        /*0bac*/ 	.word	0x000000ff
        /*0bb0*/ 	.word	0x00000000
        /*0bb4*/ 	.short	0x0101
        /*0bb6*/ 	.byte	0x06
	.zero		1


	//   ....[31]....
        /*0bb8*/ 	.word	0x00006650
        /*0bbc*/ 	.word	0x000000ff
        /*0bc0*/ 	.word	0x00000000
        /*0bc4*/ 	.short	0x0101
        /*0bc6*/ 	.byte	0x06
	.zero		1


	//   ....[32]....
        /*0bc8*/ 	.word	0x00006cd0
        /*0bcc*/ 	.word	0x000000ff
        /*0bd0*/ 	.word	0x00022850
        /*0bd4*/ 	.short	0x010a
        /*0bd6*/ 	.byte	0x04
	.zero		1


	//   ....[33]....
        /*0bd8*/ 	.word	0x00006d10
        /*0bdc*/ 	.word	0x000000ff
        /*0be0*/ 	.word	0x00022850
        /*0be4*/ 	.short	0x010a
        /*0be6*/ 	.byte	0x04
	.zero		1


	//   ....[34]....
        /*0be8*/ 	.word	0x00007a20
        /*0bec*/ 	.word	0x000000ff
        /*0bf0*/ 	.word	0x00000000
        /*0bf4*/ 	.short	0x0101
        /*0bf6*/ 	.byte	0x04
	.zero		1


	//   ....[35]....
        /*0bf8*/ 	.word	0x00008d50
        /*0bfc*/ 	.word	0x000000ff
        /*0c00*/ 	.word	0x00000000
        /*0c04*/ 	.short	0x0101
        /*0c06*/ 	.byte	0x29
	.zero		1


	//   ....[36]....
        /*0c08*/ 	.word	0x0000a610
        /*0c0c*/ 	.word	0x00000000
        /*0c10*/ 	.word	0x00022880
        /*0c14*/ 	.short	0x010a
        /*0c16*/ 	.byte	0x3f
	.zero		1


	//   ....[37]....
        /*0c18*/ 	.word	0x0000ad20
        /*0c1c*/ 	.word	0x00000000
        /*0c20*/ 	.word	0x00022870
        /*0c24*/ 	.short	0x0107
        /*0c26*/ 	.byte	0x3f
	.zero		1


	//   ....[38]....
        /*0c28*/ 	.word	0x0000ade0
        /*0c2c*/ 	.word	0x00000000
        /*0c30*/ 	.word	0x00022870
        /*0c34*/ 	.short	0x0101
        /*0c36*/ 	.byte	0x3f
	.zero		1


	//   ....[39]....
        /*0c38*/ 	.word	0x0000ae10
        /*0c3c*/ 	.word	0x00000000
        /*0c40*/ 	.word	0x00022840
        /*0c44*/ 	.short	0x010a
        /*0c46*/ 	.byte	0x3f
	.zero		1


	//   ....[40]....
        /*0c48*/ 	.word	0x0000b610
        /*0c4c*/ 	.word	0x00000000
        /*0c50*/ 	.word	0x00022830
        /*0c54*/ 	.short	0x0107
        /*0c56*/ 	.byte	0x3f
	.zero		1


	//   ....[41]....
        /*0c58*/ 	.word	0x0000b6d0
        /*0c5c*/ 	.word	0x00000000
        /*0c60*/ 	.word	0x00022830
        /*0c64*/ 	.short	0x0101
        /*0c66*/ 	.byte	0x3f
	.zero		1


	//   ....[42]....
        /*0c68*/ 	.word	0x0000bfa0
        /*0c6c*/ 	.word	0x000000ff
        /*0c70*/ 	.word	0x00022800
        /*0c74*/ 	.short	0x0107
        /*0c76*/ 	.byte	0x2a
	.zero		1


	//   ....[43]....
        /*0c78*/ 	.word	0x0000bff0
        /*0c7c*/ 	.word	0x000000ff
        /*0c80*/ 	.word	0x00022800
        /*0c84*/ 	.short	0x0101
        /*0c86*/ 	.byte	0x2a
	.zero		1


	//   ....[44]....
        /*0c88*/ 	.word	0x0000c030
        /*0c8c*/ 	.word	0x000000ff
        /*0c90*/ 	.word	0x00022820
        /*0c94*/ 	.short	0x010a
        /*0c96*/ 	.byte	0x2a
	.zero		1


	//   ....[45]....
        /*0c98*/ 	.word	0x0000c520
        /*0c9c*/ 	.word	0x00000000
        /*0ca0*/ 	.word	0x00022880
        /*0ca4*/ 	.short	0x010a
        /*0ca6*/ 	.byte	0x3f
	.zero		1


	//   ....[46]....
        /*0ca8*/ 	.word	0x0000cb60
        /*0cac*/ 	.word	0x00000000
        /*0cb0*/ 	.word	0x00022870
        /*0cb4*/ 	.short	0x0107
        /*0cb6*/ 	.byte	0x3f
	.zero		1


	//   ....[47]....
        /*0cb8*/ 	.word	0x0000cc20
        /*0cbc*/ 	.word	0x00000000
        /*0cc0*/ 	.word	0x00022870
        /*0cc4*/ 	.short	0x0101
        /*0cc6*/ 	.byte	0x3f
	.zero		1


	//   ....[48]....
        /*0cc8*/ 	.word	0x0000cc50
        /*0ccc*/ 	.word	0x00000000
        /*0cd0*/ 	.word	0x00022840
        /*0cd4*/ 	.short	0x010a
        /*0cd6*/ 	.byte	0x3f
	.zero		1


	//   ....[49]....
        /*0cd8*/ 	.word	0x0000d220
        /*0cdc*/ 	.word	0x00000000
        /*0ce0*/ 	.word	0x00022830
        /*0ce4*/ 	.short	0x0107
        /*0ce6*/ 	.byte	0x3f
	.zero		1


	//   ....[50]....
        /*0ce8*/ 	.word	0x0000d2e0
        /*0cec*/ 	.word	0x00000000
        /*0cf0*/ 	.word	0x00022830
        /*0cf4*/ 	.short	0x0101
        /*0cf6*/ 	.byte	0x3f
	.zero		1


	//   ....[51]....
        /*0cf8*/ 	.word	0x0000d370
        /*0cfc*/ 	.word	0x00000011
        /*0d00*/ 	.word	0x00022870
        /*0d04*/ 	.short	0x010a
        /*0d06*/ 	.byte	0x3f
	.zero		1


	//   ....[52]....
        /*0d08*/ 	.word	0x0000d400
        /*0d0c*/ 	.word	0x00000011
        /*0d10*/ 	.word	0x00022860
        /*0d14*/ 	.short	0x010a
        /*0d16*/ 	.byte	0x3f
	.zero		1


	//   ....[53]....
        /*0d18*/ 	.word	0x0000d900
        /*0d1c*/ 	.word	0x00000011
        /*0d20*/ 	.word	0x00022850
        /*0d24*/ 	.short	0x0101
        /*0d26*/ 	.byte	0x3f
	.zero		1


	//   ....[54]....
        /*0d28*/ 	.word	0x0000d980
        /*0d2c*/ 	.word	0x00000011
        /*0d30*/ 	.word	0x00000000
        /*0d34*/ 	.short	0x0101
        /*0d36*/ 	.byte	0x3f
	.zero		1


	//   ....[55]....
        /*0d38*/ 	.word	0x0000da40
        /*0d3c*/ 	.word	0x00000018
        /*0d40*/ 	.word	0x00022870
        /*0d44*/ 	.short	0x010a
        /*0d46*/ 	.byte	0x3f
	.zero		1


	//   ....[56]....
        /*0d48*/ 	.word	0x0000daf0
        /*0d4c*/ 	.word	0x00000018
        /*0d50*/ 	.word	0x00022860
        /*0d54*/ 	.short	0x010a
        /*0d56*/ 	.byte	0x3f
	.zero		1


	//   ....[57]....
        /*0d58*/ 	.word	0x0000dfe0
        /*0d5c*/ 	.word	0x00000018
        /*0d60*/ 	.word	0x00022850
        /*0d64*/ 	.short	0x0101
        /*0d66*/ 	.byte	0x3f
	.zero		1


	//   ....[58]....
        /*0d68*/ 	.word	0x0000e0d0
        /*0d6c*/ 	.word	0x00000018
        /*0d70*/ 	.word	0x00000000
        /*0d74*/ 	.short	0x0101
        /*0d76*/ 	.byte	0x3f
	.zero		1


	//   ....[59]....
        /*0d78*/ 	.word	0x0000e180
        /*0d7c*/ 	.word	0x00000005
        /*0d80*/ 	.word	0x00022820
        /*0d84*/ 	.short	0x010a
        /*0d86*/ 	.byte	0x3f
	.zero		1


	//   ....[60]....
        /*0d88*/ 	.word	0x0000e2e0
        /*0d8c*/ 	.word	0x00000003
        /*0d90*/ 	.word	0x00022840
        /*0d94*/ 	.short	0x010a
        /*0d96*/ 	.byte	0x3f
	.zero		1


	//   ....[61]....
        /*0d98*/ 	.word	0x0000e370
        /*0d9c*/ 	.word	0x00000005
        /*0da0*/ 	.word	0x00022840
        /*0da4*/ 	.short	0x010a
        /*0da6*/ 	.byte	0x3f
	.zero		1


	//   ....[62]....
        /*0da8*/ 	.word	0x0000e3b0
        /*0dac*/ 	.word	0x00000003
        /*0db0*/ 	.word	0x00022860
        /*0db4*/ 	.short	0x010a
        /*0db6*/ 	.byte	0x3f
	.zero		1


	//   ....[63]....
        /*0db8*/ 	.word	0x0000e3f0
        /*0dbc*/ 	.word	0x00000005
        /*0dc0*/ 	.word	0x00022860
        /*0dc4*/ 	.short	0x010a
        /*0dc6*/ 	.byte	0x3f
	.zero		1


	//   ....[64]....
        /*0dc8*/ 	.word	0x0000e430
        /*0dcc*/ 	.word	0x00000003
        /*0dd0*/ 	.word	0x00022880
        /*0dd4*/ 	.short	0x010a
        /*0dd6*/ 	.byte	0x3f
	.zero		1


	//   ....[65]....
        /*0dd8*/ 	.word	0x0000e470
        /*0ddc*/ 	.word	0x00000005
        /*0de0*/ 	.word	0x00022880
        /*0de4*/ 	.short	0x010a
        /*0de6*/ 	.byte	0x3f
	.zero		1


	//   ....[66]....
        /*0de8*/ 	.word	0x0000e4e0
        /*0dec*/ 	.word	0x00000003
        /*0df0*/ 	.word	0x00022800
        /*0df4*/ 	.short	0x010a
        /*0df6*/ 	.byte	0x3f
	.zero		1


	//   ....[67]....
        /*0df8*/ 	.word	0x0000e530
        /*0dfc*/ 	.word	0x00000005
        /*0e00*/ 	.word	0x00022830
        /*0e04*/ 	.short	0x010a
        /*0e06*/ 	.byte	0x3f
	.zero		1


	//   ....[68]....
        /*0e08*/ 	.word	0x0000e590
        /*0e0c*/ 	.word	0x00000004
        /*0e10*/ 	.word	0x00022830
        /*0e14*/ 	.short	0x010a
        /*0e16*/ 	.byte	0x3f
	.zero		1


	//   ....[69]....
        /*0e18*/ 	.word	0x0000e5f0
        /*0e1c*/ 	.word	0x00000004
        /*0e20*/ 	.word	0x00022850
        /*0e24*/ 	.short	0x010a
        /*0e26*/ 	.byte	0x3f
	.zero		1


	//   ....[70]....
        /*0e28*/ 	.word	0x0000e650
        /*0e2c*/ 	.word	0x00000007
        /*0e30*/ 	.word	0x00022850
        /*0e34*/ 	.short	0x010a
        /*0e36*/ 	.byte	0x3f
	.zero		1


	//   ....[71]....
        /*0e38*/ 	.word	0x0000e750
        /*0e3c*/ 	.word	0x00000000
        /*0e40*/ 	.word	0x00022880
        /*0e44*/ 	.short	0x010a
        /*0e46*/ 	.byte	0x3f
	.zero		1


	//   ....[72]....
        /*0e48*/ 	.word	0x0000f2e0
        /*0e4c*/ 	.word	0x00000000
        /*0e50*/ 	.word	0x00022840
        /*0e54*/ 	.short	0x010a
        /*0e56*/ 	.byte	0x3f
	.zero		1


	//   ....[73]....
        /*0e58*/ 	.word	0x00010850
        /*0e5c*/ 	.word	0x00000003
        /*0e60*/ 	.word	0x00022820
        /*0e64*/ 	.short	0x010a
        /*0e66*/ 	.byte	0x3f
	.zero		1


	//   ....[74]....
        /*0e68*/ 	.word	0x000108a0
        /*0e6c*/ 	.word	0x00000000
        /*0e70*/ 	.word	0x00022880
        /*0e74*/ 	.short	0x010a
        /*0e76*/ 	.byte	0x3f
	.zero		1


	//   ....[75]....
        /*0e78*/ 	.word	0x000113e0
        /*0e7c*/ 	.word	0x00000000
        /*0e80*/ 	.word	0x00022840
        /*0e84*/ 	.short	0x010a
        /*0e86*/ 	.byte	0x3f
	.zero		1


	//   ....[76]....
        /*0e88*/ 	.word	0x00011eb0
        /*0e8c*/ 	.word	0x00000011
        /*0e90*/ 	.word	0x00022870
        /*0e94*/ 	.short	0x010a
        /*0e96*/ 	.byte	0x3f
	.zero		1


	//   ....[77]....
        /*0e98*/ 	.word	0x00011f00
        /*0e9c*/ 	.word	0x00000011
        /*0ea0*/ 	.word	0x00022860
        /*0ea4*/ 	.short	0x010a
        /*0ea6*/ 	.byte	0x3f
	.zero		1


	//   ....[78]....
        /*0ea8*/ 	.word	0x00011f50
        /*0eac*/ 	.word	0x00000018
        /*0eb0*/ 	.word	0x00022870
        /*0eb4*/ 	.short	0x010a
        /*0eb6*/ 	.byte	0x3f
	.zero		1


	//   ....[79]....
        /*0eb8*/ 	.word	0x00011fa0
        /*0ebc*/ 	.word	0x00000018
        /*0ec0*/ 	.word	0x00022860
        /*0ec4*/ 	.short	0x010a
        /*0ec6*/ 	.byte	0x3f
	.zero		1


	//   ....[80]....
        /*0ec8*/ 	.word	0x00011ff0
        /*0ecc*/ 	.word	0x00000005
        /*0ed0*/ 	.word	0x00022820
        /*0ed4*/ 	.short	0x010a
        /*0ed6*/ 	.byte	0x3f
	.zero		1


	//   ....[81]....
        /*0ed8*/ 	.word	0x00012040
        /*0edc*/ 	.word	0x00000003
        /*0ee0*/ 	.word	0x00022840
        /*0ee4*/ 	.short	0x010a
        /*0ee6*/ 	.byte	0x3f
	.zero		1


	//   ....[82]....
        /*0ee8*/ 	.word	0x00012090
        /*0eec*/ 	.word	0x00000005
        /*0ef0*/ 	.word	0x00022840
        /*0ef4*/ 	.short	0x010a
        /*0ef6*/ 	.byte	0x3f
	.zero		1


	//   ....[83]....
        /*0ef8*/ 	.word	0x000120e0
        /*0efc*/ 	.word	0x00000003
        /*0f00*/ 	.word	0x00022860
        /*0f04*/ 	.short	0x010a
        /*0f06*/ 	.byte	0x3f
	.zero		1


	//   ....[84]....
        /*0f08*/ 	.word	0x00012130
        /*0f0c*/ 	.word	0x00000005
        /*0f10*/ 	.word	0x00022860
        /*0f14*/ 	.short	0x010a
        /*0f16*/ 	.byte	0x3f
	.zero		1


	//   ....[85]....
        /*0f18*/ 	.word	0x00012180
        /*0f1c*/ 	.word	0x00000003
        /*0f20*/ 	.word	0x00022880
        /*0f24*/ 	.short	0x010a
        /*0f26*/ 	.byte	0x3f
	.zero		1


	//----- nvinfo : EIATTR_NUM_MBARRIERS
	.align		4
.L_91:
        /*0f28*/ 	.byte	0x03, 0x38
        /*0f2a*/ 	.short	0x0016


	//----- nvinfo : EIATTR_EXIT_INSTR_OFFSETS
	.align		4
        /*0f2c*/ 	.byte	0x04, 0x1c
        /*0f2e*/ 	.short	(.L_93 - .L_92)


	//   ....[0]....
.L_92:
        /*0f30*/ 	.word	0x00000970


	//   ....[1]....
        /*0f34*/ 	.word	0x00009120


	//   ....[2]....
        /*0f38*/ 	.word	0x0000e1f0


	//   ....[3]....
        /*0f3c*/ 	.word	0x0000e4c0


	//----- nvinfo : EIATTR_MAX_THREADS
	.align		4
.L_93:
        /*0f40*/ 	.byte	0x04, 0x05
        /*0f42*/ 	.short	(.L_95 - .L_94)
.L_94:
        /*0f44*/ 	.word	0x00000180
        /*0f48*/ 	.word	0x00000001
        /*0f4c*/ 	.word	0x00000001


	//----- nvinfo : EIATTR_CRS_STACK_SIZE
	.align		4
.L_95:
        /*0f50*/ 	.byte	0x04, 0x1e
        /*0f52*/ 	.short	(.L_97 - .L_96)
.L_96:
        /*0f54*/ 	.word	0x00000000


	//----- nvinfo : EIATTR_CBANK_PARAM_SIZE
	.align		4
.L_97:
        /*0f58*/ 	.byte	0x03, 0x19
        /*0f5a*/ 	.short	0x0a70


	//----- nvinfo : EIATTR_PARAM_CBANK
	.align		4
        /*0f5c*/ 	.byte	0x04, 0x0a
        /*0f5e*/ 	.short	(.L_99 - .L_98)
	.align		4
.L_98:
        /*0f60*/ 	.word	index@(.nv.constant0._ZN7cutlass13device_kernelIN5flash11enable_sm90INS1_16FlashAttnFwdSm90INS1_25CollectiveMainloopFwdSm90ILi2EN4cute5tupleIJNS5_1CILi1EEES8_S8_EEENS6_IJNS7_ILi128EEENS7_ILi160EEESA_EEELi128ENS_12float_e4m3_tEfNS_4arch4Sm90ELb0ELb0ELb0ELb0ELb1ELb0ELb0ELb1ELb1ELb1ELb0ELb0EEENS1_21CollectiveEpilogueFwdINS6_IJSA_SA_SB_EEES9_NS_10bfloat16_tESF_Li256ELb0ELb1ELb0ELb1EEENS1_29StaticPersistentTileSchedulerILb0EEEEEEEEEvNT_6ParamsE)
        /*0f64*/ 	.short	0x0210
        /*0f66*/ 	.short	0x0a70


	//----- nvinfo : EIATTR_SW_WAR
	.align		4
.L_99:
        /*0f68*/ 	.byte	0x04, 0x36
        /*0f6a*/ 	.short	(.L_101 - .L_100)
.L_100:
        /*0f6c*/ 	.word	0x00000008
.L_101:


//--------------------- .nv.info._ZN7cutlass13device_kernelIN5flash11enable_sm90INS1_16FlashAttnFwdSm90INS1_25CollectiveMainloopFwdSm90ILi2EN4cute5tupleIJNS5_1CILi1EEES8_S8_EEENS6_IJNS7_ILi128EEENS7_ILi160EEESA_EEELi128ENS_12float_e4m3_tEfNS_4arch4Sm90ELb0ELb0ELb0ELb1ELb1ELb0ELb0ELb1ELb1ELb1ELb0ELb0EEENS1_21CollectiveEpilogueFwdINS6_IJSA_SA_SB_EEES9_NS_10bfloat16_tESF_Li256ELb1ELb1ELb0ELb1EEENS1_36VarlenDynamicPersistentTileSchedulerILi128ELi160ELi256ELi128ELb0ELb1ELb1ELb0ELb1ELb1EEEEEEEEEvNT_6ParamsE --------------------------
	.section	.nv.info._ZN7cutlass13device_kernelIN5flash11enable_sm90INS1_16FlashAttnFwdSm90INS1_25CollectiveMainloopFwdSm90ILi2EN4cute5tupleIJNS5_1CILi1EEES8_S8_EEENS6_IJNS7_ILi128EEENS7_ILi160EEESA_EEELi128ENS_12float_e4m3_tEfNS_4arch4Sm90ELb0ELb0ELb0ELb1ELb1ELb0ELb0ELb1ELb1ELb1ELb0ELb0EEENS1_21CollectiveEpilogueFwdINS6_IJSA_SA_SB_EEES9_NS_10bfloat16_tESF_Li256ELb1ELb1ELb0ELb1EEENS1_36VarlenDynamicPersistentTileSchedulerILi128ELi160ELi256ELi128ELb0ELb1ELb1ELb0ELb1ELb1EEEEEEEEEvNT_6ParamsE,"",@"SHT_CUDA_INFO"
	.sectionflags	@""
	.align	4


	//----- nvinfo : EIATTR_CUDA_API_VERSION
	.align		4
        /*0000*/ 	.byte	0x04, 0x37
        /*0002*/ 	.short	(.L_103 - .L_102)
.L_102:
        /*0004*/ 	.word	0x00000082


	//----- nvinfo : EIATTR_KPARAM_INFO
	.align		4
.L_103:
        /*0008*/ 	.byte	0x04, 0x17
        /*000a*/ 	.short	(.L_105 - .L_104)
.L_104:
        /*000c*/ 	.word	0x00000000
        /*0010*/ 	.short	0x0000
        /*0012*/ 	.short	0x0070
        /*0014*/ 	.byte	0x00, 0xf0, 0x01, 0x2a


	//----- nvinfo : EIATTR_SPARSE_MMA_MASK
	.align		4
.L_105:
        /*0018*/ 	.byte	0x03, 0x50
        /*001a*/ 	.short	0x0000


	//----- nvinfo : EIATTR_MAXREG_COUNT
	.align		4
        /*001c*/ 	.byte	0x03, 0x1b
        /*001e*/ 	.short	0x00a8


	//----- nvinfo : EIATTR_NUM_BARRIERS
	.align		4
        /*0020*/ 	.byte	0x02, 0x4c
        /*0022*/ 	.byte	0x10
	.zero		1


	//----- nvinfo : EIATTR_EXTERNS
	.align		4
        /*0024*/ 	.byte	0x04, 0x0f
        /*0026*/ 	.short	(.L_107 - .L_106)


	//   ....[0]....
	.align		4
.L_106:
        /*0028*/ 	.word	index@(__assertfail)


	//----- nvinfo : EIATTR_ANNOTATIONS
	.align		4
.L_107:
        /*002c*/ 	.byte	0x04, 0x55
        /*002e*/ 	.short	(.L_109 - .L_108)


	//   ....[0]....
.L_108:
        /* <DEDUP_REMOVED lines=13> */
        /*00f4*/ 	.byte	0x80, 0x09, 0x01, 0x00


	//----- nvinfo : EIATTR_MERCURY_ISA_VERSION
	.align		4
.L_109:
        /*00f8*/ 	.byte	0x03, 0x5f
        /*00fa*/ 	.short	0x0101


	//----- nvinfo : EIATTR_UNUSED_LOAD_BYTE_OFFSET
	.align		4
        /*00fc*/ 	.byte	0x04, 0x44
        /*00fe*/ 	.short	(.L_111 - .L_110)


	//   ....[0]....
.L_110:
        /*0100*/ 	.word	0x00000980
        /*0104*/ 	.word	0x0000fff0


	//   ....[1]....
        /*0108*/ 	.word	0x00007d10
        /*010c*/ 	.word	0x0000fff0


	//----- nvinfo : EIATTR_INT_WARP_WIDE_INSTR_OFFSETS
	.align		4
.L_111:
        /*0110*/ 	.byte	0x04, 0x31
        /*0112*/ 	.short	(.L_113 - .L_112)


	//   ....[0]....
.L_112:
        /*0114*/ 	.word	0x000000c0


	//   ....[1]....
        /*0118*/ 	.word	0x000000d0


	//   ....[2]....
        /*011c*/ 	.word	0x00000170


	//   ....[3]....
        /*0120*/ 	.word	0x0000b740


	//   ....[4]....
        /*0124*/ 	.word	0x0000b7d0


	//   ....[5]....
        /*0128*/ 	.word	0x0000f870


	//   ....[6]....
        /*012c*/ 	.word	0x0000f900


	//----- nvinfo : EIATTR_COOP_GROUP_MASK_REGIDS
	.align		4
.L_113:
        /*0130*/ 	.byte	0x04, 0x29
        /*0132*/ 	.short	(.L_115 - .L_114)


	//   ....[0]....
.L_114:
        /*0134*/ 	.word	0xffffffff


	//   ....[1]....
        /*0138*/ 	.word	0xffffffff


	//   ....[2]....
        /*013c*/ 	.word	0xffffffff


	//   ....[3]....
        /*0140*/ 	.word	0xffffffff


	//   ....[4]....
        /*0144*/ 	.word	0xffffffff


	//   ....[5]....
        /*0148*/ 	.word	0xffffffff


	//   ....[6]....
        /*014c*/ 	.word	0xffffffff


	//   ....[7]....
        /*0150*/ 	.word	0xffffffff


	//   ....[8]....
        /*0154*/ 	.word	0xffffffff


	//   ....[9]....
        /*0158*/ 	.word	0xffffffff


	//   ....[10]....
        /*015c*/ 	.word	0xffffffff


	//   ....[11]....
        /*0160*/ 	.word	0xffffffff


	//   ....[12]....
        /*0164*/ 	.word	0xffffffff


	//   ....[13]....
        /*0168*/ 	.word	0xffffffff


	//   ....[14]....
        /*016c*/ 	.word	0xffffffff


	//   ....[15]....
        /*0170*/ 	.word	0xffffffff


	//   ....[16]....
        /*0174*/ 	.word	0xffffffff


	//   ....[17]....
        /*0178*/ 	.word	0xffffffff


	//   ....[18]....
        /*017c*/ 	.word	0xffffffff


	//   ....[19]....
        /*0180*/ 	.word	0xffffffff


	//   ....[20]....
        /*0184*/ 	.word	0xffffffff


	//   ....[21]....
        /*0188*/ 	.word	0xffffffff


	//   ....[22]....
        /*018c*/ 	.word	0xffffffff


	//   ....[23]....
        /*0190*/ 	.word	0xffffffff


	//   ....[24]....
        /*0194*/ 	.word	0xffffffff


	//   ....[25]....
        /*0198*/ 	.word	0xffffffff


	//   ....[26]....
        /*019c*/ 	.word	0xffffffff


	//   ....[27]....
        /*01a0*/ 	.word	0xffffffff


	//   ....[28]....
        /*01a4*/ 	.word	0xffffffff


	//   ....[29]....
        /*01a8*/ 	.word	0xffffffff


	//   ....[30]....
        /*01ac*/ 	.word	0xffffffff


	//   ....[31]....
        /*01b0*/ 	.word	0xffffffff


	//   ....[32]....
        /*01b4*/ 	.word	0xffffffff


	//   ....[33]....
        /*01b8*/ 	.word	0xffffffff


	//   ....[34]....
        /*01bc*/ 	.word	0xffffffff


	//   ....[35]....
        /*01c0*/ 	.word	0xffffffff


	//   ....[36]....
        /*01c4*/ 	.word	0xffffffff


	//   ....[37]....
        /*01c8*/ 	.word	0xffffffff


	//   ....[38]....
        /*01cc*/ 	.word	0xffffffff


	//   ....[39]....
        /*01d0*/ 	.word	0xffffffff


	//   ....[40]....
        /*01d4*/ 	.word	0xffffffff


	//   ....[41]....
        /*01d8*/ 	.word	0xffffffff


	//   ....[42]....
        /*01dc*/ 	.word	0xffffffff


	//   ....[43]....
        /*01e0*/ 	.word	0xffffffff


	//   ....[44]....
        /*01e4*/ 	.word	0xffffffff


	//   ....[45]....
        /*01e8*/ 	.word	0xffffffff


	//   ....[46]....
        /*01ec*/ 	.word	0xffffffff


	//   ....[47]....
        /*01f0*/ 	.word	0xffffffff


	//   ....[48]....
        /*01f4*/ 	.word	0xffffffff


	//   ....[49]....
        /*01f8*/ 	.word	0xffffffff


	//   ....[50]....
        /*01fc*/ 	.word	0xffffffff


	//   ....[51]....
        /*0200*/ 	.word	0xffffffff


	//   ....[52]....
        /*0204*/ 	.word	0xffffffff


	//   ....[53]....
        /*0208*/ 	.word	0xffffffff


	//   ....[54]....
        /*020c*/ 	.word	0xffffffff


	//   ....[55]....
        /*0210*/ 	.word	0xffffffff


	//   ....[56]....
        /*0214*/ 	.word	0xffffffff


	//   ....[57]....
        /*0218*/ 	.word	0xffffffff


	//   ....[58]....
        /*021c*/ 	.word	0xffffffff


	//   ....[59]....
        /*0220*/ 	.word	0xffffffff


	//   ....[60]....
        /*0224*/ 	.word	0xffffffff


	//   ....[61]....
        /*0228*/ 	.word	0xffffffff


	//   ....[62]....
        /*022c*/ 	.word	0xffffffff


	//   ....[63]....
        /*0230*/ 	.word	0xffffffff


	//   ....[64]....
        /*0234*/ 	.word	0xffffffff


	//   ....[65]....
        /*0238*/ 	.word	0xffffffff


	//   ....[66]....
        /*023c*/ 	.word	0xffffffff


	//   ....[67]....
        /*0240*/ 	.word	0xffffffff


	//   ....[68]....
        /*0244*/ 	.word	0xffffffff


	//   ....[69]....
        /*0248*/ 	.word	0xffffffff


	//   ....[70]....
        /*024c*/ 	.word	0xffffffff


	//   ....[71]....
        /*0250*/ 	.word	0xffffffff


	//   ....[72]....
        /*0254*/ 	.word	0xffffffff


	//   ....[73]....
        /*0258*/ 	.word	0xffffffff


	//   ....[74]....
        /*025c*/ 	.word	0xffffffff


	//   ....[75]....
        /*0260*/ 	.word	0xffffffff


	//   ....[76]....
        /*0264*/ 	.word	0xffffffff


	//   ....[77]....
        /*0268*/ 	.word	0xffffffff


	//   ....[78]....
        /*026c*/ 	.word	0xffffffff


	//   ....[79]....
        /*0270*/ 	.word	0xffffffff


	//   ....[80]....
        /*0274*/ 	.word	0xffffffff


	//   ....[81]....
        /*0278*/ 	.word	0xffffffff


	//   ....[82]....
        /*027c*/ 	.word	0xffffffff


	//   ....[83]....
        /*0280*/ 	.word	0xffffffff


	//   ....[84]....
        /*0284*/ 	.word	0xffffffff


	//   ....[85]....
        /*0288*/ 	.word	0xffffffff


	//   ....[86]....
        /*028c*/ 	.word	0xffffffff


	//   ....[87]....
        /*0290*/ 	.word	0xffffffff


	//   ....[88]....
        /*0294*/ 	.word	0xffffffff


	//   ....[89]....
        /*0298*/ 	.word	0xffffffff


	//   ....[90]....
        /*029c*/ 	.word	0xffffffff


	//   ....[91]....
        /*02a0*/ 	.word	0xffffffff


	//   ....[92]....
        /*02a4*/ 	.word	0xffffffff


	//   ....[93]....
        /*02a8*/ 	.word	0xffffffff


	//   ....[94]....
        /*02ac*/ 	.word	0xffffffff


	//   ....[95]....
        /*02b0*/ 	.word	0xffffffff


	//   ....[96]....
        /*02b4*/ 	.word	0xffffffff


	//   ....[97]....
        /*02b8*/ 	.word	0xffffffff


	//   ....[98]....
        /*02bc*/ 	.word	0xffffffff


	//   ....[99]....
        /*02c0*/ 	.word	0xffffffff


	//   ....[100]....
        /*02c4*/ 	.word	0xffffffff


	//   ....[101]....
        /*02c8*/ 	.word	0xffffffff


	//   ....[102]....
        /*02cc*/ 	.word	0xffffffff


	//   ....[103]....
        /*02d0*/ 	.word	0xffffffff


	//   ....[104]....
        /*02d4*/ 	.word	0xffffffff


	//   ....[105]....
        /*02d8*/ 	.word	0xffffffff


	//   ....[106]....
        /*02dc*/ 	.word	0xffffffff


	//   ....[107]....
        /*02e0*/ 	.word	0xffffffff


	//   ....[108]....
        /*02e4*/ 	.word	0xffffffff


	//   ....[109]....
        /*02e8*/ 	.word	0xffffffff


	//   ....[110]....
        /*02ec*/ 	.word	0xffffffff


	//   ....[111]....
        /*02f0*/ 	.word	0xffffffff


	//   ....[112]....
        /*02f4*/ 	.word	0xffffffff


	//   ....[113]....
        /*02f8*/ 	.word	0xffffffff


	//   ....[114]....
        /*02fc*/ 	.word	0xffffffff


	//   ....[115]....
        /*0300*/ 	.word	0xffffffff


	//   ....[116]....
        /*0304*/ 	.word	0xffffffff


	//   ....[117]....
        /*0308*/ 	.word	0xffffffff


	//   ....[118]....
        /*030c*/ 	.word	0xffffffff


	//   ....[119]....
        /*0310*/ 	.word	0xffffffff


	//   ....[120]....
        /*0314*/ 	.word	0xffffffff


	//   ....[121]....
        /*0318*/ 	.word	0xffffffff


	//   ....[122]....
        /*031c*/ 	.word	0xffffffff


	//   ....[123]....
        /*0320*/ 	.word	0xffffffff


	//   ....[124]....
        /*0324*/ 	.word	0xffffffff


	//   ....[125]....
        /*0328*/ 	.word	0xffffffff


	//   ....[126]....
        /*032c*/ 	.word	0xffffffff


	//   ....[127]....
        /*0330*/ 	.word	0xffffffff


	//   ....[128]....
        /*0334*/ 	.word	0xffffffff


	//   ....[129]....
        /*0338*/ 	.word	0xffffffff


	//   ....[130]....
        /*033c*/ 	.word	0xffffffff


	//   ....[131]....
        /*0340*/ 	.word	0xffffffff


	//   ....[132]....
        /*0344*/ 	.word	0xffffffff


	//   ....[133]....
        /*0348*/ 	.word	0xffffffff


	//   ....[134]....
        /*034c*/ 	.word	0xffffffff


	//   ....[135]....
        /*0350*/ 	.word	0xffffffff


	//   ....[136]....
        /*0354*/ 	.word	0xffffffff


	//   ....[137]....
        /*0358*/ 	.word	0xffffffff


	//   ....[138]....
        /*035c*/ 	.word	0xffffffff


	//   ....[139]....
        /*0360*/ 	.word	0xffffffff


	//   ....[140]....
        /*0364*/ 	.word	0xffffffff


	//   ....[141]....
        /*0368*/ 	.word	0xffffffff


	//   ....[142]....
        /*036c*/ 	.word	0xffffffff


	//   ....[143]....
        /*0370*/ 	.word	0xffffffff


	//   ....[144]....
        /*0374*/ 	.word	0xffffffff


	//   ....[145]....
        /*0378*/ 	.word	0xffffffff


	//   ....[146]....
        /*037c*/ 	.word	0xffffffff


	//   ....[147]....
        /*0380*/ 	.word	0xffffffff


	//   ....[148]....
        /*0384*/ 	.word	0xffffffff


	//   ....[149]....
        /*0388*/ 	.word	0xffffffff


	//   ....[150]....
        /*038c*/ 	.word	0xffffffff


	//   ....[151]....
        /*0390*/ 	.word	0xffffffff


	//   ....[152]....
        /*0394*/ 	.word	0xffffffff


	//   ....[153]....
        /*0398*/ 	.word	0xffffffff


	//   ....[154]....
        /*039c*/ 	.word	0xffffffff


	//   ....[155]....
        /*03a0*/ 	.word	0xffffffff


	//   ....[156]....
        /*03a4*/ 	.word	0xffffffff


	//   ....[157]....
        /*03a8*/ 	.word	0xffffffff


	//   ....[158]....
        /*03ac*/ 	.word	0xffffffff


	//   ....[159]....
        /*03b0*/ 	.word	0xffffffff


	//   ....[160]....
        /*03b4*/ 	.word	0xffffffff


	//   ....[161]....
        /*03b8*/ 	.word	0xffffffff


	//   ....[162]....
        /*03bc*/ 	.word	0xffffffff


	//   ....[163]....
        /*03c0*/ 	.word	0xffffffff


	//   ....[164]....
        /*03c4*/ 	.word	0xffffffff


	//   ....[165]....
        /*03c8*/ 	.word	0xffffffff


	//   ....[166]....
        /*03cc*/ 	.word	0xffffffff


	//   ....[167]....
        /*03d0*/ 	.word	0xffffffff


	//   ....[168]....
        /*03d4*/ 	.word	0xffffffff


	//   ....[169]....
        /*03d8*/ 	.word	0xffffffff


	//   ....[170]....
        /*03dc*/ 	.word	0xffffffff


	//   ....[171]....
        /*03e0*/ 	.word	0xffffffff


	//   ....[172]....
        /*03e4*/ 	.word	0xffffffff


	//   ....[173]....
        /*03e8*/ 	.word	0xffffffff


	//   ....[174]....
        /*03ec*/ 	.word	0xffffffff


	//   ....[175]....
        /*03f0*/ 	.word	0xffffffff


	//   ....[176]....
        /*03f4*/ 	.word	0xffffffff


	//   ....[177]....
        /*03f8*/ 	.word	0xffffffff


	//   ....[178]....
        /*03fc*/ 	.word	0xffffffff


	//   ....[179]....
        /*0400*/ 	.word	0xffffffff


	//   ....[180]....
        /*0404*/ 	.word	0xffffffff


	//   ....[181]....
        /*0408*/ 	.word	0xffffffff


	//   ....[182]....
        /*040c*/ 	.word	0xffffffff


	//   ....[183]....
        /*0410*/ 	.word	0xffffffff


	//   ....[184]....
        /*0414*/ 	.word	0xffffffff


	//   ....[185]....
        /*0418*/ 	.word	0xffffffff


	//   ....[186]....
        /*041c*/ 	.word	0xffffffff


	//   ....[187]....
        /*0420*/ 	.word	0xffffffff


	//   ....[188]....
        /*0424*/ 	.word	0xffffffff


	//   ....[189]....
        /*0428*/ 	.word	0xffffffff


	//   ....[190]....
        /*042c*/ 	.word	0xffffffff


	//   ....[191]....
        /*0430*/ 	.word	0xffffffff


	//   ....[192]....
        /*0434*/ 	.word	0xffffffff


	//   ....[193]....
        /*0438*/ 	.word	0xffffffff


	//   ....[194]....
        /*043c*/ 	.word	0xffffffff


	//   ....[195]....
        /*0440*/ 	.word	0xffffffff


	//   ....[196]....
        /*0444*/ 	.word	0xffffffff


	//   ....[197]....
        /*0448*/ 	.word	0xffffffff


	//   ....[198]....
        /*044c*/ 	.word	0xffffffff


	//   ....[199]....
        /*0450*/ 	.word	0xffffffff


	//   ....[200]....
        /*0454*/ 	.word	0xffffffff


	//   ....[201]....
        /*0458*/ 	.word	0x0500000f


	//   ....[202]....
        /*045c*/ 	.word	0x0500000f


	//   ....[203]....
        /*0460*/ 	.word	0x0500000f


	//   ....[204]....
        /*0464*/ 	.word	0x0500000f


	//   ....[205]....
        /*0468*/ 	.word	0x0500000f


	//   ....[206]....
        /*046c*/ 	.word	0x0500000f


	//   ....[207]....
        /*0470*/ 	.word	0x0500000f


	//   ....[208]....
        /*0474*/ 	.word	0x0500000f


	//   ....[209]....
        /*0478*/ 	.word	0x0500000f


	//   ....[210]....
        /*047c*/ 	.word	0x0500000f


	//   ....[211]....
        /*0480*/ 	.word	0x0500000f


	//   ....[212]....
        /*0484*/ 	.word	0x0500000f


	//   ....[213]....
        /*0488*/ 	.word	0x0500000f


	//   ....[214]....
        /*048c*/ 	.word	0x0500000f


	//   ....[215]....
        /*0490*/ 	.word	0x0500000f


	//   ....[216]....
        /*0494*/ 	.word	0x0500000f


	//   ....[217]....
        /*0498*/ 	.word	0x0500000f


	//   ....[218]....
        /*049c*/ 	.word	0x0500000f


	//   ....[219]....
        /*04a0*/ 	.word	0x0500000f


	//   ....[220]....
        /*04a4*/ 	.word	0x0500000f


	//   ....[221]....
        /*04a8*/ 	.word	0x0500000f


	//   ....[222]....
        /*04ac*/ 	.word	0x0500000f


	//   ....[223]....
        /*04b0*/ 	.word	0x0500000f


	//   ....[224]....
        /*04b4*/ 	.word	0x0500000f


	//   ....[225]....
        /*04b8*/ 	.word	0x0500000f


	//   ....[226]....
        /*04bc*/ 	.word	0x0500000f


	//   ....[227]....
        /*04c0*/ 	.word	0x0500000f


	//   ....[228]....
        /*04c4*/ 	.word	0x0500000f


	//   ....[229]....
        /*04c8*/ 	.word	0x0500000f


	//   ....[230]....
        /*04cc*/ 	.word	0x0500000f


	//   ....[231]....
        /*04d0*/ 	.word	0x0500000f


	//   ....[232]....
        /*04d4*/ 	.word	0x0500000f


	//   ....[233]....
        /*04d8*/ 	.word	0x0500000f


	//   ....[234]....
        /*04dc*/ 	.word	0x0500000f


	//   ....[235]....
        /*04e0*/ 	.word	0x0500000f


	//   ....[236]....
        /*04e4*/ 	.word	0x0500000f


	//   ....[237]....
        /*04e8*/ 	.word	0x0500000f


	//   ....[238]....
        /*04ec*/ 	.word	0x0500000f


	//   ....[239]....
        /*04f0*/ 	.word	0x0500000f


	//   ....[240]....
        /*04f4*/ 	.word	0x0500000f


	//   ....[241]....
        /*04f8*/ 	.word	0x0500000f


	//   ....[242]....
        /*04fc*/ 	.word	0x0500000f


	//   ....[243]....
        /*0500*/ 	.word	0x0500000f


	//   ....[244]....
        /*0504*/ 	.word	0x0500000f


	//   ....[245]....
        /*0508*/ 	.word	0x0500000f


	//   ....[246]....
        /*050c*/ 	.word	0x0500000f


	//   ....[247]....
        /*0510*/ 	.word	0x0500000f


	//   ....[248]....
        /*0514*/ 	.word	0x0500000f


	//   ....[249]....
        /*0518*/ 	.word	0x0500000f


	//   ....[250]....
        /*051c*/ 	.word	0x0500000f


	//   ....[251]....
        /*0520*/ 	.word	0x0500000f


	//   ....[252]....
        /*0524*/ 	.word	0x0500000f


	//   ....[253]....
        /*0528*/ 	.word	0x0500000f


	//   ....[254]....
        /*052c*/ 	.word	0x0500000f


	//   ....[255]....
        /*0530*/ 	.word	0x0500000f


	//   ....[0]....
        /*0534*/ 	.word	0x0500000f


	//   ....[1]....
        /*0538*/ 	.word	0x0500000f


	//   ....[2]....
        /*053c*/ 	.word	0x0500000f


	//   ....[3]....
        /*0540*/ 	.word	0x0500000f


	//   ....[4]....
        /*0544*/ 	.word	0x0500000f


	//   ....[5]....
        /*0548*/ 	.word	0x0500000f


	//   ....[6]....
        /*054c*/ 	.word	0x0500000f


	//   ....[7]....
        /*0550*/ 	.word	0x0500000f


	//   ....[8]....
        /*0554*/ 	.word	0x0500000f


	//   ....[9]....
        /*0558*/ 	.word	0x0500000f


	//   ....[10]....
        /*055c*/ 	.word	0x0500000f


	//   ....[11]....
        /*0560*/ 	.word	0x0500000f


	//   ....[12]....
        /*0564*/ 	.word	0x0500000f


	//   ....[13]....
        /*0568*/ 	.word	0x0500000f


	//   ....[14]....
        /*056c*/ 	.word	0x0500000f


	//   ....[15]....
        /*0570*/ 	.word	0x0500000f


	//   ....[16]....
        /*0574*/ 	.word	0x0500000f


	//   ....[17]....
        /*0578*/ 	.word	0x0500000f


	//   ....[18]....
        /*057c*/ 	.word	0x0500000f


	//   ....[19]....
        /*0580*/ 	.word	0x0500000f


	//   ....[20]....
        /*0584*/ 	.word	0x0500000f


	//   ....[21]....
        /*0588*/ 	.word	0x0500000f


	//   ....[22]....
        /*058c*/ 	.word	0x0500000f


	//   ....[23]....
        /*0590*/ 	.word	0x0500000f


	//   ....[24]....
        /*0594*/ 	.word	0x0500000f


	//   ....[25]....
        /*0598*/ 	.word	0x0500000f


	//   ....[26]....
        /*059c*/ 	.word	0x0500000f


	//   ....[27]....
        /*05a0*/ 	.word	0x0500000f


	//   ....[28]....
        /*05a4*/ 	.word	0x0500000f


	//   ....[29]....
        /*05a8*/ 	.word	0x0500000f


	//   ....[30]....
        /*05ac*/ 	.word	0x0500000f


	//   ....[31]....
        /*05b0*/ 	.word	0x0500000f


	//   ....[32]....
        /*05b4*/ 	.word	0x0500000f


	//   ....[33]....
        /*05b8*/ 	.word	0x0500000f


	//   ....[34]....
        /*05bc*/ 	.word	0x0500000f


	//   ....[35]....
        /*05c0*/ 	.word	0x0500000f


	//   ....[36]....
        /*05c4*/ 	.word	0x0500000f


	//   ....[37]....
        /*05c8*/ 	.word	0x0500000f


	//   ....[38]....
        /*05cc*/ 	.word	0x0500000f


	//   ....[39]....
        /*05d0*/ 	.word	0x0500000f


	//   ....[40]....
        /*05d4*/ 	.word	0x0500000f


	//   ....[41]....
        /*05d8*/ 	.word	0x0500000f


	//   ....[42]....
        /*05dc*/ 	.word	0x0500000f


	//----- nvinfo : EIATTR_COOP_GROUP_INSTR_OFFSETS
	.align		4
.L_115:
        /*05e0*/ 	.byte	0x04, 0x28
        /*05e2*/ 	.short	(.L_117 - .L_116)


	//   ....[0]....
.L_116:
        /*05e4*/ 	.word	0x00000080


	//   ....[1]....
        /*05e8*/ 	.word	0x00000090


	//   ....[2]....
        /*05ec*/ 	.word	0x000002d0


	//   ....[3]....
        /*05f0*/ 	.word	0x00000430


	//   ....[4]....
        /*05f4*/ 	.word	0x00000550


	//   ....[5]....
        /*05f8*/ 	.word	0x000006b0


	//   ....[6]....
        /*05fc*/ 	.word	0x00001620


	//   ....[7]....
        /*0600*/ 	.word	0x00002c00


	//   ....[8]....
        /*0604*/ 	.word	0x00002d00


	//   ....[9]....
        /*0608*/ 	.word	0x00003370


	//   ....[10]....
        /*060c*/ 	.word	0x000033e0


	//   ....[11]....
        /*0610*/ 	.word	0x00005a30


	//   ....[12]....
        /*0614*/ 	.word	0x00005a40


	//   ....[13]....
        /*0618*/ 	.word	0x00005a70


	//   ....[14]....
        /*061c*/ 	.word	0x00005a80


	//   ....[15]....
        /*0620*/ 	.word	0x00007570


	//   ....[16]....
        /*0624*/ 	.word	0x00007580


	//   ....[17]....
        /*0628*/ 	.word	0x00007600


	//   ....[18]....
        /*062c*/ 	.word	0x00007610


	//   ....[19]....
        /*0630*/ 	.word	0x000085a0


	//   ....[20]....
        /*0634*/ 	.word	0x000085b0


	//   ....[21]....
        /*0638*/ 	.word	0x000085c0


	//   ....[22]....
        /*063c*/ 	.word	0x000085d0


	//   ....[23]....
        /*0640*/ 	.word	0x000085e0


	//   ....[24]....
        /*0644*/ 	.word	0x000085f0


	//   ....[25]....
        /*0648*/ 	.word	0x00008600


	//   ....[26]....
        /*064c*/ 	.word	0x00008610


	//   ....[27]....
        /*0650*/ 	.word	0x00008640


	//   ....[28]....
        /*0654*/ 	.word	0x00008650


	//   ....[29]....
        /*0658*/ 	.word	0x00008680


	//   ....[30]....
        /*065c*/ 	.word	0x00008690


	//   ....[31]....
        /*0660*/ 	.word	0x000086f0


	//   ....[32]....
        /*0664*/ 	.word	0x00008700


	//   ....[33]....
        /*0668*/ 	.word	0x00008710


	//   ....[34]....
        /*066c*/ 	.word	0x00008740


	//   ....[35]....
        /*0670*/ 	.word	0x00008770


	//   ....[36]....
        /*0674*/ 	.word	0x00008780


	//   ....[37]....
        /*0678*/ 	.word	0x00008790


	//   ....[38]....
        /*067c*/ 	.word	0x000087a0


	//   ....[39]....
        /*0680*/ 	.word	0x000087d0


	//   ....[40]....
        /*0684*/ 	.word	0x000087e0


	//   ....[41]....
        /*0688*/ 	.word	0x000087f0


	//   ....[42]....
        /*068c*/ 	.word	0x00008800


	//   ....[43]....
        /*0690*/ 	.word	0x00008810


	//   ....[44]....
        /*0694*/ 	.word	0x00008820


	//   ....[45]....
        /*0698*/ 	.word	0x00008830


	//   ....[46]....
        /*069c*/ 	.word	0x00008840


	//   ....[47]....
        /*06a0*/ 	.word	0x00008850


	//   ....[48]....
        /*06a4*/ 	.word	0x00008860


	//   ....[49]....
        /*06a8*/ 	.word	0x00008890


	//   ....[50]....
        /*06ac*/ 	.word	0x000088c0


	//   ....[51]....
        /*06b0*/ 	.word	0x00008ef0


	//   ....[52]....
        /*06b4*/ 	.word	0x00008f20


	//   ....[53]....
        /*06b8*/ 	.word	0x00008f50


	//   ....[54]....
        /*06bc*/ 	.word	0x00008f80


	//   ....[55]....
        /*06c0*/ 	.word	0x00009560


	//   ....[56]....
        /*06c4*/ 	.word	0x00009590


	//   ....[57]....
        /*06c8*/ 	.word	0x00009650


	//   ....[58]....
        /*06cc*/ 	.word	0x00009670


	//   ....[59]....
        /*06d0*/ 	.word	0x00009730


	//   ....[60]....
        /*06d4*/ 	.word	0x00009750


	//   ....[61]....
        /*06d8*/ 	.word	0x00009820


	//   ....[62]....
        /*06dc*/ 	.word	0x00009840


	//   ....[63]....
        /*06e0*/ 	.word	0x0000a110


	//   ....[64]....
        /*06e4*/ 	.word	0x0000a140


	//   ....[65]....
        /*06e8*/ 	.word	0x0000a210


	//   ....[66]....
        /*06ec*/ 	.word	0x0000a230


	//   ....[67]....
        /*06f0*/ 	.word	0x0000a2f0


	//   ....[68]....
        /*06f4*/ 	.word	0x0000a310


	//   ....[69]....
        /*06f8*/ 	.word	0x0000a3e0


	//   ....[70]....
        /*06fc*/ 	.word	0x0000a400


	//   ....[71]....
        /*0700*/ 	.word	0x0000a540


	//   ....[72]....
        /*0704*/ 	.word	0x0000a6f0


	//   ....[73]....
        /*0708*/ 	.word	0x0000a720


	//   ....[74]....
        /*070c*/ 	.word	0x0000a750


	//   ....[75]....
        /*0710*/ 	.word	0x0000a780


	//   ....[76]....
        /*0714*/ 	.word	0x0000a7b0


	//   ....[77]....
        /*0718*/ 	.word	0x0000a7f0


	//   ....[78]....
        /*071c*/ 	.word	0x0000a940


	//   ....[79]....
        /*0720*/ 	.word	0x0000a970


	//   ....[80]....
        /*0724*/ 	.word	0x0000a9a0


	//   ....[81]....
        /*0728*/ 	.word	0x0000a9d0


	//   ....[82]....
        /*072c*/ 	.word	0x0000aa00


	//   ....[83]....
        /*0730*/ 	.word	0x0000aa40


	//   ....[84]....
        /*0734*/ 	.word	0x0000aac0


	//   ....[85]....
        /*0738*/ 	.word	0x0000ab00


	//   ....[86]....
        /*073c*/ 	.word	0x0000ab90


	//   ....[87]....
        /*0740*/ 	.word	0x0000c640


	//   ....[88]....
        /*0744*/ 	.word	0x0000c670


	//   ....[89]....
        /*0748*/ 	.word	0x0000c710


	//   ....[90]....
        /*074c*/ 	.word	0x0000c720


	//   ....[91]....
        /*0750*/ 	.word	0x0000c770


	//   ....[92]....
        /*0754*/ 	.word	0x0000c780


	//   ....[93]....
        /*0758*/ 	.word	0x0000c7d0


	//   ....[94]....
        /*075c*/ 	.word	0x0000c7e0


	//   ....[95]....
        /*0760*/ 	.word	0x0000c830


	//   ....[96]....
        /*0764*/ 	.word	0x0000c840


	//   ....[97]....
        /*0768*/ 	.word	0x0000c890


	//   ....[98]....
        /*076c*/ 	.word	0x0000c8a0


	//   ....[99]....
        /*0770*/ 	.word	0x0000c8f0


	//   ....[100]....
        /*0774*/ 	.word	0x0000c900


	//   ....[101]....
        /*0778*/ 	.word	0x0000c910


	//   ....[102]....
        /*077c*/ 	.word	0x0000c960


	//   ....[103]....
        /*0780*/ 	.word	0x0000c9b0


	//   ....[104]....
        /*0784*/ 	.word	0x0000c9c0


	//   ....[105]....
        /*0788*/ 	.word	0x0000c9d0


	//   ....[106]....
        /*078c*/ 	.word	0x0000ca30


	//   ....[107]....
        /*0790*/ 	.word	0x0000cec0


	//   ....[108]....
        /*0794*/ 	.word	0x0000cef0


	//   ....[109]....
        /*0798*/ 	.word	0x0000cf20


	//   ....[110]....
        /*079c*/ 	.word	0x0000cf70


	//   ....[111]....
        /*07a0*/ 	.word	0x0000cf90


	//   ....[112]....
        /*07a4*/ 	.word	0x0000cff0


	//   ....[113]....
        /*07a8*/ 	.word	0x0000d030


	//   ....[114]....
        /*07ac*/ 	.word	0x0000d060


	//   ....[115]....
        /*07b0*/ 	.word	0x0000d0b0


	//   ....[116]....
        /*07b4*/ 	.word	0x0000d0e0


	//   ....[117]....
        /*07b8*/ 	.word	0x0000d130


	//   ....[118]....
        /*07bc*/ 	.word	0x0000d150


	//   ....[119]....
        /*07c0*/ 	.word	0x0000d190


	//   ....[120]....
        /*07c4*/ 	.word	0x0000d1c0


	//   ....[121]....
        /*07c8*/ 	.word	0x0000d1d0


	//   ....[122]....
        /*07cc*/ 	.word	0x0000d210


	//   ....[123]....
        /*07d0*/ 	.word	0x0000d270


	//   ....[124]....
        /*07d4*/ 	.word	0x0000d290


	//   ....[125]....
        /*07d8*/ 	.word	0x0000d2b0


	//   ....[126]....
        /*07dc*/ 	.word	0x0000d300


	//   ....[127]....
        /*07e0*/ 	.word	0x0000d9f0


	//   ....[128]....
        /*07e4*/ 	.word	0x0000da20


	//   ....[129]....
        /*07e8*/ 	.word	0x0000da50


	//   ....[130]....
        /*07ec*/ 	.word	0x0000da90


	//   ....[131]....
        /*07f0*/ 	.word	0x0000dae0


	//   ....[132]....
        /*07f4*/ 	.word	0x0000db00


	//   ....[133]....
        /*07f8*/ 	.word	0x0000db50


	//   ....[134]....
        /*07fc*/ 	.word	0x0000db70


	//   ....[135]....
        /*0800*/ 	.word	0x0000dbc0


	//   ....[136]....
        /*0804*/ 	.word	0x0000dbe0


	//   ....[137]....
        /*0808*/ 	.word	0x0000dc30


	//   ....[138]....
        /*080c*/ 	.word	0x0000dc50


	//   ....[139]....
        /*0810*/ 	.word	0x0000dca0


	//   ....[140]....
        /*0814*/ 	.word	0x0000dcc0


	//   ....[141]....
        /*0818*/ 	.word	0x0000dd00


	//   ....[142]....
        /*081c*/ 	.word	0x0000dd20


	//   ....[143]....
        /*0820*/ 	.word	0x0000e650


	//   ....[144]....
        /*0824*/ 	.word	0x0000e670


	//   ....[145]....
        /*0828*/ 	.word	0x0000e680


	//   ....[146]....
        /*082c*/ 	.word	0x0000e690


	//   ....[147]....
        /*0830*/ 	.word	0x0000e6a0


	//   ....[148]....
        /*0834*/ 	.word	0x0000e6b0


	//   ....[149]....
        /*0838*/ 	.word	0x0000e700


	//   ....[150]....
        /*083c*/ 	.word	0x0000e740


	//   ....[151]....
        /*0840*/ 	.word	0x0000e770


	//   ....[152]....
        /*0844*/ 	.word	0x0000e780


	//   ....[153]....
        /*0848*/ 	.word	0x0000e7c0


	//   ....[154]....
        /*084c*/ 	.word	0x0000e7d0


	//   ....[155]....
        /*0850*/ 	.word	0x0000e810


	//   ....[156]....
        /*0854*/ 	.word	0x0000e820


	//   ....[157]....
        /*0858*/ 	.word	0x0000e860


	//   ....[158]....
        /*085c*/ 	.word	0x0000e870


	//   ....[159]....
        /*0860*/ 	.word	0x0000e880


	//   ....[160]....
        /*0864*/ 	.word	0x0000e890


	//   ....[161]....
        /*0868*/ 	.word	0x0000e8a0


	//   ....[162]....
        /*086c*/ 	.word	0x0000e940


	//   ....[163]....
        /*0870*/ 	.word	0x0000ed00


	//   ....[164]....
        /*0874*/ 	.word	0x0000ed10


	//   ....[165]....
        /*0878*/ 	.word	0x0000ed20


	//   ....[166]....
        /*087c*/ 	.word	0x0000ed30


	//   ....[167]....
        /*0880*/ 	.word	0x0000ed40


	//   ....[168]....
        /*0884*/ 	.word	0x0000ed50


	//   ....[169]....
        /*0888*/ 	.word	0x0000ed70


	//   ....[170]....
        /*088c*/ 	.word	0x0000edc0


	//   ....[171]....
        /*0890*/ 	.word	0x0000ee00


	//   ....[172]....
        /*0894*/ 	.word	0x0000ee20


	//   ....[173]....
        /*0898*/ 	.word	0x0000ee40


	//   ....[174]....
        /*089c*/ 	.word	0x0000ee70


	//   ....[175]....
        /*08a0*/ 	.word	0x0000ee90


	//   ....[176]....
        /*08a4*/ 	.word	0x0000eec0


	//   ....[177]....
        /*08a8*/ 	.word	0x0000eee0


	//   ....[178]....
        /*08ac*/ 	.word	0x0000ef10


	//   ....[179]....
        /*08b0*/ 	.word	0x0000ef20


	//   ....[180]....
        /*08b4*/ 	.word	0x0000ef30


	//   ....[181]....
        /*08b8*/ 	.word	0x0000ef40


	//   ....[182]....
        /*08bc*/ 	.word	0x0000ef50


	//   ....[183]....
        /*08c0*/ 	.word	0x000101c0


	//   ....[184]....
        /*08c4*/ 	.word	0x000101f0


	//   ....[185]....
        /*08c8*/ 	.word	0x00010220


	//   ....[186]....
        /*08cc*/ 	.word	0x00010230


	//   ....[187]....
        /*08d0*/ 	.word	0x00010260


	//   ....[188]....
        /*08d4*/ 	.word	0x00010270


	//   ....[189]....
        /*08d8*/ 	.word	0x000102a0


	//   ....[190]....
        /*08dc*/ 	.word	0x000102e0


	//   ....[191]....
        /*08e0*/ 	.word	0x00010420


	//   ....[192]....
        /*08e4*/ 	.word	0x00010450


	//   ....[193]....
        /*08e8*/ 	.word	0x00010480


	//   ....[194]....
        /*08ec*/ 	.word	0x000104b0


	//   ....[195]....
        /*08f0*/ 	.word	0x000104e0


	//   ....[196]....
        /*08f4*/ 	.word	0x00010520


	//   ....[197]....
        /*08f8*/ 	.word	0x000105b0


	//   ....[198]....
        /*08fc*/ 	.word	0x000105f0


	//   ....[199]....
        /*0900*/ 	.word	0x00010680


	//   ....[200]....
        /*0904*/ 	.word	0x00010aa0


	//   ....[201]....
        /*0908*/ 	.word	0x00010ff0


	//   ....[202]....
        /*090c*/ 	.word	0x000110d0


	//   ....[203]....
        /*0910*/ 	.word	0x000111c0


	//   ....[204]....
        /*0914*/ 	.word	0x00011220


	//   ....[205]....
        /*0918*/ 	.word	0x000112e0


	//   ....[206]....
        /*091c*/ 	.word	0x00011340


	//   ....[207]....
        /*0920*/ 	.word	0x00011400


	//   ....[208]....
        /*0924*/ 	.word	0x00011460


	//   ....[209]....
        /*0928*/ 	.word	0x00011520


	//   ....[210]....
        /*092c*/ 	.word	0x00011580


	//   ....[211]....
        /*0930*/ 	.word	0x00011640


	//   ....[212]....
        /*0934*/ 	.word	0x000116a0


	//   ....[213]....
        /*0938*/ 	.word	0x00011760


	//   ....[214]....
        /*093c*/ 	.word	0x000117c0


	//   ....[215]....
        /*0940*/ 	.word	0x00011880


	//   ....[216]....
        /*0944*/ 	.word	0x000118e0


	//   ....[217]....
        /*0948*/ 	.word	0x000119a0


	//   ....[218]....
        /*094c*/ 	.word	0x00011a00


	//   ....[219]....
        /*0950*/ 	.word	0x00011ac0


	//   ....[220]....
        /*0954*/ 	.word	0x00011b20


	//   ....[221]....
        /*0958*/ 	.word	0x00011bf0


	//   ....[222]....
        /*095c*/ 	.word	0x00011db0


	//   ....[223]....
        /*0960*/ 	.word	0x00011e40


	//   ....[224]....
        /*0964*/ 	.word	0x00011f10


	//   ....[225]....
        /*0968*/ 	.word	0x00011f60


	//   ....[226]....
        /*096c*/ 	.word	0x00012030


	//   ....[227]....
        /*0970*/ 	.word	0x00012080


	//   ....[228]....
        /*0974*/ 	.word	0x00012100


	//   ....[229]....
        /*0978*/ 	.word	0x000121b0


	//   ....[230]....
        /*097c*/ 	.word	0x00012230


	//   ....[231]....
        /*0980*/ 	.word	0x000122e0


	//   ....[232]....
        /*0984*/ 	.word	0x00012360


	//   ....[233]....
        /*0988*/ 	.word	0x00012410


	//   ....[234]....
        /*098c*/ 	.word	0x00012490


	//   ....[235]....
        /*0990*/ 	.word	0x00012530


	//   ....[236]....
        /*0994*/ 	.word	0x000125b0


	//   ....[237]....
        /*0998*/ 	.word	0x00012650


	//   ....[238]....
        /*099c*/ 	.word	0x000126c0


	//   ....[239]....
        /*09a0*/ 	.word	0x00012770


	//   ....[240]....
        /*09a4*/ 	.word	0x000127f0


	//   ....[241]....
        /*09a8*/ 	.word	0x00012890


	//   ....[242]....
        /*09ac*/ 	.word	0x00012930


	//   ....[243]....
        /*09b0*/ 	.word	0x000129a0


	//   ....[244]....
        /*09b4*/ 	.word	0x00012a20


	//   ....[245]....
        /*09b8*/ 	.word	0x00012ad0


	//   ....[246]....
        /*09bc*/ 	.word	0x00012b30


	//   ....[247]....
        /*09c0*/ 	.word	0x00012bf0


	//   ....[248]....
        /*09c4*/ 	.word	0x00012c50


	//   ....[249]....
        /*09c8*/ 	.word	0x00012d10


	//   ....[250]....
        /*09cc*/ 	.word	0x00012d70


	//   ....[251]....
        /*09d0*/ 	.word	0x00012e30


	//   ....[252]....
        /*09d4*/ 	.word	0x00012e90


	//   ....[253]....
        /*09d8*/ 	.word	0x00012f40


	//   ....[254]....
        /*09dc*/ 	.word	0x00012fa0


	//   ....[255]....
        /*09e0*/ 	.word	0x00013060


	//   ....[0]....
        /*09e4*/ 	.word	0x000130c0


	//   ....[1]....
        /*09e8*/ 	.word	0x00013160


	//   ....[2]....
        /*09ec*/ 	.word	0x00013290


	//   ....[3]....
        /*09f0*/ 	.word	0x00013330


	//   ....[4]....
        /*09f4*/ 	.word	0x00013390


	//   ....[5]....
        /*09f8*/ 	.word	0x00013440


	//   ....[6]....
        /*09fc*/ 	.word	0x000134c0


	//   ....[7]....
        /*0a00*/ 	.word	0x00013550


	//   ....[8]....
        /*0a04*/ 	.word	0x000135e0


	//   ....[9]....
        /*0a08*/ 	.word	0x00013670


	//   ....[10]....
        /*0a0c*/ 	.word	0x000136d0


	//   ....[11]....
        /*0a10*/ 	.word	0x00013780


	//   ....[12]....
        /*0a14*/ 	.word	0x000137e0


	//   ....[13]....
        /*0a18*/ 	.word	0x00013890


	//   ....[14]....
        /*0a1c*/ 	.word	0x000138f0


	//   ....[15]....
        /*0a20*/ 	.word	0x000139a0


	//   ....[16]....
        /*0a24*/ 	.word	0x00013a00


	//   ....[17]....
        /*0a28*/ 	.word	0x00013ab0


	//   ....[18]....
        /*0a2c*/ 	.word	0x00013b40


	//   ....[19]....
        /*0a30*/ 	.word	0x00013bd0


	//   ....[20]....
        /*0a34*/ 	.word	0x00013c50


	//   ....[21]....
        /*0a38*/ 	.word	0x00013ce0


	//   ....[22]....
        /*0a3c*/ 	.word	0x00013dd0


	//   ....[23]....
        /*0a40*/ 	.word	0x00013e60


	//   ....[24]....
        /*0a44*/ 	.word	0x00013ec0


	//   ....[25]....
        /*0a48*/ 	.word	0x00013f70


	//   ....[26]....
        /*0a4c*/ 	.word	0x00013ff0


	//   ....[27]....
        /*0a50*/ 	.word	0x00014080


	//   ....[28]....
        /*0a54*/ 	.word	0x00014110


	//   ....[29]....
        /*0a58*/ 	.word	0x000141a0


	//   ....[30]....
        /*0a5c*/ 	.word	0x00014200


	//   ....[31]....
        /*0a60*/ 	.word	0x000142a0


	//   ....[32]....
        /*0a64*/ 	.word	0x00014300


	//   ....[33]....
        /*0a68*/ 	.word	0x000143a0


	//   ....[34]....
        /*0a6c*/ 	.word	0x00014400


	//   ....[35]....
        /*0a70*/ 	.word	0x000144a0


	//   ....[36]....
        /*0a74*/ 	.word	0x00014500


	//   ....[37]....
        /*0a78*/ 	.word	0x000145b0


	//   ....[38]....
        /*0a7c*/ 	.word	0x00014610


	//   ....[39]....
        /*0a80*/ 	.word	0x000146c0


	//   ....[40]....
        /*0a84*/ 	.word	0x00014720


	//   ....[41]....
        /*0a88*/ 	.word	0x000147d0


	//   ....[42]....
        /*0a8c*/ 	.word	0x00014a20


	//----- nvinfo : EIATTR_REG_RECONFIG
	.align		4
.L_117:
        /*0a90*/ 	.byte	0x01, 0x54
	.zero		2


	//----- nvinfo : EIATTR_SYSCALL_OFFSETS
	.align		4
        /*0a94*/ 	.byte	0x04, 0x46
        /*0a96*/ 	.short	(.L_119 - .L_118)


	//   ....[0]....
.L_118:
        /*0a98*/ 	.word	0x00001800


	//   ....[1]....
        /*0a9c*/ 	.word	0x0000b930


	//   ....[2]....
        /*0aa0*/ 	.word	0x0000baa0


	//   ....[3]....
        /*0aa4*/ 	.word	0x0000bbf0


	//   ....[4]....
        /*0aa8*/ 	.word	0x0000bd30


	//   ....[5]....
        /*0aac*/ 	.word	0x0000d670


	//----- nvinfo : EIATTR_MBARRIER_INSTR_OFFSETS
	.align		4
.L_119:
        /*0ab0*/ 	.byte	0x04, 0x39
        /*0ab2*/ 	.short	(.L_121 - .L_120)


	//   ....[0]....
.L_120:
        /*0ab4*/ 	.word	0x00000180
        /*0ab8*/ 	.word	0x000000ff
        /*0abc*/ 	.word	0x00022800
        /*0ac0*/ 	.short	0x0100
        /*0ac2*/ 	.byte	0x08
	.zero		1


	//   ....[1]....
        /*0ac4*/ 	.word	0x00000190
        /*0ac8*/ 	.word	0x000000ff
        /*0acc*/ 	.word	0x00022820
        /*0ad0*/ 	.short	0x0100
        /*0ad2*/ 	.byte	0x08
	.zero		1


	//   ....[2]....
        /*0ad4*/ 	.word	0x00000280
        /*0ad8*/ 	.word	0x000000ff
        /*0adc*/ 	.word	0x00022830
        /*0ae0*/ 	.short	0x0100
        /*0ae2*/ 	.byte	0x08
	.zero		1


	//   ....[3]....
        /*0ae4*/ 	.word	0x00000290
        /*0ae8*/ 	.word	0x000000ff
        /*0aec*/ 	.word	0x00022840
        /*0af0*/ 	.short	0x0100
        /*0af2*/ 	.byte	0x08
	.zero		1


	//   ....[4]....
        /*0af4*/ 	.word	0x000002a0
        /*0af8*/ 	.word	0x000000ff
        /*0afc*/ 	.word	0x00022838
        /*0b00*/ 	.short	0x0100
        /*0b02*/ 	.byte	0x08
	.zero		1


	//   ....[5]....
        /*0b04*/ 	.word	0x000002b0
        /*0b08*/ 	.word	0x000000ff
        /*0b0c*/ 	.word	0x00022848
        /*0b10*/ 	.short	0x0100
        /*0b12*/ 	.byte	0x08
	.zero		1


	//   ....[6]....
        /*0b14*/ 	.word	0x000003e0
        /*0b18*/ 	.word	0x000000ff
        /*0b1c*/ 	.word	0x00022850
        /*0b20*/ 	.short	0x0100
        /*0b22*/ 	.byte	0x08
	.zero		1


	//   ....[7]....
        /*0b24*/ 	.word	0x000003f0
        /*0b28*/ 	.word	0x000000ff
        /*0b2c*/ 	.word	0x00022860
        /*0b30*/ 	.short	0x0100
        /*0b32*/ 	.byte	0x08
	.zero		1


	//   ....[8]....
        /*0b34*/ 	.word	0x00000400
        /*0b38*/ 	.word	0x000000ff
        /*0b3c*/ 	.word	0x00022858
        /*0b40*/ 	.short	0x0100
        /*0b42*/ 	.byte	0x08
	.zero		1


	//   ....[9]....
        /*0b44*/ 	.word	0x00000410
        /*0b48*/ 	.word	0x000000ff
        /*0b4c*/ 	.word	0x00022868
        /*0b50*/ 	.short	0x0100
        /*0b52*/ 	.byte	0x08
	.zero		1


	//   ....[10]....
        /*0b54*/ 	.word	0x00000500
        /*0b58*/ 	.word	0x000000ff
        /*0b5c*/ 	.word	0x00022870
        /*0b60*/ 	.short	0x0100
        /*0b62*/ 	.byte	0x06
	.zero		1


	//   ....[11]....
        /*0b64*/ 	.word	0x00000510
        /*0b68*/ 	.word	0x000000ff
        /*0b6c*/ 	.word	0x00022880
        /*0b70*/ 	.short	0x0100
        /*0b72*/ 	.byte	0x06
	.zero		1


	//   ....[12]....
        /*0b74*/ 	.word	0x00000520
        /*0b78*/ 	.word	0x000000ff
        /*0b7c*/ 	.word	0x00022878
        /*0b80*/ 	.short	0x0100
        /*0b82*/ 	.byte	0x06
	.zero		1


	//   ....[13]....
        /*0b84*/ 	.word	0x00000530
        /*0b88*/ 	.word	0x000000ff
        /*0b8c*/ 	.word	0x00022888
        /*0b90*/ 	.short	0x0100
        /*0b92*/ 	.byte	0x06
	.zero		1


	//   ....[14]....
        /*0b94*/ 	.word	0x00000660
        /*0b98*/ 	.word	0x000000ff
        /*0b9c*/ 	.word	0x00022890
        /*0ba0*/ 	.short	0x0100
        /*0ba2*/ 	.byte	0x08
	.zero		1


	//   ....[15]....
        /*0ba4*/ 	.word	0x00000670
        /*0ba8*/ 	.word	0x000000ff
        /*0bac*/ 	.word	0x000228a0
        /*0bb0*/ 	.short	0x0100
        /*0bb2*/ 	.byte	0x08
	.zero		1


	//   ....[16]....
        /*0bb4*/ 	.word	0x00000680
        /*0bb8*/ 	.word	0x000000ff
        /*0bbc*/ 	.word	0x00022898
        /*0bc0*/ 	.short	0x0100
        /*0bc2*/ 	.byte	0x08
	.zero		1


	//   ....[17]....
        /*0bc4*/ 	.word	0x00000690
        /*0bc8*/ 	.word	0x000000ff
        /*0bcc*/ 	.word	0x000228a8
        /*0bd0*/ 	.short	0x0100
        /*0bd2*/ 	.byte	0x08
	.zero		1


	//   ....[18]....
        /*0bd4*/ 	.word	0x000007e0
        /*0bd8*/ 	.word	0x000000ff
        /*0bdc*/ 	.word	0x000228b0
        /*0be0*/ 	.short	0x0100
        /*0be2*/ 	.byte	0x08
	.zero		1


	//   ....[19]....
        /*0be4*/ 	.word	0x000007f0
        /*0be8*/ 	.word	0x000000ff
        /*0bec*/ 	.word	0x000228c0
        /*0bf0*/ 	.short	0x0100
        /*0bf2*/ 	.byte	0x08
	.zero		1


	//   ....[20]....
        /*0bf4*/ 	.word	0x00000800
        /*0bf8*/ 	.word	0x000000ff
        /*0bfc*/ 	.word	0x000228b8
        /*0c00*/ 	.short	0x0100
        /*0c02*/ 	.byte	0x08
	.zero		1


	//   ....[21]....
        /*0c04*/ 	.word	0x00000810
        /*0c08*/ 	.word	0x000000ff
        /*0c0c*/ 	.word	0x000228c8
        /*0c10*/ 	.short	0x0100
        /*0c12*/ 	.byte	0x08
	.zero		1


	//   ....[22]....
        /*0c14*/ 	.word	0x00001880
        /*0c18*/ 	.word	0x000000ff
        /*0c1c*/ 	.word	0x00022800
        /*0c20*/ 	.short	0x010a
        /*0c22*/ 	.byte	0x33
	.zero		1


	//   ....[23]....
        /*0c24*/ 	.word	0x00001900
        /*0c28*/ 	.word	0x00000005
        /*0c2c*/ 	.word	0x00022830
        /*0c30*/ 	.short	0x010a
        /*0c32*/ 	.byte	0x3f
	.zero		1


	//   ....[24]....
        /*0c34*/ 	.word	0x00001940
        /*0c38*/ 	.word	0x00000005
        /*0c3c*/ 	.word	0x00022830
        /*0c40*/ 	.short	0x010a
        /*0c42*/ 	.byte	0x3f
	.zero		1


	//   ....[25]....
        /*0c44*/ 	.word	0x00002310
        /*0c48*/ 	.word	0x000000ff
        /*0c4c*/ 	.word	0x00000000
        /*0c50*/ 	.short	0x0101
        /*0c52*/ 	.byte	0x06
	.zero		1


	//   ....[26]....
        /*0c54*/ 	.word	0x00004950
        /*0c58*/ 	.word	0x000000ff
        /*0c5c*/ 	.word	0x00022830
        /*0c60*/ 	.short	0x010a
        /*0c62*/ 	.byte	0x06
	.zero		1


	//   ....[27]....
        /*0c64*/ 	.word	0x00004990
        /*0c68*/ 	.word	0x000000ff
        /*0c6c*/ 	.word	0x00022830
        /*0c70*/ 	.short	0x010a
        /*0c72*/ 	.byte	0x06
	.zero		1


	//   ....[28]....
        /*0c74*/ 	.word	0x00005230
        /*0c78*/ 	.word	0x000000ff
        /*0c7c*/ 	.word	0x00022850
        /*0c80*/ 	.short	0x010a
        /*0c82*/ 	.byte	0x06
	.zero		1


	//   ....[29]....
        /*0c84*/ 	.word	0x00005270
        /*0c88*/ 	.word	0x000000ff
        /*0c8c*/ 	.word	0x00022850
        /*0c90*/ 	.short	0x010a
        /*0c92*/ 	.byte	0x06
	.zero		1


	//   ....[30]....
        /*0c94*/ 	.word	0x000055b0
        /*0c98*/ 	.word	0x000000ff
        /*0c9c*/ 	.word	0x00000000
        /*0ca0*/ 	.short	0x0101
        /*0ca2*/ 	.byte	0x06
	.zero		1


	//   ....[31]....
        /*0ca4*/ 	.word	0x00006b80
        /*0ca8*/ 	.word	0x000000ff
        /*0cac*/ 	.word	0x00000000
        /*0cb0*/ 	.short	0x0101
        /*0cb2*/ 	.byte	0x06
	.zero		1


	//   ....[32]....
        /*0cb4*/ 	.word	0x00007230
        /*0cb8*/ 	.word	0x000000ff
        /*0cbc*/ 	.word	0x00022850
        /*0cc0*/ 	.short	0x010a
        /*0cc2*/ 	.byte	0x09
	.zero		1


	//   ....[33]....
        /*0cc4*/ 	.word	0x00007270
        /*0cc8*/ 	.word	0x000000ff
        /*0ccc*/ 	.word	0x00022850
        /*0cd0*/ 	.short	0x010a
        /*0cd2*/ 	.byte	0x09
	.zero		1


	//   ....[34]....
        /*0cd4*/ 	.word	0x000079d0
        /*0cd8*/ 	.word	0x000000ff
        /*0cdc*/ 	.word	0x00000000
        /*0ce0*/ 	.short	0x0101
        /*0ce2*/ 	.byte	0x04
	.zero		1


	//   ....[35]....
        /*0ce4*/ 	.word	0x00009550
        /*0ce8*/ 	.word	0x00000003
        /*0cec*/ 	.word	0x00000000
        /*0cf0*/ 	.short	0x0101
        /*0cf2*/ 	.byte	0x3f
	.zero		1


	//   ....[36]....
        /*0cf4*/ 	.word	0x0000c300
        /*0cf8*/ 	.word	0x00000000
        /*0cfc*/ 	.word	0x00022880
        /*0d00*/ 	.short	0x010a
        /*0d02*/ 	.byte	0x3f
	.zero		1


	//   ....[37]....
        /*0d04*/ 	.word	0x0000cb90
        /*0d08*/ 	.word	0x00000000
        /*0d0c*/ 	.word	0x00022870
        /*0d10*/ 	.short	0x0107
        /*0d12*/ 	.byte	0x3f
	.zero		1


	//   ....[38]....
        /*0d14*/ 	.word	0x0000cc50
        /*0d18*/ 	.word	0x00000000
        /*0d1c*/ 	.word	0x00022870
        /*0d20*/ 	.short	0x0101
        /*0d22*/ 	.byte	0x3f
	.zero		1


	//   ....[39]....
        /*0d24*/ 	.word	0x0000cc80
        /*0d28*/ 	.word	0x00000000
        /*0d2c*/ 	.word	0x00022840
        /*0d30*/ 	.short	0x010a
        /*0d32*/ 	.byte	0x3f
	.zero		1


	//   ....[40]....
        /*0d34*/ 	.word	0x0000d3a0
        /*0d38*/ 	.word	0x00000000
        /*0d3c*/ 	.word	0x00022830
        /*0d40*/ 	.short	0x0107
        /*0d42*/ 	.byte	0x3f
	.zero		1


	//   ....[41]....
        /*0d44*/ 	.word	0x0000d460
        /*0d48*/ 	.word	0x00000000
        /*0d4c*/ 	.word	0x00022830
        /*0d50*/ 	.short	0x0101
        /*0d52*/ 	.byte	0x3f
	.zero		1


	//   ....[42]....
        /*0d54*/ 	.word	0x0000ddd0
        /*0d58*/ 	.word	0x00000016
        /*0d5c*/ 	.word	0x00022800
        /*0d60*/ 	.short	0x0107
        /*0d62*/ 	.byte	0x3f
	.zero		1


	//   ....[43]....
        /*0d64*/ 	.word	0x0000dec0
        /*0d68*/ 	.word	0x00000016
        /*0d6c*/ 	.word	0x00022800
        /*0d70*/ 	.short	0x0101
        /*0d72*/ 	.byte	0x3f
	.zero		1


	//   ....[44]....
        /*0d74*/ 	.word	0x0000dee0
        /*0d78*/ 	.word	0x00000016
        /*0d7c*/ 	.word	0x00022820
        /*0d80*/ 	.short	0x010a
        /*0d82*/ 	.byte	0x3f
	.zero		1


	//   ....[45]....
        /*0d84*/ 	.word	0x0000e3e0
        /*0d88*/ 	.word	0x00000000
        /*0d8c*/ 	.word	0x00022880
        /*0d90*/ 	.short	0x010a
        /*0d92*/ 	.byte	0x3f
	.zero		1


	//   ....[46]....
        /*0d94*/ 	.word	0x0000e9c0
        /*0d98*/ 	.word	0x00000000
        /*0d9c*/ 	.word	0x00022870
        /*0da0*/ 	.short	0x0107
        /*0da2*/ 	.byte	0x3f
	.zero		1


	//   ....[47]....
        /*0da4*/ 	.word	0x0000ea80
        /*0da8*/ 	.word	0x00000000
        /*0dac*/ 	.word	0x00022870
        /*0db0*/ 	.short	0x0101
        /*0db2*/ 	.byte	0x3f
	.zero		1


	//   ....[48]....
        /*0db4*/ 	.word	0x0000eab0
        /*0db8*/ 	.word	0x00000000
        /*0dbc*/ 	.word	0x00022840
        /*0dc0*/ 	.short	0x010a
        /*0dc2*/ 	.byte	0x3f
	.zero		1


	//   ....[49]....
        /*0dc4*/ 	.word	0x0000f060
        /*0dc8*/ 	.word	0x00000000
        /*0dcc*/ 	.word	0x00022830
        /*0dd0*/ 	.short	0x0107
        /*0dd2*/ 	.byte	0x3f
	.zero		1


	//   ....[50]....
        /*0dd4*/ 	.word	0x0000f120
        /*0dd8*/ 	.word	0x00000000
        /*0ddc*/ 	.word	0x00022830
        /*0de0*/ 	.short	0x0101
        /*0de2*/ 	.byte	0x3f
	.zero		1


	//   ....[51]....
        /*0de4*/ 	.word	0x0000f1b0
        /*0de8*/ 	.word	0x00000011
        /*0dec*/ 	.word	0x00022870
        /*0df0*/ 	.short	0x010a
        /*0df2*/ 	.byte	0x3f
	.zero		1


	//   ....[52]....
        /*0df4*/ 	.word	0x0000f240
        /*0df8*/ 	.word	0x00000011
        /*0dfc*/ 	.word	0x00022860
        /*0e00*/ 	.short	0x010a
        /*0e02*/ 	.byte	0x3f
	.zero		1


	//   ....[53]....
        /*0e04*/ 	.word	0x0000f740
        /*0e08*/ 	.word	0x00000011
        /*0e0c*/ 	.word	0x00022850
        /*0e10*/ 	.short	0x0101
        /*0e12*/ 	.byte	0x3f
	.zero		1


	//   ....[54]....
        /*0e14*/ 	.word	0x0000f7d0
        /*0e18*/ 	.word	0x00000011
        /*0e1c*/ 	.word	0x00000000
        /*0e20*/ 	.short	0x0101
        /*0e22*/ 	.byte	0x3f
	.zero		1


	//   ....[55]....
        /*0e24*/ 	.word	0x0000f990
        /*0e28*/ 	.word	0x00000011
        /*0e2c*/ 	.word	0x00022870
        /*0e30*/ 	.short	0x010a
        /*0e32*/ 	.byte	0x3f
	.zero		1


	//   ....[56]....
        /*0e34*/ 	.word	0x0000fa20
        /*0e38*/ 	.word	0x00000011
        /*0e3c*/ 	.word	0x00022860
        /*0e40*/ 	.short	0x010a
        /*0e42*/ 	.byte	0x3f
	.zero		1


	//   ....[57]....
        /*0e44*/ 	.word	0x0000ff20
        /*0e48*/ 	.word	0x00000011
        /*0e4c*/ 	.word	0x00022850
        /*0e50*/ 	.short	0x0101
        /*0e52*/ 	.byte	0x3f
	.zero		1


	//   ....[58]....
        /*0e54*/ 	.word	0x0000ffd0
        /*0e58*/ 	.word	0x00000011
        /*0e5c*/ 	.word	0x00000000
        /*0e60*/ 	.short	0x0101
        /*0e62*/ 	.byte	0x3f
	.zero		1


	//   ....[59]....
        /*0e64*/ 	.word	0x00010a20
        /*0e68*/ 	.word	0x00000005
        /*0e6c*/ 	.word	0x00022820
        /*0e70*/ 	.short	0x010a
        /*0e72*/ 	.byte	0x3f
	.zero		1


	//   ....[60]....
        /*0e74*/ 	.word	0x00010ba0
        /*0e78*/ 	.word	0x00000003
        /*0e7c*/ 	.word	0x00022840
        /*0e80*/ 	.short	0x010a
        /*0e82*/ 	.byte	0x3f
	.zero		1


	//   ....[61]....
        /*0e84*/ 	.word	0x00010c40
        /*0e88*/ 	.word	0x00000005
        /*0e8c*/ 	.word	0x00022840
        /*0e90*/ 	.short	0x010a
        /*0e92*/ 	.byte	0x3f
	.zero		1


	//   ....[62]....
        /*0e94*/ 	.word	0x00010c80
        /*0e98*/ 	.word	0x00000003
        /*0e9c*/ 	.word	0x00022860
        /*0ea0*/ 	.short	0x010a
        /*0ea2*/ 	.byte	0x3f
	.zero		1


	//   ....[63]....
        /*0ea4*/ 	.word	0x00010cc0
        /*0ea8*/ 	.word	0x00000005
        /*0eac*/ 	.word	0x00022860
        /*0eb0*/ 	.short	0x010a
        /*0eb2*/ 	.byte	0x3f
	.zero		1


	//   ....[64]....
        /*0eb4*/ 	.word	0x00010d00
        /*0eb8*/ 	.word	0x00000003
        /*0ebc*/ 	.word	0x00022880
        /*0ec0*/ 	.short	0x010a
        /*0ec2*/ 	.byte	0x3f
	.zero		1


	//   ....[65]....
        /*0ec4*/ 	.word	0x00010d40
        /*0ec8*/ 	.word	0x00000005
        /*0ecc*/ 	.word	0x00022880
        /*0ed0*/ 	.short	0x010a
        /*0ed2*/ 	.byte	0x3f
	.zero		1


	//   ....[66]....
        /*0ed4*/ 	.word	0x00010db0
        /*0ed8*/ 	.word	0x00000003
        /*0edc*/ 	.word	0x00022800
        /*0ee0*/ 	.short	0x010a
        /*0ee2*/ 	.byte	0x3f
	.zero		1


	//   ....[67]....
        /*0ee4*/ 	.word	0x00010e00
        /*0ee8*/ 	.word	0x00000005
        /*0eec*/ 	.word	0x00022830
        /*0ef0*/ 	.short	0x010a
        /*0ef2*/ 	.byte	0x3f
	.zero		1


	//   ....[68]....
        /*0ef4*/ 	.word	0x00010e60
        /*0ef8*/ 	.word	0x00000004
        /*0efc*/ 	.word	0x00022830
        /*0f00*/ 	.short	0x010a
        /*0f02*/ 	.byte	0x3f
	.zero		1


	//   ....[69]....
        /*0f04*/ 	.word	0x00010ec0
        /*0f08*/ 	.word	0x00000004
        /*0f0c*/ 	.word	0x00022850
        /*0f10*/ 	.short	0x010a
        /*0f12*/ 	.byte	0x3f
	.zero		1


	//   ....[70]....
        /*0f14*/ 	.word	0x00010f20
        /*0f18*/ 	.word	0x00000007
        /*0f1c*/ 	.word	0x00022850
        /*0f20*/ 	.short	0x010a
        /*0f22*/ 	.byte	0x3f
	.zero		1


	//   ....[71]....
        /*0f24*/ 	.word	0x00011020
        /*0f28*/ 	.word	0x00000000
        /*0f2c*/ 	.word	0x00022880
        /*0f30*/ 	.short	0x010a
        /*0f32*/ 	.byte	0x3f
	.zero		1


	//   ....[72]....
        /*0f34*/ 	.word	0x00011d00
        /*0f38*/ 	.word	0x00000000
        /*0f3c*/ 	.word	0x00022840
        /*0f40*/ 	.short	0x010a
        /*0f42*/ 	.byte	0x3f
	.zero		1


	//   ....[73]....
        /*0f44*/ 	.word	0x00013190
        /*0f48*/ 	.word	0x00000016
        /*0f4c*/ 	.word	0x00022820
        /*0f50*/ 	.short	0x010a
        /*0f52*/ 	.byte	0x3f
	.zero		1


	//   ....[74]....
        /*0f54*/ 	.word	0x000131e0
        /*0f58*/ 	.word	0x00000000
        /*0f5c*/ 	.word	0x00022880
        /*0f60*/ 	.short	0x010a
        /*0f62*/ 	.byte	0x3f
	.zero		1


	//   ....[75]....
        /*0f64*/ 	.word	0x00013d20
        /*0f68*/ 	.word	0x00000000
        /*0f6c*/ 	.word	0x00022840
        /*0f70*/ 	.short	0x010a
        /*0f72*/ 	.byte	0x3f
	.zero		1


	//   ....[76]....
        /*0f74*/ 	.word	0x00014800
        /*0f78*/ 	.word	0x00000011
        /*0f7c*/ 	.word	0x00022870
        /*0f80*/ 	.short	0x010a
        /*0f82*/ 	.byte	0x3f
	.zero		1


	//   ....[77]....
        /*0f84*/ 	.word	0x00014850
        /*0f88*/ 	.word	0x00000011
        /*0f8c*/ 	.word	0x00022860
        /*0f90*/ 	.short	0x010a
        /*0f92*/ 	.byte	0x3f
	.zero		1


	//   ....[78]....
        /*0f94*/ 	.word	0x000148a0
        /*0f98*/ 	.word	0x00000011
        /*0f9c*/ 	.word	0x00022870
        /*0fa0*/ 	.short	0x010a
        /*0fa2*/ 	.byte	0x3f
	.zero		1


	//   ....[79]....
        /*0fa4*/ 	.word	0x000148f0
        /*0fa8*/ 	.word	0x00000011
        /*0fac*/ 	.word	0x00022860
        /*0fb0*/ 	.short	0x010a
        /*0fb2*/ 	.byte	0x3f
	.zero		1


	//   ....[80]....
        /*0fb4*/ 	.word	0x00014940
        /*0fb8*/ 	.word	0x00000005
        /*0fbc*/ 	.word	0x00022820
        /*0fc0*/ 	.short	0x010a
        /*0fc2*/ 	.byte	0x3f
	.zero		1


	//   ....[81]....
        /*0fc4*/ 	.word	0x00014ae0
        /*0fc8*/ 	.word	0x00000003
        /*0fcc*/ 	.word	0x00022840
        /*0fd0*/ 	.short	0x010a
        /*0fd2*/ 	.byte	0x3f
	.zero		1


	//   ....[82]....
        /*0fd4*/ 	.word	0x00014b30
        /*0fd8*/ 	.word	0x00000005
        /*0fdc*/ 	.word	0x00022840
        /*0fe0*/ 	.short	0x010a
        /*0fe2*/ 	.byte	0x3f
	.zero		1


	//   ....[83]....
        /*0fe4*/ 	.word	0x00014b80
        /*0fe8*/ 	.word	0x00000003
        /*0fec*/ 	.word	0x00022860
        /*0ff0*/ 	.short	0x010a
        /*0ff2*/ 	.byte	0x3f
	.zero		1


	//   ....[84]....
        /*0ff4*/ 	.word	0x00014bd0
        /*0ff8*/ 	.word	0x00000005
        /*0ffc*/ 	.word	0x00022860
        /*1000*/ 	.short	0x010a
        /*1002*/ 	.byte	0x3f
	.zero		1


	//   ....[85]....
        /*1004*/ 	.word	0x00014c20
        /*1008*/ 	.word	0x00000003
        /*100c*/ 	.word	0x00022880
        /*1010*/ 	.short	0x010a
        /*1012*/ 	.byte	0x3f
	.zero		1


	//----- nvinfo : EIATTR_NUM_MBARRIERS
	.align		4
.L_121:
        /*1014*/ 	.byte	0x03, 0x38
        /*1016*/ 	.short	0x0016


	//----- nvinfo : EIATTR_EXIT_INSTR_OFFSETS
	.align		4
        /*1018*/ 	.byte	0x04, 0x1c
        /*101a*/ 	.short	(.L_123 - .L_122)


	//   ....[0]....
.L_122:
        /*101c*/ 	.word	0x000009c0


	//   ....[1]....
        /*1020*/ 	.word	0x0000a4f0


	//   ....[2]....
        /*1024*/ 	.word	0x00010d90


	//----- nvinfo : EIATTR_MAX_THREADS
	.align		4
.L_123:
        /*1028*/ 	.byte	0x04, 0x05
        /*102a*/ 	.short	(.L_125 - .L_124)
.L_124:
        /*102c*/ 	.word	0x00000180
        /*1030*/ 	.word	0x00000001
        /*1034*/ 	.word	0x00000001


	//----- nvinfo : EIATTR_CRS_STACK_SIZE
	.align		4
.L_125:
        /*1038*/ 	.byte	0x04, 0x1e
        /*103a*/ 	.short	(.L_127 - .L_126)
.L_126:
        /*103c*/ 	.word	0x00000000


	//----- nvinfo : EIATTR_CBANK_PARAM_SIZE
	.align		4
.L_127:
        /*1040*/ 	.byte	0x03, 0x19
        /*1042*/ 	.short	0x0af0


	//----- nvinfo : EIATTR_PARAM_CBANK
	.align		4
        /*1044*/ 	.byte	0x04, 0x0a
        /*1046*/ 	.short	(.L_129 - .L_128)
	.align		4
.L_128:
        /*1048*/ 	.word	index@(.nv.constant0._ZN7cutlass13device_kernelIN5flash11enable_sm90INS1_16FlashAttnFwdSm90INS1_25CollectiveMainloopFwdSm90ILi2EN4cute5tupleIJNS5_1CILi1EEES8_S8_EEENS6_IJNS7_ILi128EEENS7_ILi160EEESA_EEELi128ENS_12float_e4m3_tEfNS_4arch4Sm90ELb0ELb0ELb0ELb1ELb1ELb0ELb0ELb1ELb1ELb1ELb0ELb0EEENS1_21CollectiveEpilogueFwdINS6_IJSA_SA_SB_EEES9_NS_10bfloat16_tESF_Li256ELb1ELb1ELb0ELb1EEENS1_36VarlenDynamicPersistentTileSchedulerILi128ELi160ELi256ELi128ELb0ELb1ELb1ELb0ELb1ELb1EEEEEEEEEvNT_6ParamsE)
        /*104c*/ 	.short	0x0210
        /*104e*/ 	.short	0x0af0


	//----- nvinfo : EIATTR_SW_WAR
	.align		4
.L_129:
        /*1050*/ 	.byte	0x04, 0x36
        /*1052*/ 	.short	(.L_131 - .L_130)
.L_130:
        /*1054*/ 	.word	0x00000008
.L_131:


//--------------------- .nv.info._ZN7cutlass13device_kernelIN5flash11enable_sm90INS1_16FlashAttnFwdSm90INS1_25CollectiveMainloopFwdSm90ILi2EN4cute5tupleIJNS5_1CILi1EEES8_S8_EEENS6_IJNS7_ILi128EEENS7_ILi160EEESA_EEELi128ENS_12float_e4m3_tEfNS_4arch4Sm90ELb0ELb0ELb0ELb1ELb1ELb1ELb0ELb1ELb1ELb1ELb0ELb0EEENS1_21CollectiveEpilogueFwdINS6_IJSA_SA_SB_EEES9_NS_10bfloat16_tESF_Li256ELb1ELb1ELb0ELb1EEENS1_36VarlenDynamicPersistentTileSchedulerILi128ELi160ELi256ELi128ELb0ELb1ELb1ELb0ELb1ELb1EEEEEEEEEvNT_6ParamsE --------------------------
	.section	.nv.info._ZN7cutlass13device_kernelIN5flash11enable_sm90INS1_16FlashAttnFwdSm90INS1_25CollectiveMainloopFwdSm90ILi2EN4cute5tupleIJNS5_1CILi1EEES8_S8_EEENS6_IJNS7_ILi128EEENS7_ILi160EEESA_EEELi128ENS_12float_e4m3_tEfNS_4arch4Sm90ELb0ELb0ELb0ELb1ELb1ELb1ELb0ELb1ELb1ELb1ELb0ELb0EEENS1_21CollectiveEpilogueFwdINS6_IJSA_SA_SB_EEES9_NS_10bfloat16_tESF_Li256ELb1ELb1ELb0ELb1EEENS1_36VarlenDynamicPersistentTileSchedulerILi128ELi160ELi256ELi128ELb0ELb1ELb1ELb0ELb1ELb1EEEEEEEEEvNT_6ParamsE,"",@"SHT_CUDA_INFO"
	.sectionflags	@""
	.align	4


	//----- nvinfo : EIATTR_CUDA_API_VERSION
	.align		4
        /*0000*/ 	.byte	0x04, 0x37
        /*0002*/ 	.short	(.L_133 - .L_132)
.L_132:
        /*0004*/ 	.word	0x00000082


	//----- nvinfo : EIATTR_KPARAM_INFO
	.align		4
.L_133:
        /*0008*/ 	.byte	0x04, 0x17
        /*000a*/ 	.short	(.L_135 - .L_134)
.L_134:
        /*000c*/ 	.word	0x00000000
        /*0010*/ 	.short	0x0000
        /*0012*/ 	.short	0x0070
        /*0014*/ 	.byte	0x00, 0xf0, 0x01, 0x2a


	//----- nvinfo : EIATTR_SPARSE_MMA_MASK
	.align		4
.L_135:
        /*0018*/ 	.byte	0x03, 0x50
        /*001a*/ 	.short	0x0000


	//----- nvinfo : EIATTR_MAXREG_COUNT
	.align		4
        /*001c*/ 	.byte	0x03, 0x1b
        /*001e*/ 	.short	0x00a8


	//----- nvinfo : EIATTR_NUM_BARRIERS
	.align		4
        /*0020*/ 	.byte	0x02, 0x4c
        /*0022*/ 	.byte	0x10
	.zero		1


	//----- nvinfo : EIATTR_EXTERNS
	.align		4
        /*0024*/ 	.byte	0x04, 0x0f
        /*0026*/ 	.short	(.L_137 - .L_136)


	//   ....[0]....
	.align		4
.L_136:
        /*0028*/ 	.word	index@(__assertfail)


	//----- nvinfo : EIATTR_ANNOTATIONS
	.align		4
.L_137:
        /*002c*/ 	.byte	0x04, 0x55
        /*002e*/ 	.short	(.L_139 - .L_138)


	//   ....[0]....
.L_138:
        /* <DEDUP_REMOVED lines=40> */


	//----- nvinfo : EIATTR_MERCURY_ISA_VERSION
	.align		4
.L_139:
        /*0298*/ 	.byte	0x03, 0x5f
        /*029a*/ 	.short	0x0101


	//----- nvinfo : EIATTR_UNUSED_LOAD_BYTE_OFFSET
	.align		4
        /*029c*/ 	.byte	0x04, 0x44
        /*029e*/ 	.short	(.L_141 - .L_140)


	//   ....[0]....
.L_140:
        /*02a0*/ 	.word	0x00000a60
        /*02a4*/ 	.word	0x0000fff0


	//   ....[1]....
        /*02a8*/ 	.word	0x00014810
        /*02ac*/ 	.word	0x0000fff0


	//----- nvinfo : EIATTR_INT_WARP_WIDE_INSTR_OFFSETS
	.align		4
.L_141:
        /*02b0*/ 	.byte	0x04, 0x31
        /*02b2*/ 	.short	(.L_143 - .L_142)


	//   ....[0]....
.L_142:
        /*02b4*/ 	.word	0x00000120


	//   ....[1]....
        /*02b8*/ 	.word	0x000001c0


	//   ....[2]....
        /*02bc*/ 	.word	0x00000230


	//   ....[3]....
        /*02c0*/ 	.word	0x00018f30


	//   ....[4]....
        /*02c4*/ 	.word	0x00018fc0


	//   ....[5]....
        /*02c8*/ 	.word	0x0001d290


	//   ....[6]....
        /*02cc*/ 	.word	0x0001d320


	//----- nvinfo : EIATTR_COOP_GROUP_MASK_REGIDS
	.align		4
.L_143:
        /*02d0*/ 	.byte	0x04, 0x29
        /*02d2*/ 	.short	(.L_145 - .L_144)


	//   ....[0]....
.L_144:
        /*02d4*/ 	.word	0xffffffff


	//   ....[1]....
        /*02d8*/ 	.word	0xffffffff


	//   ....[2]....
        /*02dc*/ 	.word	0xffffffff


	//   ....[3]....
        /*02e0*/ 	.word	0xffffffff


	//   ....[4]....
        /*02e4*/ 	.word	0xffffffff


	//   ....[5]....
        /*02e8*/ 	.word	0xffffffff


	//   ....[6]....
        /*02ec*/ 	.word	0xffffffff


	//   ....[7]....
        /*02f0*/ 	.word	0xffffffff


	//   ....[8]....
        /*02f4*/ 	.word	0xffffffff


	//   ....[9]....
        /*02f8*/ 	.word	0xffffffff


	//   ....[10]....
        /*02fc*/ 	.word	0xffffffff


	//   ....[11]....
        /*0300*/ 	.word	0xffffffff


	//   ....[12]....
        /*0304*/ 	.word	0xffffffff


	//   ....[13]....
        /*0308*/ 	.word	0xffffffff


	//   ....[14]....
        /*030c*/ 	.word	0xffffffff


	//   ....[15]....
        /*0310*/ 	.word	0xffffffff


	//   ....[16]....
        /*0314*/ 	.word	0xffffffff


	//   ....[17]....
        /*0318*/ 	.word	0xffffffff


	//   ....[18]....
        /*031c*/ 	.word	0xffffffff


	//   ....[19]....
        /*0320*/ 	.word	0xffffffff


	//   ....[20]....
        /*0324*/ 	.word	0xffffffff


	//   ....[21]....
        /*0328*/ 	.word	0xffffffff


	//   ....[22]....
        /*032c*/ 	.word	0xffffffff


	//   ....[23]....
        /*0330*/ 	.word	0xffffffff


	//   ....[24]....
        /*0334*/ 	.word	0xffffffff


	//   ....[25]....
        /*0338*/ 	.word	0xffffffff


	//   ....[26]....
        /*033c*/ 	.word	0xffffffff


	//   ....[27]....
        /*0340*/ 	.word	0xffffffff


	//   ....[28]....
        /*0344*/ 	.word	0xffffffff


	//   ....[29]....
        /*0348*/ 	.word	0xffffffff


	//   ....[30]....
        /*034c*/ 	.word	0xffffffff


	//   ....[31]....
        /*0350*/ 	.word	0xffffffff


	//   ....[32]....
        /*0354*/ 	.word	0xffffffff


	//   ....[33]....
        /*0358*/ 	.word	0xffffffff


	//   ....[34]....
        /*035c*/ 	.word	0xffffffff


	//   ....[35]....
        /*0360*/ 	.word	0xffffffff


	//   ....[36]....
        /*0364*/ 	.word	0xffffffff


	//   ....[37]....
        /*0368*/ 	.word	0xffffffff


	//   ....[38]....
        /*036c*/ 	.word	0xffffffff


	//   ....[39]....
        /*0370*/ 	.word	0xffffffff


	//   ....[40]....
        /*0374*/ 	.word	0xffffffff


	//   ....[41]....
        /*0378*/ 	.word	0xffffffff


	//   ....[42]....
        /*037c*/ 	.word	0xffffffff


	//   ....[43]....
        /*0380*/ 	.word	0xffffffff


	//   ....[44]....
        /*0384*/ 	.word	0xffffffff


	//   ....[45]....
        /*0388*/ 	.word	0xffffffff


	//   ....[46]....
        /*038c*/ 	.word	0xffffffff


	//   ....[47]....
        /*0390*/ 	.word	0xffffffff


	//   ....[48]....
        /*0394*/ 	.word	0xffffffff


	//   ....[49]....
        /*0398*/ 	.word	0xffffffff


	//   ....[50]....
        /*039c*/ 	.word	0xffffffff


	//   ....[51]....
        /*03a0*/ 	.word	0xffffffff


	//   ....[52]....
        /*03a4*/ 	.word	0xffffffff


	//   ....[53]....
        /*03a8*/ 	.word	0xffffffff


	//   ....[54]....
        /*03ac*/ 	.word	0xffffffff


	//   ....[55]....
        /*03b0*/ 	.word	0xffffffff


	//   ....[56]....
        /*03b4*/ 	.word	0xffffffff


	//   ....[57]....
        /*03b8*/ 	.word	0xffffffff


	//   ....[58]....
        /*03bc*/ 	.word	0xffffffff


	//   ....[59]....
        /*03c0*/ 	.word	0xffffffff


	//   ....[60]....
        /*03c4*/ 	.word	0xffffffff


	//   ....[61]....
        /*03c8*/ 	.word	0xffffffff


	//   ....[62]....
        /*03cc*/ 	.word	0xffffffff


	//   ....[63]....
        /*03d0*/ 	.word	0xffffffff


	//   ....[64]....
        /*03d4*/ 	.word	0xffffffff


	//   ....[65]....
        /*03d8*/ 	.word	0xffffffff


	//   ....[66]....
        /*03dc*/ 	.word	0xffffffff


	//   ....[67]....
        /*03e0*/ 	.word	0xffffffff


	//   ....[68]....
        /*03e4*/ 	.word	0xffffffff


	//   ....[69]....
        /*03e8*/ 	.word	0xffffffff


	//   ....[70]....
        /*03ec*/ 	.word	0xffffffff


	//   ....[71]....
        /*03f0*/ 	.word	0xffffffff


	//   ....[72]....
        /*03f4*/ 	.word	0xffffffff


	//   ....[73]....
        /*03f8*/ 	.word	0xffffffff


	//   ....[74]....
        /*03fc*/ 	.word	0xffffffff


	//   ....[75]....
        /*0400*/ 	.word	0xffffffff


	//   ....[76]....
        /*0404*/ 	.word	0xffffffff


	//   ....[77]....
        /*0408*/ 	.word	0xffffffff


	//   ....[78]....
        /*040c*/ 	.word	0xffffffff


	//   ....[79]....
        /*0410*/ 	.word	0xffffffff


	//   ....[80]....
        /*0414*/ 	.word	0xffffffff


	//   ....[81]....
        /*0418*/ 	.word	0xffffffff


	//   ....[82]....
        /*041c*/ 	.word	0xffffffff


	//   ....[83]....
        /*0420*/ 	.word	0xffffffff


	//   ....[84]....
        /*0424*/ 	.word	0xffffffff


	//   ....[85]....
        /*0428*/ 	.word	0xffffffff


	//   ....[86]....
        /*042c*/ 	.word	0xffffffff


	//   ....[87]....
        /*0430*/ 	.word	0xffffffff


	//   ....[88]....
        /*0434*/ 	.word	0xffffffff


	//   ....[89]....
        /*0438*/ 	.word	0xffffffff


	//   ....[90]....
        /*043c*/ 	.word	0xffffffff


	//   ....[91]....
        /*0440*/ 	.word	0xffffffff


	//   ....[92]....
        /*0444*/ 	.word	0xffffffff


	//   ....[93]....
        /*0448*/ 	.word	0xffffffff


	//   ....[94]....
        /*044c*/ 	.word	0xffffffff


	//   ....[95]....
        /*0450*/ 	.word	0xffffffff


	//   ....[96]....
        /*0454*/ 	.word	0xffffffff


	//   ....[97]....
        /*0458*/ 	.word	0xffffffff


	//   ....[98]....
        /*045c*/ 	.word	0xffffffff


	//   ....[99]....
        /*0460*/ 	.word	0xffffffff


	//   ....[100]....
        /*0464*/ 	.word	0xffffffff


	//   ....[101]....
        /*0468*/ 	.word	0xffffffff


	//   ....[102]....
        /*046c*/ 	.word	0xffffffff


	//   ....[103]....
        /*0470*/ 	.word	0xffffffff


	//   ....[104]....
        /*0474*/ 	.word	0xffffffff


	//   ....[105]....
        /*0478*/ 	.word	0xffffffff


	//   ....[106]....
        /*047c*/ 	.word	0xffffffff


	//   ....[107]....
        /*0480*/ 	.word	0xffffffff


	//   ....[108]....
        /*0484*/ 	.word	0xffffffff


	//   ....[109]....
        /*0488*/ 	.word	0xffffffff


	//   ....[110]....
        /*048c*/ 	.word	0xffffffff


	//   ....[111]....
        /*0490*/ 	.word	0xffffffff


	//   ....[112]....
        /*0494*/ 	.word	0xffffffff


	//   ....[113]....
        /*0498*/ 	.word	0xffffffff


	//   ....[114]....
        /*049c*/ 	.word	0xffffffff


	//   ....[115]....
        /*04a0*/ 	.word	0xffffffff


	//   ....[116]....
        /*04a4*/ 	.word	0xffffffff


	//   ....[117]....
        /*04a8*/ 	.word	0xffffffff


	//   ....[118]....
        /*04ac*/ 	.word	0xffffffff


	//   ....[119]....
        /*04b0*/ 	.word	0xffffffff


	//   ....[120]....
        /*04b4*/ 	.word	0xffffffff


	//   ....[121]....
        /*04b8*/ 	.word	0xffffffff


	//   ....[122]....
        /*04bc*/ 	.word	0xffffffff


	//   ....[123]....
        /*04c0*/ 	.word	0xffffffff


	//   ....[124]....
        /*04c4*/ 	.word	0xffffffff


	//   ....[125]....
        /*04c8*/ 	.word	0xffffffff


	//   ....[126]....
        /*04cc*/ 	.word	0xffffffff


	//   ....[127]....
        /*04d0*/ 	.word	0xffffffff


	//   ....[128]....
        /*04d4*/ 	.word	0xffffffff


	//   ....[129]....
        /*04d8*/ 	.word	0xffffffff


	//   ....[130]....
        /*04dc*/ 	.word	0xffffffff


	//   ....[131]....
        /*04e0*/ 	.word	0xffffffff


	//   ....[132]....
        /*04e4*/ 	.word	0xffffffff


	//   ....[133]....
        /*04e8*/ 	.word	0xffffffff


	//   ....[134]....
        /*04ec*/ 	.word	0xffffffff


	//   ....[135]....
        /*04f0*/ 	.word	0xffffffff


	//   ....[136]....
        /*04f4*/ 	.word	0xffffffff


	//   ....[137]....
        /*04f8*/ 	.word	0xffffffff


	//   ....[138]....
        /*04fc*/ 	.word	0xffffffff


	//   ....[139]....
        /*0500*/ 	.word	0xffffffff


	//   ....[140]....
        /*0504*/ 	.word	0xffffffff


	//   ....[141]....
        /*0508*/ 	.word	0xffffffff


	//   ....[142]....
        /*050c*/ 	.word	0xffffffff


	//   ....[143]....
        /*0510*/ 	.word	0xffffffff


	//   ....[144]....
        /*0514*/ 	.word	0xffffffff


	//   ....[145]....
        /*0518*/ 	.word	0xffffffff


	//   ....[146]....
        /*051c*/ 	.word	0xffffffff


	//   ....[147]....
        /*0520*/ 	.word	0xffffffff


	//   ....[148]....
        /*0524*/ 	.word	0xffffffff


	//   ....[149]....
        /*0528*/ 	.word	0xffffffff


	//   ....[150]....
        /*052c*/ 	.word	0xffffffff


	//   ....[151]....
        /*0530*/ 	.word	0xffffffff


	//   ....[152]....
        /*0534*/ 	.word	0xffffffff


	//   ....[153]....
        /*0538*/ 	.word	0xffffffff


	//   ....[154]....
        /*053c*/ 	.word	0xffffffff


	//   ....[155]....
        /*0540*/ 	.word	0xffffffff


	//   ....[156]....
        /*0544*/ 	.word	0xffffffff


	//   ....[157]....
        /*0548*/ 	.word	0xffffffff


	//   ....[158]....
        /*054c*/ 	.word	0xffffffff


	//   ....[159]....
        /*0550*/ 	.word	0xffffffff


	//   ....[160]....
        /*0554*/ 	.word	0xffffffff


	//   ....[161]....
        /*0558*/ 	.word	0xffffffff


	//   ....[162]....
        /*055c*/ 	.word	0xffffffff


	//   ....[163]....
        /*0560*/ 	.word	0xffffffff


	//   ....[164]....
        /*0564*/ 	.word	0xffffffff


	//   ....[165]....
        /*0568*/ 	.word	0xffffffff


	//   ....[166]....
        /*056c*/ 	.word	0xffffffff


	//   ....[167]....
        /*0570*/ 	.word	0xffffffff


	//   ....[168]....
        /*0574*/ 	.word	0xffffffff


	//   ....[169]....
        /*0578*/ 	.word	0xffffffff


	//   ....[170]....
        /*057c*/ 	.word	0xffffffff


	//   ....[171]....
        /*0580*/ 	.word	0xffffffff


	//   ....[172]....
        /*0584*/ 	.word	0xffffffff


	//   ....[173]....
        /*0588*/ 	.word	0xffffffff


	//   ....[174]....
        /*058c*/ 	.word	0xffffffff


	//   ....[175]....
        /*0590*/ 	.word	0xffffffff


	//   ....[176]....
        /*0594*/ 	.word	0xffffffff


	//   ....[177]....
        /*0598*/ 	.word	0xffffffff


	//   ....[178]....
        /*059c*/ 	.word	0xffffffff


	//   ....[179]....
        /*05a0*/ 	.word	0xffffffff


	//   ....[180]....
        /*05a4*/ 	.word	0xffffffff


	//   ....[181]....
        /*05a8*/ 	.word	0xffffffff


	//   ....[182]....
        /*05ac*/ 	.word	0xffffffff


	//   ....[183]....
        /*05b0*/ 	.word	0xffffffff


	//   ....[184]....
        /*05b4*/ 	.word	0xffffffff


	//   ....[185]....
        /*05b8*/ 	.word	0xffffffff


	//   ....[186]....
        /*05bc*/ 	.word	0xffffffff


	//   ....[187]....
        /*05c0*/ 	.word	0xffffffff


	//   ....[188]....
        /*05c4*/ 	.word	0xffffffff


	//   ....[189]....
        /*05c8*/ 	.word	0xffffffff


	//   ....[190]....
        /*05cc*/ 	.word	0xffffffff


	//   ....[191]....
        /*05d0*/ 	.word	0xffffffff


	//   ....[192]....
        /*05d4*/ 	.word	0xffffffff


	//   ....[193]....
        /*05d8*/ 	.word	0xffffffff


	//   ....[194]....
        /*05dc*/ 	.word	0xffffffff


	//   ....[195]....
        /*05e0*/ 	.word	0xffffffff


	//   ....[196]....
        /*05e4*/ 	.word	0xffffffff


	//   ....[197]....
        /*05e8*/ 	.word	0xffffffff


	//   ....[198]....
        /*05ec*/ 	.word	0xffffffff


	//   ....[199]....
        /*05f0*/ 	.word	0xffffffff


	//   ....[200]....
        /*05f4*/ 	.word	0xffffffff


	//   ....[201]....
        /*05f8*/ 	.word	0xffffffff


	//   ....[202]....
        /*05fc*/ 	.word	0xffffffff


	//   ....[203]....
        /*0600*/ 	.word	0xffffffff


	//   ....[204]....
        /*0604*/ 	.word	0xffffffff


	//   ....[205]....
        /*0608*/ 	.word	0xffffffff


	//   ....[206]....
        /*060c*/ 	.word	0xffffffff


	//   ....[207]....
        /*0610*/ 	.word	0xffffffff


	//   ....[208]....
        /*0614*/ 	.word	0xffffffff


	//   ....[209]....
        /*0618*/ 	.word	0xffffffff


	//   ....[210]....
        /*061c*/ 	.word	0xffffffff


	//   ....[211]....
        /*0620*/ 	.word	0xffffffff


	//   ....[212]....
        /*0624*/ 	.word	0xffffffff


	//   ....[213]....
        /*0628*/ 	.word	0xffffffff


	//   ....[214]....
        /*062c*/ 	.word	0xffffffff


	//   ....[215]....
        /*0630*/ 	.word	0xffffffff


	//   ....[216]....
        /*0634*/ 	.word	0xffffffff


	//   ....[217]....
        /*0638*/ 	.word	0xffffffff


	//   ....[218]....
        /*063c*/ 	.word	0xffffffff


	//   ....[219]....
        /*0640*/ 	.word	0xffffffff


	//   ....[220]....
        /*0644*/ 	.word	0xffffffff


	//   ....[221]....
        /*0648*/ 	.word	0xffffffff


	//   ....[222]....
        /*064c*/ 	.word	0xffffffff


	//   ....[223]....
        /*0650*/ 	.word	0xffffffff


	//   ....[224]....
        /*0654*/ 	.word	0xffffffff


	//   ....[225]....
        /*0658*/ 	.word	0xffffffff


	//   ....[226]....
        /*065c*/ 	.word	0xffffffff


	//   ....[227]....
        /*0660*/ 	.word	0xffffffff


	//   ....[228]....
        /*0664*/ 	.word	0xffffffff


	//   ....[229]....
        /*0668*/ 	.word	0xffffffff


	//   ....[230]....
        /*066c*/ 	.word	0xffffffff


	//   ....[231]....
        /*0670*/ 	.word	0xffffffff


	//   ....[232]....
        /*0674*/ 	.word	0xffffffff


	//   ....[233]....
        /*0678*/ 	.word	0xffffffff


	//   ....[234]....
        /*067c*/ 	.word	0xffffffff


	//   ....[235]....
        /*0680*/ 	.word	0x0500000f


	//   ....[236]....
        /*0684*/ 	.word	0x0500000f


	//   ....[237]....
        /*0688*/ 	.word	0x0500000f


	//   ....[238]....
        /*068c*/ 	.word	0x0500000f


	//   ....[239]....
        /*0690*/ 	.word	0x0500000f


	//   ....[240]....
        /*0694*/ 	.word	0x0500000f


	//   ....[241]....
        /*0698*/ 	.word	0x0500000f


	//   ....[242]....
        /*069c*/ 	.word	0x0500000f


	//   ....[243]....
        /*06a0*/ 	.word	0x0500000f


	//   ....[244]....
        /*06a4*/ 	.word	0x0500000f


	//   ....[245]....
        /*06a8*/ 	.word	0x0500000f


	//   ....[246]....
        /*06ac*/ 	.word	0x0500000f


	//   ....[247]....
        /*06b0*/ 	.word	0x0500000f


	//   ....[248]....
        /*06b4*/ 	.word	0x0500000f


	//   ....[249]....
        /*06b8*/ 	.word	0x0500000f


	//   ....[250]....
        /*06bc*/ 	.word	0x0500000f


	//   ....[251]....
        /*06c0*/ 	.word	0x0500000f


	//   ....[252]....
        /*06c4*/ 	.word	0x0500000f


	//   ....[253]....
        /*06c8*/ 	.word	0x0500000f


	//   ....[254]....
        /*06cc*/ 	.word	0x0500000f


	//   ....[255]....
        /*06d0*/ 	.word	0x0500000f


	//   ....[0]....
        /*06d4*/ 	.word	0x0500000f


	//   ....[1]....
        /*06d8*/ 	.word	0x0500000f


	//   ....[2]....
        /*06dc*/ 	.word	0x0500000f


	//   ....[3]....
        /*06e0*/ 	.word	0x0500000f


	//   ....[4]....
        /*06e4*/ 	.word	0x0500000f


	//   ....[5]....
        /*06e8*/ 	.word	0x0500000f


	//   ....[6]....
        /*06ec*/ 	.word	0x0500000f


	//   ....[7]....
        /*06f0*/ 	.word	0x0500000f


	//   ....[8]....
        /*06f4*/ 	.word	0x0500000f


	//   ....[9]....
        /*06f8*/ 	.word	0x0500000f


	//   ....[10]....
        /*06fc*/ 	.word	0x0500000f


	//   ....[11]....
        /*0700*/ 	.word	0x0500000f


	//   ....[12]....
        /*0704*/ 	.word	0x0500000f


	//   ....[13]....
        /*0708*/ 	.word	0x0500000f


	//   ....[14]....
        /*070c*/ 	.word	0x0500000f


	//   ....[15]....
        /*0710*/ 	.word	0x0500000f


	//   ....[16]....
        /*0714*/ 	.word	0x0500000f


	//   ....[17]....
        /*0718*/ 	.word	0x0500000f


	//   ....[18]....
        /*071c*/ 	.word	0x0500000f


	//   ....[19]....
        /*0720*/ 	.word	0x0500000f


	//   ....[20]....
        /*0724*/ 	.word	0x0500000f


	//   ....[21]....
        /*0728*/ 	.word	0x0500000f


	//   ....[22]....
        /*072c*/ 	.word	0x0500000f


	//   ....[23]....
        /*0730*/ 	.word	0x0500000f


	//   ....[24]....
        /*0734*/ 	.word	0x0500000f


	//   ....[25]....
        /*0738*/ 	.word	0x0500000f


	//   ....[26]....
        /*073c*/ 	.word	0x0500000f


	//   ....[27]....
        /*0740*/ 	.word	0x0500000f


	//   ....[28]....
        /*0744*/ 	.word	0x0500000f


	//   ....[29]....
        /*0748*/ 	.word	0x0500000f


	//   ....[30]....
        /*074c*/ 	.word	0x0500000f


	//   ....[31]....
        /*0750*/ 	.word	0x0500000f


	//   ....[32]....
        /*0754*/ 	.word	0x0500000f


	//   ....[33]....
        /*0758*/ 	.word	0x0500000f


	//   ....[34]....
        /*075c*/ 	.word	0x0500000f


	//   ....[35]....
        /*0760*/ 	.word	0x0500000f


	//   ....[36]....
        /*0764*/ 	.word	0x0500000f


	//   ....[37]....
        /*0768*/ 	.word	0x0500000f


	//   ....[38]....
        /*076c*/ 	.word	0x0500000f


	//   ....[39]....
        /*0770*/ 	.word	0x0500000f


	//   ....[40]....
        /*0774*/ 	.word	0x0500000f


	//   ....[41]....
        /*0778*/ 	.word	0x0500000f


	//   ....[42]....
        /*077c*/ 	.word	0x0500000f


	//   ....[43]....
        /*0780*/ 	.word	0x0500000f


	//   ....[44]....
        /*0784*/ 	.word	0x0500000f


	//   ....[45]....
        /*0788*/ 	.word	0x0500000f


	//   ....[46]....
        /*078c*/ 	.word	0x0500000f


	//   ....[47]....
        /*0790*/ 	.word	0x0500000f


	//   ....[48]....
        /*0794*/ 	.word	0x0500000f


	//   ....[49]....
        /*0798*/ 	.word	0x0500000f


	//   ....[50]....
        /*079c*/ 	.word	0x0500000f


	//   ....[51]....
        /*07a0*/ 	.word	0x0500000f


	//   ....[52]....
        /*07a4*/ 	.word	0x0500000f


	//   ....[53]....
        /*07a8*/ 	.word	0x0500000f


	//   ....[54]....
        /*07ac*/ 	.word	0x0500000f


	//   ....[55]....
        /*07b0*/ 	.word	0x0500000f


	//   ....[56]....
        /*07b4*/ 	.word	0x0500000f


	//   ....[57]....
        /*07b8*/ 	.word	0x0500000f


	//   ....[58]....
        /*07bc*/ 	.word	0x0500000f


	//   ....[59]....
        /*07c0*/ 	.word	0x0500000f


	//   ....[60]....
        /*07c4*/ 	.word	0x0500000f


	//   ....[61]....
        /*07c8*/ 	.word	0x0500000f


	//   ....[62]....
        /*07cc*/ 	.word	0x0500000f


	//   ....[63]....
        /*07d0*/ 	.word	0x0500000f


	//   ....[64]....
        /*07d4*/ 	.word	0x0500000f


	//   ....[65]....
        /*07d8*/ 	.word	0x0500000f


	//   ....[66]....
        /*07dc*/ 	.word	0x0500000f


	//   ....[67]....
        /*07e0*/ 	.word	0x0500000f


	//   ....[68]....
        /*07e4*/ 	.word	0x0500000f


	//   ....[69]....
        /*07e8*/ 	.word	0x0500000f


	//   ....[70]....
        /*07ec*/ 	.word	0x0500000f


	//   ....[71]....
        /*07f0*/ 	.word	0x0500000f


	//   ....[72]....
        /*07f4*/ 	.word	0x0500000f


	//   ....[73]....
        /*07f8*/ 	.word	0x0500000f


	//   ....[74]....
        /*07fc*/ 	.word	0x0500000f


	//   ....[75]....
        /*0800*/ 	.word	0x0500000f


	//   ....[76]....
        /*0804*/ 	.word	0x0500000f


	//   ....[77]....
        /*0808*/ 	.word	0x0500000f


	//   ....[78]....
        /*080c*/ 	.word	0x0500000f


	//   ....[79]....
        /*0810*/ 	.word	0x0500000f


	//   ....[80]....
        /*0814*/ 	.word	0x0500000f


	//   ....[81]....
        /*0818*/ 	.word	0x0500000f


	//   ....[82]....
        /*081c*/ 	.word	0x0500000f


	//   ....[83]....
        /*0820*/ 	.word	0x0500000f


	//   ....[84]....
        /*0824*/ 	.word	0x0500000f


	//   ....[85]....
        /*0828*/ 	.word	0x0500000f


	//   ....[86]....
        /*082c*/ 	.word	0x0500000f


	//   ....[87]....
        /*0830*/ 	.word	0x0500000f


	//   ....[88]....
        /*0834*/ 	.word	0x0500000f


	//   ....[89]....
        /*0838*/ 	.word	0x0500000f


	//   ....[90]....
        /*083c*/ 	.word	0x0500000f


	//   ....[91]....
        /*0840*/ 	.word	0x0500000f


	//   ....[92]....
        /*0844*/ 	.word	0x0500000f


	//   ....[93]....
        /*0848*/ 	.word	0x0500000f


	//   ....[94]....
        /*084c*/ 	.word	0x0500000f


	//   ....[95]....
        /*0850*/ 	.word	0x0500000f


	//   ....[96]....
        /*0854*/ 	.word	0x0500000f


	//   ....[97]....
        /*0858*/ 	.word	0x0500000f


	//   ....[98]....
        /*085c*/ 	.word	0x0500000f


	//   ....[99]....
        /*0860*/ 	.word	0x0500000f


	//   ....[100]....
        /*0864*/ 	.word	0x0500000f


	//   ....[101]....
        /*0868*/ 	.word	0x0500000f


	//   ....[102]....
        /*086c*/ 	.word	0x0500000f


	//   ....[103]....
        /*0870*/ 	.word	0x0500000f


	//   ....[104]....
        /*0874*/ 	.word	0x0500000f


	//   ....[105]....
        /*0878*/ 	.word	0x0500000f


	//   ....[106]....
        /*087c*/ 	.word	0x0500000f


	//   ....[107]....
        /*0880*/ 	.word	0x0500000f


	//   ....[108]....
        /*0884*/ 	.word	0x0500000f


	//   ....[109]....
        /*0888*/ 	.word	0x0500000f


	//   ....[110]....
        /*088c*/ 	.word	0x0500000f


	//   ....[111]....
        /*0890*/ 	.word	0x0500000f


	//   ....[112]....
        /*0894*/ 	.word	0x0500000f


	//   ....[113]....
        /*0898*/ 	.word	0x0500000f


	//   ....[114]....
        /*089c*/ 	.word	0x0500000f


	//   ....[115]....
        /*08a0*/ 	.word	0x0500000f


	//   ....[116]....
        /*08a4*/ 	.word	0x0500000f


	//   ....[117]....
        /*08a8*/ 	.word	0x0500000f


	//   ....[118]....
        /*08ac*/ 	.word	0x0500000f


	//   ....[119]....
        /*08b0*/ 	.word	0x0500000f


	//   ....[120]....
        /*08b4*/ 	.word	0x0500000f


	//   ....[121]....
        /*08b8*/ 	.word	0x0500000f


	//   ....[122]....
        /*08bc*/ 	.word	0x0500000f


	//   ....[123]....
        /*08c0*/ 	.word	0x0500000f


	//   ....[124]....
        /*08c4*/ 	.word	0x0500000f


	//   ....[125]....
        /*08c8*/ 	.word	0x0500000f


	//   ....[126]....
        /*08cc*/ 	.word	0x0500000f


	//   ....[127]....
        /*08d0*/ 	.word	0x0500000f


	//   ....[128]....
        /*08d4*/ 	.word	0x0500000f


	//   ....[129]....
        /*08d8*/ 	.word	0x0500000f


	//   ....[130]....
        /*08dc*/ 	.word	0x0500000f


	//   ....[131]....
        /*08e0*/ 	.word	0x0500000f


	//   ....[132]....
        /*08e4*/ 	.word	0x0500000f


	//   ....[133]....
        /*08e8*/ 	.word	0x0500000f


	//   ....[134]....
        /*08ec*/ 	.word	0x0500000f


	//   ....[135]....
        /*08f0*/ 	.word	0x0500000f


	//   ....[136]....
        /*08f4*/ 	.word	0x0500000f


	//   ....[137]....
        /*08f8*/ 	.word	0x0500000f


	//   ....[138]....
        /*08fc*/ 	.word	0x0500000f


	//   ....[139]....
        /*0900*/ 	.word	0x0500000f


	//   ....[140]....
        /*0904*/ 	.word	0x0500000f


	//   ....[141]....
        /*0908*/ 	.word	0x0500000f


	//   ....[142]....
        /*090c*/ 	.word	0x0500000f


	//   ....[143]....
        /*0910*/ 	.word	0x0500000f


	//   ....[144]....
        /*0914*/ 	.word	0x0500000f


	//   ....[145]....
        /*0918*/ 	.word	0x0500000f


	//   ....[146]....
        /*091c*/ 	.word	0x0500000f


	//   ....[147]....
        /*0920*/ 	.word	0x0500000f


	//   ....[148]....
        /*0924*/ 	.word	0x0500000f


	//   ....[149]....
        /*0928*/ 	.word	0x0500000f


	//   ....[150]....
        /*092c*/ 	.word	0x0500000f


	//   ....[151]....
        /*0930*/ 	.word	0x0500000f


	//   ....[152]....
        /*0934*/ 	.word	0x0500000f


	//   ....[153]....
        /*0938*/ 	.word	0x0500000f


	//   ....[154]....
        /*093c*/ 	.word	0x0500000f


	//   ....[155]....
        /*0940*/ 	.word	0x0500000f


	//   ....[156]....
        /*0944*/ 	.word	0x0500000f


	//   ....[157]....
        /*0948*/ 	.word	0x0500000f


	//   ....[158]....
        /*094c*/ 	.word	0x0500000f


	//   ....[159]....
        /*0950*/ 	.word	0x0500000f


	//   ....[160]....
        /*0954*/ 	.word	0x0500000f


	//   ....[161]....
        /*0958*/ 	.word	0x0500000f


	//----- nvinfo : EIATTR_COOP_GROUP_INSTR_OFFSETS
	.align		4
.L_145:
        /*095c*/ 	.byte	0x04, 0x28
        /*095e*/ 	.short	(.L_147 - .L_146)


	//   ....[0]....
.L_146:
        /*0960*/ 	.word	0x00000060


	//   ....[1]....
        /*0964*/ 	.word	0x00000130


	//   ....[2]....
        /*0968*/ 	.word	0x000001e0


	//   ....[3]....
        /*096c*/ 	.word	0x000003a0


	//   ....[4]....
        /*0970*/ 	.word	0x00000500


	//   ....[5]....
        /*0974*/ 	.word	0x00000620


	//   ....[6]....
        /*0978*/ 	.word	0x00000780


	//   ....[7]....
        /*097c*/ 	.word	0x000029c0


	//   ....[8]....
        /*0980*/ 	.word	0x000029d0


	//   ....[9]....
        /*0984*/ 	.word	0x00003880


	//   ....[10]....
        /*0988*/ 	.word	0x00003890


	//   ....[11]....
        /*098c*/ 	.word	0x00004750


	//   ....[12]....
        /*0990*/ 	.word	0x00004760


	//   ....[13]....
        /*0994*/ 	.word	0x00005ab0


	//   ....[14]....
        /*0998*/ 	.word	0x00005ac0


	//   ....[15]....
        /*099c*/ 	.word	0x000069a0


	//   ....[16]....
        /*09a0*/ 	.word	0x000069b0


	//   ....[17]....
        /*09a4*/ 	.word	0x000078f0


	//   ....[18]....
        /*09a8*/ 	.word	0x00007900


	//   ....[19]....
        /*09ac*/ 	.word	0x00008a30


	//   ....[20]....
        /*09b0*/ 	.word	0x00008a40


	//   ....[21]....
        /*09b4*/ 	.word	0x00008b50


	//   ....[22]....
        /*09b8*/ 	.word	0x00008b60


	//   ....[23]....
        /*09bc*/ 	.word	0x00008c80


	//   ....[24]....
        /*09c0*/ 	.word	0x00008c90


	//   ....[25]....
        /*09c4*/ 	.word	0x00009000


	//   ....[26]....
        /*09c8*/ 	.word	0x00009020


	//   ....[27]....
        /*09cc*/ 	.word	0x00009110


	//   ....[28]....
        /*09d0*/ 	.word	0x00009130


	//   ....[29]....
        /*09d4*/ 	.word	0x00009220


	//   ....[30]....
        /*09d8*/ 	.word	0x00009240


	//   ....[31]....
        /*09dc*/ 	.word	0x000099b0


	//   ....[32]....
        /*09e0*/ 	.word	0x00009f10


	//   ....[33]....
        /*09e4*/ 	.word	0x00009f20


	//   ....[34]....
        /*09e8*/ 	.word	0x00009f30


	//   ....[35]....
        /*09ec*/ 	.word	0x00009f40


	//   ....[36]....
        /*09f0*/ 	.word	0x0000bde0


	//   ....[37]....
        /*09f4*/ 	.word	0x0000bdf0


	//   ....[38]....
        /*09f8*/ 	.word	0x0000be00


	//   ....[39]....
        /*09fc*/ 	.word	0x0000be10


	//   ....[40]....
        /*0a00*/ 	.word	0x0000f2c0


	//   ....[41]....
        /*0a04*/ 	.word	0x0000f340


	//   ....[42]....
        /*0a08*/ 	.word	0x0000fa30


	//   ....[43]....
        /*0a0c*/ 	.word	0x0000fae0


	//   ....[44]....
        /*0a10*/ 	.word	0x00012510


	//   ....[45]....
        /*0a14*/ 	.word	0x00012520


	//   ....[46]....
        /*0a18*/ 	.word	0x00012550


	//   ....[47]....
        /*0a1c*/ 	.word	0x00012560


	//   ....[48]....
        /*0a20*/ 	.word	0x00014070


	//   ....[49]....
        /*0a24*/ 	.word	0x00014080


	//   ....[50]....
        /*0a28*/ 	.word	0x00014100


	//   ....[51]....
        /*0a2c*/ 	.word	0x00014110


	//   ....[52]....
        /*0a30*/ 	.word	0x00014e60


	//   ....[53]....
        /*0a34*/ 	.word	0x00014e90


	//   ....[54]....
        /*0a38*/ 	.word	0x00014ec0


	//   ....[55]....
        /*0a3c*/ 	.word	0x00014ef0


	//   ....[56]....
        /*0a40*/ 	.word	0x00014f20


	//   ....[57]....
        /*0a44*/ 	.word	0x00014f50


	//   ....[58]....
        /*0a48*/ 	.word	0x00014f80


	//   ....[59]....
        /*0a4c*/ 	.word	0x00014fb0


	//   ....[60]....
        /*0a50*/ 	.word	0x00014fe0


	//   ....[61]....
        /*0a54*/ 	.word	0x00015010


	//   ....[62]....
        /*0a58*/ 	.word	0x00015040


	//   ....[63]....
        /*0a5c*/ 	.word	0x00015070


	//   ....[64]....
        /*0a60*/ 	.word	0x000150a0


	//   ....[65]....
        /*0a64*/ 	.word	0x000150d0


	//   ....[66]....
        /*0a68*/ 	.word	0x00015100


	//   ....[67]....
        /*0a6c*/ 	.word	0x00015130


	//   ....[68]....
        /*0a70*/ 	.word	0x00015160


	//   ....[69]....
        /*0a74*/ 	.word	0x00015190


	//   ....[70]....
        /*0a78*/ 	.word	0x000151c0


	//   ....[71]....
        /*0a7c*/ 	.word	0x000151e0


	//   ....[72]....
        /*0a80*/ 	.word	0x00015210


	//   ....[73]....
        /*0a84*/ 	.word	0x00015240


	//   ....[74]....
        /*0a88*/ 	.word	0x00015270


	//   ....[75]....
        /*0a8c*/ 	.word	0x000152a0


	//   ....[76]....
        /*0a90*/ 	.word	0x000152b0


	//   ....[77]....
        /*0a94*/ 	.word	0x000152c0


	//   ....[78]....
        /*0a98*/ 	.word	0x000152e0


	//   ....[79]....
        /*0a9c*/ 	.word	0x000152f0


	//   ....[80]....
        /*0aa0*/ 	.word	0x00015300


	//   ....[81]....
        /*0aa4*/ 	.word	0x00015310


	//   ....[82]....
        /*0aa8*/ 	.word	0x00015340


	//   ....[83]....
        /*0aac*/ 	.word	0x00015370


	//   ....[84]....
        /*0ab0*/ 	.word	0x00015930


	//   ....[85]....
        /*0ab4*/ 	.word	0x00015970


	//   ....[86]....
        /*0ab8*/ 	.word	0x000159a0


	//   ....[87]....
        /*0abc*/ 	.word	0x000159e0


	//   ....[88]....
        /*0ac0*/ 	.word	0x00015fb0


	//   ....[89]....
        /*0ac4*/ 	.word	0x00015fe0


	//   ....[90]....
        /*0ac8*/ 	.word	0x000160a0


	//   ....[91]....
        /*0acc*/ 	.word	0x000160c0


	//   ....[92]....
        /*0ad0*/ 	.word	0x00016180


	//   ....[93]....
        /*0ad4*/ 	.word	0x000161a0


	//   ....[94]....
        /*0ad8*/ 	.word	0x00016270


	//   ....[95]....
        /*0adc*/ 	.word	0x00016290


	//   ....[96]....
        /*0ae0*/ 	.word	0x00016a70


	//   ....[97]....
        /*0ae4*/ 	.word	0x00016a80


	//   ....[98]....
        /*0ae8*/ 	.word	0x00016bc0


	//   ....[99]....
        /*0aec*/ 	.word	0x00016bd0


	//   ....[100]....
        /*0af0*/ 	.word	0x00016d00


	//   ....[101]....
        /*0af4*/ 	.word	0x00016d10


	//   ....[102]....
        /*0af8*/ 	.word	0x00016e40


	//   ....[103]....
        /*0afc*/ 	.word	0x00016e50


	//   ....[104]....
        /*0b00*/ 	.word	0x00016fd0


	//   ....[105]....
        /*0b04*/ 	.word	0x00017180


	//   ....[106]....
        /*0b08*/ 	.word	0x000171b0


	//   ....[107]....
        /*0b0c*/ 	.word	0x000171e0


	//   ....[108]....
        /*0b10*/ 	.word	0x00017210


	//   ....[109]....
        /*0b14*/ 	.word	0x00017240


	//   ....[110]....
        /*0b18*/ 	.word	0x00017270


	//   ....[111]....
        /*0b1c*/ 	.word	0x000173e0


	//   ....[112]....
        /*0b20*/ 	.word	0x00017410


	//   ....[113]....
        /*0b24*/ 	.word	0x00017440


	//   ....[114]....
        /*0b28*/ 	.word	0x00017470


	//   ....[115]....
        /*0b2c*/ 	.word	0x000174a0


	//   ....[116]....
        /*0b30*/ 	.word	0x000174d0


	//   ....[117]....
        /*0b34*/ 	.word	0x00017560


	//   ....[118]....
        /*0b38*/ 	.word	0x00017590


	//   ....[119]....
        /*0b3c*/ 	.word	0x00017610


	//   ....[120]....
        /*0b40*/ 	.word	0x000182b0


	//   ....[121]....
        /*0b44*/ 	.word	0x00019e40


	//   ....[122]....
        /*0b48*/ 	.word	0x00019e70


	//   ....[123]....
        /*0b4c*/ 	.word	0x00019ef0


	//   ....[124]....
        /*0b50*/ 	.word	0x00019f10


	//   ....[125]....
        /*0b54*/ 	.word	0x00019f50


	//   ....[126]....
        /*0b58*/ 	.word	0x00019f70


	//   ....[127]....
        /*0b5c*/ 	.word	0x00019fb0


	//   ....[128]....
        /*0b60*/ 	.word	0x00019fd0


	//   ....[129]....
        /*0b64*/ 	.word	0x0001a010


	//   ....[130]....
        /*0b68*/ 	.word	0x0001a030


	//   ....[131]....
        /*0b6c*/ 	.word	0x0001a070


	//   ....[132]....
        /*0b70*/ 	.word	0x0001a090


	//   ....[133]....
        /*0b74*/ 	.word	0x0001a0d0


	//   ....[134]....
        /*0b78*/ 	.word	0x0001a0e0


	//   ....[135]....
        /*0b7c*/ 	.word	0x0001a100


	//   ....[136]....
        /*0b80*/ 	.word	0x0001a110


	//   ....[137]....
        /*0b84*/ 	.word	0x0001a190


	//   ....[138]....
        /*0b88*/ 	.word	0x0001a1b0


	//   ....[139]....
        /*0b8c*/ 	.word	0x0001a1f0


	//   ....[140]....
        /*0b90*/ 	.word	0x0001a200


	//   ....[141]....
        /*0b94*/ 	.word	0x0001a6f0


	//   ....[142]....
        /*0b98*/ 	.word	0x0001a710


	//   ....[143]....
        /*0b9c*/ 	.word	0x0001a830


	//   ....[144]....
        /*0ba0*/ 	.word	0x0001a840


	//   ....[145]....
        /*0ba4*/ 	.word	0x0001a8c0


	//   ....[146]....
        /*0ba8*/ 	.word	0x0001a8d0


	//   ....[147]....
        /*0bac*/ 	.word	0x0001a950


	//   ....[148]....
        /*0bb0*/ 	.word	0x0001a960


	//   ....[149]....
        /*0bb4*/ 	.word	0x0001a9e0


	//   ....[150]....
        /*0bb8*/ 	.word	0x0001a9f0


	//   ....[151]....
        /*0bbc*/ 	.word	0x0001aa60


	//   ....[152]....
        /*0bc0*/ 	.word	0x0001aa70


	//   ....[153]....
        /*0bc4*/ 	.word	0x0001aae0


	//   ....[154]....
        /*0bc8*/ 	.word	0x0001aaf0


	//   ....[155]....
        /*0bcc*/ 	.word	0x0001ab00


	//   ....[156]....
        /*0bd0*/ 	.word	0x0001ab70


	//   ....[157]....
        /*0bd4*/ 	.word	0x0001ab80


	//   ....[158]....
        /*0bd8*/ 	.word	0x0001ab90


	//   ....[159]....
        /*0bdc*/ 	.word	0x0001abc0


	//   ....[160]....
        /*0be0*/ 	.word	0x0001abe0


	//   ....[161]....
        /*0be4*/ 	.word	0x0001b310


	//   ....[162]....
        /*0be8*/ 	.word	0x0001b340


	//   ....[163]....
        /*0bec*/ 	.word	0x0001b370


	//   ....[164]....
        /*0bf0*/ 	.word	0x0001b380


	//   ....[165]....
        /*0bf4*/ 	.word	0x0001b3b0


	//   ....[166]....
        /*0bf8*/ 	.word	0x0001b450


	//   ....[167]....
        /*0bfc*/ 	.word	0x0001b470


	//   ....[168]....
        /*0c00*/ 	.word	0x0001b4f0


	//   ....[169]....
        /*0c04*/ 	.word	0x0001b510


	//   ....[170]....
        /*0c08*/ 	.word	0x0001b590


	//   ....[171]....
        /*0c0c*/ 	.word	0x0001b5b0


	//   ....[172]....
        /*0c10*/ 	.word	0x0001b630


	//   ....[173]....
        /*0c14*/ 	.word	0x0001b650


	//   ....[174]....
        /*0c18*/ 	.word	0x0001b6d0


	//   ....[175]....
        /*0c1c*/ 	.word	0x0001b6f0


	//   ....[176]....
        /*0c20*/ 	.word	0x0001b700


	//   ....[177]....
        /*0c24*/ 	.word	0x0001c050


	//   ....[178]....
        /*0c28*/ 	.word	0x0001c070


	//   ....[179]....
        /*0c2c*/ 	.word	0x0001c080


	//   ....[180]....
        /*0c30*/ 	.word	0x0001c090


	//   ....[181]....
        /*0c34*/ 	.word	0x0001c0a0


	//   ....[182]....
        /*0c38*/ 	.word	0x0001c0f0


	//   ....[183]....
        /*0c3c*/ 	.word	0x0001c110


	//   ....[184]....
        /*0c40*/ 	.word	0x0001c130


	//   ....[185]....
        /*0c44*/ 	.word	0x0001c140


	//   ....[186]....
        /*0c48*/ 	.word	0x0001c180


	//   ....[187]....
        /*0c4c*/ 	.word	0x0001c190


	//   ....[188]....
        /*0c50*/ 	.word	0x0001c1d0


	//   ....[189]....
        /*0c54*/ 	.word	0x0001c1e0


	//   ....[190]....
        /*0c58*/ 	.word	0x0001c220


	//   ....[191]....
        /*0c5c*/ 	.word	0x0001c230


	//   ....[192]....
        /*0c60*/ 	.word	0x0001c270


	//   ....[193]....
        /*0c64*/ 	.word	0x0001c280


	//   ....[194]....
        /*0c68*/ 	.word	0x0001c290


	//   ....[195]....
        /*0c6c*/ 	.word	0x0001c2d0


	//   ....[196]....
        /*0c70*/ 	.word	0x0001c340


	//   ....[197]....
        /*0c74*/ 	.word	0x0001c710


	//   ....[198]....
        /*0c78*/ 	.word	0x0001c720


	//   ....[199]....
        /*0c7c*/ 	.word	0x0001c730


	//   ....[200]....
        /*0c80*/ 	.word	0x0001c740


	//   ....[201]....
        /*0c84*/ 	.word	0x0001c790


	//   ....[202]....
        /*0c88*/ 	.word	0x0001c7b0


	//   ....[203]....
        /*0c8c*/ 	.word	0x0001c7d0


	//   ....[204]....
        /*0c90*/ 	.word	0x0001c7e0


	//   ....[205]....
        /*0c94*/ 	.word	0x0001c820


	//   ....[206]....
        /*0c98*/ 	.word	0x0001c830


	//   ....[207]....
        /*0c9c*/ 	.word	0x0001c870


	//   ....[208]....
        /*0ca0*/ 	.word	0x0001c880


	//   ....[209]....
        /*0ca4*/ 	.word	0x0001c8c0


	//   ....[210]....
        /*0ca8*/ 	.word	0x0001c8d0


	//   ....[211]....
        /*0cac*/ 	.word	0x0001c910


	//   ....[212]....
        /*0cb0*/ 	.word	0x0001c920


	//   ....[213]....
        /*0cb4*/ 	.word	0x0001c930


	//   ....[214]....
        /*0cb8*/ 	.word	0x0001c970


	//   ....[215]....
        /*0cbc*/ 	.word	0x0001c990


	//   ....[216]....
        /*0cc0*/ 	.word	0x0001c9f0


	//   ....[217]....
        /*0cc4*/ 	.word	0x0001dbc0


	//   ....[218]....
        /*0cc8*/ 	.word	0x0001dbf0


	//   ....[219]....
        /*0ccc*/ 	.word	0x0001dc20


	//   ....[220]....
        /*0cd0*/ 	.word	0x0001dc50


	//   ....[221]....
        /*0cd4*/ 	.word	0x0001dc80


	//   ....[222]....
        /*0cd8*/ 	.word	0x0001dcb0


	//   ....[223]....
        /*0cdc*/ 	.word	0x0001dce0


	//   ....[224]....
        /*0ce0*/ 	.word	0x0001dd10


	//   ....[225]....
        /*0ce4*/ 	.word	0x0001de90


	//   ....[226]....
        /*0ce8*/ 	.word	0x0001dec0


	//   ....[227]....
        /*0cec*/ 	.word	0x0001def0


	//   ....[228]....
        /*0cf0*/ 	.word	0x0001df20


	//   ....[229]....
        /*0cf4*/ 	.word	0x0001df50


	//   ....[230]....
        /*0cf8*/ 	.word	0x0001df80


	//   ....[231]....
        /*0cfc*/ 	.word	0x0001e040


	//   ....[232]....
        /*0d00*/ 	.word	0x0001e060


	//   ....[233]....
        /*0d04*/ 	.word	0x0001e0d0


	//   ....[234]....
        /*0d08*/ 	.word	0x0001e560


	//   ....[235]....
        /*0d0c*/ 	.word	0x0001e900


	//   ....[236]....
        /*0d10*/ 	.word	0x0001e990


	//   ....[237]....
        /*0d14*/ 	.word	0x0001ea20


	//   ....[238]....
        /*0d18*/ 	.word	0x0001eab0


	//   ....[239]....
        /*0d1c*/ 	.word	0x0001eb40


	//   ....[240]....
        /*0d20*/ 	.word	0x0001ebd0


	//   ....[241]....
        /*0d24*/ 	.word	0x0001ecb0


	//   ....[242]....
        /*0d28*/ 	.word	0x0001ed40


	//   ....[243]....
        /*0d2c*/ 	.word	0x0001ede0


	//   ....[244]....
        /*0d30*/ 	.word	0x0001ee70


	//   ....[245]....
        /*0d34*/ 	.word	0x0001ef00


	//   ....[246]....
        /*0d38*/ 	.word	0x0001ef90


	//   ....[247]....
        /*0d3c*/ 	.word	0x0001f070


	//   ....[248]....
        /*0d40*/ 	.word	0x0001f100


	//   ....[249]....
        /*0d44*/ 	.word	0x0001f190


	//   ....[250]....
        /*0d48*/ 	.word	0x0001f220


	//   ....[251]....
        /*0d4c*/ 	.word	0x0001f2b0


	//   ....[252]....
        /*0d50*/ 	.word	0x0001f340


	//   ....[253]....
        /*0d54*/ 	.word	0x0001f420


	//   ....[254]....
        /*0d58*/ 	.word	0x0001f4d0


	//   ....[255]....
        /*0d5c*/ 	.word	0x0001f560


	//   ....[0]....
        /*0d60*/ 	.word	0x0001f5b0


	//   ....[1]....
        /*0d64*/ 	.word	0x0001f600


	//   ....[2]....
        /*0d68*/ 	.word	0x0001f6e0


	//   ....[3]....
        /*0d6c*/ 	.word	0x0001f770


	//   ....[4]....
        /*0d70*/ 	.word	0x0001f7c0


	//   ....[5]....
        /*0d74*/ 	.word	0x0001f810


	//   ....[6]....
        /*0d78*/ 	.word	0x0001fa50


	//   ....[7]....
        /*0d7c*/ 	.word	0x0001fb70


	//   ....[8]....
        /*0d80*/ 	.word	0x0001fca0


	//   ....[9]....
        /*0d84*/ 	.word	0x0001fd40


	//   ....[10]....
        /*0d88*/ 	.word	0x0001fda0


	//   ....[11]....
        /*0d8c*/ 	.word	0x0001fe20


	//   ....[12]....
        /*0d90*/ 	.word	0x0001fe80


	//   ....[13]....
        /*0d94*/ 	.word	0x0001ff00


	//   ....[14]....
        /*0d98*/ 	.word	0x0001ff60


	//   ....[15]....
        /*0d9c*/ 	.word	0x0001ffe0


	//   ....[16]....
        /*0da0*/ 	.word	0x00020040


	//   ....[17]....
        /*0da4*/ 	.word	0x000200c0


	//   ....[18]....
        /*0da8*/ 	.word	0x00020120


	//   ....[19]....
        /*0dac*/ 	.word	0x000201a0


	//   ....[20]....
        /*0db0*/ 	.word	0x00020200


	//   ....[21]....
        /*0db4*/ 	.word	0x00020260


	//   ....[22]....
        /*0db8*/ 	.word	0x000202c0


	//   ....[23]....
        /*0dbc*/ 	.word	0x00020350


	//   ....[24]....
        /*0dc0*/ 	.word	0x000203b0


	//   ....[25]....
        /*0dc4*/ 	.word	0x00020430


	//   ....[26]....
        /*0dc8*/ 	.word	0x00020490


	//   ....[27]....
        /*0dcc*/ 	.word	0x00020500


	//   ....[28]....
        /*0dd0*/ 	.word	0x00020560


	//   ....[29]....
        /*0dd4*/ 	.word	0x000205e0


	//   ....[30]....
        /*0dd8*/ 	.word	0x00020640


	//   ....[31]....
        /*0ddc*/ 	.word	0x000206c0


	//   ....[32]....
        /*0de0*/ 	.word	0x00020720


	//   ....[33]....
        /*0de4*/ 	.word	0x000207a0


	//   ....[34]....
        /*0de8*/ 	.word	0x00020800


	//   ....[35]....
        /*0dec*/ 	.word	0x00020870


	//   ....[36]....
        /*0df0*/ 	.word	0x000208d0


	//   ....[37]....
        /*0df4*/ 	.word	0x00020930


	//   ....[38]....
        /*0df8*/ 	.word	0x00020a20


	//   ....[39]....
        /*0dfc*/ 	.word	0x00020a70


	//   ....[40]....
        /*0e00*/ 	.word	0x00020b00


	//   ....[41]....
        /*0e04*/ 	.word	0x00020b90


	//   ....[42]....
        /*0e08*/ 	.word	0x00020c20


	//   ....[43]....
        /*0e0c*/ 	.word	0x00020cb0


	//   ....[44]....
        /*0e10*/ 	.word	0x00020d40


	//   ....[45]....
        /*0e14*/ 	.word	0x00020dd0


	//   ....[46]....
        /*0e18*/ 	.word	0x00020e90


	//   ....[47]....
        /*0e1c*/ 	.word	0x00021160


	//   ....[48]....
        /*0e20*/ 	.word	0x00021260


	//   ....[49]....
        /*0e24*/ 	.word	0x00021320


	//   ....[50]....
        /*0e28*/ 	.word	0x000213c0


	//   ....[51]....
        /*0e2c*/ 	.word	0x00021470


	//   ....[52]....
        /*0e30*/ 	.word	0x000214f0


	//   ....[53]....
        /*0e34*/ 	.word	0x00021590


	//   ....[54]....
        /*0e38*/ 	.word	0x00021610


	//   ....[55]....
        /*0e3c*/ 	.word	0x000216b0


	//   ....[56]....
        /*0e40*/ 	.word	0x00021740


	//   ....[57]....
        /*0e44*/ 	.word	0x000217d0


	//   ....[58]....
        /*0e48*/ 	.word	0x00021850


	//   ....[59]....
        /*0e4c*/ 	.word	0x000218f0


	//   ....[60]....
        /*0e50*/ 	.word	0x00021970


	//   ....[61]....
        /*0e54*/ 	.word	0x00021a10


	//   ....[62]....
        /*0e58*/ 	.word	0x00021a90


	//   ....[63]....
        /*0e5c*/ 	.word	0x00021b30


	//   ....[64]....
        /*0e60*/ 	.word	0x00021b90


	//   ....[65]....
        /*0e64*/ 	.word	0x00021c50


	//   ....[66]....
        /*0e68*/ 	.word	0x00021ce0


	//   ....[67]....
        /*0e6c*/ 	.word	0x00021d90


	//   ....[68]....
        /*0e70*/ 	.word	0x00021f50


	//   ....[69]....
        /*0e74*/ 	.word	0x00021fe0


	//   ....[70]....
        /*0e78*/ 	.word	0x000220e0


	//   ....[71]....
        /*0e7c*/ 	.word	0x00022130


	//   ....[72]....
        /*0e80*/ 	.word	0x00022230


	//   ....[73]....
        /*0e84*/ 	.word	0x00022280


	//   ....[74]....
        /*0e88*/ 	.word	0x00022380


	//   ....[75]....
        /*0e8c*/ 	.word	0x000223d0


	//   ....[76]....
        /*0e90*/ 	.word	0x00022430


	//   ....[77]....
        /*0e94*/ 	.word	0x00022520


	//   ....[78]....
        /*0e98*/ 	.word	0x00022620


	//   ....[79]....
        /*0e9c*/ 	.word	0x00022670


	//   ....[80]....
        /*0ea0*/ 	.word	0x000226d0


	//   ....[81]....
        /*0ea4*/ 	.word	0x000227b0


	//   ....[82]....
        /*0ea8*/ 	.word	0x00022810


	//   ....[83]....
        /*0eac*/ 	.word	0x000228f0


	//   ....[84]....
        /*0eb0*/ 	.word	0x00022950


	//   ....[85]....
        /*0eb4*/ 	.word	0x00022a00


	//   ....[86]....
        /*0eb8*/ 	.word	0x00022a60


	//   ....[87]....
        /*0ebc*/ 	.word	0x00022b10


	//   ....[88]....
        /*0ec0*/ 	.word	0x00022bc0


	//   ....[89]....
        /*0ec4*/ 	.word	0x00022c20


	//   ....[90]....
        /*0ec8*/ 	.word	0x00022c80


	//   ....[91]....
        /*0ecc*/ 	.word	0x00022d70


	//   ....[92]....
        /*0ed0*/ 	.word	0x00022dd0


	//   ....[93]....
        /*0ed4*/ 	.word	0x00022ed0


	//   ....[94]....
        /*0ed8*/ 	.word	0x00022f30


	//   ....[95]....
        /*0edc*/ 	.word	0x00023030


	//   ....[96]....
        /*0ee0*/ 	.word	0x00023090


	//   ....[97]....
        /*0ee4*/ 	.word	0x00023190


	//   ....[98]....
        /*0ee8*/ 	.word	0x000231f0


	//   ....[99]....
        /*0eec*/ 	.word	0x000232f0


	//   ....[100]....
        /*0ef0*/ 	.word	0x00023350


	//   ....[101]....
        /*0ef4*/ 	.word	0x00023440


	//   ....[102]....
        /*0ef8*/ 	.word	0x000234a0


	//   ....[103]....
        /*0efc*/ 	.word	0x00023580


	//   ....[104]....
        /*0f00*/ 	.word	0x000236b0


	//   ....[105]....
        /*0f04*/ 	.word	0x00023750


	//   ....[106]....
        /*0f08*/ 	.word	0x000237b0


	//   ....[107]....
        /*0f0c*/ 	.word	0x00023860


	//   ....[108]....
        /*0f10*/ 	.word	0x000238f0


	//   ....[109]....
        /*0f14*/ 	.word	0x00023980


	//   ....[110]....
        /*0f18*/ 	.word	0x000239e0


	//   ....[111]....
        /*0f1c*/ 	.word	0x00023a90


	//   ....[112]....
        /*0f20*/ 	.word	0x00023af0


	//   ....[113]....
        /*0f24*/ 	.word	0x00023ba0


	//   ....[114]....
        /*0f28*/ 	.word	0x00023c00


	//   ....[115]....
        /*0f2c*/ 	.word	0x00023cb0


	//   ....[116]....
        /*0f30*/ 	.word	0x00023d10


	//   ....[117]....
        /*0f34*/ 	.word	0x00023dc0


	//   ....[118]....
        /*0f38*/ 	.word	0x00023e20


	//   ....[119]....
        /*0f3c*/ 	.word	0x00023ed0


	//   ....[120]....
        /*0f40*/ 	.word	0x00023f60


	//   ....[121]....
        /*0f44*/ 	.word	0x00023ff0


	//   ....[122]....
        /*0f48*/ 	.word	0x00024070


	//   ....[123]....
        /*0f4c*/ 	.word	0x00024100


	//   ....[124]....
        /*0f50*/ 	.word	0x000241f0


	//   ....[125]....
        /*0f54*/ 	.word	0x00024280


	//   ....[126]....
        /*0f58*/ 	.word	0x000242e0


	//   ....[127]....
        /*0f5c*/ 	.word	0x00024390


	//   ....[128]....
        /*0f60*/ 	.word	0x000243f0


	//   ....[129]....
        /*0f64*/ 	.word	0x000244a0


	//   ....[130]....
        /*0f68*/ 	.word	0x00024500


	//   ....[131]....
        /*0f6c*/ 	.word	0x000245b0


	//   ....[132]....
        /*0f70*/ 	.word	0x00024610


	//   ....[133]....
        /*0f74*/ 	.word	0x000246c0


	//   ....[134]....
        /*0f78*/ 	.word	0x00024720


	//   ....[135]....
        /*0f7c*/ 	.word	0x000247d0


	//   ....[136]....
        /*0f80*/ 	.word	0x00024830


	//   ....[137]....
        /*0f84*/ 	.word	0x000248e0


	//   ....[138]....
        /*0f88*/ 	.word	0x00024940


	//   ....[139]....
        /*0f8c*/ 	.word	0x000249f0


	//   ....[140]....
        /*0f90*/ 	.word	0x00024a50


	//   ....[141]....
        /*0f94*/ 	.word	0x00024b00


	//   ....[142]....
        /*0f98*/ 	.word	0x00024b60


	//   ....[143]....
        /*0f9c*/ 	.word	0x00024c10


	//   ....[144]....
        /*0fa0*/ 	.word	0x00024df0


	//   ....[145]....
        /*0fa4*/ 	.word	0x00024e90


	//   ....[146]....
        /*0fa8*/ 	.word	0x00024fb0


	//   ....[147]....
        /*0fac*/ 	.word	0x00025020


	//   ....[148]....
        /*0fb0*/ 	.word	0x00025090


	//   ....[149]....
        /*0fb4*/ 	.word	0x00025100


	//   ....[150]....
        /*0fb8*/ 	.word	0x00025170


	//   ....[151]....
        /*0fbc*/ 	.word	0x000251f0


	//   ....[152]....
        /*0fc0*/ 	.word	0x00025280


	//   ....[153]....
        /*0fc4*/ 	.word	0x00025310


	//   ....[154]....
        /*0fc8*/ 	.word	0x00025380


	//   ....[155]....
        /*0fcc*/ 	.word	0x000253f0


	//   ....[156]....
        /*0fd0*/ 	.word	0x00025460


	//   ....[157]....
        /*0fd4*/ 	.word	0x000254e0


	//   ....[158]....
        /*0fd8*/ 	.word	0x00025550


	//   ....[159]....
        /*0fdc*/ 	.word	0x000255f0


	//   ....[160]....
        /*0fe0*/ 	.word	0x00025680


	//   ....[161]....
        /*0fe4*/ 	.word	0x000257a0


	//----- nvinfo : EIATTR_REG_RECONFIG
	.align		4
.L_147:
        /*0fe8*/ 	.byte	0x01, 0x54
	.zero		2


	//----- nvinfo : EIATTR_SYSCALL_OFFSETS
	.align		4
        /*0fec*/ 	.byte	0x04, 0x46
        /*0fee*/ 	.short	(.L_149 - .L_148)


	//   ....[0]....
.L_148:
        /*0ff0*/ 	.word	0x000017d0


	//   ....[1]....
        /*0ff4*/ 	.word	0x00001920


	//   ....[2]....
        /*0ff8*/ 	.word	0x00009b50


	//   ....[3]....
        /*0ffc*/ 	.word	0x00009e80


	//   ....[4]....
        /*1000*/ 	.word	0x00019120


	//   ....[5]....
        /*1004*/ 	.word	0x00019290


	//   ....[6]....
        /*1008*/ 	.word	0x000193e0


	//   ....[7]....
        /*100c*/ 	.word	0x00019520


	//   ....[8]....
        /*1010*/ 	.word	0x0001afa0


	//----- nvinfo : EIATTR_MBARRIER_INSTR_OFFSETS
	.align		4
.L_149:
        /*1014*/ 	.byte	0x04, 0x39
        /*1016*/ 	.short	(.L_151 - .L_150)


	//   ....[0]....
.L_150:
        /*1018*/ 	.word	0x00000250
        /*101c*/ 	.word	0x000000ff
        /*1020*/ 	.word	0x00022800
        /*1024*/ 	.short	0x0100
        /*1026*/ 	.byte	0x08
	.zero		1


	//   ....[1]....
        /*1028*/ 	.word	0x00000260
        /*102c*/ 	.word	0x000000ff
        /*1030*/ 	.word	0x00022820
        /*1034*/ 	.short	0x0100
        /*1036*/ 	.byte	0x08
	.zero		1


	//   ....[2]....
        /*1038*/ 	.word	0x00000350
        /*103c*/ 	.word	0x000000ff
        /*1040*/ 	.word	0x00022830
        /*1044*/ 	.short	0x0100
        /*1046*/ 	.byte	0x08
	.zero		1


	//   ....[3]....
        /*1048*/ 	.word	0x00000360
        /*104c*/ 	.word	0x000000ff
        /*1050*/ 	.word	0x00022840
        /*1054*/ 	.short	0x0100
        /*1056*/ 	.byte	0x08
	.zero		1


	//   ....[4]....
        /*1058*/ 	.word	0x00000370
        /*105c*/ 	.word	0x000000ff
        /*1060*/ 	.word	0x00022838
        /*1064*/ 	.short	0x0100
        /*1066*/ 	.byte	0x08
	.zero		1


	//   ....[5]....
        /*1068*/ 	.word	0x00000380
        /*106c*/ 	.word	0x000000ff
        /*1070*/ 	.word	0x00022848
        /*1074*/ 	.short	0x0100
        /*1076*/ 	.byte	0x08
	.zero		1


	//   ....[6]....
        /*1078*/ 	.word	0x000004b0
        /*107c*/ 	.word	0x000000ff
        /*1080*/ 	.word	0x00022850
        /*1084*/ 	.short	0x0100
        /*1086*/ 	.byte	0x08
	.zero		1


	//   ....[7]....
        /*1088*/ 	.word	0x000004c0
        /*108c*/ 	.word	0x000000ff
        /*1090*/ 	.word	0x00022860
        /*1094*/ 	.short	0x0100
        /*1096*/ 	.byte	0x08
	.zero		1


	//   ....[8]....
        /*1098*/ 	.word	0x000004d0
        /*109c*/ 	.word	0x000000ff
        /*10a0*/ 	.word	0x00022858
        /*10a4*/ 	.short	0x0100
        /*10a6*/ 	.byte	0x08
	.zero		1


	//   ....[9]....
        /*10a8*/ 	.word	0x000004e0
        /*10ac*/ 	.word	0x000000ff
        /*10b0*/ 	.word	0x00022868
        /*10b4*/ 	.short	0x0100
        /*10b6*/ 	.byte	0x08
	.zero		1


	//   ....[10]....
        /*10b8*/ 	.word	0x000005d0
        /*10bc*/ 	.word	0x000000ff
        /*10c0*/ 	.word	0x00022870
        /*10c4*/ 	.short	0x0100
        /*10c6*/ 	.byte	0x06
	.zero		1


	//   ....[11]....
        /*10c8*/ 	.word	0x000005e0
        /*10cc*/ 	.word	0x000000ff
        /*10d0*/ 	.word	0x00022880
        /*10d4*/ 	.short	0x0100
        /*10d6*/ 	.byte	0x06
	.zero		1


	//   ....[12]....
        /*10d8*/ 	.word	0x000005f0
        /*10dc*/ 	.word	0x000000ff
        /*10e0*/ 	.word	0x00022878
        /*10e4*/ 	.short	0x0100
        /*10e6*/ 	.byte	0x06
	.zero		1


	//   ....[13]....
        /*10e8*/ 	.word	0x00000600
        /*10ec*/ 	.word	0x000000ff
        /*10f0*/ 	.word	0x00022888
        /*10f4*/ 	.short	0x0100
        /*10f6*/ 	.byte	0x06
	.zero		1


	//   ....[14]....
        /*10f8*/ 	.word	0x00000730
        /*10fc*/ 	.word	0x000000ff
        /*1100*/ 	.word	0x00022890
        /*1104*/ 	.short	0x0100
        /*1106*/ 	.byte	0x08
	.zero		1


	//   ....[15]....
        /*1108*/ 	.word	0x00000740
        /*110c*/ 	.word	0x000000ff
        /*1110*/ 	.word	0x000228a0
        /*1114*/ 	.short	0x0100
        /*1116*/ 	.byte	0x08
	.zero		1


	//   ....[16]....
        /*1118*/ 	.word	0x00000750
        /*111c*/ 	.word	0x000000ff
        /*1120*/ 	.word	0x00022898
        /*1124*/ 	.short	0x0100
        /*1126*/ 	.byte	0x08
	.zero		1


	//   ....[17]....
        /*1128*/ 	.word	0x00000760
        /*112c*/ 	.word	0x000000ff
        /*1130*/ 	.word	0x000228a8
        /*1134*/ 	.short	0x0100
        /*1136*/ 	.byte	0x08
	.zero		1


	//   ....[18]....
        /*1138*/ 	.word	0x000008a0
        /*113c*/ 	.word	0x000000ff
        /*1140*/ 	.word	0x000228b0
        /*1144*/ 	.short	0x0100
        /*1146*/ 	.byte	0x08
	.zero		1


	//   ....[19]....
        /*1148*/ 	.word	0x000008b0
        /*114c*/ 	.word	0x000000ff
        /*1150*/ 	.word	0x000228c0
        /*1154*/ 	.short	0x0100
        /*1156*/ 	.byte	0x08
	.zero		1


	//   ....[20]....
        /*1158*/ 	.word	0x000008c0
        /*115c*/ 	.word	0x000000ff
        /*1160*/ 	.word	0x000228b8
        /*1164*/ 	.short	0x0100
        /*1166*/ 	.byte	0x08
	.zero		1


	//   ....[21]....
        /*1168*/ 	.word	0x000008d0
        /*116c*/ 	.word	0x000000ff
        /*1170*/ 	.word	0x000228c8
        /*1174*/ 	.short	0x0100
        /*1176*/ 	.byte	0x08
	.zero		1


	//   ....[22]....
        /*1178*/ 	.word	0x00002970
        /*117c*/ 	.word	0x00000058
        /*1180*/ 	.word	0x00022890
        /*1184*/ 	.short	0x010a
        /*1186*/ 	.byte	0x3f
	.zero		1


	//   ....[23]....
        /*1188*/ 	.word	0x00005a50
        /*118c*/ 	.word	0x00000058
        /*1190*/ 	.word	0x00022890
        /*1194*/ 	.short	0x010a
        /*1196*/ 	.byte	0x3f
	.zero		1


	//   ....[24]....
        /*1198*/ 	.word	0x00008880
        /*119c*/ 	.word	0x00000058
        /*11a0*/ 	.word	0x00022890
        /*11a4*/ 	.short	0x010a
        /*11a6*/ 	.byte	0x3f
	.zero		1


	//   ....[25]....
        /*11a8*/ 	.word	0x00008e50
        /*11ac*/ 	.word	0x00000004
        /*11b0*/ 	.word	0x00000000
        /*11b4*/ 	.short	0x0101
        /*11b6*/ 	.byte	0x3f
	.zero		1


	//   ....[26]....
        /*11b8*/ 	.word	0x00008e90
        /*11bc*/ 	.word	0x00000058
        /*11c0*/ 	.word	0x000228b0
        /*11c4*/ 	.short	0x010a
        /*11c6*/ 	.byte	0x3f
	.zero		1


	//   ....[27]....
        /*11c8*/ 	.word	0x000093d0
        /*11cc*/ 	.word	0x00000058
        /*11d0*/ 	.word	0x00000000
        /*11d4*/ 	.short	0x0101
        /*11d6*/ 	.byte	0x3f
	.zero		1


	//   ....[28]....
        /*11d8*/ 	.word	0x00009be0
        /*11dc*/ 	.word	0x00000012
        /*11e0*/ 	.word	0x00022800
        /*11e4*/ 	.short	0x010a
        /*11e6*/ 	.byte	0x3f
	.zero		1


	//   ....[29]....
        /*11e8*/ 	.word	0x00009c30
        /*11ec*/ 	.word	0x00000012
        /*11f0*/ 	.word	0x00022800
        /*11f4*/ 	.short	0x010a
        /*11f6*/ 	.byte	0x3f
	.zero		1


	//   ....[30]....
        /*11f8*/ 	.word	0x0000a220
        /*11fc*/ 	.word	0x00000012
        /*1200*/ 	.word	0x00022800
        /*1204*/ 	.short	0x010a
        /*1206*/ 	.byte	0x3f
	.zero		1


	//   ....[31]....
        /*1208*/ 	.word	0x0000bff0
        /*120c*/ 	.word	0x00000012
        /*1210*/ 	.word	0x00022800
        /*1214*/ 	.short	0x010a
        /*1216*/ 	.byte	0x3f
	.zero		1


	//   ....[32]....
        /*1218*/ 	.word	0x0000dc50
        /*121c*/ 	.word	0x00000003
        /*1220*/ 	.word	0x00022830
        /*1224*/ 	.short	0x010a
        /*1226*/ 	.byte	0x3f
	.zero		1


	//   ....[33]....
        /*1228*/ 	.word	0x0000dce0
        /*122c*/ 	.word	0x00000003
        /*1230*/ 	.word	0x00022830
        /*1234*/ 	.short	0x010a
        /*1236*/ 	.byte	0x3f
	.zero		1


	//   ....[34]....
        /*1238*/ 	.word	0x0000fd90
        /*123c*/ 	.word	0x0000002d
        /*1240*/ 	.word	0x00000000
        /*1244*/ 	.short	0x0101
        /*1246*/ 	.byte	0x3f
	.zero		1


	//   ....[35]....
        /*1248*/ 	.word	0x00010fc0
        /*124c*/ 	.word	0x0000000d
        /*1250*/ 	.word	0x00022830
        /*1254*/ 	.short	0x010a
        /*1256*/ 	.byte	0x3f
	.zero		1


	//   ....[36]....
        /*1258*/ 	.word	0x00011010
        /*125c*/ 	.word	0x0000000d
        /*1260*/ 	.word	0x00022830
        /*1264*/ 	.short	0x010a
        /*1266*/ 	.byte	0x3f
	.zero		1


	//   ....[37]....
        /*1268*/ 	.word	0x00011cc0
        /*126c*/ 	.word	0x0000000d
        /*1270*/ 	.word	0x00022850
        /*1274*/ 	.short	0x010a
        /*1276*/ 	.byte	0x3f
	.zero		1


	//   ....[38]....
        /*1278*/ 	.word	0x00011d00
        /*127c*/ 	.word	0x0000000d
        /*1280*/ 	.word	0x00022850
        /*1284*/ 	.short	0x010a
        /*1286*/ 	.byte	0x3f
	.zero		1


	//   ....[39]....
        /*1288*/ 	.word	0x000129e0
        /*128c*/ 	.word	0x000000a9
        /*1290*/ 	.word	0x00000000
        /*1294*/ 	.short	0x0101
        /*1296*/ 	.byte	0x3f
	.zero		1


	//   ....[40]....
        /*1298*/ 	.word	0x00013660
        /*129c*/ 	.word	0x0000005c
        /*12a0*/ 	.word	0x00000000
        /*12a4*/ 	.short	0x0101
        /*12a6*/ 	.byte	0x3f
	.zero		1


	//   ....[41]....
        /*12a8*/ 	.word	0x00013d00
        /*12ac*/ 	.word	0x0000000b
        /*12b0*/ 	.word	0x00022850
        /*12b4*/ 	.short	0x010a
        /*12b6*/ 	.byte	0x3f
	.zero		1


	//   ....[42]....
        /*12b8*/ 	.word	0x00013d80
        /*12bc*/ 	.word	0x0000000b
        /*12c0*/ 	.word	0x00022850
        /*12c4*/ 	.short	0x010a
        /*12c6*/ 	.byte	0x3f
	.zero		1


	//   ....[43]....
        /*12c8*/ 	.word	0x00014540
        /*12cc*/ 	.word	0x00000000
        /*12d0*/ 	.word	0x00000000
        /*12d4*/ 	.short	0x0101
        /*12d6*/ 	.byte	0x3f
	.zero		1


	//   ....[44]....
        /*12d8*/ 	.word	0x00015fd0
        /*12dc*/ 	.word	0x00000000
        /*12e0*/ 	.word	0x00000000
        /*12e4*/ 	.short	0x0101
        /*12e6*/ 	.byte	0x3f
	.zero		1


	//   ....[45]....
        /*12e8*/ 	.word	0x00018390
        /*12ec*/ 	.word	0x00000016
        /*12f0*/ 	.word	0x00022820
        /*12f4*/ 	.short	0x010a
        /*12f6*/ 	.byte	0x3f
	.zero		1


	//   ....[46]....
        /*12f8*/ 	.word	0x00018440
        /*12fc*/ 	.word	0x00000005
        /*1300*/ 	.word	0x000228a0
        /*1304*/ 	.short	0x010a
        /*1306*/ 	.byte	0x3f
	.zero		1


	//   ....[47]....
        /*1308*/ 	.word	0x00018670
        /*130c*/ 	.word	0x00000005
        /*1310*/ 	.word	0x000228c0
        /*1314*/ 	.short	0x010a
        /*1316*/ 	.byte	0x3f
	.zero		1


	//   ....[48]....
        /*1318*/ 	.word	0x000189c0
        /*131c*/ 	.word	0x00000005
        /*1320*/ 	.word	0x000228a0
        /*1324*/ 	.short	0x010a
        /*1326*/ 	.byte	0x3f
	.zero		1


	//   ....[49]....
        /*1328*/ 	.word	0x00018be0
        /*132c*/ 	.word	0x00000005
        /*1330*/ 	.word	0x000228c0
        /*1334*/ 	.short	0x010a
        /*1336*/ 	.byte	0x3f
	.zero		1


	//   ....[50]....
        /*1338*/ 	.word	0x00019ab0
        /*133c*/ 	.word	0x00000007
        /*1340*/ 	.word	0x00022880
        /*1344*/ 	.short	0x010a
        /*1346*/ 	.byte	0x3f
	.zero		1


	//   ....[51]....
        /*1348*/ 	.word	0x0001a380
        /*134c*/ 	.word	0x00000007
        /*1350*/ 	.word	0x00022870
        /*1354*/ 	.short	0x0107
        /*1356*/ 	.byte	0x3f
	.zero		1


	//   ....[52]....
        /*1358*/ 	.word	0x0001a440
        /*135c*/ 	.word	0x00000007
        /*1360*/ 	.word	0x00022870
        /*1364*/ 	.short	0x0101
        /*1366*/ 	.byte	0x3f
	.zero		1


	//   ....[53]....
        /*1368*/ 	.word	0x0001a490
        /*136c*/ 	.word	0x00000007
        /*1370*/ 	.word	0x00022840
        /*1374*/ 	.short	0x010a
        /*1376*/ 	.byte	0x3f
	.zero		1


	//   ....[54]....
        /*1378*/ 	.word	0x0001acc0
        /*137c*/ 	.word	0x00000007
        /*1380*/ 	.word	0x00022830
        /*1384*/ 	.short	0x0107
        /*1386*/ 	.byte	0x3f
	.zero		1


	//   ....[55]....
        /*1388*/ 	.word	0x0001adb0
        /*138c*/ 	.word	0x00000007
        /*1390*/ 	.word	0x00022830
        /*1394*/ 	.short	0x0101
        /*1396*/ 	.byte	0x3f
	.zero		1


	//   ....[56]....
        /*1398*/ 	.word	0x0001b800
        /*139c*/ 	.word	0x00000016
        /*13a0*/ 	.word	0x00022800
        /*13a4*/ 	.short	0x0107
        /*13a6*/ 	.byte	0x3f
	.zero		1


	//   ....[57]....
        /*13a8*/ 	.word	0x0001b8f0
        /*13ac*/ 	.word	0x00000016
        /*13b0*/ 	.word	0x00022800
        /*13b4*/ 	.short	0x0101
        /*13b6*/ 	.byte	0x3f
	.zero		1


	//   ....[58]....
        /*13b8*/ 	.word	0x0001b920
        /*13bc*/ 	.word	0x00000016
        /*13c0*/ 	.word	0x00022820
        /*13c4*/ 	.short	0x010a
        /*13c6*/ 	.byte	0x3f
	.zero		1


	//   ....[59]....
        /*13c8*/ 	.word	0x0001bdd0
        /*13cc*/ 	.word	0x00000000
        /*13d0*/ 	.word	0x00022880
        /*13d4*/ 	.short	0x010a
        /*13d6*/ 	.byte	0x3f
	.zero		1


	//   ....[60]....
        /*13d8*/ 	.word	0x0001c3c0
        /*13dc*/ 	.word	0x00000000
        /*13e0*/ 	.word	0x00022870
        /*13e4*/ 	.short	0x0107
        /*13e6*/ 	.byte	0x3f
	.zero		1


	//   ....[61]....
        /*13e8*/ 	.word	0x0001c480
        /*13ec*/ 	.word	0x00000000
        /*13f0*/ 	.word	0x00022870
        /*13f4*/ 	.short	0x0101
        /*13f6*/ 	.byte	0x3f
	.zero		1


	//   ....[62]....
        /*13f8*/ 	.word	0x0001c4b0
        /*13fc*/ 	.word	0x00000000
        /*1400*/ 	.word	0x00022840
        /*1404*/ 	.short	0x010a
        /*1406*/ 	.byte	0x3f
	.zero		1


	//   ....[63]....
        /*1408*/ 	.word	0x0001ca70
        /*140c*/ 	.word	0x00000000
        /*1410*/ 	.word	0x00022830
        /*1414*/ 	.short	0x0107
        /*1416*/ 	.byte	0x3f
	.zero		1


	//   ....[64]....
        /*1418*/ 	.word	0x0001cb40
        /*141c*/ 	.word	0x00000000
        /*1420*/ 	.word	0x00022830
        /*1424*/ 	.short	0x0101
        /*1426*/ 	.byte	0x3f
	.zero		1


	//   ....[65]....
        /*1428*/ 	.word	0x0001cbc0
        /*142c*/ 	.word	0x00000000
        /*1430*/ 	.word	0x00022870
        /*1434*/ 	.short	0x010a
        /*1436*/ 	.byte	0x3f
	.zero		1


	//   ....[66]....
        /*1438*/ 	.word	0x0001cc50
        /*143c*/ 	.word	0x00000000
        /*1440*/ 	.word	0x00022860
        /*1444*/ 	.short	0x010a
        /*1446*/ 	.byte	0x3f
	.zero		1


	//   ....[67]....
        /*1448*/ 	.word	0x0001d160
        /*144c*/ 	.word	0x00000000
        /*1450*/ 	.word	0x00022850
        /*1454*/ 	.short	0x0101
        /*1456*/ 	.byte	0x3f
	.zero		1


	//   ....[68]....
        /*1458*/ 	.word	0x0001d1f0
        /*145c*/ 	.word	0x00000000
        /*1460*/ 	.word	0x00000000
        /*1464*/ 	.short	0x0101
        /*1466*/ 	.byte	0x3f
	.zero		1


	//   ....[69]....
        /*1468*/ 	.word	0x0001d3b0
        /*146c*/ 	.word	0x00000011
        /*1470*/ 	.word	0x00022870
        /*1474*/ 	.short	0x010a
        /*1476*/ 	.byte	0x3f
	.zero		1


	//   ....[70]....
        /*1478*/ 	.word	0x0001d430
        /*147c*/ 	.word	0x00000011
        /*1480*/ 	.word	0x00022860
        /*1484*/ 	.short	0x010a
        /*1486*/ 	.byte	0x3f
	.zero		1


	//   ....[71]....
        /*1488*/ 	.word	0x0001d950
        /*148c*/ 	.word	0x00000011
        /*1490*/ 	.word	0x00022850
        /*1494*/ 	.short	0x0101
        /*1496*/ 	.byte	0x3f
	.zero		1


	//   ....[72]....
        /*1498*/ 	.word	0x0001da10
        /*149c*/ 	.word	0x00000011
        /*14a0*/ 	.word	0x00000000
        /*14a4*/ 	.short	0x0101
        /*14a6*/ 	.byte	0x3f
	.zero		1


	//   ....[73]....
        /*14a8*/ 	.word	0x0001e4e0
        /*14ac*/ 	.word	0x00000007
        /*14b0*/ 	.word	0x00022820
        /*14b4*/ 	.short	0x010a
        /*14b6*/ 	.byte	0x3f
	.zero		1


	//   ....[74]....
        /*14b8*/ 	.word	0x0001e650
        /*14bc*/ 	.word	0x00000005
        /*14c0*/ 	.word	0x00022840
        /*14c4*/ 	.short	0x010a
        /*14c6*/ 	.byte	0x3f
	.zero		1


	//   ....[75]....
        /*14c8*/ 	.word	0x0001e6f0
        /*14cc*/ 	.word	0x00000003
        /*14d0*/ 	.word	0x00022840
        /*14d4*/ 	.short	0x010a
        /*14d6*/ 	.byte	0x3f
	.zero		1


	//   ....[76]....
        /*14d8*/ 	.word	0x0001e730
        /*14dc*/ 	.word	0x00000005
        /*14e0*/ 	.word	0x00022860
        /*14e4*/ 	.short	0x010a
        /*14e6*/ 	.byte	0x3f
	.zero		1


	//   ....[77]....
        /*14e8*/ 	.word	0x0001e770
        /*14ec*/ 	.word	0x00000003
        /*14f0*/ 	.word	0x00022860
        /*14f4*/ 	.short	0x010a
        /*14f6*/ 	.byte	0x3f
	.zero		1


	//   ....[78]....
        /*14f8*/ 	.word	0x0001e7b0
        /*14fc*/ 	.word	0x00000005
        /*1500*/ 	.word	0x00022880
        /*1504*/ 	.short	0x010a
        /*1506*/ 	.byte	0x3f
	.zero		1


	//   ....[79]....
        /*1508*/ 	.word	0x0001e7f0
        /*150c*/ 	.word	0x00000003
        /*1510*/ 	.word	0x00022880
        /*1514*/ 	.short	0x010a
        /*1516*/ 	.byte	0x3f
	.zero		1


	//   ....[80]....
        /*1518*/ 	.word	0x0001e850
        /*151c*/ 	.word	0x00000058
        /*1520*/ 	.word	0x00022890
        /*1524*/ 	.short	0x010a
        /*1526*/ 	.byte	0x3f
	.zero		1


	//   ....[81]....
        /*1528*/ 	.word	0x0001ec00
        /*152c*/ 	.word	0x00000058
        /*1530*/ 	.word	0x00022890
        /*1534*/ 	.short	0x010a
        /*1536*/ 	.byte	0x3f
	.zero		1


	//   ....[82]....
        /*1538*/ 	.word	0x0001efc0
        /*153c*/ 	.word	0x00000058
        /*1540*/ 	.word	0x00022890
        /*1544*/ 	.short	0x010a
        /*1546*/ 	.byte	0x3f
	.zero		1


	//   ....[83]....
        /*1548*/ 	.word	0x0001f370
        /*154c*/ 	.word	0x00000058
        /*1550*/ 	.word	0x000228b0
        /*1554*/ 	.short	0x010a
        /*1556*/ 	.byte	0x3f
	.zero		1


	//   ....[84]....
        /*1558*/ 	.word	0x0001f630
        /*155c*/ 	.word	0x00000012
        /*1560*/ 	.word	0x00022800
        /*1564*/ 	.short	0x010a
        /*1566*/ 	.byte	0x3f
	.zero		1


	//   ....[85]....
        /*1568*/ 	.word	0x0001f850
        /*156c*/ 	.word	0x00000012
        /*1570*/ 	.word	0x00022800
        /*1574*/ 	.short	0x010a
        /*1576*/ 	.byte	0x3f
	.zero		1


	//   ....[86]....
        /*1578*/ 	.word	0x0001f8a0
        /*157c*/ 	.word	0x00000003
        /*1580*/ 	.word	0x00022830
        /*1584*/ 	.short	0x010a
        /*1586*/ 	.byte	0x3f
	.zero		1


	//   ....[87]....
        /*1588*/ 	.word	0x0001f8f0
        /*158c*/ 	.word	0x0000000d
        /*1590*/ 	.word	0x00022830
        /*1594*/ 	.short	0x010a
        /*1596*/ 	.byte	0x3f
	.zero		1


	//   ....[88]....
        /*1598*/ 	.word	0x0001f940
        /*159c*/ 	.word	0x0000000d
        /*15a0*/ 	.word	0x00022850
        /*15a4*/ 	.short	0x010a
        /*15a6*/ 	.byte	0x3f
	.zero		1


	//   ....[89]....
        /*15a8*/ 	.word	0x0001f990
        /*15ac*/ 	.word	0x0000000b
        /*15b0*/ 	.word	0x00022850
        /*15b4*/ 	.short	0x010a
        /*15b6*/ 	.byte	0x3f
	.zero		1


	//   ....[90]....
        /*15b8*/ 	.word	0x00020f50
        /*15bc*/ 	.word	0x00000016
        /*15c0*/ 	.word	0x00022820
        /*15c4*/ 	.short	0x010a
        /*15c6*/ 	.byte	0x3f
	.zero		1


	//   ....[91]....
        /*15c8*/ 	.word	0x00020fa0
        /*15cc*/ 	.word	0x00000005
        /*15d0*/ 	.word	0x000228a0
        /*15d4*/ 	.short	0x010a
        /*15d6*/ 	.byte	0x3f
	.zero		1


	//   ....[92]....
        /*15d8*/ 	.word	0x00020ff0
        /*15dc*/ 	.word	0x00000005
        /*15e0*/ 	.word	0x000228c0
        /*15e4*/ 	.short	0x010a
        /*15e6*/ 	.byte	0x3f
	.zero		1


	//   ....[93]....
        /*15e8*/ 	.word	0x00021040
        /*15ec*/ 	.word	0x00000005
        /*15f0*/ 	.word	0x000228a0
        /*15f4*/ 	.short	0x010a
        /*15f6*/ 	.byte	0x3f
	.zero		1


	//   ....[94]....
        /*15f8*/ 	.word	0x00021090
        /*15fc*/ 	.word	0x00000005
        /*1600*/ 	.word	0x000228c0
        /*1604*/ 	.short	0x010a
        /*1606*/ 	.byte	0x3f
	.zero		1


	//   ....[95]....
        /*1608*/ 	.word	0x000211b0
        /*160c*/ 	.word	0x00000007
        /*1610*/ 	.word	0x00022880
        /*1614*/ 	.short	0x010a
        /*1616*/ 	.byte	0x3f
	.zero		1


	//   ....[96]....
        /*1618*/ 	.word	0x00021ea0
        /*161c*/ 	.word	0x00000007
        /*1620*/ 	.word	0x00022840
        /*1624*/ 	.short	0x010a
        /*1626*/ 	.byte	0x3f
	.zero		1


	//   ....[97]....
        /*1628*/ 	.word	0x000235b0
        /*162c*/ 	.word	0x00000016
        /*1630*/ 	.word	0x00022820
        /*1634*/ 	.short	0x010a
        /*1636*/ 	.byte	0x3f
	.zero		1


	//   ....[98]....
        /*1638*/ 	.word	0x00023600
        /*163c*/ 	.word	0x00000000
        /*1640*/ 	.word	0x00022880
        /*1644*/ 	.short	0x010a
        /*1646*/ 	.byte	0x3f
	.zero		1


	//   ....[99]....
        /*1648*/ 	.word	0x00024140
        /*164c*/ 	.word	0x00000000
        /*1650*/ 	.word	0x00022840
        /*1654*/ 	.short	0x010a
        /*1656*/ 	.byte	0x3f
	.zero		1


	//   ....[100]....
        /*1658*/ 	.word	0x00024c50
        /*165c*/ 	.word	0x00000000
        /*1660*/ 	.word	0x00022870
        /*1664*/ 	.short	0x010a
        /*1666*/ 	.byte	0x3f
	.zero		1


	//   ....[101]....
        /*1668*/ 	.word	0x00024ca0
        /*166c*/ 	.word	0x00000000
        /*1670*/ 	.word	0x00022860
        /*1674*/ 	.short	0x010a
        /*1676*/ 	.byte	0x3f
	.zero		1


	//   ....[102]....
        /*1678*/ 	.word	0x00024cf0
        /*167c*/ 	.word	0x00000011
        /*1680*/ 	.word	0x00022870
        /*1684*/ 	.short	0x010a
        /*1686*/ 	.byte	0x3f
	.zero		1


	//   ....[103]....
        /*1688*/ 	.word	0x00024d40
        /*168c*/ 	.word	0x00000011
        /*1690*/ 	.word	0x00022860
        /*1694*/ 	.short	0x010a
        /*1696*/ 	.byte	0x3f
	.zero		1


	//   ....[104]....
        /*1698*/ 	.word	0x000256c0
        /*169c*/ 	.word	0x00000007
        /*16a0*/ 	.word	0x00022820
        /*16a4*/ 	.short	0x010a
        /*16a6*/ 	.byte	0x3f
	.zero		1


	//   ....[105]....
        /*16a8*/ 	.word	0x00025860
        /*16ac*/ 	.word	0x00000005
        /*16b0*/ 	.word	0x00022840
        /*16b4*/ 	.short	0x010a
        /*16b6*/ 	.byte	0x3f
	.zero		1


	//   ....[106]....
        /*16b8*/ 	.word	0x000258b0
        /*16bc*/ 	.word	0x00000003
        /*16c0*/ 	.word	0x00022840
        /*16c4*/ 	.short	0x010a
        /*16c6*/ 	.byte	0x3f
	.zero		1


	//   ....[107]....
        /*16c8*/ 	.word	0x00025900
        /*16cc*/ 	.word	0x00000005
        /*16d0*/ 	.word	0x00022860
        /*16d4*/ 	.short	0x010a
        /*16d6*/ 	.byte	0x3f
	.zero		1


	//   ....[108]....
        /*16d8*/ 	.word	0x00025950
        /*16dc*/ 	.word	0x00000003
        /*16e0*/ 	.word	0x00022860
        /*16e4*/ 	.short	0x010a
        /*16e6*/ 	.byte	0x3f
	.zero		1


	//   ....[109]....
        /*16e8*/ 	.word	0x000259a0
        /*16ec*/ 	.word	0x00000005
        /*16f0*/ 	.word	0x00022880
        /*16f4*/ 	.short	0x010a
        /*16f6*/ 	.byte	0x3f
	.zero		1


	//----- nvinfo : EIATTR_NUM_MBARRIERS
	.align		4
.L_151:
        /*16f8*/ 	.byte	0x03, 0x38
        /*16fa*/ 	.short	0x0016


	//----- nvinfo : EIATTR_EXIT_INSTR_OFFSETS
	.align		4
        /*16fc*/ 	.byte	0x04, 0x1c
        /*16fe*/ 	.short	(.L_153 - .L_152)


	//   ....[0]....
.L_152:
        /*1700*/ 	.word	0x0001e840


	//----- nvinfo : EIATTR_MAX_THREADS
	.align		4
.L_153:
        /*1704*/ 	.byte	0x04, 0x05
        /*1706*/ 	.short	(.L_155 - .L_154)
.L_154:
        /*1708*/ 	.word	0x00000180
        /*170c*/ 	.word	0x00000001
        /*1710*/ 	.word	0x00000001


	//----- nvinfo : EIATTR_CRS_STACK_SIZE
	.align		4
.L_155:
        /*1714*/ 	.byte	0x04, 0x1e
        /*1716*/ 	.short	(.L_157 - .L_156)
.L_156:
        /*1718*/ 	.word	0x00000000


	//----- nvinfo : EIATTR_CBANK_PARAM_SIZE
	.align		4
.L_157:
        /*171c*/ 	.byte	0x03, 0x19
        /*171e*/ 	.short	0x0af0


	//----- nvinfo : EIATTR_PARAM_CBANK
	.align		4
        /*1720*/ 	.byte	0x04, 0x0a
        /*1722*/ 	.short	(.L_159 - .L_158)
	.align		4
.L_158:
        /*1724*/ 	.word	index@(.nv.constant0._ZN7cutlass13device_kernelIN5flash11enable_sm90INS1_16FlashAttnFwdSm90INS1_25CollectiveMainloopFwdSm90ILi2EN4cute5tupleIJNS5_1CILi1EEES8_S8_EEENS6_IJNS7_ILi128EEENS7_ILi160EEESA_EEELi128ENS_12float_e4m3_tEfNS_4arch4Sm90ELb0ELb0ELb0ELb1ELb1ELb1ELb0ELb1ELb1ELb1ELb0ELb0EEENS1_21CollectiveEpilogueFwdINS6_IJSA_SA_SB_EEES9_NS_10bfloat16_tESF_Li256ELb1ELb1ELb0ELb1EEENS1_36VarlenDynamicPersistentTileSchedulerILi128ELi160ELi256ELi128ELb0ELb1ELb1ELb0ELb1ELb1EEEEEEEEEvNT_6ParamsE)
        /*1728*/ 	.short	0x0210
        /*172a*/ 	.short	0x0af0


	//----- nvinfo : EIATTR_SW_WAR
	.align		4
.L_159:
        /*172c*/ 	.byte	0x04, 0x36
        /*172e*/ 	.short	(.L_161 - .L_160)
.L_160:
        /*1730*/ 	.word	0x00000008
.L_161:


//--------------------- .nv.info._ZN7cutlass13device_kernelIN5flash11enable_sm90INS1_16FlashAttnFwdSm90INS1_25CollectiveMainloopFwdSm90ILi2EN4cute5tupleIJNS5_1CILi1EEES8_S8_EEENS6_IJNS7_ILi128EEENS7_ILi160EEESA_EEELi128ENS_12float_e4m3_tEfNS_4arch4Sm90ELb0ELb1ELb0ELb0ELb1ELb0ELb0ELb1ELb1ELb1ELb0ELb0EEENS1_21CollectiveEpilogueFwdINS6_IJSA_SA_SB_EEES9_NS_10bfloat16_tESF_Li256ELb0ELb1ELb0ELb1EEENS1_30DynamicPersistentTileSchedulerILi256ELi128ELb0ELb1ELb1EEEEEEEEEvNT_6ParamsE --------------------------
	.section	.nv.info._ZN7cutlass13device_kernelIN5flash11enable_sm90INS1_16FlashAttnFwdSm90INS1_25CollectiveMainloopFwdSm90ILi2EN4cute5tupleIJNS5_1CILi1EEES8_S8_EEENS6_IJNS7_ILi128EEENS7_ILi160EEESA_EEELi128ENS_12float_e4m3_tEfNS_4arch4Sm90ELb0ELb1ELb0ELb0ELb1ELb0ELb0ELb1ELb1ELb1ELb0ELb0EEENS1_21CollectiveEpilogueFwdINS6_IJSA_SA_SB_EEES9_NS_10bfloat16_tESF_Li256ELb0ELb1ELb0ELb1EEENS1_30DynamicPersistentTileSchedulerILi256ELi128ELb0ELb1ELb1EEEEEEEEEvNT_6ParamsE,"",@"SHT_CUDA_INFO"
	.sectionflags	@""
	.align	4


	//----- nvinfo : EIATTR_CUDA_API_VERSION
	.align		4
        /*0000*/ 	.byte	0x04, 0x37
        /*0002*/ 	.short	(.L_163 - .L_162)
.L_162:
        /*0004*/ 	.word	0x00000082


	//----- nvinfo : EIATTR_KPARAM_INFO
	.align		4
.L_163:
        /*0008*/ 	.byte	0x04, 0x17
        /*000a*/ 	.short	(.L_165 - .L_164)
.L_164:
        /*000c*/ 	.word	0x00000000
        /*0010*/ 	.short	0x0000
        /*0012*/ 	.short	0x0070
        /*0014*/ 	.byte	0x00, 0xf0, 0x01, 0x2a


	//----- nvinfo : EIATTR_SPARSE_MMA_MASK
	.align		4
.L_165:
        /*0018*/ 	.byte	0x03, 0x50
        /*001a*/ 	.short	0x0000


	//----- nvinfo : EIATTR_MAXREG_COUNT
	.align		4
        /*001c*/ 	.byte	0x03, 0x1b
        /*001e*/ 	.short	0x00a8


	//----- nvinfo : EIATTR_NUM_BARRIERS
	.align		4
        /*0020*/ 	.byte	0x02, 0x4c
        /*0022*/ 	.byte	0x10
	.zero		1


	//----- nvinfo : EIATTR_EXTERNS
	.align		4
        /*0024*/ 	.byte	0x04, 0x0f
        /*0026*/ 	.short	(.L_167 - .L_166)


	//   ....[0]....
	.align		4
.L_166:
        /*0028*/ 	.word	index@(__assertfail)


	//----- nvinfo : EIATTR_ANNOTATIONS
	.align		4
.L_167:
        /*002c*/ 	.byte	0x04, 0x55
        /*002e*/ 	.short	(.L_169 - .L_168)


	//   ....[0]....
.L_168:
        /* <DEDUP_REMOVED lines=19> */


	//----- nvinfo : EIATTR_MERCURY_ISA_VERSION
	.align		4
.L_169:
        /*0150*/ 	.byte	0x03, 0x5f
        /*0152*/ 	.short	0x0101


	//----- nvinfo : EIATTR_INT_WARP_WIDE_INSTR_OFFSETS
	.align		4
        /*0154*/ 	.byte	0x04, 0x31
        /*0156*/ 	.short	(.L_171 - .L_170)


	//   ....[0]....
.L_170:
        /*0158*/ 	.word	0x000000c0


	//   ....[1]....
        /*015c*/ 	.word	0x000000d0


	//   ....[2]....
        /*0160*/ 	.word	0x00000170


	//   ....[3]....
        /*0164*/ 	.word	0x000150d0


	//   ....[4]....
        /*0168*/ 	.word	0x00015160


	//   ....[5]....
        /*016c*/ 	.word	0x00019120


	//   ....[6]....
        /*0170*/ 	.word	0x000191b0


	//----- nvinfo : EIATTR_COOP_GROUP_MASK_REGIDS
	.align		4
.L_171:
        /*0174*/ 	.byte	0x04, 0x29
        /*0176*/ 	.short	(.L_173 - .L_172)


	//   ....[0]....
.L_172:
        /*0178*/ 	.word	0xffffffff


	//   ....[1]....
        /*017c*/ 	.word	0xffffffff


	//   ....[2]....
        /*0180*/ 	.word	0xffffffff


	//   ....[3]....
        /*0184*/ 	.word	0xffffffff


	//   ....[4]....
        /*0188*/ 	.word	0xffffffff


	//   ....[5]....
        /*018c*/ 	.word	0xffffffff


	//   ....[6]....
        /*0190*/ 	.word	0xffffffff


	//   ....[7]....
        /*0194*/ 	.word	0xffffffff


	//   ....[8]....
        /*0198*/ 	.word	0xffffffff


	//   ....[9]....
        /*019c*/ 	.word	0xffffffff


	//   ....[10]....
        /*01a0*/ 	.word	0xffffffff


	//   ....[11]....
        /*01a4*/ 	.word	0xffffffff


	//   ....[12]....
        /*01a8*/ 	.word	0xffffffff


	//   ....[13]....
        /*01ac*/ 	.word	0xffffffff


	//   ....[14]....
        /*01b0*/ 	.word	0xffffffff


	//   ....[15]....
        /*01b4*/ 	.word	0xffffffff


	//   ....[16]....
        /*01b8*/ 	.word	0xffffffff


	//   ....[17]....
        /*01bc*/ 	.word	0xffffffff


	//   ....[18]....
        /*01c0*/ 	.word	0xffffffff


	//   ....[19]....
        /*01c4*/ 	.word	0xffffffff


	//   ....[20]....
        /*01c8*/ 	.word	0xffffffff


	//   ....[21]....
        /*01cc*/ 	.word	0xffffffff


	//   ....[22]....
        /*01d0*/ 	.word	0xffffffff


	//   ....[23]....
        /*01d4*/ 	.word	0xffffffff


	//   ....[24]....
        /*01d8*/ 	.word	0xffffffff


	//   ....[25]....
        /*01dc*/ 	.word	0xffffffff


	//   ....[26]....
        /*01e0*/ 	.word	0xffffffff


	//   ....[27]....
        /*01e4*/ 	.word	0xffffffff


	//   ....[28]....
        /*01e8*/ 	.word	0xffffffff


	//   ....[29]....
        /*01ec*/ 	.word	0xffffffff


	//   ....[30]....
        /*01f0*/ 	.word	0xffffffff


	//   ....[31]....
        /*01f4*/ 	.word	0xffffffff


	//   ....[32]....
        /*01f8*/ 	.word	0xffffffff


	//   ....[33]....
        /*01fc*/ 	.word	0xffffffff


	//   ....[34]....
        /*0200*/ 	.word	0xffffffff


	//   ....[35]....
        /*0204*/ 	.word	0xffffffff


	//   ....[36]....
        /*0208*/ 	.word	0xffffffff


	//   ....[37]....
        /*020c*/ 	.word	0xffffffff


	//   ....[38]....
        /*0210*/ 	.word	0xffffffff


	//   ....[39]....
        /*0214*/ 	.word	0xffffffff


	//   ....[40]....
        /*0218*/ 	.word	0xffffffff


	//   ....[41]....
        /*021c*/ 	.word	0xffffffff


	//   ....[42]....
        /*0220*/ 	.word	0xffffffff


	//   ....[43]....
        /*0224*/ 	.word	0xffffffff


	//   ....[44]....
        /*0228*/ 	.word	0xffffffff


	//   ....[45]....
        /*022c*/ 	.word	0xffffffff


	//   ....[46]....
        /*0230*/ 	.word	0xffffffff


	//   ....[47]....
        /*0234*/ 	.word	0xffffffff


	//   ....[48]....
        /*0238*/ 	.word	0xffffffff


	//   ....[49]....
        /*023c*/ 	.word	0xffffffff


	//   ....[50]....
        /*0240*/ 	.word	0xffffffff


	//   ....[51]....
        /*0244*/ 	.word	0xffffffff


	//   ....[52]....
        /*0248*/ 	.word	0xffffffff


	//   ....[53]....
        /*024c*/ 	.word	0xffffffff


	//   ....[54]....
        /*0250*/ 	.word	0xffffffff


	//   ....[55]....
        /*0254*/ 	.word	0xffffffff


	//   ....[56]....
        /*0258*/ 	.word	0xffffffff


	//   ....[57]....
        /*025c*/ 	.word	0xffffffff


	//   ....[58]....
        /*0260*/ 	.word	0xffffffff


	//   ....[59]....
        /*0264*/ 	.word	0xffffffff


	//   ....[60]....
        /*0268*/ 	.word	0xffffffff


	//   ....[61]....
        /*026c*/ 	.word	0xffffffff


	//   ....[62]....
        /*0270*/ 	.word	0xffffffff


	//   ....[63]....
        /*0274*/ 	.word	0xffffffff


	//   ....[64]....
        /*0278*/ 	.word	0xffffffff


	//   ....[65]....
        /*027c*/ 	.word	0xffffffff


	//   ....[66]....
        /*0280*/ 	.word	0xffffffff


	//   ....[67]....
        /*0284*/ 	.word	0xffffffff


	//   ....[68]....
        /*0288*/ 	.word	0xffffffff


	//   ....[69]....
        /*028c*/ 	.word	0xffffffff


	//   ....[70]....
        /*0290*/ 	.word	0xffffffff


	//   ....[71]....
        /*0294*/ 	.word	0xffffffff


	//   ....[72]....
        /*0298*/ 	.word	0xffffffff


	//   ....[73]....
        /*029c*/ 	.word	0xffffffff


	//   ....[74]....
        /*02a0*/ 	.word	0xffffffff


	//   ....[75]....
        /*02a4*/ 	.word	0xffffffff


	//   ....[76]....
        /*02a8*/ 	.word	0xffffffff


	//   ....[77]....
        /*02ac*/ 	.word	0xffffffff


	//   ....[78]....
        /*02b0*/ 	.word	0xffffffff


	//   ....[79]....
        /*02b4*/ 	.word	0xffffffff


	//   ....[80]....
        /*02b8*/ 	.word	0xffffffff


	//   ....[81]....
        /*02bc*/ 	.word	0xffffffff


	//   ....[82]....
        /*02c0*/ 	.word	0xffffffff


	//   ....[83]....
        /*02c4*/ 	.word	0xffffffff


	//   ....[84]....
        /*02c8*/ 	.word	0xffffffff


	//   ....[85]....
        /*02cc*/ 	.word	0xffffffff


	//   ....[86]....
        /*02d0*/ 	.word	0xffffffff


	//   ....[87]....
        /*02d4*/ 	.word	0xffffffff


	//   ....[88]....
        /*02d8*/ 	.word	0xffffffff


	//   ....[89]....
        /*02dc*/ 	.word	0xffffffff


	//   ....[90]....
        /*02e0*/ 	.word	0xffffffff


	//   ....[91]....
        /*02e4*/ 	.word	0xffffffff


	//   ....[92]....
        /*02e8*/ 	.word	0xffffffff


	//   ....[93]....
        /*02ec*/ 	.word	0xffffffff


	//   ....[94]....
        /*02f0*/ 	.word	0xffffffff


	//   ....[95]....
        /*02f4*/ 	.word	0xffffffff


	//   ....[96]....
        /*02f8*/ 	.word	0xffffffff


	//   ....[97]....
        /*02fc*/ 	.word	0xffffffff


	//   ....[98]....
        /*0300*/ 	.word	0xffffffff


	//   ....[99]....
        /*0304*/ 	.word	0xffffffff


	//   ....[100]....
        /*0308*/ 	.word	0xffffffff


	//   ....[101]....
        /*030c*/ 	.word	0xffffffff


	//   ....[102]....
        /*0310*/ 	.word	0xffffffff


	//   ....[103]....
        /*0314*/ 	.word	0xffffffff


	//   ....[104]....
        /*0318*/ 	.word	0xffffffff


	//   ....[105]....
        /*031c*/ 	.word	0xffffffff


	//   ....[106]....
        /*0320*/ 	.word	0xffffffff


	//   ....[107]....
        /*0324*/ 	.word	0xffffffff


	//   ....[108]....
        /*0328*/ 	.word	0xffffffff


	//   ....[109]....
        /*032c*/ 	.word	0xffffffff


	//   ....[110]....
        /*0330*/ 	.word	0xffffffff


	//   ....[111]....
        /*0334*/ 	.word	0xffffffff


	//   ....[112]....
        /*0338*/ 	.word	0xffffffff


	//   ....[113]....
        /*033c*/ 	.word	0xffffffff


	//   ....[114]....
        /*0340*/ 	.word	0xffffffff


	//   ....[115]....
        /*0344*/ 	.word	0xffffffff


	//   ....[116]....
        /*0348*/ 	.word	0xffffffff


	//   ....[117]....
        /*034c*/ 	.word	0xffffffff


	//   ....[118]....
        /*0350*/ 	.word	0xffffffff


	//   ....[119]....
        /*0354*/ 	.word	0xffffffff


	//   ....[120]....
        /*0358*/ 	.word	0xffffffff


	//   ....[121]....
        /*035c*/ 	.word	0xffffffff


	//   ....[122]....
        /*0360*/ 	.word	0xffffffff


	//   ....[123]....
        /*0364*/ 	.word	0xffffffff


	//   ....[124]....
        /*0368*/ 	.word	0xffffffff


	//   ....[125]....
        /*036c*/ 	.word	0xffffffff


	//   ....[126]....
        /*0370*/ 	.word	0xffffffff


	//   ....[127]....
        /*0374*/ 	.word	0xffffffff


	//   ....[128]....
        /*0378*/ 	.word	0xffffffff


	//   ....[129]....
        /*037c*/ 	.word	0xffffffff


	//   ....[130]....
        /*0380*/ 	.word	0xffffffff


	//   ....[131]....
        /*0384*/ 	.word	0xffffffff


	//   ....[132]....
        /*0388*/ 	.word	0xffffffff


	//   ....[133]....
        /*038c*/ 	.word	0xffffffff


	//   ....[134]....
        /*0390*/ 	.word	0xffffffff


	//   ....[135]....
        /*0394*/ 	.word	0xffffffff


	//   ....[136]....
        /*0398*/ 	.word	0xffffffff


	//   ....[137]....
        /*039c*/ 	.word	0xffffffff


	//   ....[138]....
        /*03a0*/ 	.word	0xffffffff


	//   ....[139]....
        /*03a4*/ 	.word	0xffffffff


	//   ....[140]....
        /*03a8*/ 	.word	0xffffffff


	//   ....[141]....
        /*03ac*/ 	.word	0xffffffff


	//   ....[142]....
        /*03b0*/ 	.word	0xffffffff


	//   ....[143]....
        /*03b4*/ 	.word	0xffffffff


	//   ....[144]....
        /*03b8*/ 	.word	0xffffffff


	//   ....[145]....
        /*03bc*/ 	.word	0xffffffff


	//   ....[146]....
        /*03c0*/ 	.word	0xffffffff


	//   ....[147]....
        /*03c4*/ 	.word	0xffffffff


	//   ....[148]....
        /*03c8*/ 	.word	0xffffffff


	//   ....[149]....
        /*03cc*/ 	.word	0xffffffff


	//   ....[150]....
        /*03d0*/ 	.word	0xffffffff


	//   ....[151]....
        /*03d4*/ 	.word	0xffffffff


	//   ....[152]....
        /*03d8*/ 	.word	0xffffffff


	//   ....[153]....
        /*03dc*/ 	.word	0xffffffff


	//   ....[154]....
        /*03e0*/ 	.word	0xffffffff


	//   ....[155]....
        /*03e4*/ 	.word	0xffffffff


	//   ....[156]....
        /*03e8*/ 	.word	0xffffffff


	//   ....[157]....
        /*03ec*/ 	.word	0xffffffff


	//   ....[158]....
        /*03f0*/ 	.word	0xffffffff


	//   ....[159]....
        /*03f4*/ 	.word	0xffffffff


	//   ....[160]....
        /*03f8*/ 	.word	0xffffffff


	//   ....[161]....
        /*03fc*/ 	.word	0xffffffff


	//   ....[162]....
        /*0400*/ 	.word	0xffffffff


	//   ....[163]....
        /*0404*/ 	.word	0xffffffff


	//   ....[164]....
        /*0408*/ 	.word	0xffffffff


	//   ....[165]....
        /*040c*/ 	.word	0xffffffff


	//   ....[166]....
        /*0410*/ 	.word	0xffffffff


	//   ....[167]....
        /*0414*/ 	.word	0xffffffff


	//   ....[168]....
        /*0418*/ 	.word	0xffffffff


	//   ....[169]....
        /*041c*/ 	.word	0xffffffff


	//   ....[170]....
        /*0420*/ 	.word	0xffffffff


	//   ....[171]....
        /*0424*/ 	.word	0xffffffff


	//   ....[172]....
        /*0428*/ 	.word	0xffffffff


	//   ....[173]....
        /*042c*/ 	.word	0xffffffff


	//   ....[174]....
        /*0430*/ 	.word	0xffffffff


	//   ....[175]....
        /*0434*/ 	.word	0xffffffff


	//   ....[176]....
        /*0438*/ 	.word	0xffffffff


	//   ....[177]....
        /*043c*/ 	.word	0xffffffff


	//   ....[178]....
        /*0440*/ 	.word	0xffffffff


	//   ....[179]....
        /*0444*/ 	.word	0xffffffff


	//   ....[180]....
        /*0448*/ 	.word	0xffffffff


	//   ....[181]....
        /*044c*/ 	.word	0xffffffff


	//   ....[182]....
        /*0450*/ 	.word	0xffffffff


	//   ....[183]....
        /*0454*/ 	.word	0xffffffff


	//   ....[184]....
        /*0458*/ 	.word	0x0500000f


	//   ....[185]....
        /*045c*/ 	.word	0x0500000f


	//   ....[186]....
        /*0460*/ 	.word	0x0500000f


	//   ....[187]....
        /*0464*/ 	.word	0x0500000f


	//   ....[188]....
        /*0468*/ 	.word	0x0500000f


	//   ....[189]....
        /*046c*/ 	.word	0x0500000f


	//   ....[190]....
        /*0470*/ 	.word	0x0500000f


	//   ....[191]....
        /*0474*/ 	.word	0x0500000f


	//   ....[192]....
        /*0478*/ 	.word	0x0500000f


	//   ....[193]....
        /*047c*/ 	.word	0x0500000f


	//   ....[194]....
        /*0480*/ 	.word	0x0500000f


	//   ....[195]....
        /*0484*/ 	.word	0x0500000f


	//   ....[196]....
        /*0488*/ 	.word	0x0500000f


	//   ....[197]....
        /*048c*/ 	.word	0x0500000f


	//   ....[198]....
        /*0490*/ 	.word	0x0500000f


	//   ....[199]....
        /*0494*/ 	.word	0x0500000f


	//   ....[200]....
        /*0498*/ 	.word	0x0500000f


	//   ....[201]....
        /*049c*/ 	.word	0x0500000f


	//   ....[202]....
        /*04a0*/ 	.word	0x0500000f


	//   ....[203]....
        /*04a4*/ 	.word	0x0500000f


	//   ....[204]....
        /*04a8*/ 	.word	0x0500000f


	//   ....[205]....
        /*04ac*/ 	.word	0x0500000f


	//   ....[206]....
        /*04b0*/ 	.word	0x0500000f


	//   ....[207]....
        /*04b4*/ 	.word	0x0500000f


	//   ....[208]....
        /*04b8*/ 	.word	0x0500000f


	//   ....[209]....
        /*04bc*/ 	.word	0x0500000f


	//   ....[210]....
        /*04c0*/ 	.word	0x0500000f


	//   ....[211]....
        /*04c4*/ 	.word	0x0500000f


	//   ....[212]....
        /*04c8*/ 	.word	0x0500000f


	//   ....[213]....
        /*04cc*/ 	.word	0x0500000f


	//   ....[214]....
        /*04d0*/ 	.word	0x0500000f


	//   ....[215]....
        /*04d4*/ 	.word	0x0500000f


	//   ....[216]....
        /*04d8*/ 	.word	0x0500000f


	//   ....[217]....
        /*04dc*/ 	.word	0x0500000f


	//   ....[218]....
        /*04e0*/ 	.word	0x0500000f


	//   ....[219]....
        /*04e4*/ 	.word	0x0500000f


	//   ....[220]....
        /*04e8*/ 	.word	0x0500000f


	//   ....[221]....
        /*04ec*/ 	.word	0x0500000f


	//   ....[222]....
        /*04f0*/ 	.word	0x0500000f


	//   ....[223]....
        /*04f4*/ 	.word	0x0500000f


	//   ....[224]....
        /*04f8*/ 	.word	0x0500000f


	//   ....[225]....
        /*04fc*/ 	.word	0x0500000f


	//   ....[226]....
        /*0500*/ 	.word	0x0500000f


	//   ....[227]....
        /*0504*/ 	.word	0x0500000f


	//   ....[228]....
        /*0508*/ 	.word	0x0500000f


	//   ....[229]....
        /*050c*/ 	.word	0x0500000f


	//   ....[230]....
        /*0510*/ 	.word	0x0500000f


	//   ....[231]....
        /*0514*/ 	.word	0x0500000f


	//   ....[232]....
        /*0518*/ 	.word	0x0500000f


	//   ....[233]....
        /*051c*/ 	.word	0x0500000f


	//   ....[234]....
        /*0520*/ 	.word	0x0500000f


	//   ....[235]....
        /*0524*/ 	.word	0x0500000f


	//   ....[236]....
        /*0528*/ 	.word	0x0500000f


	//   ....[237]....
        /*052c*/ 	.word	0x0500000f


	//   ....[238]....
        /*0530*/ 	.word	0x0500000f


	//   ....[239]....
        /*0534*/ 	.word	0x0500000f


	//   ....[240]....
        /*0538*/ 	.word	0x0500000f


	//   ....[241]....
        /*053c*/ 	.word	0x0500000f


	//   ....[242]....
        /*0540*/ 	.word	0x0500000f


	//   ....[243]....
        /*0544*/ 	.word	0x0500000f


	//   ....[244]....
        /*0548*/ 	.word	0x0500000f


	//   ....[245]....
        /*054c*/ 	.word	0x0500000f


	//   ....[246]....
        /*0550*/ 	.word	0x0500000f


	//   ....[247]....
        /*0554*/ 	.word	0x0500000f


	//   ....[248]....
        /*0558*/ 	.word	0x0500000f


	//   ....[249]....
        /*055c*/ 	.word	0x0500000f


	//   ....[250]....
        /*0560*/ 	.word	0x0500000f


	//   ....[251]....
        /*0564*/ 	.word	0x0500000f


	//   ....[252]....
        /*0568*/ 	.word	0x0500000f


	//   ....[253]....
        /*056c*/ 	.word	0x0500000f


	//   ....[254]....
        /*0570*/ 	.word	0x0500000f


	//   ....[255]....
        /*0574*/ 	.word	0x0500000f


	//   ....[0]....
        /*0578*/ 	.word	0x0500000f


	//   ....[1]....
        /*057c*/ 	.word	0x0500000f


	//   ....[2]....
        /*0580*/ 	.word	0x0500000f


	//   ....[3]....
        /*0584*/ 	.word	0x0500000f


	//   ....[4]....
        /*0588*/ 	.word	0x0500000f


	//   ....[5]....
        /*058c*/ 	.word	0x0500000f


	//   ....[6]....
        /*0590*/ 	.word	0x0500000f


	//   ....[7]....
        /*0594*/ 	.word	0x0500000f


	//   ....[8]....
        /*0598*/ 	.word	0x0500000f


	//   ....[9]....
        /*059c*/ 	.word	0x0500000f


	//   ....[10]....
        /*05a0*/ 	.word	0x0500000f


	//   ....[11]....
        /*05a4*/ 	.word	0x0500000f


	//   ....[12]....
        /*05a8*/ 	.word	0x0500000f


	//   ....[13]....
        /*05ac*/ 	.word	0x0500000f


	//   ....[14]....
        /*05b0*/ 	.word	0x0500000f


	//   ....[15]....
        /*05b4*/ 	.word	0x0500000f


	//   ....[16]....
        /*05b8*/ 	.word	0x0500000f


	//   ....[17]....
        /*05bc*/ 	.word	0x0500000f


	//   ....[18]....
        /*05c0*/ 	.word	0x0500000f


	//   ....[19]....
        /*05c4*/ 	.word	0x0500000f


	//   ....[20]....
        /*05c8*/ 	.word	0x0500000f


	//   ....[21]....
        /*05cc*/ 	.word	0x0500000f


	//   ....[22]....
        /*05d0*/ 	.word	0x0500000f


	//   ....[23]....
        /*05d4*/ 	.word	0x0500000f


	//   ....[24]....
        /*05d8*/ 	.word	0x0500000f


	//   ....[25]....
        /*05dc*/ 	.word	0x0500000f


	//----- nvinfo : EIATTR_COOP_GROUP_INSTR_OFFSETS
	.align		4
.L_173:
        /*05e0*/ 	.byte	0x04, 0x28
        /*05e2*/ 	.short	(.L_175 - .L_174)


	//   ....[0]....
.L_174:
        /*05e4*/ 	.word	0x00000080


	//   ....[1]....
        /*05e8*/ 	.word	0x00000090


	//   ....[2]....
        /*05ec*/ 	.word	0x000002d0


	//   ....[3]....
        /*05f0*/ 	.word	0x00000430


	//   ....[4]....
        /*05f4*/ 	.word	0x00000550


	//   ....[5]....
        /*05f8*/ 	.word	0x000006b0


	//   ....[6]....
        /*05fc*/ 	.word	0x00001a70


	//   ....[7]....
        /*0600*/ 	.word	0x00002730


	//   ....[8]....
        /*0604*/ 	.word	0x00002980


	//   ....[9]....
        /*0608*/ 	.word	0x00003e70


	//   ....[10]....
        /*060c*/ 	.word	0x00003f90


	//   ....[11]....
        /*0610*/ 	.word	0x00004a40


	//   ....[12]....
        /*0614*/ 	.word	0x00004a90


	//   ....[13]....
        /*0618*/ 	.word	0x00006a70


	//   ....[14]....
        /*061c*/ 	.word	0x00006c70


	//   ....[15]....
        /*0620*/ 	.word	0x000082b0


	//   ....[16]....
        /*0624*/ 	.word	0x000083c0


	//   ....[17]....
        /*0628*/ 	.word	0x00008ee0


	//   ....[18]....
        /*062c*/ 	.word	0x00008f70


	//   ....[19]....
        /*0630*/ 	.word	0x0000b730


	//   ....[20]....
        /*0634*/ 	.word	0x0000b740


	//   ....[21]....
        /*0638*/ 	.word	0x0000b770


	//   ....[22]....
        /*063c*/ 	.word	0x0000b780


	//   ....[23]....
        /*0640*/ 	.word	0x0000dc20


	//   ....[24]....
        /*0644*/ 	.word	0x0000ec40


	//   ....[25]....
        /*0648*/ 	.word	0x0000f450


	//   ....[26]....
        /*064c*/ 	.word	0x0000f560


	//   ....[27]....
        /*0650*/ 	.word	0x000100d0


	//   ....[28]....
        /*0654*/ 	.word	0x00010130


	//   ....[29]....
        /*0658*/ 	.word	0x00011830


	//   ....[30]....
        /*065c*/ 	.word	0x00011840


	//   ....[31]....
        /*0660*/ 	.word	0x000118c0


	//   ....[32]....
        /*0664*/ 	.word	0x000118d0


	//   ....[33]....
        /*0668*/ 	.word	0x00012ca0


	//   ....[34]....
        /*066c*/ 	.word	0x00012cb0


	//   ....[35]....
        /*0670*/ 	.word	0x00012cc0


	//   ....[36]....
        /*0674*/ 	.word	0x00012cd0


	//   ....[37]....
        /*0678*/ 	.word	0x00012ce0


	//   ....[38]....
        /*067c*/ 	.word	0x00012cf0


	//   ....[39]....
        /*0680*/ 	.word	0x00012d00


	//   ....[40]....
        /*0684*/ 	.word	0x00012d10


	//   ....[41]....
        /*0688*/ 	.word	0x00012d20


	//   ....[42]....
        /*068c*/ 	.word	0x00012d50


	//   ....[43]....
        /*0690*/ 	.word	0x00012d90


	//   ....[44]....
        /*0694*/ 	.word	0x00012da0


	//   ....[45]....
        /*0698*/ 	.word	0x00012dd0


	//   ....[46]....
        /*069c*/ 	.word	0x00012de0


	//   ....[47]....
        /*06a0*/ 	.word	0x00012df0


	//   ....[48]....
        /*06a4*/ 	.word	0x00012e00


	//   ....[49]....
        /*06a8*/ 	.word	0x00012e10


	//   ....[50]....
        /*06ac*/ 	.word	0x00012e20


	//   ....[51]....
        /*06b0*/ 	.word	0x00012e30


	//   ....[52]....
        /*06b4*/ 	.word	0x00012e40


	//   ....[53]....
        /*06b8*/ 	.word	0x00012e50


	//   ....[54]....
        /*06bc*/ 	.word	0x00012e60


	//   ....[55]....
        /*06c0*/ 	.word	0x00012e70


	//   ....[56]....
        /*06c4*/ 	.word	0x00012e80


	//   ....[57]....
        /*06c8*/ 	.word	0x00012e90


	//   ....[58]....
        /*06cc*/ 	.word	0x00012ea0


	//   ....[59]....
        /*06d0*/ 	.word	0x00012ed0


	//   ....[60]....
        /*06d4*/ 	.word	0x00012f00


	//   ....[61]....
        /*06d8*/ 	.word	0x00012f20


	//   ....[62]....
        /*06dc*/ 	.word	0x00012f30


	//   ....[63]....
        /*06e0*/ 	.word	0x00012f40


	//   ....[64]....
        /*06e4*/ 	.word	0x00012f50


	//   ....[65]....
        /*06e8*/ 	.word	0x00013040


	//   ....[66]....
        /*06ec*/ 	.word	0x00013070


	//   ....[67]....
        /*06f0*/ 	.word	0x000130a0


	//   ....[68]....
        /*06f4*/ 	.word	0x000130d0


	//   ....[69]....
        /*06f8*/ 	.word	0x00013590


	//   ....[70]....
        /*06fc*/ 	.word	0x000135d0


	//   ....[71]....
        /*0700*/ 	.word	0x00013690


	//   ....[72]....
        /*0704*/ 	.word	0x000136b0


	//   ....[73]....
        /*0708*/ 	.word	0x00013770


	//   ....[74]....
        /*070c*/ 	.word	0x00013790


	//   ....[75]....
        /*0710*/ 	.word	0x00013860


	//   ....[76]....
        /*0714*/ 	.word	0x00013880


	//   ....[77]....
        /*0718*/ 	.word	0x00013f20


	//   ....[78]....
        /*071c*/ 	.word	0x00013f40


	//   ....[79]....
        /*0720*/ 	.word	0x00014000


	//   ....[80]....
        /*0724*/ 	.word	0x00014020


	//   ....[81]....
        /*0728*/ 	.word	0x000140e0


	//   ....[82]....
        /*072c*/ 	.word	0x00014100


	//   ....[83]....
        /*0730*/ 	.word	0x000141d0


	//   ....[84]....
        /*0734*/ 	.word	0x000141f0


	//   ....[85]....
        /*0738*/ 	.word	0x00014380


	//   ....[86]....
        /*073c*/ 	.word	0x00015fb0


	//   ....[87]....
        /*0740*/ 	.word	0x00015ff0


	//   ....[88]....
        /*0744*/ 	.word	0x000160c0


	//   ....[89]....
        /*0748*/ 	.word	0x000160d0


	//   ....[90]....
        /*074c*/ 	.word	0x00016120


	//   ....[91]....
        /*0750*/ 	.word	0x00016130


	//   ....[92]....
        /*0754*/ 	.word	0x00016180


	//   ....[93]....
        /*0758*/ 	.word	0x00016190


	//   ....[94]....
        /*075c*/ 	.word	0x000161e0


	//   ....[95]....
        /*0760*/ 	.word	0x000161f0


	//   ....[96]....
        /*0764*/ 	.word	0x00016240


	//   ....[97]....
        /*0768*/ 	.word	0x00016250


	//   ....[98]....
        /*076c*/ 	.word	0x000162a0


	//   ....[99]....
        /*0770*/ 	.word	0x000162b0


	//   ....[100]....
        /*0774*/ 	.word	0x000162c0


	//   ....[101]....
        /*0778*/ 	.word	0x00016310


	//   ....[102]....
        /*077c*/ 	.word	0x00016360


	//   ....[103]....
        /*0780*/ 	.word	0x00016370


	//   ....[104]....
        /*0784*/ 	.word	0x00016380


	//   ....[105]....
        /*0788*/ 	.word	0x000163e0


	//   ....[106]....
        /*078c*/ 	.word	0x00016840


	//   ....[107]....
        /*0790*/ 	.word	0x00016870


	//   ....[108]....
        /*0794*/ 	.word	0x000168e0


	//   ....[109]....
        /*0798*/ 	.word	0x00016910


	//   ....[110]....
        /*079c*/ 	.word	0x00016950


	//   ....[111]....
        /*07a0*/ 	.word	0x00016980


	//   ....[112]....
        /*07a4*/ 	.word	0x000169d0


	//   ....[113]....
        /*07a8*/ 	.word	0x00016a00


	//   ....[114]....
        /*07ac*/ 	.word	0x00016a30


	//   ....[115]....
        /*07b0*/ 	.word	0x00016a60


	//   ....[116]....
        /*07b4*/ 	.word	0x00016ac0


	//   ....[117]....
        /*07b8*/ 	.word	0x00016ae0


	//   ....[118]....
        /*07bc*/ 	.word	0x00016b30


	//   ....[119]....
        /*07c0*/ 	.word	0x00016b50


	//   ....[120]....
        /*07c4*/ 	.word	0x00016ba0


	//   ....[121]....
        /*07c8*/ 	.word	0x00016bc0


	//   ....[122]....
        /*07cc*/ 	.word	0x00016be0


	//   ....[123]....
        /*07d0*/ 	.word	0x00016c20


	//   ....[124]....
        /*07d4*/ 	.word	0x00016c40


	//   ....[125]....
        /*07d8*/ 	.word	0x00016ca0


	//   ....[126]....
        /*07dc*/ 	.word	0x000172d0


	//   ....[127]....
        /*07e0*/ 	.word	0x000172f0


	//   ....[128]....
        /*07e4*/ 	.word	0x00017320


	//   ....[129]....
        /*07e8*/ 	.word	0x00017360


	//   ....[130]....
        /*07ec*/ 	.word	0x000173b0


	//   ....[131]....
        /*07f0*/ 	.word	0x000173d0


	//   ....[132]....
        /*07f4*/ 	.word	0x00017420


	//   ....[133]....
        /*07f8*/ 	.word	0x00017440


	//   ....[134]....
        /*07fc*/ 	.word	0x00017490


	//   ....[135]....
        /*0800*/ 	.word	0x000174b0


	//   ....[136]....
        /*0804*/ 	.word	0x00017500


	//   ....[137]....
        /*0808*/ 	.word	0x00017520


	//   ....[138]....
        /*080c*/ 	.word	0x00017570


	//   ....[139]....
        /*0810*/ 	.word	0x00017590


	//   ....[140]....
        /*0814*/ 	.word	0x000175d0


	//   ....[141]....
        /*0818*/ 	.word	0x000175f0


	//   ....[142]....
        /*081c*/ 	.word	0x00017f20


	//   ....[143]....
        /*0820*/ 	.word	0x00017f30


	//   ....[144]....
        /*0824*/ 	.word	0x00017f40


	//   ....[145]....
        /*0828*/ 	.word	0x00017f50


	//   ....[146]....
        /*082c*/ 	.word	0x00017f60


	//   ....[147]....
        /*0830*/ 	.word	0x00017f70


	//   ....[148]....
        /*0834*/ 	.word	0x00017f90


	//   ....[149]....
        /*0838*/ 	.word	0x00017fb0


	//   ....[150]....
        /*083c*/ 	.word	0x00018070


	//   ....[151]....
        /*0840*/ 	.word	0x00018080


	//   ....[152]....
        /*0844*/ 	.word	0x00018090


	//   ....[153]....
        /*0848*/ 	.word	0x000180a0


	//   ....[154]....
        /*084c*/ 	.word	0x00018110


	//   ....[155]....
        /*0850*/ 	.word	0x00018120


	//   ....[156]....
        /*0854*/ 	.word	0x00018130


	//   ....[157]....
        /*0858*/ 	.word	0x00018140


	//   ....[158]....
        /*085c*/ 	.word	0x00018160


	//   ....[159]....
        /*0860*/ 	.word	0x00018180


	//   ....[160]....
        /*0864*/ 	.word	0x000181c0


	//   ....[161]....
        /*0868*/ 	.word	0x00018210


	//   ....[162]....
        /*086c*/ 	.word	0x000185c0


	//   ....[163]....
        /*0870*/ 	.word	0x000185d0


	//   ....[164]....
        /*0874*/ 	.word	0x000185e0


	//   ....[165]....
        /*0878*/ 	.word	0x000185f0


	//   ....[166]....
        /*087c*/ 	.word	0x00018600


	//   ....[167]....
        /*0880*/ 	.word	0x00018620


	//   ....[168]....
        /*0884*/ 	.word	0x00018640


	//   ....[169]....
        /*0888*/ 	.word	0x000186a0


	//   ....[170]....
        /*088c*/ 	.word	0x000186e0


	//   ....[171]....
        /*0890*/ 	.word	0x000186f0


	//   ....[172]....
        /*0894*/ 	.word	0x00018710


	//   ....[173]....
        /*0898*/ 	.word	0x00018730


	//   ....[174]....
        /*089c*/ 	.word	0x00018780


	//   ....[175]....
        /*08a0*/ 	.word	0x000187a0


	//   ....[176]....
        /*08a4*/ 	.word	0x000187b0


	//   ....[177]....
        /*08a8*/ 	.word	0x000187c0


	//   ....[178]....
        /*08ac*/ 	.word	0x000187e0


	//   ....[179]....
        /*08b0*/ 	.word	0x00018800


	//   ....[180]....
        /*08b4*/ 	.word	0x00018820


	//   ....[181]....
        /*08b8*/ 	.word	0x00018860


	//   ....[182]....
        /*08bc*/ 	.word	0x00019a10


	//   ....[183]....
        /*08c0*/ 	.word	0x00019bb0


	//   ....[184]....
        /*08c4*/ 	.word	0x0001a280


	//   ....[185]....
        /*08c8*/ 	.word	0x0001a360


	//   ....[186]....
        /*08cc*/ 	.word	0x0001a450


	//   ....[187]....
        /*08d0*/ 	.word	0x0001a4b0


	//   ....[188]....
        /*08d4*/ 	.word	0x0001a570


	//   ....[189]....
        /*08d8*/ 	.word	0x0001a5d0


	//   ....[190]....
        /*08dc*/ 	.word	0x0001a690


	//   ....[191]....
        /*08e0*/ 	.word	0x0001a6f0


	//   ....[192]....
        /*08e4*/ 	.word	0x0001a7b0


	//   ....[193]....
        /*08e8*/ 	.word	0x0001a810


	//   ....[194]....
        /*08ec*/ 	.word	0x0001a8d0


	//   ....[195]....
        /*08f0*/ 	.word	0x0001a930


	//   ....[196]....
        /*08f4*/ 	.word	0x0001a9f0


	//   ....[197]....
        /*08f8*/ 	.word	0x0001aa50


	//   ....[198]....
        /*08fc*/ 	.word	0x0001ab10


	//   ....[199]....
        /*0900*/ 	.word	0x0001ab70


	//   ....[200]....
        /*0904*/ 	.word	0x0001ac30


	//   ....[201]....
        /*0908*/ 	.word	0x0001ac90


	//   ....[202]....
        /*090c*/ 	.word	0x0001ad50


	//   ....[203]....
        /*0910*/ 	.word	0x0001adb0


	//   ....[204]....
        /*0914*/ 	.word	0x0001aea0


	//   ....[205]....
        /*0918*/ 	.word	0x0001b050


	//   ....[206]....
        /*091c*/ 	.word	0x0001b0e0


	//   ....[207]....
        /*0920*/ 	.word	0x0001b1b0


	//   ....[208]....
        /*0924*/ 	.word	0x0001b200


	//   ....[209]....
        /*0928*/ 	.word	0x0001b2d0


	//   ....[210]....
        /*092c*/ 	.word	0x0001b320


	//   ....[211]....
        /*0930*/ 	.word	0x0001b400


	//   ....[212]....
        /*0934*/ 	.word	0x0001b450


	//   ....[213]....
        /*0938*/ 	.word	0x0001b4c0


	//   ....[214]....
        /*093c*/ 	.word	0x0001b580


	//   ....[215]....
        /*0940*/ 	.word	0x0001b5f0


	//   ....[216]....
        /*0944*/ 	.word	0x0001b6b0


	//   ....[217]....
        /*0948*/ 	.word	0x0001b720


	//   ....[218]....
        /*094c*/ 	.word	0x0001b7d0


	//   ....[219]....
        /*0950*/ 	.word	0x0001b840


	//   ....[220]....
        /*0954*/ 	.word	0x0001b8f0


	//   ....[221]....
        /*0958*/ 	.word	0x0001b960


	//   ....[222]....
        /*095c*/ 	.word	0x0001ba10


	//   ....[223]....
        /*0960*/ 	.word	0x0001ba80


	//   ....[224]....
        /*0964*/ 	.word	0x0001bb30


	//   ....[225]....
        /*0968*/ 	.word	0x0001bbc0


	//   ....[226]....
        /*096c*/ 	.word	0x0001bc30


	//   ....[227]....
        /*0970*/ 	.word	0x0001bcb0


	//   ....[228]....
        /*0974*/ 	.word	0x0001bd50


	//   ....[229]....
        /*0978*/ 	.word	0x0001bdb0


	//   ....[230]....
        /*097c*/ 	.word	0x0001be70


	//   ....[231]....
        /*0980*/ 	.word	0x0001bed0


	//   ....[232]....
        /*0984*/ 	.word	0x0001bf90


	//   ....[233]....
        /*0988*/ 	.word	0x0001bff0


	//   ....[234]....
        /*098c*/ 	.word	0x0001c0b0


	//   ....[235]....
        /*0990*/ 	.word	0x0001c110


	//   ....[236]....
        /*0994*/ 	.word	0x0001c1d0


	//   ....[237]....
        /*0998*/ 	.word	0x0001c230


	//   ....[238]....
        /*099c*/ 	.word	0x0001c2f0


	//   ....[239]....
        /*09a0*/ 	.word	0x0001c350


	//   ....[240]....
        /*09a4*/ 	.word	0x0001c3f0


	//   ....[241]....
        /*09a8*/ 	.word	0x0001c520


	//   ....[242]....
        /*09ac*/ 	.word	0x0001c5b0


	//   ....[243]....
        /*09b0*/ 	.word	0x0001c630


	//   ....[244]....
        /*09b4*/ 	.word	0x0001c6d0


	//   ....[245]....
        /*09b8*/ 	.word	0x0001c730


	//   ....[246]....
        /*09bc*/ 	.word	0x0001c7e0


	//   ....[247]....
        /*09c0*/ 	.word	0x0001c840


	//   ....[248]....
        /*09c4*/ 	.word	0x0001c8f0


	//   ....[249]....
        /*09c8*/ 	.word	0x0001c950


	//   ....[250]....
        /*09cc*/ 	.word	0x0001c9f0


	//   ....[251]....
        /*09d0*/ 	.word	0x0001ca50


	//   ....[252]....
        /*09d4*/ 	.word	0x0001cb00


	//   ....[253]....
        /*09d8*/ 	.word	0x0001cb60


	//   ....[254]....
        /*09dc*/ 	.word	0x0001cc00


	//   ....[255]....
        /*09e0*/ 	.word	0x0001cc60


	//   ....[0]....
        /*09e4*/ 	.word	0x0001cd10


	//   ....[1]....
        /*09e8*/ 	.word	0x0001cd70


	//   ....[2]....
        /*09ec*/ 	.word	0x0001ce20


	//   ....[3]....
        /*09f0*/ 	.word	0x0001ce80


	//   ....[4]....
        /*09f4*/ 	.word	0x0001cf30


	//   ....[5]....
        /*09f8*/ 	.word	0x0001d020


	//   ....[6]....
        /*09fc*/ 	.word	0x0001d0b0


	//   ....[7]....
        /*0a00*/ 	.word	0x0001d130


	//   ....[8]....
        /*0a04*/ 	.word	0x0001d1c0


	//   ....[9]....
        /*0a08*/ 	.word	0x0001d220


	//   ....[10]....
        /*0a0c*/ 	.word	0x0001d2c0


	//   ....[11]....
        /*0a10*/ 	.word	0x0001d320


	//   ....[12]....
        /*0a14*/ 	.word	0x0001d3d0


	//   ....[13]....
        /*0a18*/ 	.word	0x0001d430


	//   ....[14]....
        /*0a1c*/ 	.word	0x0001d4d0


	//   ....[15]....
        /*0a20*/ 	.word	0x0001d530


	//   ....[16]....
        /*0a24*/ 	.word	0x0001d5e0


	//   ....[17]....
        /*0a28*/ 	.word	0x0001d640


	//   ....[18]....
        /*0a2c*/ 	.word	0x0001d6e0


	//   ....[19]....
        /*0a30*/ 	.word	0x0001d740


	//   ....[20]....
        /*0a34*/ 	.word	0x0001d7f0


	//   ....[21]....
        /*0a38*/ 	.word	0x0001d850


	//   ....[22]....
        /*0a3c*/ 	.word	0x0001d900


	//   ....[23]....
        /*0a40*/ 	.word	0x0001d960


	//   ....[24]....
        /*0a44*/ 	.word	0x0001da10


	//   ....[25]....
        /*0a48*/ 	.word	0x0001dc70


	//----- nvinfo : EIATTR_REG_RECONFIG
	.align		4
.L_175:
        /*0a4c*/ 	.byte	0x01, 0x54
	.zero		2


	//----- nvinfo : EIATTR_SYSCALL_OFFSETS
	.align		4
        /*0a50*/ 	.byte	0x04, 0x46
        /*0a52*/ 	.short	(.L_177 - .L_176)


	//   ....[0]....
.L_176:
        /*0a54*/ 	.word	0x00001c50


	//   ....[1]....
        /*0a58*/ 	.word	0x000152d0


	//   ....[2]....
        /*0a5c*/ 	.word	0x00015440


	//   ....[3]....
        /*0a60*/ 	.word	0x00015590


	//   ....[4]....
        /*0a64*/ 	.word	0x000156d0


	//   ....[5]....
        /*0a68*/ 	.word	0x00016f60


	//----- nvinfo : EIATTR_MBARRIER_INSTR_OFFSETS
	.align		4
.L_177:
        /*0a6c*/ 	.byte	0x04, 0x39
        /*0a6e*/ 	.short	(.L_179 - .L_178)


	//   ....[0]....
.L_178:
        /*0a70*/ 	.word	0x00000180
        /*0a74*/ 	.word	0x000000ff
        /*0a78*/ 	.word	0x00022800
        /*0a7c*/ 	.short	0x0100
        /*0a7e*/ 	.byte	0x08
	.zero		1


	//   ....[1]....
        /*0a80*/ 	.word	0x00000190
        /*0a84*/ 	.word	0x000000ff
        /*0a88*/ 	.word	0x00022820
        /*0a8c*/ 	.short	0x0100
        /*0a8e*/ 	.byte	0x08
	.zero		1


	//   ....[2]....
        /*0a90*/ 	.word	0x00000280
        /*0a94*/ 	.word	0x000000ff
        /*0a98*/ 	.word	0x00022830
        /*0a9c*/ 	.short	0x0100
        /*0a9e*/ 	.byte	0x08
	.zero		1


	//   ....[3]....
        /*0aa0*/ 	.word	0x00000290
        /*0aa4*/ 	.word	0x000000ff
        /*0aa8*/ 	.word	0x00022840
        /*0aac*/ 	.short	0x0100
        /*0aae*/ 	.byte	0x08
	.zero		1


	//   ....[4]....
        /*0ab0*/ 	.word	0x000002a0
        /*0ab4*/ 	.word	0x000000ff
        /*0ab8*/ 	.word	0x00022838
        /*0abc*/ 	.short	0x0100
        /*0abe*/ 	.byte	0x08
	.zero		1


	//   ....[5]....
        /*0ac0*/ 	.word	0x000002b0
        /*0ac4*/ 	.word	0x000000ff
        /*0ac8*/ 	.word	0x00022848
        /*0acc*/ 	.short	0x0100
        /*0ace*/ 	.byte	0x08
	.zero		1


	//   ....[6]....
        /*0ad0*/ 	.word	0x000003e0
        /*0ad4*/ 	.word	0x000000ff
        /*0ad8*/ 	.word	0x00022850
        /*0adc*/ 	.short	0x0100
        /*0ade*/ 	.byte	0x08
	.zero		1


	//   ....[7]....
        /*0ae0*/ 	.word	0x000003f0
        /*0ae4*/ 	.word	0x000000ff
        /*0ae8*/ 	.word	0x00022860
        /*0aec*/ 	.short	0x0100
        /*0aee*/ 	.byte	0x08
	.zero		1


	//   ....[8]....
        /*0af0*/ 	.word	0x00000400
        /*0af4*/ 	.word	0x000000ff
        /*0af8*/ 	.word	0x00022858
        /*0afc*/ 	.short	0x0100
        /*0afe*/ 	.byte	0x08
	.zero		1


	//   ....[9]....
        /*0b00*/ 	.word	0x00000410
        /*0b04*/ 	.word	0x000000ff
        /*0b08*/ 	.word	0x00022868
        /*0b0c*/ 	.short	0x0100
        /*0b0e*/ 	.byte	0x08
	.zero		1


	//   ....[10]....
        /*0b10*/ 	.word	0x00000500
        /*0b14*/ 	.word	0x000000ff
        /*0b18*/ 	.word	0x00022870
        /*0b1c*/ 	.short	0x0100
        /*0b1e*/ 	.byte	0x06
	.zero		1


	//   ....[11]....
        /*0b20*/ 	.word	0x00000510
        /*0b24*/ 	.word	0x000000ff
        /*0b28*/ 	.word	0x00022880
        /*0b2c*/ 	.short	0x0100
        /*0b2e*/ 	.byte	0x06
	.zero		1


	//   ....[12]....
        /*0b30*/ 	.word	0x00000520
        /*0b34*/ 	.word	0x000000ff
        /*0b38*/ 	.word	0x00022878
        /*0b3c*/ 	.short	0x0100
        /*0b3e*/ 	.byte	0x06
	.zero		1


	//   ....[13]....
        /*0b40*/ 	.word	0x00000530
        /*0b44*/ 	.word	0x000000ff
        /*0b48*/ 	.word	0x00022888
        /*0b4c*/ 	.short	0x0100
        /*0b4e*/ 	.byte	0x06
	.zero		1


	//   ....[14]....
        /*0b50*/ 	.word	0x00000660
        /*0b54*/ 	.word	0x000000ff
        /*0b58*/ 	.word	0x00022890
        /*0b5c*/ 	.short	0x0100
        /*0b5e*/ 	.byte	0x08
	.zero		1


	//   ....[15]....
        /*0b60*/ 	.word	0x00000670
        /*0b64*/ 	.word	0x000000ff
        /*0b68*/ 	.word	0x000228a0
        /*0b6c*/ 	.short	0x0100
        /*0b6e*/ 	.byte	0x08
	.zero		1


	//   ....[16]....
        /*0b70*/ 	.word	0x00000680
        /*0b74*/ 	.word	0x000000ff
        /*0b78*/ 	.word	0x00022898
        /*0b7c*/ 	.short	0x0100
        /*0b7e*/ 	.byte	0x08
	.zero		1


	//   ....[17]....
        /*0b80*/ 	.word	0x00000690
        /*0b84*/ 	.word	0x000000ff
        /*0b88*/ 	.word	0x000228a8
        /*0b8c*/ 	.short	0x0100
        /*0b8e*/ 	.byte	0x08
	.zero		1


	//   ....[18]....
        /*0b90*/ 	.word	0x000007e0
        /*0b94*/ 	.word	0x000000ff
        /*0b98*/ 	.word	0x000228b0
        /*0b9c*/ 	.short	0x0100
        /*0b9e*/ 	.byte	0x08
	.zero		1


	//   ....[19]....
        /*0ba0*/ 	.word	0x000007f0
        /*0ba4*/ 	.word	0x000000ff
        /*0ba8*/ 	.word	0x000228c0
        /*0bac*/ 	.short	0x0100
        /*0bae*/ 	.byte	0x08
	.zero		1


	//   ....[20]....
        /*0bb0*/ 	.word	0x00000800
        /*0bb4*/ 	.word	0x000000ff
        /*0bb8*/ 	.word	0x000228b8
        /*0bbc*/ 	.short	0x0100
        /*0bbe*/ 	.byte	0x08
	.zero		1


	//   ....[21]....
        /*0bc0*/ 	.word	0x00000810
        /*0bc4*/ 	.word	0x000000ff
        /*0bc8*/ 	.word	0x000228c8
        /*0bcc*/ 	.short	0x0100
        /*0bce*/ 	.byte	0x08
	.zero		1


	//   ....[22]....
        /*0bd0*/ 	.word	0x00001cd0
        /*0bd4*/ 	.word	0x000000ff
        /*0bd8*/ 	.word	0x00022800
        /*0bdc*/ 	.short	0x010a
        /*0bde*/ 	.byte	0x2b
	.zero		1


	//   ....[23]....
        /*0be0*/ 	.word	0x00001d50
        /*0be4*/ 	.word	0x00000003
        /*0be8*/ 	.word	0x00022830
        /*0bec*/ 	.short	0x010a
        /*0bee*/ 	.byte	0x3f
	.zero		1


	//   ....[24]....
        /*0bf0*/ 	.word	0x00001d90
        /*0bf4*/ 	.word	0x00000003
        /*0bf8*/ 	.word	0x00022830
        /*0bfc*/ 	.short	0x010a
        /*0bfe*/ 	.byte	0x3f
	.zero		1


	//   ....[25]....
        /*0c00*/ 	.word	0x000026c0
        /*0c04*/ 	.word	0x000000ff
        /*0c08*/ 	.word	0x00000000
        /*0c0c*/ 	.short	0x0101
        /*0c0e*/ 	.byte	0x06
	.zero		1


	//   ....[26]....
        /*0c10*/ 	.word	0x00005e20
        /*0c14*/ 	.word	0x000000ff
        /*0c18*/ 	.word	0x00022830
        /*0c1c*/ 	.short	0x010a
        /*0c1e*/ 	.byte	0x06
	.zero		1


	//   ....[27]....
        /*0c20*/ 	.word	0x00005e60
        /*0c24*/ 	.word	0x000000ff
        /*0c28*/ 	.word	0x00022830
        /*0c2c*/ 	.short	0x010a
        /*0c2e*/ 	.byte	0x06
	.zero		1


	//   ....[28]....
        /*0c30*/ 	.word	0x000066f0
        /*0c34*/ 	.word	0x000000ff
        /*0c38*/ 	.word	0x00022850
        /*0c3c*/ 	.short	0x010a
        /*0c3e*/ 	.byte	0x06
	.zero		1


	//   ....[29]....
        /*0c40*/ 	.word	0x00006730
        /*0c44*/ 	.word	0x000000ff
        /*0c48*/ 	.word	0x00022850
        /*0c4c*/ 	.short	0x010a
        /*0c4e*/ 	.byte	0x06
	.zero		1


	//   ....[30]....
        /*0c50*/ 	.word	0x00006a10
        /*0c54*/ 	.word	0x000000ff
        /*0c58*/ 	.word	0x00000000
        /*0c5c*/ 	.short	0x0101
        /*0c5e*/ 	.byte	0x06
	.zero		1


	//   ....[31]....
        /*0c60*/ 	.word	0x00009cd0
        /*0c64*/ 	.word	0x000000ff
        /*0c68*/ 	.word	0x00000000
        /*0c6c*/ 	.short	0x0101
        /*0c6e*/ 	.byte	0x06
	.zero		1


	//   ....[32]....
        /*0c70*/ 	.word	0x0000a680
        /*0c74*/ 	.word	0x000000ff
        /*0c78*/ 	.word	0x00022830
        /*0c7c*/ 	.short	0x010a
        /*0c7e*/ 	.byte	0x06
	.zero		1


	//   ....[33]....
        /*0c80*/ 	.word	0x0000a6c0
        /*0c84*/ 	.word	0x000000ff
        /*0c88*/ 	.word	0x00022830
        /*0c8c*/ 	.short	0x010a
        /*0c8e*/ 	.byte	0x06
	.zero		1


	//   ....[34]....
        /*0c90*/ 	.word	0x0000af50
        /*0c94*/ 	.word	0x000000ff
        /*0c98*/ 	.word	0x00022850
        /*0c9c*/ 	.short	0x010a
        /*0c9e*/ 	.byte	0x06
	.zero		1


	//   ....[35]....
        /*0ca0*/ 	.word	0x0000af90
        /*0ca4*/ 	.word	0x000000ff
        /*0ca8*/ 	.word	0x00022850
        /*0cac*/ 	.short	0x010a
        /*0cae*/ 	.byte	0x06
	.zero		1


	//   ....[36]....
        /*0cb0*/ 	.word	0x0000b2c0
        /*0cb4*/ 	.word	0x000000ff
        /*0cb8*/ 	.word	0x00000000
        /*0cbc*/ 	.short	0x0101
        /*0cbe*/ 	.byte	0x06
	.zero		1


	//   ....[37]....
        /*0cc0*/ 	.word	0x0000c890
        /*0cc4*/ 	.word	0x000000ff
        /*0cc8*/ 	.word	0x00000000
        /*0ccc*/ 	.short	0x0101
        /*0cce*/ 	.byte	0x06
	.zero		1


	//   ....[38]....
        /*0cd0*/ 	.word	0x0000d000
        /*0cd4*/ 	.word	0x000000ff
        /*0cd8*/ 	.word	0x00022830
        /*0cdc*/ 	.short	0x010a
        /*0cde*/ 	.byte	0x06
	.zero		1


	//   ....[39]....
        /*0ce0*/ 	.word	0x0000d040
        /*0ce4*/ 	.word	0x000000ff
        /*0ce8*/ 	.word	0x00022830
        /*0cec*/ 	.short	0x010a
        /*0cee*/ 	.byte	0x06
	.zero		1


	//   ....[40]....
        /*0cf0*/ 	.word	0x0000d8a0
        /*0cf4*/ 	.word	0x000000ff
        /*0cf8*/ 	.word	0x00022850
        /*0cfc*/ 	.short	0x010a
        /*0cfe*/ 	.byte	0x06
	.zero		1


	//   ....[41]....
        /*0d00*/ 	.word	0x0000d8e0
        /*0d04*/ 	.word	0x000000ff
        /*0d08*/ 	.word	0x00022850
        /*0d0c*/ 	.short	0x010a
        /*0d0e*/ 	.byte	0x06
	.zero		1


	//   ....[42]....
        /*0d10*/ 	.word	0x0000dbd0
        /*0d14*/ 	.word	0x000000ff
        /*0d18*/ 	.word	0x00000000
        /*0d1c*/ 	.short	0x0101
        /*0d1e*/ 	.byte	0x06
	.zero		1


	//   ....[43]....
        /*0d20*/ 	.word	0x00010e70
        /*0d24*/ 	.word	0x000000ff
        /*0d28*/ 	.word	0x00000000
        /*0d2c*/ 	.short	0x0101
        /*0d2e*/ 	.byte	0x06
	.zero		1


	//   ....[44]....
        /*0d30*/ 	.word	0x000114e0
        /*0d34*/ 	.word	0x000000ff
        /*0d38*/ 	.word	0x00022850
        /*0d3c*/ 	.short	0x010a
        /*0d3e*/ 	.byte	0x09
	.zero		1


	//   ....[45]....
        /*0d40*/ 	.word	0x00011520
        /*0d44*/ 	.word	0x000000ff
        /*0d48*/ 	.word	0x00022850
        /*0d4c*/ 	.short	0x010a
        /*0d4e*/ 	.byte	0x09
	.zero		1


	//   ....[46]....
        /*0d50*/ 	.word	0x00011bd0
        /*0d54*/ 	.word	0x000000ff
        /*0d58*/ 	.word	0x00000000
        /*0d5c*/ 	.short	0x0101
        /*0d5e*/ 	.byte	0x04
	.zero		1


	//   ....[47]....
        /*0d60*/ 	.word	0x000135c0
        /*0d64*/ 	.word	0x00000004
        /*0d68*/ 	.word	0x00000000
        /*0d6c*/ 	.short	0x0101
        /*0d6e*/ 	.byte	0x3f
	.zero		1


	//   ....[48]....
        /*0d70*/ 	.word	0x00015cc0
        /*0d74*/ 	.word	0x00000000
        /*0d78*/ 	.word	0x00022880
        /*0d7c*/ 	.short	0x010a
        /*0d7e*/ 	.byte	0x3f
	.zero		1


	//   ....[49]....
        /*0d80*/ 	.word	0x00016520
        /*0d84*/ 	.word	0x00000000
        /*0d88*/ 	.word	0x00022870
        /*0d8c*/ 	.short	0x0107
        /*0d8e*/ 	.byte	0x3f
	.zero		1


	//   ....[50]....
        /*0d90*/ 	.word	0x000165e0
        /*0d94*/ 	.word	0x00000000
        /*0d98*/ 	.word	0x00022870
        /*0d9c*/ 	.short	0x0101
        /*0d9e*/ 	.byte	0x3f
	.zero		1


	//   ....[51]....
        /*0da0*/ 	.word	0x00016610
        /*0da4*/ 	.word	0x00000000
        /*0da8*/ 	.word	0x00022840
        /*0dac*/ 	.short	0x010a
        /*0dae*/ 	.byte	0x3f
	.zero		1


	//   ....[52]....
        /*0db0*/ 	.word	0x00016d40
        /*0db4*/ 	.word	0x00000000
        /*0db8*/ 	.word	0x00022830
        /*0dbc*/ 	.short	0x0107
        /*0dbe*/ 	.byte	0x3f
	.zero		1


	//   ....[53]....
        /*0dc0*/ 	.word	0x00016e00
        /*0dc4*/ 	.word	0x00000000
        /*0dc8*/ 	.word	0x00022830
        /*0dcc*/ 	.short	0x0101
        /*0dce*/ 	.byte	0x3f
	.zero		1


	//   ....[54]....
        /*0dd0*/ 	.word	0x000176a0
        /*0dd4*/ 	.word	0x00000011
        /*0dd8*/ 	.word	0x00022800
        /*0ddc*/ 	.short	0x0107
        /*0dde*/ 	.byte	0x3f
	.zero		1


	//   ....[55]....
        /*0de0*/ 	.word	0x00017790
        /*0de4*/ 	.word	0x00000011
        /*0de8*/ 	.word	0x00022800
        /*0dec*/ 	.short	0x0101
        /*0dee*/ 	.byte	0x3f
	.zero		1


	//   ....[56]....
        /*0df0*/ 	.word	0x000177b0
        /*0df4*/ 	.word	0x00000011
        /*0df8*/ 	.word	0x00022820
        /*0dfc*/ 	.short	0x010a
        /*0dfe*/ 	.byte	0x3f
	.zero		1


	//   ....[57]....
        /*0e00*/ 	.word	0x00017cc0
        /*0e04*/ 	.word	0x00000000
        /*0e08*/ 	.word	0x00022880
        /*0e0c*/ 	.short	0x010a
        /*0e0e*/ 	.byte	0x3f
	.zero		1


	//   ....[58]....
        /*0e10*/ 	.word	0x00018290
        /*0e14*/ 	.word	0x00000000
        /*0e18*/ 	.word	0x00022870
        /*0e1c*/ 	.short	0x0107
        /*0e1e*/ 	.byte	0x3f
	.zero		1


	//   ....[59]....
        /*0e20*/ 	.word	0x00018350
        /*0e24*/ 	.word	0x00000000
        /*0e28*/ 	.word	0x00022870
        /*0e2c*/ 	.short	0x0101
        /*0e2e*/ 	.byte	0x3f
	.zero		1


	//   ....[60]....
        /*0e30*/ 	.word	0x00018380
        /*0e34*/ 	.word	0x00000000
        /*0e38*/ 	.word	0x00022840
        /*0e3c*/ 	.short	0x010a
        /*0e3e*/ 	.byte	0x3f
	.zero		1


	//   ....[61]....
        /*0e40*/ 	.word	0x00018920
        /*0e44*/ 	.word	0x00000000
        /*0e48*/ 	.word	0x00022830
        /*0e4c*/ 	.short	0x0107
        /*0e4e*/ 	.byte	0x3f
	.zero		1


	//   ....[62]....
        /*0e50*/ 	.word	0x000189e0
        /*0e54*/ 	.word	0x00000000
        /*0e58*/ 	.word	0x00022830
        /*0e5c*/ 	.short	0x0101
        /*0e5e*/ 	.byte	0x3f
	.zero		1


	//   ....[63]....
        /*0e60*/ 	.word	0x00018a70
        /*0e64*/ 	.word	0x00000013
        /*0e68*/ 	.word	0x00022870
        /*0e6c*/ 	.short	0x010a
        /*0e6e*/ 	.byte	0x3f
	.zero		1


	//   ....[64]....
        /*0e70*/ 	.word	0x00018b00
        /*0e74*/ 	.word	0x00000013
        /*0e78*/ 	.word	0x00022860
        /*0e7c*/ 	.short	0x010a
        /*0e7e*/ 	.byte	0x3f
	.zero		1


	//   ....[65]....
        /*0e80*/ 	.word	0x00019000
        /*0e84*/ 	.word	0x00000013
        /*0e88*/ 	.word	0x00022850
        /*0e8c*/ 	.short	0x0101
        /*0e8e*/ 	.byte	0x3f
	.zero		1


	//   ....[66]....
        /*0e90*/ 	.word	0x00019090
        /*0e94*/ 	.word	0x00000013
        /*0e98*/ 	.word	0x00000000
        /*0e9c*/ 	.short	0x0101
        /*0e9e*/ 	.byte	0x3f
	.zero		1


	//   ....[67]....
        /*0ea0*/ 	.word	0x00019260
        /*0ea4*/ 	.word	0x00000012
        /*0ea8*/ 	.word	0x00022870
        /*0eac*/ 	.short	0x010a
        /*0eae*/ 	.byte	0x3f
	.zero		1


	//   ....[68]....
        /*0eb0*/ 	.word	0x000192f0
        /*0eb4*/ 	.word	0x00000012
        /*0eb8*/ 	.word	0x00022860
        /*0ebc*/ 	.short	0x010a
        /*0ebe*/ 	.byte	0x3f
	.zero		1


	//   ....[69]....
        /*0ec0*/ 	.word	0x000197f0
        /*0ec4*/ 	.word	0x00000012
        /*0ec8*/ 	.word	0x00022850
        /*0ecc*/ 	.short	0x0101
        /*0ece*/ 	.byte	0x3f
	.zero		1


	//   ....[70]....
        /*0ed0*/ 	.word	0x000198a0
        /*0ed4*/ 	.word	0x00000012
        /*0ed8*/ 	.word	0x00000000
        /*0edc*/ 	.short	0x0101
        /*0ede*/ 	.byte	0x3f
	.zero		1


	//   ....[71]....
        /*0ee0*/ 	.word	0x00019b30
        /*0ee4*/ 	.word	0x00000005
        /*0ee8*/ 	.word	0x00022820
        /*0eec*/ 	.short	0x010a
        /*0eee*/ 	.byte	0x3f
	.zero		1


	//   ....[72]....
        /*0ef0*/ 	.word	0x00019cb0
        /*0ef4*/ 	.word	0x00000003
        /*0ef8*/ 	.word	0x00022840
        /*0efc*/ 	.short	0x010a
        /*0efe*/ 	.byte	0x3f
	.zero		1


	//   ....[73]....
        /*0f00*/ 	.word	0x00019d50
        /*0f04*/ 	.word	0x0000001d
        /*0f08*/ 	.word	0x00022840
        /*0f0c*/ 	.short	0x010a
        /*0f0e*/ 	.byte	0x3f
	.zero		1


	//   ....[74]....
        /*0f10*/ 	.word	0x00019d90
        /*0f14*/ 	.word	0x00000003
        /*0f18*/ 	.word	0x00022860
        /*0f1c*/ 	.short	0x010a
        /*0f1e*/ 	.byte	0x3f
	.zero		1


	//   ....[75]....
        /*0f20*/ 	.word	0x00019dd0
        /*0f24*/ 	.word	0x0000001d
        /*0f28*/ 	.word	0x00022860
        /*0f2c*/ 	.short	0x010a
        /*0f2e*/ 	.byte	0x3f
	.zero		1


	//   ....[76]....
        /*0f30*/ 	.word	0x00019e10
        /*0f34*/ 	.word	0x00000003
        /*0f38*/ 	.word	0x00022880
        /*0f3c*/ 	.short	0x010a
        /*0f3e*/ 	.byte	0x3f
	.zero		1


	//   ....[77]....
        /*0f40*/ 	.word	0x00019e50
        /*0f44*/ 	.word	0x0000001d
        /*0f48*/ 	.word	0x00022880
        /*0f4c*/ 	.short	0x010a
        /*0f4e*/ 	.byte	0x3f
	.zero		1


	//   ....[78]....
        /*0f50*/ 	.word	0x00019ec0
        /*0f54*/ 	.word	0x00000003
        /*0f58*/ 	.word	0x00022800
        /*0f5c*/ 	.short	0x010a
        /*0f5e*/ 	.byte	0x3f
	.zero		1


	//   ....[79]....
        /*0f60*/ 	.word	0x00019f10
        /*0f64*/ 	.word	0x00000003
        /*0f68*/ 	.word	0x00022830
        /*0f6c*/ 	.short	0x010a
        /*0f6e*/ 	.byte	0x3f
	.zero		1


	//   ....[80]....
        /*0f70*/ 	.word	0x00019f70
        /*0f74*/ 	.word	0x00000006
        /*0f78*/ 	.word	0x00022830
        /*0f7c*/ 	.short	0x010a
        /*0f7e*/ 	.byte	0x3f
	.zero		1


	//   ....[81]....
        /*0f80*/ 	.word	0x00019fd0
        /*0f84*/ 	.word	0x00000006
        /*0f88*/ 	.word	0x00022850
        /*0f8c*/ 	.short	0x010a
        /*0f8e*/ 	.byte	0x3f
	.zero		1


	//   ....[82]....
        /*0f90*/ 	.word	0x0001a030
        /*0f94*/ 	.word	0x0000000b
        /*0f98*/ 	.word	0x00022830
        /*0f9c*/ 	.short	0x010a
        /*0f9e*/ 	.byte	0x3f
	.zero		1


	//   ....[83]....
        /*0fa0*/ 	.word	0x0001a090
        /*0fa4*/ 	.word	0x0000000b
        /*0fa8*/ 	.word	0x00022850
        /*0fac*/ 	.short	0x010a
        /*0fae*/ 	.byte	0x3f
	.zero		1


	//   ....[84]....
        /*0fb0*/ 	.word	0x0001a0f0
        /*0fb4*/ 	.word	0x0000000b
        /*0fb8*/ 	.word	0x00022830
        /*0fbc*/ 	.short	0x010a
        /*0fbe*/ 	.byte	0x3f
	.zero		1


	//   ....[85]....
        /*0fc0*/ 	.word	0x0001a150
        /*0fc4*/ 	.word	0x0000000b
        /*0fc8*/ 	.word	0x00022850
        /*0fcc*/ 	.short	0x010a
        /*0fce*/ 	.byte	0x3f
	.zero		1


	//   ....[86]....
        /*0fd0*/ 	.word	0x0001a1b0
        /*0fd4*/ 	.word	0x00000005
        /*0fd8*/ 	.word	0x00022850
        /*0fdc*/ 	.short	0x010a
        /*0fde*/ 	.byte	0x3f
	.zero		1


	//   ....[87]....
        /*0fe0*/ 	.word	0x0001a2b0
        /*0fe4*/ 	.word	0x00000000
        /*0fe8*/ 	.word	0x00022880
        /*0fec*/ 	.short	0x010a
        /*0fee*/ 	.byte	0x3f
	.zero		1


	//   ....[88]....
        /*0ff0*/ 	.word	0x0001afa0
        /*0ff4*/ 	.word	0x00000000
        /*0ff8*/ 	.word	0x00022840
        /*0ffc*/ 	.short	0x010a
        /*0ffe*/ 	.byte	0x3f
	.zero		1


	//   ....[89]....
        /*1000*/ 	.word	0x0001c420
        /*1004*/ 	.word	0x00000011
        /*1008*/ 	.word	0x00022820
        /*100c*/ 	.short	0x010a
        /*100e*/ 	.byte	0x3f
	.zero		1


	//   ....[90]....
        /*1010*/ 	.word	0x0001c470
        /*1014*/ 	.word	0x00000000
        /*1018*/ 	.word	0x00022880
        /*101c*/ 	.short	0x010a
        /*101e*/ 	.byte	0x3f
	.zero		1


	//   ....[91]....
        /*1020*/ 	.word	0x0001cf70
        /*1024*/ 	.word	0x00000000
        /*1028*/ 	.word	0x00022840
        /*102c*/ 	.short	0x010a
        /*102e*/ 	.byte	0x3f
	.zero		1


	//   ....[92]....
        /*1030*/ 	.word	0x0001da50
        /*1034*/ 	.word	0x00000013
        /*1038*/ 	.word	0x00022870
        /*103c*/ 	.short	0x010a
        /*103e*/ 	.byte	0x3f
	.zero		1


	//   ....[93]....
        /*1040*/ 	.word	0x0001daa0
        /*1044*/ 	.word	0x00000013
        /*1048*/ 	.word	0x00022860
        /*104c*/ 	.short	0x010a
        /*104e*/ 	.byte	0x3f
	.zero		1


	//   ....[94]....
        /*1050*/ 	.word	0x0001daf0
        /*1054*/ 	.word	0x00000012
        /*1058*/ 	.word	0x00022870
        /*105c*/ 	.short	0x010a
        /*105e*/ 	.byte	0x3f
	.zero		1


	//   ....[95]....
        /*1060*/ 	.word	0x0001db40
        /*1064*/ 	.word	0x00000012
        /*1068*/ 	.word	0x00022860
        /*106c*/ 	.short	0x010a
        /*106e*/ 	.byte	0x3f
	.zero		1


	//   ....[96]....
        /*1070*/ 	.word	0x0001db90
        /*1074*/ 	.word	0x00000005
        /*1078*/ 	.word	0x00022820
        /*107c*/ 	.short	0x010a
        /*107e*/ 	.byte	0x3f
	.zero		1


	//   ....[97]....
        /*1080*/ 	.word	0x0001dd30
        /*1084*/ 	.word	0x00000003
        /*1088*/ 	.word	0x00022840
        /*108c*/ 	.short	0x010a
        /*108e*/ 	.byte	0x3f
	.zero		1


	//   ....[98]....
        /*1090*/ 	.word	0x0001dd80
        /*1094*/ 	.word	0x0000001d
        /*1098*/ 	.word	0x00022840
        /*109c*/ 	.short	0x010a
        /*109e*/ 	.byte	0x3f
	.zero		1


	//   ....[99]....
        /*10a0*/ 	.word	0x0001ddd0
        /*10a4*/ 	.word	0x00000003
        /*10a8*/ 	.word	0x00022860
        /*10ac*/ 	.short	0x010a
        /*10ae*/ 	.byte	0x3f
	.zero		1


	//   ....[100]....
        /*10b0*/ 	.word	0x0001de20
        /*10b4*/ 	.word	0x0000001d
        /*10b8*/ 	.word	0x00022860
        /*10bc*/ 	.short	0x010a
        /*10be*/ 	.byte	0x3f
	.zero		1


	//   ....[101]....
        /*10c0*/ 	.word	0x0001de70
        /*10c4*/ 	.word	0x00000003
        /*10c8*/ 	.word	0x00022880
        /*10cc*/ 	.short	0x010a
        /*10ce*/ 	.byte	0x3f
	.zero		1


	//----- nvinfo : EIATTR_NUM_MBARRIERS
	.align		4
.L_179:
        /*10d0*/ 	.byte	0x03, 0x38
        /*10d2*/ 	.short	0x0016


	//----- nvinfo : EIATTR_EXIT_INSTR_OFFSETS
	.align		4
        /*10d4*/ 	.byte	0x04, 0x1c
        /*10d6*/ 	.short	(.L_181 - .L_180)


	//   ....[0]....
.L_180:
        /*10d8*/ 	.word	0x000009a0


	//   ....[1]....
        /*10dc*/ 	.word	0x000142f0


	//   ....[2]....
        /*10e0*/ 	.word	0x00019ea0


	//----- nvinfo : EIATTR_MAX_THREADS
	.align		4
.L_181:
        /*10e4*/ 	.byte	0x04, 0x05
        /*10e6*/ 	.short	(.L_183 - .L_182)
.L_182:
        /*10e8*/ 	.word	0x00000180
        /*10ec*/ 	.word	0x00000001
        /*10f0*/ 	.word	0x00000001


	//----- nvinfo : EIATTR_CRS_STACK_SIZE
	.align		4
.L_183:
        /*10f4*/ 	.byte	0x04, 0x1e
        /*10f6*/ 	.short	(.L_185 - .L_184)
.L_184:
        /*10f8*/ 	.word	0x00000000


	//----- nvinfo : EIATTR_CBANK_PARAM_SIZE
	.align		4
.L_185:
        /*10fc*/ 	.byte	0x03, 0x19
        /*10fe*/ 	.short	0x0af0


	//----- nvinfo : EIATTR_PARAM_CBANK
	.align		4
        /*1100*/ 	.byte	0x04, 0x0a
        /*1102*/ 	.short	(.L_187 - .L_186)
	.align		4
.L_186:
        /*1104*/ 	.word	index@(.nv.constant0._ZN7cutlass13device_kernelIN5flash11enable_sm90INS1_16FlashAttnFwdSm90INS1_25CollectiveMainloopFwdSm90ILi2EN4cute5tupleIJNS5_1CILi1EEES8_S8_EEENS6_IJNS7_ILi128EEENS7_ILi160EEESA_EEELi128ENS_12float_e4m3_tEfNS_4arch4Sm90ELb0ELb1ELb0ELb0ELb1ELb0ELb0ELb1ELb1ELb1ELb0ELb0EEENS1_21CollectiveEpilogueFwdINS6_IJSA_SA_SB_EEES9_NS_10bfloat16_tESF_Li256ELb0ELb1ELb0ELb1EEENS1_30DynamicPersistentTileSchedulerILi256ELi128ELb0ELb1ELb1EEEEEEEEEvNT_6ParamsE)
        /*1108*/ 	.short	0x0210
        /*110a*/ 	.short	0x0af0


	//----- nvinfo : EIATTR_SW_WAR
	.align		4
.L_187:
        /*110c*/ 	.byte	0x04, 0x36
        /*110e*/ 	.short	(.L_189 - .L_188)
.L_188:
        /*1110*/ 	.word	0x00000008
.L_189:


//--------------------- .nv.info._ZN7cutlass13device_kernelIN5flash11enable_sm90INS1_16FlashAttnFwdSm90INS1_25CollectiveMainloopFwdSm90ILi2EN4cute5tupleIJNS5_1CILi1EEES8_S8_EEENS6_IJNS7_ILi128EEENS7_ILi160EEESA_EEELi128ENS_12float_e4m3_tEfNS_4arch4Sm90ELb0ELb1ELb0ELb1ELb1ELb0ELb0ELb1ELb1ELb1ELb0ELb0EEENS1_21CollectiveEpilogueFwdINS6_IJSA_SA_SB_EEES9_NS_10bfloat16_tESF_Li256ELb1ELb1ELb0ELb1EEENS1_36VarlenDynamicPersistentTileSchedulerILi128ELi160ELi256ELi128ELb0ELb1ELb1ELb1ELb0ELb1EEEEEEEEEvNT_6ParamsE --------------------------
	.section	.nv.info._ZN7cutlass13device_kernelIN5flash11enable_sm90INS1_16FlashAttnFwdSm90INS1_25CollectiveMainloopFwdSm90ILi2EN4cute5tupleIJNS5_1CILi1EEES8_S8_EEENS6_IJNS7_ILi128EEENS7_ILi160EEESA_EEELi128ENS_12float_e4m3_tEfNS_4arch4Sm90ELb0ELb1ELb0ELb1ELb1ELb0ELb0ELb1ELb1ELb1ELb0ELb0EEENS1_21CollectiveEpilogueFwdINS6_IJSA_SA_SB_EEES9_NS_10bfloat16_tESF_Li256ELb1ELb1ELb0ELb1EEENS1_36VarlenDynamicPersistentTileSchedulerILi128ELi160ELi256ELi128ELb0ELb1ELb1ELb1ELb0ELb1EEEEEEEEEvNT_6ParamsE,"",@"SHT_CUDA_INFO"
	.sectionflags	@""
	.align	4


	//----- nvinfo : EIATTR_CUDA_API_VERSION
	.align		4
        /*0000*/ 	.byte	0x04, 0x37
        /*0002*/ 	.short	(.L_191 - .L_190)
.L_190:
        /*0004*/ 	.word	0x00000082


	//----- nvinfo : EIATTR_KPARAM_INFO
	.align		4
.L_191:
        /*0008*/ 	.byte	0x04, 0x17
        /*000a*/ 	.short	(.L_193 - .L_192)
.L_192:
        /*000c*/ 	.word	0x00000000
        /*0010*/ 	.short	0x0000
        /*0012*/ 	.short	0x0070
        /*0014*/ 	.byte	0x00, 0xf0, 0x01, 0x2a


	//----- nvinfo : EIATTR_SPARSE_MMA_MASK
	.align		4
.L_193:
        /*0018*/ 	.byte	0x03, 0x50
        /*001a*/ 	.short	0x0000


	//----- nvinfo : EIATTR_MAXREG_COUNT
	.align		4
        /*001c*/ 	.byte	0x03, 0x1b
        /*001e*/ 	.short	0x00a8


	//----- nvinfo : EIATTR_NUM_BARRIERS
	.align		4
        /*0020*/ 	.byte	0x02, 0x4c
        /*0022*/ 	.byte	0x10
	.zero		1


	//----- nvinfo : EIATTR_EXTERNS
	.align		4
        /*0024*/ 	.byte	0x04, 0x0f
        /*0026*/ 	.short	(.L_195 - .L_194)


	//   ....[0]....
	.align		4
.L_194:
        /*0028*/ 	.word	index@(__assertfail)


	//----- nvinfo : EIATTR_ANNOTATIONS
	.align		4
.L_195:
        /*002c*/ 	.byte	0x04, 0x55
        /*002e*/ 	.short	(.L_197 - .L_196)


	//   ....[0]....
.L_196:
        /* <DEDUP_REMOVED lines=15> */


	//----- nvinfo : EIATTR_MERCURY_ISA_VERSION
	.align		4
.L_197:
        /*0108*/ 	.byte	0x03, 0x5f
        /*010a*/ 	.short	0x0101


	//----- nvinfo : EIATTR_UNUSED_LOAD_BYTE_OFFSET
	.align		4
        /*010c*/ 	.byte	0x04, 0x44
        /*010e*/ 	.short	(.L_199 - .L_198)


	//   ....[0]....
.L_198:
        /*0110*/ 	.word	0x00000980
        /*0114*/ 	.word	0x0000fff0


	//   ....[1]....
        /*0118*/ 	.word	0x000120b0
        /*011c*/ 	.word	0x0000fff0


	//----- nvinfo : EIATTR_INT_WARP_WIDE_INSTR_OFFSETS
	.align		4
.L_199:
        /*0120*/ 	.byte	0x04, 0x31
        /*0122*/ 	.short	(.L_201 - .L_200)


	//   ....[0]....
.L_200:
        /*0124*/ 	.word	0x000000c0


	//   ....[1]....
        /*0128*/ 	.word	0x000000d0


	//   ....[2]....
        /*012c*/ 	.word	0x00000170


	//   ....[3]....
        /*0130*/ 	.word	0x00016050


	//   ....[4]....
        /*0134*/ 	.word	0x000160e0


	//   ....[5]....
        /*0138*/ 	.word	0x0001a110


	//   ....[6]....
        /*013c*/ 	.word	0x0001a1a0


	//----- nvinfo : EIATTR_COOP_GROUP_MASK_REGIDS
	.align		4
.L_201:
        /*0140*/ 	.byte	0x04, 0x29
        /*0142*/ 	.short	(.L_203 - .L_202)


	//   ....[0]....
.L_202:
        /*0144*/ 	.word	0xffffffff


	//   ....[1]....
        /*0148*/ 	.word	0xffffffff


	//   ....[2]....
        /*014c*/ 	.word	0xffffffff


	//   ....[3]....
        /*0150*/ 	.word	0xffffffff


	//   ....[4]....
        /*0154*/ 	.word	0xffffffff


	//   ....[5]....
        /*0158*/ 	.word	0xffffffff


	//   ....[6]....
        /*015c*/ 	.word	0xffffffff


	//   ....[7]....
        /*0160*/ 	.word	0xffffffff


	//   ....[8]....
        /*0164*/ 	.word	0xffffffff


	//   ....[9]....
        /*0168*/ 	.word	0xffffffff


	//   ....[10]....
        /*016c*/ 	.word	0xffffffff


	//   ....[11]....
        /*0170*/ 	.word	0xffffffff


	//   ....[12]....
        /*0174*/ 	.word	0xffffffff


	//   ....[13]....
        /*0178*/ 	.word	0xffffffff


	//   ....[14]....
        /*017c*/ 	.word	0xffffffff


	//   ....[15]....
        /*0180*/ 	.word	0xffffffff


	//   ....[16]....
        /*0184*/ 	.word	0xffffffff


	//   ....[17]....
        /*0188*/ 	.word	0xffffffff


	//   ....[18]....
        /*018c*/ 	.word	0xffffffff


	//   ....[19]....
        /*0190*/ 	.word	0xffffffff


	//   ....[20]....
        /*0194*/ 	.word	0xffffffff


	//   ....[21]....
        /*0198*/ 	.word	0xffffffff


	//   ....[22]....
        /*019c*/ 	.word	0xffffffff


	//   ....[23]....
        /*01a0*/ 	.word	0xffffffff


	//   ....[24]....
        /*01a4*/ 	.word	0xffffffff


	//   ....[25]....
        /*01a8*/ 	.word	0xffffffff


	//   ....[26]....
        /*01ac*/ 	.word	0xffffffff


	//   ....[27]....
        /*01b0*/ 	.word	0xffffffff


	//   ....[28]....
        /*01b4*/ 	.word	0xffffffff


	//   ....[29]....
        /*01b8*/ 	.word	0xffffffff


	//   ....[30]....
        /*01bc*/ 	.word	0xffffffff


	//   ....[31]....
        /*01c0*/ 	.word	0xffffffff


	//   ....[32]....
        /*01c4*/ 	.word	0xffffffff


	//   ....[33]....
        /*01c8*/ 	.word	0xffffffff


	//   ....[34]....
        /*01cc*/ 	.word	0xffffffff


	//   ....[35]....
        /*01d0*/ 	.word	0xffffffff


	//   ....[36]....
        /*01d4*/ 	.word	0xffffffff


	//   ....[37]....
        /*01d8*/ 	.word	0xffffffff


	//   ....[38]....
        /*01dc*/ 	.word	0xffffffff


	//   ....[39]....
        /*01e0*/ 	.word	0xffffffff


	//   ....[40]....
        /*01e4*/ 	.word	0xffffffff


	//   ....[41]....
        /*01e8*/ 	.word	0xffffffff


	//   ....[42]....
        /*01ec*/ 	.word	0xffffffff


	//   ....[43]....
        /*01f0*/ 	.word	0xffffffff


	//   ....[44]....
        /*01f4*/ 	.word	0xffffffff


	//   ....[45]....
        /*01f8*/ 	.word	0xffffffff


	//   ....[46]....
        /*01fc*/ 	.word	0xffffffff


	//   ....[47]....
        /*0200*/ 	.word	0xffffffff


	//   ....[48]....
        /*0204*/ 	.word	0xffffffff


	//   ....[49]....
        /*0208*/ 	.word	0xffffffff


	//   ....[50]....
        /*020c*/ 	.word	0xffffffff


	//   ....[51]....
        /*0210*/ 	.word	0xffffffff


	//   ....[52]....
        /*0214*/ 	.word	0xffffffff


	//   ....[53]....
        /*0218*/ 	.word	0xffffffff


	//   ....[54]....
        /*021c*/ 	.word	0xffffffff


	//   ....[55]....
        /*0220*/ 	.word	0xffffffff


	//   ....[56]....
        /*0224*/ 	.word	0xffffffff


	//   ....[57]....
        /*0228*/ 	.word	0xffffffff


	//   ....[58]....
        /*022c*/ 	.word	0xffffffff


	//   ....[59]....
        /*0230*/ 	.word	0xffffffff


	//   ....[60]....
        /*0234*/ 	.word	0xffffffff


	//   ....[61]....
        /*0238*/ 	.word	0xffffffff


	//   ....[62]....
        /*023c*/ 	.word	0xffffffff


	//   ....[63]....
        /*0240*/ 	.word	0xffffffff


	//   ....[64]....
        /*0244*/ 	.word	0xffffffff


	//   ....[65]....
        /*0248*/ 	.word	0xffffffff


	//   ....[66]....
        /*024c*/ 	.word	0xffffffff


	//   ....[67]....
        /*0250*/ 	.word	0xffffffff


	//   ....[68]....
        /*0254*/ 	.word	0xffffffff


	//   ....[69]....
        /*0258*/ 	.word	0xffffffff


	//   ....[70]....
        /*025c*/ 	.word	0xffffffff


	//   ....[71]....
        /*0260*/ 	.word	0xffffffff


	//   ....[72]....
        /*0264*/ 	.word	0xffffffff


	//   ....[73]....
        /*0268*/ 	.word	0xffffffff


	//   ....[74]....
        /*026c*/ 	.word	0xffffffff


	//   ....[75]....
        /*0270*/ 	.word	0xffffffff


	//   ....[76]....
        /*0274*/ 	.word	0xffffffff


	//   ....[77]....
        /*0278*/ 	.word	0xffffffff


	//   ....[78]....
        /*027c*/ 	.word	0xffffffff


	//   ....[79]....
        /*0280*/ 	.word	0xffffffff


	//   ....[80]....
        /*0284*/ 	.word	0xffffffff


	//   ....[81]....
        /*0288*/ 	.word	0xffffffff


	//   ....[82]....
        /*028c*/ 	.word	0xffffffff


	//   ....[83]....
        /*0290*/ 	.word	0xffffffff


	//   ....[84]....
        /*0294*/ 	.word	0xffffffff


	//   ....[85]....
        /*0298*/ 	.word	0xffffffff


	//   ....[86]....
        /*029c*/ 	.word	0xffffffff


	//   ....[87]....
        /*02a0*/ 	.word	0xffffffff


	//   ....[88]....
        /*02a4*/ 	.word	0xffffffff


	//   ....[89]....
        /*02a8*/ 	.word	0xffffffff


	//   ....[90]....
        /*02ac*/ 	.word	0xffffffff


	//   ....[91]....
        /*02b0*/ 	.word	0xffffffff


	//   ....[92]....
        /*02b4*/ 	.word	0xffffffff


	//   ....[93]....
        /*02b8*/ 	.word	0xffffffff


	//   ....[94]....
        /*02bc*/ 	.word	0xffffffff


	//   ....[95]....
        /*02c0*/ 	.word	0xffffffff


	//   ....[96]....
        /*02c4*/ 	.word	0xffffffff


	//   ....[97]....
        /*02c8*/ 	.word	0xffffffff


	//   ....[98]....
        /*02cc*/ 	.word	0xffffffff


	//   ....[99]....
        /*02d0*/ 	.word	0xffffffff


	//   ....[100]....
        /*02d4*/ 	.word	0xffffffff


	//   ....[101]....
        /*02d8*/ 	.word	0xffffffff


	//   ....[102]....
        /*02dc*/ 	.word	0xffffffff


	//   ....[103]....
        /*02e0*/ 	.word	0xffffffff


	//   ....[104]....
        /*02e4*/ 	.word	0xffffffff


	//   ....[105]....
        /*02e8*/ 	.word	0xffffffff


	//   ....[106]....
        /*02ec*/ 	.word	0xffffffff


	//   ....[107]....
        /*02f0*/ 	.word	0xffffffff


	//   ....[108]....
        /*02f4*/ 	.word	0xffffffff


	//   ....[109]....
        /*02f8*/ 	.word	0xffffffff


	//   ....[110]....
        /*02fc*/ 	.word	0xffffffff


	//   ....[111]....
        /*0300*/ 	.word	0xffffffff


	//   ....[112]....
        /*0304*/ 	.word	0xffffffff


	//   ....[113]....
        /*0308*/ 	.word	0xffffffff


	//   ....[114]....
        /*030c*/ 	.word	0xffffffff


	//   ....[115]....
        /*0310*/ 	.word	0xffffffff


	//   ....[116]....
        /*0314*/ 	.word	0xffffffff


	//   ....[117]....
        /*0318*/ 	.word	0xffffffff


	//   ....[118]....
        /*031c*/ 	.word	0xffffffff


	//   ....[119]....
        /*0320*/ 	.word	0xffffffff


	//   ....[120]....
        /*0324*/ 	.word	0xffffffff


	//   ....[121]....
        /*0328*/ 	.word	0xffffffff


	//   ....[122]....
        /*032c*/ 	.word	0xffffffff


	//   ....[123]....
        /*0330*/ 	.word	0xffffffff


	//   ....[124]....
        /*0334*/ 	.word	0xffffffff


	//   ....[125]....
        /*0338*/ 	.word	0xffffffff


	//   ....[126]....
        /*033c*/ 	.word	0xffffffff


	//   ....[127]....
        /*0340*/ 	.word	0xffffffff


	//   ....[128]....
        /*0344*/ 	.word	0xffffffff


	//   ....[129]....
        /*0348*/ 	.word	0xffffffff


	//   ....[130]....
        /*034c*/ 	.word	0xffffffff


	//   ....[131]....
        /*0350*/ 	.word	0xffffffff


	//   ....[132]....
        /*0354*/ 	.word	0xffffffff


	//   ....[133]....
        /*0358*/ 	.word	0xffffffff


	//   ....[134]....
        /*035c*/ 	.word	0xffffffff


	//   ....[135]....
        /*0360*/ 	.word	0xffffffff


	//   ....[136]....
        /*0364*/ 	.word	0xffffffff


	//   ....[137]....
        /*0368*/ 	.word	0xffffffff


	//   ....[138]....
        /*036c*/ 	.word	0xffffffff


	//   ....[139]....
        /*0370*/ 	.word	0xffffffff


	//   ....[140]....
        /*0374*/ 	.word	0xffffffff


	//   ....[141]....
        /*0378*/ 	.word	0xffffffff


	//   ....[142]....
        /*037c*/ 	.word	0xffffffff


	//   ....[143]....
        /*0380*/ 	.word	0xffffffff


	//   ....[144]....
        /*0384*/ 	.word	0xffffffff


	//   ....[145]....
        /*0388*/ 	.word	0xffffffff


	//   ....[146]....
        /*038c*/ 	.word	0xffffffff


	//   ....[147]....
        /*0390*/ 	.word	0xffffffff


	//   ....[148]....
        /*0394*/ 	.word	0xffffffff


	//   ....[149]....
        /*0398*/ 	.word	0xffffffff


	//   ....[150]....
        /*039c*/ 	.word	0xffffffff


	//   ....[151]....
        /*03a0*/ 	.word	0xffffffff


	//   ....[152]....
        /*03a4*/ 	.word	0xffffffff


	//   ....[153]....
        /*03a8*/ 	.word	0xffffffff


	//   ....[154]....
        /*03ac*/ 	.word	0xffffffff


	//   ....[155]....
        /*03b0*/ 	.word	0xffffffff


	//   ....[156]....
        /*03b4*/ 	.word	0xffffffff


	//   ....[157]....
        /*03b8*/ 	.word	0xffffffff


	//   ....[158]....
        /*03bc*/ 	.word	0xffffffff


	//   ....[159]....
        /*03c0*/ 	.word	0xffffffff


	//   ....[160]....
        /*03c4*/ 	.word	0xffffffff


	//   ....[161]....
        /*03c8*/ 	.word	0xffffffff


	//   ....[162]....
        /*03cc*/ 	.word	0xffffffff


	//   ....[163]....
        /*03d0*/ 	.word	0xffffffff


	//   ....[164]....
        /*03d4*/ 	.word	0xffffffff


	//   ....[165]....
        /*03d8*/ 	.word	0xffffffff


	//   ....[166]....
        /*03dc*/ 	.word	0xffffffff


	//   ....[167]....
        /*03e0*/ 	.word	0xffffffff


	//   ....[168]....
        /*03e4*/ 	.word	0xffffffff


	//   ....[169]....
        /*03e8*/ 	.word	0xffffffff


	//   ....[170]....
        /*03ec*/ 	.word	0xffffffff


	//   ....[171]....
        /*03f0*/ 	.word	0xffffffff


	//   ....[172]....
        /*03f4*/ 	.word	0xffffffff


	//   ....[173]....
        /*03f8*/ 	.word	0xffffffff


	//   ....[174]....
        /*03fc*/ 	.word	0xffffffff


	//   ....[175]....
        /*0400*/ 	.word	0xffffffff


	//   ....[176]....
        /*0404*/ 	.word	0xffffffff


	//   ....[177]....
        /*0408*/ 	.word	0xffffffff


	//   ....[178]....
        /*040c*/ 	.word	0xffffffff


	//   ....[179]....
        /*0410*/ 	.word	0xffffffff


	//   ....[180]....
        /*0414*/ 	.word	0xffffffff


	//   ....[181]....
        /*0418*/ 	.word	0xffffffff


	//   ....[182]....
        /*041c*/ 	.word	0xffffffff


	//   ....[183]....
        /*0420*/ 	.word	0xffffffff


	//   ....[184]....
        /*0424*/ 	.word	0xffffffff


	//   ....[185]....
        /*0428*/ 	.word	0xffffffff


	//   ....[186]....
        /*042c*/ 	.word	0xffffffff


	//   ....[187]....
        /*0430*/ 	.word	0xffffffff


	//   ....[188]....
        /*0434*/ 	.word	0xffffffff


	//   ....[189]....
        /*0438*/ 	.word	0xffffffff


	//   ....[190]....
        /*043c*/ 	.word	0xffffffff


	//   ....[191]....
        /*0440*/ 	.word	0xffffffff


	//   ....[192]....
        /*0444*/ 	.word	0xffffffff


	//   ....[193]....
        /*0448*/ 	.word	0xffffffff


	//   ....[194]....
        /*044c*/ 	.word	0xffffffff


	//   ....[195]....
        /*0450*/ 	.word	0xffffffff


	//   ....[196]....
        /*0454*/ 	.word	0xffffffff


	//   ....[197]....
        /*0458*/ 	.word	0xffffffff


	//   ....[198]....
        /*045c*/ 	.word	0xffffffff


	//   ....[199]....
        /*0460*/ 	.word	0xffffffff


	//   ....[200]....
        /*0464*/ 	.word	0xffffffff


	//   ....[201]....
        /*0468*/ 	.word	0xffffffff


	//   ....[202]....
        /*046c*/ 	.word	0xffffffff


	//   ....[203]....
        /*0470*/ 	.word	0xffffffff


	//   ....[204]....
        /*0474*/ 	.word	0xffffffff


	//   ....[205]....
        /*0478*/ 	.word	0xffffffff


	//   ....[206]....
        /*047c*/ 	.word	0xffffffff


	//   ....[207]....
        /*0480*/ 	.word	0xffffffff


	//   ....[208]....
        /*0484*/ 	.word	0xffffffff


	//   ....[209]....
        /*0488*/ 	.word	0xffffffff


	//   ....[210]....
        /*048c*/ 	.word	0xffffffff


	//   ....[211]....
        /*0490*/ 	.word	0xffffffff


	//   ....[212]....
        /*0494*/ 	.word	0xffffffff


	//   ....[213]....
        /*0498*/ 	.word	0xffffffff


	//   ....[214]....
        /*049c*/ 	.word	0xffffffff


	//   ....[215]....
        /*04a0*/ 	.word	0x0500000f


	//   ....[216]....
        /*04a4*/ 	.word	0x0500000f


	//   ....[217]....
        /*04a8*/ 	.word	0x0500000f


	//   ....[218]....
        /*04ac*/ 	.word	0x0500000f


	//   ....[219]....
        /*04b0*/ 	.word	0x0500000f


	//   ....[220]....
        /*04b4*/ 	.word	0x0500000f


	//   ....[221]....
        /*04b8*/ 	.word	0x0500000f


	//   ....[222]....
        /*04bc*/ 	.word	0x0500000f


	//   ....[223]....
        /*04c0*/ 	.word	0x0500000f


	//   ....[224]....
        /*04c4*/ 	.word	0x0500000f


	//   ....[225]....
        /*04c8*/ 	.word	0x0500000f


	//   ....[226]....
        /*04cc*/ 	.word	0x0500000f


	//   ....[227]....
        /*04d0*/ 	.word	0x0500000f


	//   ....[228]....
        /*04d4*/ 	.word	0x0500000f


	//   ....[229]....
        /*04d8*/ 	.word	0x0500000f


	//   ....[230]....
        /*04dc*/ 	.word	0x0500000f


	//   ....[231]....
        /*04e0*/ 	.word	0x0500000f


	//   ....[232]....
        /*04e4*/ 	.word	0x0500000f


	//   ....[233]....
        /*04e8*/ 	.word	0x0500000f


	//   ....[234]....
        /*04ec*/ 	.word	0x0500000f


	//   ....[235]....
        /*04f0*/ 	.word	0x0500000f


	//   ....[236]....
        /*04f4*/ 	.word	0x0500000f


	//   ....[237]....
        /*04f8*/ 	.word	0x0500000f


	//   ....[238]....
        /*04fc*/ 	.word	0x0500000f


	//   ....[239]....
        /*0500*/ 	.word	0x0500000f


	//   ....[240]....
        /*0504*/ 	.word	0x0500000f


	//   ....[241]....
        /*0508*/ 	.word	0x0500000f


	//   ....[242]....
        /*050c*/ 	.word	0x0500000f


	//   ....[243]....
        /*0510*/ 	.word	0x0500000f


	//   ....[244]....
        /*0514*/ 	.word	0x0500000f


	//   ....[245]....
        /*0518*/ 	.word	0x0500000f


	//   ....[246]....
        /*051c*/ 	.word	0x0500000f


	//   ....[247]....
        /*0520*/ 	.word	0x0500000f


	//   ....[248]....
        /*0524*/ 	.word	0x0500000f


	//   ....[249]....
        /*0528*/ 	.word	0x0500000f


	//   ....[250]....
        /*052c*/ 	.word	0x0500000f


	//   ....[251]....
        /*0530*/ 	.word	0x0500000f


	//   ....[252]....
        /*0534*/ 	.word	0x0500000f


	//   ....[253]....
        /*0538*/ 	.word	0x0500000f


	//   ....[254]....
        /*053c*/ 	.word	0x0500000f


	//   ....[255]....
        /*0540*/ 	.word	0x0500000f


	//   ....[0]....
        /*0544*/ 	.word	0x0500000f


	//   ....[1]....
        /*0548*/ 	.word	0x0500000f


	//   ....[2]....
        /*054c*/ 	.word	0x0500000f


	//   ....[3]....
        /*0550*/ 	.word	0x0500000f


	//   ....[4]....
        /*0554*/ 	.word	0x0500000f


	//   ....[5]....
        /*0558*/ 	.word	0x0500000f


	//   ....[6]....
        /*055c*/ 	.word	0x0500000f


	//   ....[7]....
        /*0560*/ 	.word	0x0500000f


	//   ....[8]....
        /*0564*/ 	.word	0x0500000f


	//   ....[9]....
        /*0568*/ 	.word	0x0500000f


	//   ....[10]....
        /*056c*/ 	.word	0x0500000f


	//   ....[11]....
        /*0570*/ 	.word	0x0500000f


	//   ....[12]....
        /*0574*/ 	.word	0x0500000f


	//   ....[13]....
        /*0578*/ 	.word	0x0500000f


	//   ....[14]....
        /*057c*/ 	.word	0x0500000f


	//   ....[15]....
        /*0580*/ 	.word	0x0500000f


	//   ....[16]....
        /*0584*/ 	.word	0x0500000f


	//   ....[17]....
        /*0588*/ 	.word	0x0500000f


	//   ....[18]....
        /*058c*/ 	.word	0x0500000f


	//   ....[19]....
        /*0590*/ 	.word	0x0500000f


	//   ....[20]....
        /*0594*/ 	.word	0x0500000f


	//   ....[21]....
        /*0598*/ 	.word	0x0500000f


	//   ....[22]....
        /*059c*/ 	.word	0x0500000f


	//   ....[23]....
        /*05a0*/ 	.word	0x0500000f


	//   ....[24]....
        /*05a4*/ 	.word	0x0500000f


	//   ....[25]....
        /*05a8*/ 	.word	0x0500000f


	//   ....[26]....
        /*05ac*/ 	.word	0x0500000f


	//   ....[27]....
        /*05b0*/ 	.word	0x0500000f


	//   ....[28]....
        /*05b4*/ 	.word	0x0500000f


	//   ....[29]....
        /*05b8*/ 	.word	0x0500000f


	//   ....[30]....
        /*05bc*/ 	.word	0x0500000f


	//   ....[31]....
        /*05c0*/ 	.word	0x0500000f


	//   ....[32]....
        /*05c4*/ 	.word	0x0500000f


	//   ....[33]....
        /*05c8*/ 	.word	0x0500000f


	//   ....[34]....
        /*05cc*/ 	.word	0x0500000f


	//   ....[35]....
        /*05d0*/ 	.word	0x0500000f


	//   ....[36]....
        /*05d4*/ 	.word	0x0500000f


	//   ....[37]....
        /*05d8*/ 	.word	0x0500000f


	//   ....[38]....
        /*05dc*/ 	.word	0x0500000f


	//   ....[39]....
        /*05e0*/ 	.word	0x0500000f


	//   ....[40]....
        /*05e4*/ 	.word	0x0500000f


	//   ....[41]....
        /*05e8*/ 	.word	0x0500000f


	//   ....[42]....
        /*05ec*/ 	.word	0x0500000f


	//   ....[43]....
        /*05f0*/ 	.word	0x0500000f


	//   ....[44]....
        /*05f4*/ 	.word	0x0500000f


	//   ....[45]....
        /*05f8*/ 	.word	0x0500000f


	//   ....[46]....
        /*05fc*/ 	.word	0x0500000f


	//   ....[47]....
        /*0600*/ 	.word	0x0500000f


	//   ....[48]....
        /*0604*/ 	.word	0x0500000f


	//   ....[49]....
        /*0608*/ 	.word	0x0500000f


	//   ....[50]....
        /*060c*/ 	.word	0x0500000f


	//   ....[51]....
        /*0610*/ 	.word	0x0500000f


	//   ....[52]....
        /*0614*/ 	.word	0x0500000f


	//   ....[53]....
        /*0618*/ 	.word	0x0500000f


	//   ....[54]....
        /*061c*/ 	.word	0x0500000f


	//   ....[55]....
        /*0620*/ 	.word	0x0500000f


	//   ....[56]....
        /*0624*/ 	.word	0x0500000f


	//----- nvinfo : EIATTR_COOP_GROUP_INSTR_OFFSETS
	.align		4
.L_203:
        /*0628*/ 	.byte	0x04, 0x28
        /*062a*/ 	.short	(.L_205 - .L_204)


	//   ....[0]....
.L_204:
        /*062c*/ 	.word	0x00000080


	//   ....[1]....
        /*0630*/ 	.word	0x00000090


	//   ....[2]....
        /*0634*/ 	.word	0x000002d0


	//   ....[3]....
        /*0638*/ 	.word	0x00000430


	//   ....[4]....
        /*063c*/ 	.word	0x00000550


	//   ....[5]....
        /*0640*/ 	.word	0x000006b0


	//   ....[6]....
        /*0644*/ 	.word	0x00001b90


	//   ....[7]....
        /*0648*/ 	.word	0x00002890


	//   ....[8]....
        /*064c*/ 	.word	0x00002a90


	//   ....[9]....
        /*0650*/ 	.word	0x00003f80


	//   ....[10]....
        /*0654*/ 	.word	0x000040a0


	//   ....[11]....
        /*0658*/ 	.word	0x00004b50


	//   ....[12]....
        /*065c*/ 	.word	0x00004bb0


	//   ....[13]....
        /*0660*/ 	.word	0x00006b80


	//   ....[14]....
        /*0664*/ 	.word	0x00006d70


	//   ....[15]....
        /*0668*/ 	.word	0x000083b0


	//   ....[16]....
        /*066c*/ 	.word	0x000084c0


	//   ....[17]....
        /*0670*/ 	.word	0x00009020


	//   ....[18]....
        /*0674*/ 	.word	0x00009080


	//   ....[19]....
        /*0678*/ 	.word	0x0000b840


	//   ....[20]....
        /*067c*/ 	.word	0x0000b850


	//   ....[21]....
        /*0680*/ 	.word	0x0000b880


	//   ....[22]....
        /*0684*/ 	.word	0x0000b890


	//   ....[23]....
        /*0688*/ 	.word	0x0000dd10


	//   ....[24]....
        /*068c*/ 	.word	0x0000df00


	//   ....[25]....
        /*0690*/ 	.word	0x0000f540


	//   ....[26]....
        /*0694*/ 	.word	0x0000f650


	//   ....[27]....
        /*0698*/ 	.word	0x000101b0


	//   ....[28]....
        /*069c*/ 	.word	0x00010210


	//   ....[29]....
        /*06a0*/ 	.word	0x00011910


	//   ....[30]....
        /*06a4*/ 	.word	0x00011920


	//   ....[31]....
        /*06a8*/ 	.word	0x000119a0


	//   ....[32]....
        /*06ac*/ 	.word	0x000119b0


	//   ....[33]....
        /*06b0*/ 	.word	0x00012930


	//   ....[34]....
        /*06b4*/ 	.word	0x00012940


	//   ....[35]....
        /*06b8*/ 	.word	0x00012950


	//   ....[36]....
        /*06bc*/ 	.word	0x00012960


	//   ....[37]....
        /*06c0*/ 	.word	0x00012970


	//   ....[38]....
        /*06c4*/ 	.word	0x00012980


	//   ....[39]....
        /*06c8*/ 	.word	0x00012990


	//   ....[40]....
        /*06cc*/ 	.word	0x000129a0


	//   ....[41]....
        /*06d0*/ 	.word	0x000129b0


	//   ....[42]....
        /*06d4*/ 	.word	0x000129e0


	//   ....[43]....
        /*06d8*/ 	.word	0x00012a10


	//   ....[44]....
        /*06dc*/ 	.word	0x00012a20


	//   ....[45]....
        /*06e0*/ 	.word	0x00012a30


	//   ....[46]....
        /*06e4*/ 	.word	0x00012a40


	//   ....[47]....
        /*06e8*/ 	.word	0x00012a70


	//   ....[48]....
        /*06ec*/ 	.word	0x00012a90


	//   ....[49]....
        /*06f0*/ 	.word	0x00012af0


	//   ....[50]....
        /*06f4*/ 	.word	0x00012b10


	//   ....[51]....
        /*06f8*/ 	.word	0x00012b40


	//   ....[52]....
        /*06fc*/ 	.word	0x00012b50


	//   ....[53]....
        /*0700*/ 	.word	0x00012b80


	//   ....[54]....
        /*0704*/ 	.word	0x00012b90


	//   ....[55]....
        /*0708*/ 	.word	0x00012ba0


	//   ....[56]....
        /*070c*/ 	.word	0x00012bb0


	//   ....[57]....
        /*0710*/ 	.word	0x00012bc0


	//   ....[58]....
        /*0714*/ 	.word	0x00012bd0


	//   ....[59]....
        /*0718*/ 	.word	0x00012be0


	//   ....[60]....
        /*071c*/ 	.word	0x00012c10


	//   ....[61]....
        /*0720*/ 	.word	0x00012c40


	//   ....[62]....
        /*0724*/ 	.word	0x00012c70


	//   ....[63]....
        /*0728*/ 	.word	0x00012c80


	//   ....[64]....
        /*072c*/ 	.word	0x00012c90


	//   ....[65]....
        /*0730*/ 	.word	0x00013280


	//   ....[66]....
        /*0734*/ 	.word	0x000132c0


	//   ....[67]....
        /*0738*/ 	.word	0x00013300


	//   ....[68]....
        /*073c*/ 	.word	0x00013330


	//   ....[69]....
        /*0740*/ 	.word	0x000138b0


	//   ....[70]....
        /*0744*/ 	.word	0x000138f0


	//   ....[71]....
        /*0748*/ 	.word	0x000139b0


	//   ....[72]....
        /*074c*/ 	.word	0x000139d0


	//   ....[73]....
        /*0750*/ 	.word	0x00013a90


	//   ....[74]....
        /*0754*/ 	.word	0x00013ab0


	//   ....[75]....
        /*0758*/ 	.word	0x00013b80


	//   ....[76]....
        /*075c*/ 	.word	0x00013ba0


	//   ....[77]....
        /*0760*/ 	.word	0x00014470


	//   ....[78]....
        /*0764*/ 	.word	0x00014490


	//   ....[79]....
        /*0768*/ 	.word	0x00014550


	//   ....[80]....
        /*076c*/ 	.word	0x00014570


	//   ....[81]....
        /*0770*/ 	.word	0x00014630


	//   ....[82]....
        /*0774*/ 	.word	0x00014650


	//   ....[83]....
        /*0778*/ 	.word	0x00014720


	//   ....[84]....
        /*077c*/ 	.word	0x00014740


	//   ....[85]....
        /*0780*/ 	.word	0x00014890


	//   ....[86]....
        /*0784*/ 	.word	0x00014a30


	//   ....[87]....
        /*0788*/ 	.word	0x00014a60


	//   ....[88]....
        /*078c*/ 	.word	0x00014a90


	//   ....[89]....
        /*0790*/ 	.word	0x00014ac0


	//   ....[90]....
        /*0794*/ 	.word	0x00014af0


	//   ....[91]....
        /*0798*/ 	.word	0x00014b30


	//   ....[92]....
        /*079c*/ 	.word	0x00014c80


	//   ....[93]....
        /*07a0*/ 	.word	0x00014cb0


	//   ....[94]....
        /*07a4*/ 	.word	0x00014ce0


	//   ....[95]....
        /*07a8*/ 	.word	0x00014d10


	//   ....[96]....
        /*07ac*/ 	.word	0x00014d40


	//   ....[97]....
        /*07b0*/ 	.word	0x00014d80


	//   ....[98]....
        /*07b4*/ 	.word	0x00014e10


	//   ....[99]....
        /*07b8*/ 	.word	0x00014e70


	//   ....[100]....
        /*07bc*/ 	.word	0x00014f10


	//   ....[101]....
        /*07c0*/ 	.word	0x00016f10


	//   ....[102]....
        /*07c4*/ 	.word	0x00016f40


	//   ....[103]....
        /*07c8*/ 	.word	0x00016fe0


	//   ....[104]....
        /*07cc*/ 	.word	0x00016ff0


	//   ....[105]....
        /*07d0*/ 	.word	0x00017040


	//   ....[106]....
        /*07d4*/ 	.word	0x00017050


	//   ....[107]....
        /*07d8*/ 	.word	0x000170a0


	//   ....[108]....
        /*07dc*/ 	.word	0x000170b0


	//   ....[109]....
        /*07e0*/ 	.word	0x00017100


	//   ....[110]....
        /*07e4*/ 	.word	0x00017110


	//   ....[111]....
        /*07e8*/ 	.word	0x00017160


	//   ....[112]....
        /*07ec*/ 	.word	0x00017170


	//   ....[113]....
        /*07f0*/ 	.word	0x000171c0


	//   ....[114]....
        /*07f4*/ 	.word	0x000171d0


	//   ....[115]....
        /*07f8*/ 	.word	0x000171e0


	//   ....[116]....
        /*07fc*/ 	.word	0x00017230


	//   ....[117]....
        /*0800*/ 	.word	0x00017280


	//   ....[118]....
        /*0804*/ 	.word	0x00017290


	//   ....[119]....
        /*0808*/ 	.word	0x000172a0


	//   ....[120]....
        /*080c*/ 	.word	0x00017300


	//   ....[121]....
        /*0810*/ 	.word	0x00017790


	//   ....[122]....
        /*0814*/ 	.word	0x000177c0


	//   ....[123]....
        /*0818*/ 	.word	0x000177f0


	//   ....[124]....
        /*081c*/ 	.word	0x00017840


	//   ....[125]....
        /*0820*/ 	.word	0x00017860


	//   ....[126]....
        /*0824*/ 	.word	0x000178c0


	//   ....[127]....
        /*0828*/ 	.word	0x00017900


	//   ....[128]....
        /*082c*/ 	.word	0x00017930


	//   ....[129]....
        /*0830*/ 	.word	0x00017980


	//   ....[130]....
        /*0834*/ 	.word	0x000179b0


	//   ....[131]....
        /*0838*/ 	.word	0x00017a00


	//   ....[132]....
        /*083c*/ 	.word	0x00017a20


	//   ....[133]....
        /*0840*/ 	.word	0x00017a70


	//   ....[134]....
        /*0844*/ 	.word	0x00017a90


	//   ....[135]....
        /*0848*/ 	.word	0x00017aa0


	//   ....[136]....
        /*084c*/ 	.word	0x00017ae0


	//   ....[137]....
        /*0850*/ 	.word	0x00017b40


	//   ....[138]....
        /*0854*/ 	.word	0x00017b60


	//   ....[139]....
        /*0858*/ 	.word	0x00017b80


	//   ....[140]....
        /*085c*/ 	.word	0x00017bd0


	//   ....[141]....
        /*0860*/ 	.word	0x00018280


	//   ....[142]....
        /*0864*/ 	.word	0x000182b0


	//   ....[143]....
        /*0868*/ 	.word	0x000182e0


	//   ....[144]....
        /*086c*/ 	.word	0x00018320


	//   ....[145]....
        /*0870*/ 	.word	0x00018370


	//   ....[146]....
        /*0874*/ 	.word	0x00018390


	//   ....[147]....
        /*0878*/ 	.word	0x000183e0


	//   ....[148]....
        /*087c*/ 	.word	0x00018400


	//   ....[149]....
        /*0880*/ 	.word	0x00018450


	//   ....[150]....
        /*0884*/ 	.word	0x00018470


	//   ....[151]....
        /*0888*/ 	.word	0x000184c0


	//   ....[152]....
        /*088c*/ 	.word	0x000184e0


	//   ....[153]....
        /*0890*/ 	.word	0x00018530


	//   ....[154]....
        /*0894*/ 	.word	0x00018550


	//   ....[155]....
        /*0898*/ 	.word	0x00018580


	//   ....[156]....
        /*089c*/ 	.word	0x000185a0


	//   ....[157]....
        /*08a0*/ 	.word	0x00018ef0


	//   ....[158]....
        /*08a4*/ 	.word	0x00018f10


	//   ....[159]....
        /*08a8*/ 	.word	0x00018f20


	//   ....[160]....
        /*08ac*/ 	.word	0x00018f30


	//   ....[161]....
        /*08b0*/ 	.word	0x00018f40


	//   ....[162]....
        /*08b4*/ 	.word	0x00018f50


	//   ....[163]....
        /*08b8*/ 	.word	0x00018fa0


	//   ....[164]....
        /*08bc*/ 	.word	0x00018fe0


	//   ....[165]....
        /*08c0*/ 	.word	0x00019000


	//   ....[166]....
        /*08c4*/ 	.word	0x00019020


	//   ....[167]....
        /*08c8*/ 	.word	0x00019030


	//   ....[168]....
        /*08cc*/ 	.word	0x00019070


	//   ....[169]....
        /*08d0*/ 	.word	0x00019080


	//   ....[170]....
        /*08d4*/ 	.word	0x000190c0


	//   ....[171]....
        /*08d8*/ 	.word	0x000190d0


	//   ....[172]....
        /*08dc*/ 	.word	0x00019110


	//   ....[173]....
        /*08e0*/ 	.word	0x00019120


	//   ....[174]....
        /*08e4*/ 	.word	0x00019130


	//   ....[175]....
        /*08e8*/ 	.word	0x00019140


	//   ....[176]....
        /*08ec*/ 	.word	0x000191e0


	//   ....[177]....
        /*08f0*/ 	.word	0x000195a0


	//   ....[178]....
        /*08f4*/ 	.word	0x000195b0


	//   ....[179]....
        /*08f8*/ 	.word	0x000195c0


	//   ....[180]....
        /*08fc*/ 	.word	0x000195d0


	//   ....[181]....
        /*0900*/ 	.word	0x000195e0


	//   ....[182]....
        /*0904*/ 	.word	0x000195f0


	//   ....[183]....
        /*0908*/ 	.word	0x00019610


	//   ....[184]....
        /*090c*/ 	.word	0x00019660


	//   ....[185]....
        /*0910*/ 	.word	0x000196a0


	//   ....[186]....
        /*0914*/ 	.word	0x000196c0


	//   ....[187]....
        /*0918*/ 	.word	0x000196d0


	//   ....[188]....
        /*091c*/ 	.word	0x00019710


	//   ....[189]....
        /*0920*/ 	.word	0x00019720


	//   ....[190]....
        /*0924*/ 	.word	0x00019760


	//   ....[191]....
        /*0928*/ 	.word	0x00019770


	//   ....[192]....
        /*092c*/ 	.word	0x000197b0


	//   ....[193]....
        /*0930*/ 	.word	0x000197c0


	//   ....[194]....
        /*0934*/ 	.word	0x000197d0


	//   ....[195]....
        /*0938*/ 	.word	0x000197e0


	//   ....[196]....
        /*093c*/ 	.word	0x000197f0


	//   ....[197]....
        /*0940*/ 	.word	0x0001aa60


	//   ....[198]....
        /*0944*/ 	.word	0x0001aa90


	//   ....[199]....
        /*0948*/ 	.word	0x0001aac0


	//   ....[200]....
        /*094c*/ 	.word	0x0001aae0


	//   ....[201]....
        /*0950*/ 	.word	0x0001ab10


	//   ....[202]....
        /*0954*/ 	.word	0x0001ab40


	//   ....[203]....
        /*0958*/ 	.word	0x0001ab70


	//   ....[204]....
        /*095c*/ 	.word	0x0001ab80


	//   ....[205]....
        /*0960*/ 	.word	0x0001acb0


	//   ....[206]....
        /*0964*/ 	.word	0x0001ace0


	//   ....[207]....
        /*0968*/ 	.word	0x0001ad10


	//   ....[208]....
        /*096c*/ 	.word	0x0001ad40


	//   ....[209]....
        /*0970*/ 	.word	0x0001ad70


	//   ....[210]....
        /*0974*/ 	.word	0x0001adb0


	//   ....[211]....
        /*0978*/ 	.word	0x0001ae60


	//   ....[212]....
        /*097c*/ 	.word	0x0001aed0


	//   ....[213]....
        /*0980*/ 	.word	0x0001af70


	//   ....[214]....
        /*0984*/ 	.word	0x0001b5f0


	//   ....[215]....
        /*0988*/ 	.word	0x0001bcc0


	//   ....[216]....
        /*098c*/ 	.word	0x0001bda0


	//   ....[217]....
        /*0990*/ 	.word	0x0001be90


	//   ....[218]....
        /*0994*/ 	.word	0x0001bef0


	//   ....[219]....
        /*0998*/ 	.word	0x0001bfb0


	//   ....[220]....
        /*099c*/ 	.word	0x0001c010


	//   ....[221]....
        /*09a0*/ 	.word	0x0001c0d0


	//   ....[222]....
        /*09a4*/ 	.word	0x0001c130


	//   ....[223]....
        /*09a8*/ 	.word	0x0001c1f0


	//   ....[224]....
        /*09ac*/ 	.word	0x0001c250


	//   ....[225]....
        /*09b0*/ 	.word	0x0001c310


	//   ....[226]....
        /*09b4*/ 	.word	0x0001c370


	//   ....[227]....
        /*09b8*/ 	.word	0x0001c430


	//   ....[228]....
        /*09bc*/ 	.word	0x0001c490


	//   ....[229]....
        /*09c0*/ 	.word	0x0001c550


	//   ....[230]....
        /*09c4*/ 	.word	0x0001c5b0


	//   ....[231]....
        /*09c8*/ 	.word	0x0001c670


	//   ....[232]....
        /*09cc*/ 	.word	0x0001c6d0


	//   ....[233]....
        /*09d0*/ 	.word	0x0001c790


	//   ....[234]....
        /*09d4*/ 	.word	0x0001c7f0


	//   ....[235]....
        /*09d8*/ 	.word	0x0001c8c0


	//   ....[236]....
        /*09dc*/ 	.word	0x0001ca80


	//   ....[237]....
        /*09e0*/ 	.word	0x0001cb10


	//   ....[238]....
        /*09e4*/ 	.word	0x0001cbe0


	//   ....[239]....
        /*09e8*/ 	.word	0x0001cc30


	//   ....[240]....
        /*09ec*/ 	.word	0x0001cd00


	//   ....[241]....
        /*09f0*/ 	.word	0x0001cd50


	//   ....[242]....
        /*09f4*/ 	.word	0x0001cdd0


	//   ....[243]....
        /*09f8*/ 	.word	0x0001ce80


	//   ....[244]....
        /*09fc*/ 	.word	0x0001cf00


	//   ....[245]....
        /*0a00*/ 	.word	0x0001cfb0


	//   ....[246]....
        /*0a04*/ 	.word	0x0001d030


	//   ....[247]....
        /*0a08*/ 	.word	0x0001d0e0


	//   ....[248]....
        /*0a0c*/ 	.word	0x0001d160


	//   ....[249]....
        /*0a10*/ 	.word	0x0001d200


	//   ....[250]....
        /*0a14*/ 	.word	0x0001d280


	//   ....[251]....
        /*0a18*/ 	.word	0x0001d320


	//   ....[252]....
        /*0a1c*/ 	.word	0x0001d390


	//   ....[253]....
        /*0a20*/ 	.word	0x0001d440


	//   ....[254]....
        /*0a24*/ 	.word	0x0001d4c0


	//   ....[255]....
        /*0a28*/ 	.word	0x0001d560


	//   ....[0]....
        /*0a2c*/ 	.word	0x0001d600


	//   ....[1]....
        /*0a30*/ 	.word	0x0001d670


	//   ....[2]....
        /*0a34*/ 	.word	0x0001d6f0


	//   ....[3]....
        /*0a38*/ 	.word	0x0001d7a0


	//   ....[4]....
        /*0a3c*/ 	.word	0x0001d800


	//   ....[5]....
        /*0a40*/ 	.word	0x0001d8c0


	//   ....[6]....
        /*0a44*/ 	.word	0x0001d920


	//   ....[7]....
        /*0a48*/ 	.word	0x0001d9e0


	//   ....[8]....
        /*0a4c*/ 	.word	0x0001da40


	//   ....[9]....
        /*0a50*/ 	.word	0x0001db00


	//   ....[10]....
        /*0a54*/ 	.word	0x0001db60


	//   ....[11]....
        /*0a58*/ 	.word	0x0001dc10


	//   ....[12]....
        /*0a5c*/ 	.word	0x0001dc70


	//   ....[13]....
        /*0a60*/ 	.word	0x0001dd30


	//   ....[14]....
        /*0a64*/ 	.word	0x0001dd90


	//   ....[15]....
        /*0a68*/ 	.word	0x0001de30


	//   ....[16]....
        /*0a6c*/ 	.word	0x0001df60


	//   ....[17]....
        /*0a70*/ 	.word	0x0001e000


	//   ....[18]....
        /*0a74*/ 	.word	0x0001e060


	//   ....[19]....
        /*0a78*/ 	.word	0x0001e110


	//   ....[20]....
        /*0a7c*/ 	.word	0x0001e190


	//   ....[21]....
        /*0a80*/ 	.word	0x0001e220


	//   ....[22]....
        /*0a84*/ 	.word	0x0001e2b0


	//   ....[23]....
        /*0a88*/ 	.word	0x0001e340


	//   ....[24]....
        /*0a8c*/ 	.word	0x0001e3a0


	//   ....[25]....
        /*0a90*/ 	.word	0x0001e450


	//   ....[26]....
        /*0a94*/ 	.word	0x0001e4b0


	//   ....[27]....
        /*0a98*/ 	.word	0x0001e560


	//   ....[28]....
        /*0a9c*/ 	.word	0x0001e5c0


	//   ....[29]....
        /*0aa0*/ 	.word	0x0001e670


	//   ....[30]....
        /*0aa4*/ 	.word	0x0001e6d0


	//   ....[31]....
        /*0aa8*/ 	.word	0x0001e780


	//   ....[32]....
        /*0aac*/ 	.word	0x0001e810


	//   ....[33]....
        /*0ab0*/ 	.word	0x0001e8a0


	//   ....[34]....
        /*0ab4*/ 	.word	0x0001e920


	//   ....[35]....
        /*0ab8*/ 	.word	0x0001e9b0


	//   ....[36]....
        /*0abc*/ 	.word	0x0001eaa0


	//   ....[37]....
        /*0ac0*/ 	.word	0x0001eb30


	//   ....[38]....
        /*0ac4*/ 	.word	0x0001eb90


	//   ....[39]....
        /*0ac8*/ 	.word	0x0001ec40


	//   ....[40]....
        /*0acc*/ 	.word	0x0001ecc0


	//   ....[41]....
        /*0ad0*/ 	.word	0x0001ed50


	//   ....[42]....
        /*0ad4*/ 	.word	0x0001ede0


	//   ....[43]....
        /*0ad8*/ 	.word	0x0001ee70


	//   ....[44]....
        /*0adc*/ 	.word	0x0001eed0


	//   ....[45]....
        /*0ae0*/ 	.word	0x0001ef80


	//   ....[46]....
        /*0ae4*/ 	.word	0x0001efe0


	//   ....[47]....
        /*0ae8*/ 	.word	0x0001f090


	//   ....[48]....
        /*0aec*/ 	.word	0x0001f0f0


	//   ....[49]....
        /*0af0*/ 	.word	0x0001f1a0


	//   ....[50]....
        /*0af4*/ 	.word	0x0001f200


	//   ....[51]....
        /*0af8*/ 	.word	0x0001f2b0


	//   ....[52]....
        /*0afc*/ 	.word	0x0001f310


	//   ....[53]....
        /*0b00*/ 	.word	0x0001f3c0


	//   ....[54]....
        /*0b04*/ 	.word	0x0001f420


	//   ....[55]....
        /*0b08*/ 	.word	0x0001f4d0


	//   ....[56]....
        /*0b0c*/ 	.word	0x0001f720


	//----- nvinfo : EIATTR_REG_RECONFIG
	.align		4
.L_205:
        /*0b10*/ 	.byte	0x01, 0x54
	.zero		2


	//----- nvinfo : EIATTR_SYSCALL_OFFSETS
	.align		4
        /*0b14*/ 	.byte	0x04, 0x46
        /*0b16*/ 	.short	(.L_207 - .L_206)


	//   ....[0]....
.L_206:
        /*0b18*/ 	.word	0x00001d70


	//   ....[1]....
        /*0b1c*/ 	.word	0x00016240


	//   ....[2]....
        /*0b20*/ 	.word	0x000163b0


	//   ....[3]....
        /*0b24*/ 	.word	0x00016500


	//   ....[4]....
        /*0b28*/ 	.word	0x00016640


	//   ....[5]....
        /*0b2c*/ 	.word	0x00017ef0


	//----- nvinfo : EIATTR_MBARRIER_INSTR_OFFSETS
	.align		4
.L_207:
        /*0b30*/ 	.byte	0x04, 0x39
        /*0b32*/ 	.short	(.L_209 - .L_208)


	//   ....[0]....
.L_208:
        /*0b34*/ 	.word	0x00000180
        /*0b38*/ 	.word	0x000000ff
        /*0b3c*/ 	.word	0x00022800
        /*0b40*/ 	.short	0x0100
        /*0b42*/ 	.byte	0x08
	.zero		1


	//   ....[1]....
        /*0b44*/ 	.word	0x00000190
        /*0b48*/ 	.word	0x000000ff
        /*0b4c*/ 	.word	0x00022820
        /*0b50*/ 	.short	0x0100
        /*0b52*/ 	.byte	0x08
	.zero		1


	//   ....[2]....
        /*0b54*/ 	.word	0x00000280
        /*0b58*/ 	.word	0x000000ff
        /*0b5c*/ 	.word	0x00022830
        /*0b60*/ 	.short	0x0100
        /*0b62*/ 	.byte	0x08
	.zero		1


	//   ....[3]....
        /*0b64*/ 	.word	0x00000290
        /*0b68*/ 	.word	0x000000ff
        /*0b6c*/ 	.word	0x00022840
        /*0b70*/ 	.short	0x0100
        /*0b72*/ 	.byte	0x08
	.zero		1


	//   ....[4]....
        /*0b74*/ 	.word	0x000002a0
        /*0b78*/ 	.word	0x000000ff
        /*0b7c*/ 	.word	0x00022838
        /*0b80*/ 	.short	0x0100
        /*0b82*/ 	.byte	0x08
	.zero		1


	//   ....[5]....
        /*0b84*/ 	.word	0x000002b0
        /*0b88*/ 	.word	0x000000ff
        /*0b8c*/ 	.word	0x00022848
        /*0b90*/ 	.short	0x0100
        /*0b92*/ 	.byte	0x08
	.zero		1


	//   ....[6]....
        /*0b94*/ 	.word	0x000003e0
        /*0b98*/ 	.word	0x000000ff
        /*0b9c*/ 	.word	0x00022850
        /*0ba0*/ 	.short	0x0100
        /*0ba2*/ 	.byte	0x08
	.zero		1


	//   ....[7]....
        /*0ba4*/ 	.word	0x000003f0
        /*0ba8*/ 	.word	0x000000ff
        /*0bac*/ 	.word	0x00022860
        /*0bb0*/ 	.short	0x0100
        /*0bb2*/ 	.byte	0x08
	.zero		1


	//   ....[8]....
        /*0bb4*/ 	.word	0x00000400
        /*0bb8*/ 	.word	0x000000ff
        /*0bbc*/ 	.word	0x00022858
        /*0bc0*/ 	.short	0x0100
        /*0bc2*/ 	.byte	0x08
	.zero		1


	//   ....[9]....
        /*0bc4*/ 	.word	0x00000410
        /*0bc8*/ 	.word	0x000000ff
        /*0bcc*/ 	.word	0x00022868
        /*0bd0*/ 	.short	0x0100
        /*0bd2*/ 	.byte	0x08
	.zero		1


	//   ....[10]....
        /*0bd4*/ 	.word	0x00000500
        /*0bd8*/ 	.word	0x000000ff
        /*0bdc*/ 	.word	0x00022870
        /*0be0*/ 	.short	0x0100
        /*0be2*/ 	.byte	0x06
	.zero		1


	//   ....[11]....
        /*0be4*/ 	.word	0x00000510
        /*0be8*/ 	.word	0x000000ff
        /*0bec*/ 	.word	0x00022880
        /*0bf0*/ 	.short	0x0100
        /*0bf2*/ 	.byte	0x06
	.zero		1


	//   ....[12]....
        /*0bf4*/ 	.word	0x00000520
        /*0bf8*/ 	.word	0x000000ff
        /*0bfc*/ 	.word	0x00022878
        /*0c00*/ 	.short	0x0100
        /*0c02*/ 	.byte	0x06
	.zero		1


	//   ....[13]....
        /*0c04*/ 	.word	0x00000530
        /*0c08*/ 	.word	0x000000ff
        /*0c0c*/ 	.word	0x00022888
        /*0c10*/ 	.short	0x0100
        /*0c12*/ 	.byte	0x06
	.zero		1


	//   ....[14]....
        /*0c14*/ 	.word	0x00000660
        /*0c18*/ 	.word	0x000000ff
        /*0c1c*/ 	.word	0x00022890
        /*0c20*/ 	.short	0x0100
        /*0c22*/ 	.byte	0x08
	.zero		1


	//   ....[15]....
        /*0c24*/ 	.word	0x00000670
        /*0c28*/ 	.word	0x000000ff
        /*0c2c*/ 	.word	0x000228a0
        /*0c30*/ 	.short	0x0100
        /*0c32*/ 	.byte	0x08
	.zero		1


	//   ....[16]....
        /*0c34*/ 	.word	0x00000680
        /*0c38*/ 	.word	0x000000ff
        /*0c3c*/ 	.word	0x00022898
        /*0c40*/ 	.short	0x0100
        /*0c42*/ 	.byte	0x08
	.zero		1


	//   ....[17]....
        /*0c44*/ 	.word	0x00000690
        /*0c48*/ 	.word	0x000000ff
        /*0c4c*/ 	.word	0x000228a8
        /*0c50*/ 	.short	0x0100
        /*0c52*/ 	.byte	0x08
	.zero		1


	//   ....[18]....
        /*0c54*/ 	.word	0x000007e0
        /*0c58*/ 	.word	0x000000ff
        /*0c5c*/ 	.word	0x000228b0
        /*0c60*/ 	.short	0x0100
        /*0c62*/ 	.byte	0x08
	.zero		1


	//   ....[19]....
        /*0c64*/ 	.word	0x000007f0
        /*0c68*/ 	.word	0x000000ff
        /*0c6c*/ 	.word	0x000228c0
        /*0c70*/ 	.short	0x0100
        /*0c72*/ 	.byte	0x08
	.zero		1


	//   ....[20]....
        /*0c74*/ 	.word	0x00000800
        /*0c78*/ 	.word	0x000000ff
        /*0c7c*/ 	.word	0x000228b8
        /*0c80*/ 	.short	0x0100
        /*0c82*/ 	.byte	0x08
	.zero		1


	//   ....[21]....
        /*0c84*/ 	.word	0x00000810
        /*0c88*/ 	.word	0x000000ff
        /*0c8c*/ 	.word	0x000228c8
        /*0c90*/ 	.short	0x0100
        /*0c92*/ 	.byte	0x08
	.zero		1


	//   ....[22]....
        /*0c94*/ 	.word	0x00001df0
        /*0c98*/ 	.word	0x000000ff
        /*0c9c*/ 	.word	0x00022800
        /*0ca0*/ 	.short	0x010a
        /*0ca2*/ 	.byte	0x2b
	.zero		1


	//   ....[23]....
        /*0ca4*/ 	.word	0x00001e70
        /*0ca8*/ 	.word	0x00000003
        /*0cac*/ 	.word	0x00022830
        /*0cb0*/ 	.short	0x010a
        /*0cb2*/ 	.byte	0x3f
	.zero		1


	//   ....[24]....
        /*0cb4*/ 	.word	0x00001eb0
        /*0cb8*/ 	.word	0x00000003
        /*0cbc*/ 	.word	0x00022830
        /*0cc0*/ 	.short	0x010a
        /*0cc2*/ 	.byte	0x3f
	.zero		1


	//   ....[25]....
        /*0cc4*/ 	.word	0x00002830
        /*0cc8*/ 	.word	0x000000ff
        /*0ccc*/ 	.word	0x00000000
        /*0cd0*/ 	.short	0x0101
        /*0cd2*/ 	.byte	0x06
	.zero		1


	//   ....[26]....
        /*0cd4*/ 	.word	0x00005f30
        /*0cd8*/ 	.word	0x000000ff
        /*0cdc*/ 	.word	0x00022830
        /*0ce0*/ 	.short	0x010a
        /*0ce2*/ 	.byte	0x06
	.zero		1


	//   ....[27]....
        /*0ce4*/ 	.word	0x00005f70
        /*0ce8*/ 	.word	0x000000ff
        /*0cec*/ 	.word	0x00022830
        /*0cf0*/ 	.short	0x010a
        /*0cf2*/ 	.byte	0x06
	.zero		1


	//   ....[28]....
        /*0cf4*/ 	.word	0x00006800
        /*0cf8*/ 	.word	0x000000ff
        /*0cfc*/ 	.word	0x00022850
        /*0d00*/ 	.short	0x010a
        /*0d02*/ 	.byte	0x06
	.zero		1


	//   ....[29]....
        /*0d04*/ 	.word	0x00006840
        /*0d08*/ 	.word	0x000000ff
        /*0d0c*/ 	.word	0x00022850
        /*0d10*/ 	.short	0x010a
        /*0d12*/ 	.byte	0x06
	.zero		1


	//   ....[30]....
        /*0d14*/ 	.word	0x00006b30
        /*0d18*/ 	.word	0x000000ff
        /*0d1c*/ 	.word	0x00000000
        /*0d20*/ 	.short	0x0101
        /*0d22*/ 	.byte	0x06
	.zero		1


	//   ....[31]....
        /*0d24*/ 	.word	0x00009dd0
        /*0d28*/ 	.word	0x000000ff
        /*0d2c*/ 	.word	0x00000000
        /*0d30*/ 	.short	0x0101
        /*0d32*/ 	.byte	0x06
	.zero		1


	//   ....[32]....
        /*0d34*/ 	.word	0x0000a780
        /*0d38*/ 	.word	0x000000ff
        /*0d3c*/ 	.word	0x00022830
        /*0d40*/ 	.short	0x010a
        /*0d42*/ 	.byte	0x06
	.zero		1


	//   ....[33]....
        /*0d44*/ 	.word	0x0000a7c0
        /*0d48*/ 	.word	0x000000ff
        /*0d4c*/ 	.word	0x00022830
        /*0d50*/ 	.short	0x010a
        /*0d52*/ 	.byte	0x06
	.zero		1


	//   ....[34]....
        /*0d54*/ 	.word	0x0000b050
        /*0d58*/ 	.word	0x000000ff
        /*0d5c*/ 	.word	0x00022850
        /*0d60*/ 	.short	0x010a
        /*0d62*/ 	.byte	0x06
	.zero		1


	//   ....[35]....
        /*0d64*/ 	.word	0x0000b090
        /*0d68*/ 	.word	0x000000ff
        /*0d6c*/ 	.word	0x00022850
        /*0d70*/ 	.short	0x010a
        /*0d72*/ 	.byte	0x06
	.zero		1


	//   ....[36]....
        /*0d74*/ 	.word	0x0000b3e0
        /*0d78*/ 	.word	0x000000ff
        /*0d7c*/ 	.word	0x00000000
        /*0d80*/ 	.short	0x0101
        /*0d82*/ 	.byte	0x06
	.zero		1


	//   ....[37]....
        /*0d84*/ 	.word	0x0000c990
        /*0d88*/ 	.word	0x000000ff
        /*0d8c*/ 	.word	0x00000000
        /*0d90*/ 	.short	0x0101
        /*0d92*/ 	.byte	0x06
	.zero		1


	//   ....[38]....
        /*0d94*/ 	.word	0x0000d0f0
        /*0d98*/ 	.word	0x000000ff
        /*0d9c*/ 	.word	0x00022830
        /*0da0*/ 	.short	0x010a
        /*0da2*/ 	.byte	0x06
	.zero		1


	//   ....[39]....
        /*0da4*/ 	.word	0x0000d130
        /*0da8*/ 	.word	0x000000ff
        /*0dac*/ 	.word	0x00022830
        /*0db0*/ 	.short	0x010a
        /*0db2*/ 	.byte	0x06
	.zero		1


	//   ....[40]....
        /*0db4*/ 	.word	0x0000d990
        /*0db8*/ 	.word	0x000000ff
        /*0dbc*/ 	.word	0x00022850
        /*0dc0*/ 	.short	0x010a
        /*0dc2*/ 	.byte	0x06
	.zero		1


	//   ....[41]....
        /*0dc4*/ 	.word	0x0000d9d0
        /*0dc8*/ 	.word	0x000000ff
        /*0dcc*/ 	.word	0x00022850
        /*0dd0*/ 	.short	0x010a
        /*0dd2*/ 	.byte	0x06
	.zero		1


	//   ....[42]....
        /*0dd4*/ 	.word	0x0000dcc0
        /*0dd8*/ 	.word	0x000000ff
        /*0ddc*/ 	.word	0x00000000
        /*0de0*/ 	.short	0x0101
        /*0de2*/ 	.byte	0x06
	.zero		1


	//   ....[43]....
        /*0de4*/ 	.word	0x00010f60
        /*0de8*/ 	.word	0x000000ff
        /*0dec*/ 	.word	0x00000000
        /*0df0*/ 	.short	0x0101
        /*0df2*/ 	.byte	0x06
	.zero		1


	//   ....[44]....
        /*0df4*/ 	.word	0x000115d0
        /*0df8*/ 	.word	0x000000ff
        /*0dfc*/ 	.word	0x00022850
        /*0e00*/ 	.short	0x010a
        /*0e02*/ 	.byte	0x09
	.zero		1


	//   ....[45]....
        /*0e04*/ 	.word	0x00011610
        /*0e08*/ 	.word	0x000000ff
        /*0e0c*/ 	.word	0x00022850
        /*0e10*/ 	.short	0x010a
        /*0e12*/ 	.byte	0x09
	.zero		1


	//   ....[46]....
        /*0e14*/ 	.word	0x00011ca0
        /*0e18*/ 	.word	0x000000ff
        /*0e1c*/ 	.word	0x00000000
        /*0e20*/ 	.short	0x0101
        /*0e22*/ 	.byte	0x04
	.zero		1


	//   ....[47]....
        /*0e24*/ 	.word	0x000138e0
        /*0e28*/ 	.word	0x00000004
        /*0e2c*/ 	.word	0x00000000
        /*0e30*/ 	.short	0x0101
        /*0e32*/ 	.byte	0x3f
	.zero		1


	//   ....[48]....
        /*0e34*/ 	.word	0x00016bd0
        /*0e38*/ 	.word	0x00000000
        /*0e3c*/ 	.word	0x00022880
        /*0e40*/ 	.short	0x010a
        /*0e42*/ 	.byte	0x3f
	.zero		1


	//   ....[49]....
        /*0e44*/ 	.word	0x00017460
        /*0e48*/ 	.word	0x00000000
        /*0e4c*/ 	.word	0x00022870
        /*0e50*/ 	.short	0x0107
        /*0e52*/ 	.byte	0x3f
	.zero		1


	//   ....[50]....
        /*0e54*/ 	.word	0x00017520
        /*0e58*/ 	.word	0x00000000
        /*0e5c*/ 	.word	0x00022870
        /*0e60*/ 	.short	0x0101
        /*0e62*/ 	.byte	0x3f
	.zero		1


	//   ....[51]....
        /*0e64*/ 	.word	0x00017550
        /*0e68*/ 	.word	0x00000000
        /*0e6c*/ 	.word	0x00022840
        /*0e70*/ 	.short	0x010a
        /*0e72*/ 	.byte	0x3f
	.zero		1


	//   ....[52]....
        /*0e74*/ 	.word	0x00017c70
        /*0e78*/ 	.word	0x00000000
        /*0e7c*/ 	.word	0x00022830
        /*0e80*/ 	.short	0x0107
        /*0e82*/ 	.byte	0x3f
	.zero		1


	//   ....[53]....
        /*0e84*/ 	.word	0x00017d30
        /*0e88*/ 	.word	0x00000000
        /*0e8c*/ 	.word	0x00022830
        /*0e90*/ 	.short	0x0101
        /*0e92*/ 	.byte	0x3f
	.zero		1


	//   ....[54]....
        /*0e94*/ 	.word	0x00018660
        /*0e98*/ 	.word	0x00000011
        /*0e9c*/ 	.word	0x00022800
        /*0ea0*/ 	.short	0x0107
        /*0ea2*/ 	.byte	0x3f
	.zero		1


	//   ....[55]....
        /*0ea4*/ 	.word	0x00018750
        /*0ea8*/ 	.word	0x00000011
        /*0eac*/ 	.word	0x00022800
        /*0eb0*/ 	.short	0x0101
        /*0eb2*/ 	.byte	0x3f
	.zero		1


	//   ....[56]....
        /*0eb4*/ 	.word	0x00018770
        /*0eb8*/ 	.word	0x00000011
        /*0ebc*/ 	.word	0x00022820
        /*0ec0*/ 	.short	0x010a
        /*0ec2*/ 	.byte	0x3f
	.zero		1


	//   ....[57]....
        /*0ec4*/ 	.word	0x00018c80
        /*0ec8*/ 	.word	0x00000000
        /*0ecc*/ 	.word	0x00022880
        /*0ed0*/ 	.short	0x010a
        /*0ed2*/ 	.byte	0x3f
	.zero		1


	//   ....[58]....
        /*0ed4*/ 	.word	0x00019260
        /*0ed8*/ 	.word	0x00000000
        /*0edc*/ 	.word	0x00022870
        /*0ee0*/ 	.short	0x0107
        /*0ee2*/ 	.byte	0x3f
	.zero		1


	//   ....[59]....
        /*0ee4*/ 	.word	0x00019320
        /*0ee8*/ 	.word	0x00000000
        /*0eec*/ 	.word	0x00022870
        /*0ef0*/ 	.short	0x0101
        /*0ef2*/ 	.byte	0x3f
	.zero		1


	//   ....[60]....
        /*0ef4*/ 	.word	0x00019350
        /*0ef8*/ 	.word	0x00000000
        /*0efc*/ 	.word	0x00022840
        /*0f00*/ 	.short	0x010a
        /*0f02*/ 	.byte	0x3f
	.zero		1


	//   ....[61]....
        /*0f04*/ 	.word	0x00019900
        /*0f08*/ 	.word	0x00000000
        /*0f0c*/ 	.word	0x00022830
        /*0f10*/ 	.short	0x0107
        /*0f12*/ 	.byte	0x3f
	.zero		1


	//   ....[62]....
        /*0f14*/ 	.word	0x000199c0
        /*0f18*/ 	.word	0x00000000
        /*0f1c*/ 	.word	0x00022830
        /*0f20*/ 	.short	0x0101
        /*0f22*/ 	.byte	0x3f
	.zero		1


	//   ....[63]....
        /*0f24*/ 	.word	0x00019a50
        /*0f28*/ 	.word	0x00000012
        /*0f2c*/ 	.word	0x00022870
        /*0f30*/ 	.short	0x010a
        /*0f32*/ 	.byte	0x3f
	.zero		1


	//   ....[64]....
        /*0f34*/ 	.word	0x00019ae0
        /*0f38*/ 	.word	0x00000012
        /*0f3c*/ 	.word	0x00022860
        /*0f40*/ 	.short	0x010a
        /*0f42*/ 	.byte	0x3f
	.zero		1


	//   ....[65]....
        /*0f44*/ 	.word	0x00019fe0
        /*0f48*/ 	.word	0x00000012
        /*0f4c*/ 	.word	0x00022850
        /*0f50*/ 	.short	0x0101
        /*0f52*/ 	.byte	0x3f
	.zero		1


	//   ....[66]....
        /*0f54*/ 	.word	0x0001a070
        /*0f58*/ 	.word	0x00000012
        /*0f5c*/ 	.word	0x00000000
        /*0f60*/ 	.short	0x0101
        /*0f62*/ 	.byte	0x3f
	.zero		1


	//   ....[67]....
        /*0f64*/ 	.word	0x0001a230
        /*0f68*/ 	.word	0x00000012
        /*0f6c*/ 	.word	0x00022870
        /*0f70*/ 	.short	0x010a
        /*0f72*/ 	.byte	0x3f
	.zero		1


	//   ....[68]....
        /*0f74*/ 	.word	0x0001a2b0
        /*0f78*/ 	.word	0x00000012
        /*0f7c*/ 	.word	0x00022860
        /*0f80*/ 	.short	0x010a
        /*0f82*/ 	.byte	0x3f
	.zero		1


	//   ....[69]....
        /*0f84*/ 	.word	0x0001a7c0
        /*0f88*/ 	.word	0x00000012
        /*0f8c*/ 	.word	0x00022850
        /*0f90*/ 	.short	0x0101
        /*0f92*/ 	.byte	0x3f
	.zero		1


	//   ....[70]....
        /*0f94*/ 	.word	0x0001a880
        /*0f98*/ 	.word	0x00000012
        /*0f9c*/ 	.word	0x00000000
        /*0fa0*/ 	.short	0x0101
        /*0fa2*/ 	.byte	0x3f
	.zero		1


	//   ....[71]....
        /*0fa4*/ 	.word	0x0001b570
        /*0fa8*/ 	.word	0x00000007
        /*0fac*/ 	.word	0x00022820
        /*0fb0*/ 	.short	0x010a
        /*0fb2*/ 	.byte	0x3f
	.zero		1


	//   ....[72]....
        /*0fb4*/ 	.word	0x0001b6f0
        /*0fb8*/ 	.word	0x00000005
        /*0fbc*/ 	.word	0x00022840
        /*0fc0*/ 	.short	0x010a
        /*0fc2*/ 	.byte	0x3f
	.zero		1


	//   ....[73]....
        /*0fc4*/ 	.word	0x0001b790
        /*0fc8*/ 	.word	0x00000003
        /*0fcc*/ 	.word	0x00022840
        /*0fd0*/ 	.short	0x010a
        /*0fd2*/ 	.byte	0x3f
	.zero		1


	//   ....[74]....
        /*0fd4*/ 	.word	0x0001b7d0
        /*0fd8*/ 	.word	0x00000005
        /*0fdc*/ 	.word	0x00022860
        /*0fe0*/ 	.short	0x010a
        /*0fe2*/ 	.byte	0x3f
	.zero		1


	//   ....[75]....
        /*0fe4*/ 	.word	0x0001b810
        /*0fe8*/ 	.word	0x00000003
        /*0fec*/ 	.word	0x00022860
        /*0ff0*/ 	.short	0x010a
        /*0ff2*/ 	.byte	0x3f
	.zero		1


	//   ....[76]....
        /*0ff4*/ 	.word	0x0001b850
        /*0ff8*/ 	.word	0x00000005
        /*0ffc*/ 	.word	0x00022880
        /*1000*/ 	.short	0x010a
        /*1002*/ 	.byte	0x3f
	.zero		1


	//   ....[77]....
        /*1004*/ 	.word	0x0001b890
        /*1008*/ 	.word	0x00000003
        /*100c*/ 	.word	0x00022880
        /*1010*/ 	.short	0x010a
        /*1012*/ 	.byte	0x3f
	.zero		1


	//   ....[78]....
        /*1014*/ 	.word	0x0001b900
        /*1018*/ 	.word	0x00000003
        /*101c*/ 	.word	0x00022800
        /*1020*/ 	.short	0x010a
        /*1022*/ 	.byte	0x3f
	.zero		1


	//   ....[79]....
        /*1024*/ 	.word	0x0001b950
        /*1028*/ 	.word	0x00000003
        /*102c*/ 	.word	0x00022830
        /*1030*/ 	.short	0x010a
        /*1032*/ 	.byte	0x3f
	.zero		1


	//   ....[80]....
        /*1034*/ 	.word	0x0001b9b0
        /*1038*/ 	.word	0x0000000a
        /*103c*/ 	.word	0x00022830
        /*1040*/ 	.short	0x010a
        /*1042*/ 	.byte	0x3f
	.zero		1


	//   ....[81]....
        /*1044*/ 	.word	0x0001ba10
        /*1048*/ 	.word	0x0000000a
        /*104c*/ 	.word	0x00022850
        /*1050*/ 	.short	0x010a
        /*1052*/ 	.byte	0x3f
	.zero		1


	//   ....[82]....
        /*1054*/ 	.word	0x0001ba70
        /*1058*/ 	.word	0x0000000a
        /*105c*/ 	.word	0x00022830
        /*1060*/ 	.short	0x010a
        /*1062*/ 	.byte	0x3f
	.zero		1


	//   ....[83]....
        /*1064*/ 	.word	0x0001bad0
        /*1068*/ 	.word	0x0000000a
        /*106c*/ 	.word	0x00022850
        /*1070*/ 	.short	0x010a
        /*1072*/ 	.byte	0x3f
	.zero		1


	//   ....[84]....
        /*1074*/ 	.word	0x0001bb30
        /*1078*/ 	.word	0x0000000a
        /*107c*/ 	.word	0x00022830
        /*1080*/ 	.short	0x010a
        /*1082*/ 	.byte	0x3f
	.zero		1


	//   ....[85]....
        /*1084*/ 	.word	0x0001bb90
        /*1088*/ 	.word	0x0000000a
        /*108c*/ 	.word	0x00022850
        /*1090*/ 	.short	0x010a
        /*1092*/ 	.byte	0x3f
	.zero		1


	//   ....[86]....
        /*1094*/ 	.word	0x0001bbf0
        /*1098*/ 	.word	0x00000007
        /*109c*/ 	.word	0x00022850
        /*10a0*/ 	.short	0x010a
        /*10a2*/ 	.byte	0x3f
	.zero		1


	//   ....[87]....
        /*10a4*/ 	.word	0x0001bcf0
        /*10a8*/ 	.word	0x00000000
        /*10ac*/ 	.word	0x00022880
        /*10b0*/ 	.short	0x010a
        /*10b2*/ 	.byte	0x3f
	.zero		1


	//   ....[88]....
        /*10b4*/ 	.word	0x0001c9d0
        /*10b8*/ 	.word	0x00000000
        /*10bc*/ 	.word	0x00022840
        /*10c0*/ 	.short	0x010a
        /*10c2*/ 	.byte	0x3f
	.zero		1


	//   ....[89]....
        /*10c4*/ 	.word	0x0001de60
        /*10c8*/ 	.word	0x00000011
        /*10cc*/ 	.word	0x00022820
        /*10d0*/ 	.short	0x010a
        /*10d2*/ 	.byte	0x3f
	.zero		1


	//   ....[90]....
        /*10d4*/ 	.word	0x0001deb0
        /*10d8*/ 	.word	0x00000000
        /*10dc*/ 	.word	0x00022880
        /*10e0*/ 	.short	0x010a
        /*10e2*/ 	.byte	0x3f
	.zero		1


	//   ....[91]....
        /*10e4*/ 	.word	0x0001e9f0
        /*10e8*/ 	.word	0x00000000
        /*10ec*/ 	.word	0x00022840
        /*10f0*/ 	.short	0x010a
        /*10f2*/ 	.byte	0x3f
	.zero		1


	//   ....[92]....
        /*10f4*/ 	.word	0x0001f500
        /*10f8*/ 	.word	0x00000012
        /*10fc*/ 	.word	0x00022870
        /*1100*/ 	.short	0x010a
        /*1102*/ 	.byte	0x3f
	.zero		1


	//   ....[93]....
        /*1104*/ 	.word	0x0001f550
        /*1108*/ 	.word	0x00000012
        /*110c*/ 	.word	0x00022860
        /*1110*/ 	.short	0x010a
        /*1112*/ 	.byte	0x3f
	.zero		1


	//   ....[94]....
        /*1114*/ 	.word	0x0001f5a0
        /*1118*/ 	.word	0x00000012
        /*111c*/ 	.word	0x00022870
        /*1120*/ 	.short	0x010a
        /*1122*/ 	.byte	0x3f
	.zero		1


	//   ....[95]....
        /*1124*/ 	.word	0x0001f5f0
        /*1128*/ 	.word	0x00000012
        /*112c*/ 	.word	0x00022860
        /*1130*/ 	.short	0x010a
        /*1132*/ 	.byte	0x3f
	.zero		1


	//   ....[96]....
        /*1134*/ 	.word	0x0001f640
        /*1138*/ 	.word	0x00000007
        /*113c*/ 	.word	0x00022820
        /*1140*/ 	.short	0x010a
        /*1142*/ 	.byte	0x3f
	.zero		1


	//   ....[97]....
        /*1144*/ 	.word	0x0001f7e0
        /*1148*/ 	.word	0x00000005
        /*114c*/ 	.word	0x00022840
        /*1150*/ 	.short	0x010a
        /*1152*/ 	.byte	0x3f
	.zero		1


	//   ....[98]....
        /*1154*/ 	.word	0x0001f830
        /*1158*/ 	.word	0x00000003
        /*115c*/ 	.word	0x00022840
        /*1160*/ 	.short	0x010a
        /*1162*/ 	.byte	0x3f
	.zero		1


	//   ....[99]....
        /*1164*/ 	.word	0x0001f880
        /*1168*/ 	.word	0x00000005
        /*116c*/ 	.word	0x00022860
        /*1170*/ 	.short	0x010a
        /*1172*/ 	.byte	0x3f
	.zero		1


	//   ....[100]....
        /*1174*/ 	.word	0x0001f8d0
        /*1178*/ 	.word	0x00000003
        /*117c*/ 	.word	0x00022860
        /*1180*/ 	.short	0x010a
        /*1182*/ 	.byte	0x3f
	.zero		1


	//   ....[101]....
        /*1184*/ 	.word	0x0001f920
        /*1188*/ 	.word	0x00000005
        /*118c*/ 	.word	0x00022880
        /*1190*/ 	.short	0x010a
        /*1192*/ 	.byte	0x3f
	.zero		1


	//----- nvinfo : EIATTR_NUM_MBARRIERS
	.align		4
.L_209:
        /*1194*/ 	.byte	0x03, 0x38
        /*1196*/ 	.short	0x0016


	//----- nvinfo : EIATTR_EXIT_INSTR_OFFSETS
	.align		4
        /*1198*/ 	.byte	0x04, 0x1c
        /*119a*/ 	.short	(.L_211 - .L_210)


	//   ....[0]....
.L_210:
        /*119c*/ 	.word	0x000009c0


	//   ....[1]....
        /*11a0*/ 	.word	0x00014840


	//   ....[2]....
        /*11a4*/ 	.word	0x0001b8e0


	//----- nvinfo : EIATTR_MAX_THREADS
	.align		4
.L_211:
        /*11a8*/ 	.byte	0x04, 0x05
        /*11aa*/ 	.short	(.L_213 - .L_212)
.L_212:
        /*11ac*/ 	.word	0x00000180
        /*11b0*/ 	.word	0x00000001
        /*11b4*/ 	.word	0x00000001


	//----- nvinfo : EIATTR_CRS_STACK_SIZE
	.align		4
.L_213:
        /*11b8*/ 	.byte	0x04, 0x1e
        /*11ba*/ 	.short	(.L_215 - .L_214)
.L_214:
        /*11bc*/ 	.word	0x00000000


	//----- nvinfo : EIATTR_CBANK_PARAM_SIZE
	.align		4
.L_215:
        /*11c0*/ 	.byte	0x03, 0x19
        /*11c2*/ 	.short	0x0af0


	//----- nvinfo : EIATTR_PARAM_CBANK
	.align		4
        /*11c4*/ 	.byte	0x04, 0x0a
        /*11c6*/ 	.short	(.L_217 - .L_216)
	.align		4
.L_216:
        /*11c8*/ 	.word	index@(.nv.constant0._ZN7cutlass13device_kernelIN5flash11enable_sm90INS1_16FlashAttnFwdSm90INS1_25CollectiveMainloopFwdSm90ILi2EN4cute5tupleIJNS5_1CILi1EEES8_S8_EEENS6_IJNS7_ILi128EEENS7_ILi160EEESA_EEELi128ENS_12float_e4m3_tEfNS_4arch4Sm90ELb0ELb1ELb0ELb1ELb1ELb0ELb0ELb1ELb1ELb1ELb0ELb0EEENS1_21CollectiveEpilogueFwdINS6_IJSA_SA_SB_EEES9_NS_10bfloat16_tESF_Li256ELb1ELb1ELb0ELb1EEENS1_36VarlenDynamicPersistentTileSchedulerILi128ELi160ELi256ELi128ELb0ELb1ELb1ELb1ELb0ELb1EEEEEEEEEvNT_6ParamsE)
        /*11cc*/ 	.short	0x0210
        /*11ce*/ 	.short	0x0af0


	//----- nvinfo : EIATTR_SW_WAR
	.align		4
.L_217:
        /*11d0*/ 	.byte	0x04, 0x36
        /*11d2*/ 	.short	(.L_219 - .L_218)
.L_218:
        /*11d4*/ 	.word	0x00000008
.L_219:


//--------------------- .nv.info._ZN7cutlass13device_kernelIN5flash11enable_sm90INS1_16FlashAttnFwdSm90INS1_25CollectiveMainloopFwdSm90ILi2EN4cute5tupleIJNS5_1CILi1EEES8_S8_EEENS6_IJNS7_ILi128EEENS7_ILi160EEESA_EEELi128ENS_12float_e4m3_tEfNS_4arch4Sm90ELb0ELb1ELb0ELb1ELb1ELb1ELb0ELb1ELb1ELb1ELb0ELb0EEENS1_21CollectiveEpilogueFwdINS6_IJSA_SA_SB_EEES9_NS_10bfloat16_tESF_Li256ELb1ELb1ELb0ELb1EEENS1_36VarlenDynamicPersistentTileSchedulerILi128ELi160ELi256ELi128ELb0ELb1ELb1ELb1ELb0ELb1EEEEEEEEEvNT_6ParamsE --------------------------
	.section	.nv.info._ZN7cutlass13device_kernelIN5flash11enable_sm90INS1_16FlashAttnFwdSm90INS1_25CollectiveMainloopFwdSm90ILi2EN4cute5tupleIJNS5_1CILi1EEES8_S8_EEENS6_IJNS7_ILi128EEENS7_ILi160EEESA_EEELi128ENS_12float_e4m3_tEfNS_4arch4Sm90ELb0ELb1ELb0ELb1ELb1ELb1ELb0ELb1ELb1ELb1ELb0ELb0EEENS1_21CollectiveEpilogueFwdINS6_IJSA_SA_SB_EEES9_NS_10bfloat16_tESF_Li256ELb1ELb1ELb0ELb1EEENS1_36VarlenDynamicPersistentTileSchedulerILi128ELi160ELi256ELi128ELb0ELb1ELb1ELb1ELb0ELb1EEEEEEEEEvNT_6ParamsE,"",@"SHT_CUDA_INFO"
	.sectionflags	@""
	.align	4


	//----- nvinfo : EIATTR_CUDA_API_VERSION
	.align		4
        /*0000*/ 	.byte	0x04, 0x37
        /*0002*/ 	.short	(.L_221 - .L_220)
.L_220:
        /*0004*/ 	.word	0x00000082


	//----- nvinfo : EIATTR_KPARAM_INFO
	.align		4
.L_221:
        /*0008*/ 	.byte	0x04, 0x17
        /*000a*/ 	.short	(.L_223 - .L_222)
.L_222:
        /*000c*/ 	.word	0x00000000
        /*0010*/ 	.short	0x0000
        /*0012*/ 	.short	0x0070
        /*0014*/ 	.byte	0x00, 0xf0, 0x01, 0x2a


	//----- nvinfo : EIATTR_SPARSE_MMA_MASK
	.align		4
.L_223:
        /*0018*/ 	.byte	0x03, 0x50
        /*001a*/ 	.short	0x0000


	//----- nvinfo : EIATTR_MAXREG_COUNT
	.align		4
        /*001c*/ 	.byte	0x03, 0x1b
        /*001e*/ 	.short	0x00a8


	//----- nvinfo : EIATTR_NUM_BARRIERS
	.align		4
        /*0020*/ 	.byte	0x02, 0x4c
        /*0022*/ 	.byte	0x10
	.zero		1


	//----- nvinfo : EIATTR_EXTERNS
	.align		4
        /*0024*/ 	.byte	0x04, 0x0f
        /*0026*/ 	.short	(.L_225 - .L_224)


	//   ....[0]....
	.align		4
.L_224:
        /*0028*/ 	.word	index@(__assertfail)


	//----- nvinfo : EIATTR_ANNOTATIONS
	.align		4
.L_225:
        /*002c*/ 	.byte	0x04, 0x55
        /*002e*/ 	.short	(.L_227 - .L_226)


	//   ....[0]....
.L_226:
        /* <DEDUP_REMOVED lines=40> */


	//----- nvinfo : EIATTR_MERCURY_ISA_VERSION
	.align		4
.L_227:
        /*0298*/ 	.byte	0x03, 0x5f
        /*029a*/ 	.short	0x0101


	//----- nvinfo : EIATTR_UNUSED_LOAD_BYTE_OFFSET
	.align		4
        /*029c*/ 	.byte	0x04, 0x44
        /*029e*/ 	.short	(.L_229 - .L_228)


	//   ....[0]....
.L_228:
        /*02a0*/ 	.word	0x00000a80
        /*02a4*/ 	.word	0x0000fff0


	//   ....[1]....
        /*02a8*/ 	.word	0x00020820
        /*02ac*/ 	.word	0x0000fff0


	//----- nvinfo : EIATTR_INT_WARP_WIDE_INSTR_OFFSETS
	.align		4
.L_229:
        /*02b0*/ 	.byte	0x04, 0x31
        /*02b2*/ 	.short	(.L_231 - .L_230)


	//   ....[0]....
.L_230:
        /*02b4*/ 	.word	0x00000120


	//   ....[1]....
        /*02b8*/ 	.word	0x000001c0


	//   ....[2]....
        /*02bc*/ 	.word	0x00000230


	//   ....[3]....
        /*02c0*/ 	.word	0x00025a10


	//   ....[4]....
        /*02c4*/ 	.word	0x00025aa0


	//   ....[5]....
        /*02c8*/ 	.word	0x00029d70


	//   ....[6]....
        /*02cc*/ 	.word	0x00029e00


	//----- nvinfo : EIATTR_COOP_GROUP_MASK_REGIDS
	.align		4
.L_231:
        /*02d0*/ 	.byte	0x04, 0x29
        /*02d2*/ 	.short	(.L_233 - .L_232)


	//   ....[0]....
.L_232:
        /*02d4*/ 	.word	0xffffffff


	//   ....[1]....
        /*02d8*/ 	.word	0xffffffff


	//   ....[2]....
        /*02dc*/ 	.word	0xffffffff


	//   ....[3]....
        /*02e0*/ 	.word	0xffffffff


	//   ....[4]....
        /*02e4*/ 	.word	0xffffffff


	//   ....[5]....
        /*02e8*/ 	.word	0xffffffff


	//   ....[6]....
        /*02ec*/ 	.word	0xffffffff


	//   ....[7]....
        /*02f0*/ 	.word	0xffffffff


	//   ....[8]....
        /*02f4*/ 	.word	0xffffffff


	//   ....[9]....
        /*02f8*/ 	.word	0xffffffff


	//   ....[10]....
        /*02fc*/ 	.word	0xffffffff


	//   ....[11]....
        /*0300*/ 	.word	0xffffffff


	//   ....[12]....
        /*0304*/ 	.word	0xffffffff


	//   ....[13]....
        /*0308*/ 	.word	0xffffffff


	//   ....[14]....
        /*030c*/ 	.word	0xffffffff


	//   ....[15]....
        /*0310*/ 	.word	0xffffffff


	//   ....[16]....
        /*0314*/ 	.word	0xffffffff


	//   ....[17]....
        /*0318*/ 	.word	0xffffffff


	//   ....[18]....
        /*031c*/ 	.word	0xffffffff


	//   ....[19]....
        /*0320*/ 	.word	0xffffffff


	//   ....[20]....
        /*0324*/ 	.word	0xffffffff


	//   ....[21]....
        /*0328*/ 	.word	0xffffffff


	//   ....[22]....
        /*032c*/ 	.word	0xffffffff


	//   ....[23]....
        /*0330*/ 	.word	0xffffffff


	//   ....[24]....
        /*0334*/ 	.word	0xffffffff


	//   ....[25]....
        /*0338*/ 	.word	0xffffffff


	//   ....[26]....
        /*033c*/ 	.word	0xffffffff


	//   ....[27]....
        /*0340*/ 	.word	0xffffffff


	//   ....[28]....
        /*0344*/ 	.word	0xffffffff


	//   ....[29]....
        /*0348*/ 	.word	0xffffffff


	//   ....[30]....
        /*034c*/ 	.word	0xffffffff


	//   ....[31]....
        /*0350*/ 	.word	0xffffffff


	//   ....[32]....
        /*0354*/ 	.word	0xffffffff


	//   ....[33]....
        /*0358*/ 	.word	0xffffffff


	//   ....[34]....
        /*035c*/ 	.word	0xffffffff


	//   ....[35]....
        /*0360*/ 	.word	0xffffffff


	//   ....[36]....
        /*0364*/ 	.word	0xffffffff


	//   ....[37]....
        /*0368*/ 	.word	0xffffffff


	//   ....[38]....
        /*036c*/ 	.word	0xffffffff


	//   ....[39]....
        /*0370*/ 	.word	0xffffffff


	//   ....[40]....
        /*0374*/ 	.word	0xffffffff


	//   ....[41]....
        /*0378*/ 	.word	0xffffffff


	//   ....[42]....
        /*037c*/ 	.word	0xffffffff


	//   ....[43]....
        /*0380*/ 	.word	0xffffffff


	//   ....[44]....
        /*0384*/ 	.word	0xffffffff


	//   ....[45]....
        /*0388*/ 	.word	0xffffffff


	//   ....[46]....
        /*038c*/ 	.word	0xffffffff


	//   ....[47]....
        /*0390*/ 	.word	0xffffffff


	//   ....[48]....
        /*0394*/ 	.word	0xffffffff


	//   ....[49]....
        /*0398*/ 	.word	0xffffffff


	//   ....[50]....
        /*039c*/ 	.word	0xffffffff


	//   ....[51]....
        /*03a0*/ 	.word	0xffffffff


	//   ....[52]....
        /*03a4*/ 	.word	0xffffffff


	//   ....[53]....
        /*03a8*/ 	.word	0xffffffff


	//   ....[54]....
        /*03ac*/ 	.word	0xffffffff


	//   ....[55]....
        /*03b0*/ 	.word	0xffffffff


	//   ....[56]....
        /*03b4*/ 	.word	0xffffffff


	//   ....[57]....
        /*03b8*/ 	.word	0xffffffff


	//   ....[58]....
        /*03bc*/ 	.word	0xffffffff


	//   ....[59]....
        /*03c0*/ 	.word	0xffffffff


	//   ....[60]....
        /*03c4*/ 	.word	0xffffffff


	//   ....[61]....
        /*03c8*/ 	.word	0xffffffff


	//   ....[62]....
        /*03cc*/ 	.word	0xffffffff


	//   ....[63]....
        /*03d0*/ 	.word	0xffffffff


	//   ....[64]....
        /*03d4*/ 	.word	0xffffffff


	//   ....[65]....
        /*03d8*/ 	.word	0xffffffff


	//   ....[66]....
        /*03dc*/ 	.word	0xffffffff


	//   ....[67]....
        /*03e0*/ 	.word	0xffffffff


	//   ....[68]....
        /*03e4*/ 	.word	0xffffffff


	//   ....[69]....
        /*03e8*/ 	.word	0xffffffff


	//   ....[70]....
        /*03ec*/ 	.word	0xffffffff


	//   ....[71]....
        /*03f0*/ 	.word	0xffffffff


	//   ....[72]....
        /*03f4*/ 	.word	0xffffffff


	//   ....[73]....
        /*03f8*/ 	.word	0xffffffff


	//   ....[74]....
        /*03fc*/ 	.word	0xffffffff


	//   ....[75]....
        /*0400*/ 	.word	0xffffffff


	//   ....[76]....
        /*0404*/ 	.word	0xffffffff


	//   ....[77]....
        /*0408*/ 	.word	0xffffffff


	//   ....[78]....
        /*040c*/ 	.word	0xffffffff


	//   ....[79]....
        /*0410*/ 	.word	0xffffffff


	//   ....[80]....
        /*0414*/ 	.word	0xffffffff


	//   ....[81]....
        /*0418*/ 	.word	0xffffffff


	//   ....[82]....
        /*041c*/ 	.word	0xffffffff


	//   ....[83]....
        /*0420*/ 	.word	0xffffffff


	//   ....[84]....
        /*0424*/ 	.word	0xffffffff


	//   ....[85]....
        /*0428*/ 	.word	0xffffffff


	//   ....[86]....
        /*042c*/ 	.word	0xffffffff


	//   ....[87]....
        /*0430*/ 	.word	0xffffffff


	//   ....[88]....
        /*0434*/ 	.word	0xffffffff


	//   ....[89]....
        /*0438*/ 	.word	0xffffffff


	//   ....[90]....
        /*043c*/ 	.word	0xffffffff


	//   ....[91]....
        /*0440*/ 	.word	0xffffffff


	//   ....[92]....
        /*0444*/ 	.word	0xffffffff


	//   ....[93]....
        /*0448*/ 	.word	0xffffffff


	//   ....[94]....
        /*044c*/ 	.word	0xffffffff


	//   ....[95]....
        /*0450*/ 	.word	0xffffffff


	//   ....[96]....
        /*0454*/ 	.word	0xffffffff


	//   ....[97]....
        /*0458*/ 	.word	0xffffffff


	//   ....[98]....
        /*045c*/ 	.word	0xffffffff


	//   ....[99]....
        /*0460*/ 	.word	0xffffffff


	//   ....[100]....
        /*0464*/ 	.word	0xffffffff


	//   ....[101]....
        /*0468*/ 	.word	0xffffffff


	//   ....[102]....
        /*046c*/ 	.word	0xffffffff


	//   ....[103]....
        /*0470*/ 	.word	0xffffffff


	//   ....[104]....
        /*0474*/ 	.word	0xffffffff


	//   ....[105]....
        /*0478*/ 	.word	0xffffffff


	//   ....[106]....
        /*047c*/ 	.word	0xffffffff


	//   ....[107]....
        /*0480*/ 	.word	0xffffffff


	//   ....[108]....
        /*0484*/ 	.word	0xffffffff


	//   ....[109]....
        /*0488*/ 	.word	0xffffffff


	//   ....[110]....
        /*048c*/ 	.word	0xffffffff


	//   ....[111]....
        /*0490*/ 	.word	0xffffffff


	//   ....[112]....
        /*0494*/ 	.word	0xffffffff


	//   ....[113]....
        /*0498*/ 	.word	0xffffffff


	//   ....[114]....
        /*049c*/ 	.word	0xffffffff


	//   ....[115]....
        /*04a0*/ 	.word	0xffffffff


	//   ....[116]....
        /*04a4*/ 	.word	0xffffffff


	//   ....[117]....
        /*04a8*/ 	.word	0xffffffff


	//   ....[118]....
        /*04ac*/ 	.word	0xffffffff


	//   ....[119]....
        /*04b0*/ 	.word	0xffffffff


	//   ....[120]....
        /*04b4*/ 	.word	0xffffffff


	//   ....[121]....
        /*04b8*/ 	.word	0xffffffff


	//   ....[122]....
        /*04bc*/ 	.word	0xffffffff


	//   ....[123]....
        /*04c0*/ 	.word	0xffffffff


	//   ....[124]....
        /*04c4*/ 	.word	0xffffffff


	//   ....[125]....
        /*04c8*/ 	.word	0xffffffff


	//   ....[126]....
        /*04cc*/ 	.word	0xffffffff


	//   ....[127]....
        /*04d0*/ 	.word	0xffffffff


	//   ....[128]....
        /*04d4*/ 	.word	0xffffffff


	//   ....[129]....
        /*04d8*/ 	.word	0xffffffff


	//   ....[130]....
        /*04dc*/ 	.word	0xffffffff


	//   ....[131]....
        /*04e0*/ 	.word	0xffffffff


	//   ....[132]....
        /*04e4*/ 	.word	0xffffffff


	//   ....[133]....
        /*04e8*/ 	.word	0xffffffff


	//   ....[134]....
        /*04ec*/ 	.word	0xffffffff


	//   ....[135]....
        /*04f0*/ 	.word	0xffffffff


	//   ....[136]....
        /*04f4*/ 	.word	0xffffffff


	//   ....[137]....
        /*04f8*/ 	.word	0xffffffff


	//   ....[138]....
        /*04fc*/ 	.word	0xffffffff


	//   ....[139]....
        /*0500*/ 	.word	0xffffffff


	//   ....[140]....
        /*0504*/ 	.word	0xffffffff


	//   ....[141]....
        /*0508*/ 	.word	0xffffffff


	//   ....[142]....
        /*050c*/ 	.word	0xffffffff


	//   ....[143]....
        /*0510*/ 	.word	0xffffffff


	//   ....[144]....
        /*0514*/ 	.word	0xffffffff


	//   ....[145]....
        /*0518*/ 	.word	0xffffffff


	//   ....[146]....
        /*051c*/ 	.word	0xffffffff


	//   ....[147]....
        /*0520*/ 	.word	0xffffffff


	//   ....[148]....
        /*0524*/ 	.word	0xffffffff


	//   ....[149]....
        /*0528*/ 	.word	0xffffffff


	//   ....[150]....
        /*052c*/ 	.word	0xffffffff


	//   ....[151]....
        /*0530*/ 	.word	0xffffffff


	//   ....[152]....
        /*0534*/ 	.word	0xffffffff


	//   ....[153]....
        /*0538*/ 	.word	0xffffffff


	//   ....[154]....
        /*053c*/ 	.word	0xffffffff


	//   ....[155]....
        /*0540*/ 	.word	0xffffffff


	//   ....[156]....
        /*0544*/ 	.word	0xffffffff


	//   ....[157]....
        /*0548*/ 	.word	0xffffffff


	//   ....[158]....
        /*054c*/ 	.word	0xffffffff


	//   ....[159]....
        /*0550*/ 	.word	0xffffffff


	//   ....[160]....
        /*0554*/ 	.word	0xffffffff


	//   ....[161]....
        /*0558*/ 	.word	0xffffffff


	//   ....[162]....
        /*055c*/ 	.word	0xffffffff


	//   ....[163]....
        /*0560*/ 	.word	0xffffffff


	//   ....[164]....
        /*0564*/ 	.word	0xffffffff


	//   ....[165]....
        /*0568*/ 	.word	0xffffffff


	//   ....[166]....
        /*056c*/ 	.word	0xffffffff


	//   ....[167]....
        /*0570*/ 	.word	0xffffffff


	//   ....[168]....
        /*0574*/ 	.word	0xffffffff


	//   ....[169]....
        /*0578*/ 	.word	0xffffffff


	//   ....[170]....
        /*057c*/ 	.word	0xffffffff


	//   ....[171]....
        /*0580*/ 	.word	0xffffffff


	//   ....[172]....
        /*0584*/ 	.word	0xffffffff


	//   ....[173]....
        /*0588*/ 	.word	0xffffffff


	//   ....[174]....
        /*058c*/ 	.word	0xffffffff


	//   ....[175]....
        /*0590*/ 	.word	0xffffffff


	//   ....[176]....
        /*0594*/ 	.word	0xffffffff


	//   ....[177]....
        /*0598*/ 	.word	0xffffffff


	//   ....[178]....
        /*059c*/ 	.word	0xffffffff


	//   ....[179]....
        /*05a0*/ 	.word	0xffffffff


	//   ....[180]....
        /*05a4*/ 	.word	0xffffffff


	//   ....[181]....
        /*05a8*/ 	.word	0xffffffff


	//   ....[182]....
        /*05ac*/ 	.word	0xffffffff


	//   ....[183]....
        /*05b0*/ 	.word	0xffffffff


	//   ....[184]....
        /*05b4*/ 	.word	0xffffffff


	//   ....[185]....
        /*05b8*/ 	.word	0xffffffff


	//   ....[186]....
        /*05bc*/ 	.word	0xffffffff


	//   ....[187]....
        /*05c0*/ 	.word	0xffffffff


	//   ....[188]....
        /*05c4*/ 	.word	0xffffffff


	//   ....[189]....
        /*05c8*/ 	.word	0xffffffff


	//   ....[190]....
        /*05cc*/ 	.word	0xffffffff


	//   ....[191]....
        /*05d0*/ 	.word	0xffffffff


	//   ....[192]....
        /*05d4*/ 	.word	0xffffffff


	//   ....[193]....
        /*05d8*/ 	.word	0xffffffff


	//   ....[194]....
        /*05dc*/ 	.word	0xffffffff


	//   ....[195]....
        /*05e0*/ 	.word	0xffffffff


	//   ....[196]....
        /*05e4*/ 	.word	0xffffffff


	//   ....[197]....
        /*05e8*/ 	.word	0xffffffff


	//   ....[198]....
        /*05ec*/ 	.word	0xffffffff


	//   ....[199]....
        /*05f0*/ 	.word	0xffffffff


	//   ....[200]....
        /*05f4*/ 	.word	0xffffffff


	//   ....[201]....
        /*05f8*/ 	.word	0xffffffff


	//   ....[202]....
        /*05fc*/ 	.word	0xffffffff


	//   ....[203]....
        /*0600*/ 	.word	0xffffffff


	//   ....[204]....
        /*0604*/ 	.word	0xffffffff


	//   ....[205]....
        /*0608*/ 	.word	0xffffffff


	//   ....[206]....
        /*060c*/ 	.word	0xffffffff


	//   ....[207]....
        /*0610*/ 	.word	0xffffffff


	//   ....[208]....
        /*0614*/ 	.word	0xffffffff


	//   ....[209]....
        /*0618*/ 	.word	0xffffffff


	//   ....[210]....
        /*061c*/ 	.word	0xffffffff


	//   ....[211]....
        /*0620*/ 	.word	0xffffffff


	//   ....[212]....
        /*0624*/ 	.word	0xffffffff


	//   ....[213]....
        /*0628*/ 	.word	0xffffffff


	//   ....[214]....
        /*062c*/ 	.word	0xffffffff


	//   ....[215]....
        /*0630*/ 	.word	0xffffffff


	//   ....[216]....
        /*0634*/ 	.word	0xffffffff


	//   ....[217]....
        /*0638*/ 	.word	0xffffffff


	//   ....[218]....
        /*063c*/ 	.word	0xffffffff


	//   ....[219]....
        /*0640*/ 	.word	0xffffffff


	//   ....[220]....
        /*0644*/ 	.word	0xffffffff


	//   ....[221]....
        /*0648*/ 	.word	0xffffffff


	//   ....[222]....
        /*064c*/ 	.word	0xffffffff


	//   ....[223]....
        /*0650*/ 	.word	0xffffffff


	//   ....[224]....
        /*0654*/ 	.word	0xffffffff


	//   ....[225]....
        /*0658*/ 	.word	0xffffffff


	//   ....[226]....
        /*065c*/ 	.word	0xffffffff


	//   ....[227]....
        /*0660*/ 	.word	0xffffffff


	//   ....[228]....
        /*0664*/ 	.word	0xffffffff


	//   ....[229]....
        /*0668*/ 	.word	0xffffffff


	//   ....[230]....
        /*066c*/ 	.word	0xffffffff


	//   ....[231]....
        /*0670*/ 	.word	0xffffffff


	//   ....[232]....
        /*0674*/ 	.word	0xffffffff


	//   ....[233]....
        /*0678*/ 	.word	0xffffffff


	//   ....[234]....
        /*067c*/ 	.word	0xffffffff


	//   ....[235]....
        /*0680*/ 	.word	0xffffffff


	//   ....[236]....
        /*0684*/ 	.word	0xffffffff


	//   ....[237]....
        /*0688*/ 	.word	0xffffffff


	//   ....[238]....
        /*068c*/ 	.word	0xffffffff


	//   ....[239]....
        /*0690*/ 	.word	0xffffffff


	//   ....[240]....
        /*0694*/ 	.word	0xffffffff


	//   ....[241]....
        /*0698*/ 	.word	0xffffffff


	//   ....[242]....
        /*069c*/ 	.word	0xffffffff


	//   ....[243]....
        /*06a0*/ 	.word	0xffffffff


	//   ....[244]....
        /*06a4*/ 	.word	0xffffffff


	//   ....[245]....
        /*06a8*/ 	.word	0xffffffff


	//   ....[246]....
        /*06ac*/ 	.word	0xffffffff


	//   ....[247]....
        /*06b0*/ 	.word	0xffffffff


	//   ....[248]....
        /*06b4*/ 	.word	0xffffffff


	//   ....[249]....
        /*06b8*/ 	.word	0xffffffff


	//   ....[250]....
        /*06bc*/ 	.word	0xffffffff


	//   ....[251]....
        /*06c0*/ 	.word	0xffffffff


	//   ....[252]....
        /*06c4*/ 	.word	0xffffffff


	//   ....[253]....
        /*06c8*/ 	.word	0xffffffff


	//   ....[254]....
        /*06cc*/ 	.word	0xffffffff


	//   ....[255]....
        /*06d0*/ 	.word	0xffffffff


	//   ....[0]....
        /*06d4*/ 	.word	0xffffffff


	//   ....[1]....
        /*06d8*/ 	.word	0x0500000f


	//   ....[2]....
        /*06dc*/ 	.word	0x0500000f


	//   ....[3]....
        /*06e0*/ 	.word	0x0500000f


	//   ....[4]....
        /*06e4*/ 	.word	0x0500000f


	//   ....[5]....
        /*06e8*/ 	.word	0x0500000f


	//   ....[6]....
        /*06ec*/ 	.word	0x0500000f


	//   ....[7]....
        /*06f0*/ 	.word	0x0500000f


	//   ....[8]....
        /*06f4*/ 	.word	0x0500000f


	//   ....[9]....
        /*06f8*/ 	.word	0x0500000f


	//   ....[10]....
        /*06fc*/ 	.word	0x0500000f


	//   ....[11]....
        /*0700*/ 	.word	0x0500000f


	//   ....[12]....
        /*0704*/ 	.word	0x0500000f


	//   ....[13]....
        /*0708*/ 	.word	0x0500000f


	//   ....[14]....
        /*070c*/ 	.word	0x0500000f


	//   ....[15]....
        /*0710*/ 	.word	0x0500000f


	//   ....[16]....
        /*0714*/ 	.word	0x0500000f


	//   ....[17]....
        /*0718*/ 	.word	0x0500000f


	//   ....[18]....
        /*071c*/ 	.word	0x0500000f


	//   ....[19]....
        /*0720*/ 	.word	0x0500000f


	//   ....[20]....
        /*0724*/ 	.word	0x0500000f


	//   ....[21]....
        /*0728*/ 	.word	0x0500000f


	//   ....[22]....
        /*072c*/ 	.word	0x0500000f


	//   ....[23]....
        /*0730*/ 	.word	0x0500000f


	//   ....[24]....
        /*0734*/ 	.word	0x0500000f


	//   ....[25]....
        /*0738*/ 	.word	0x0500000f


	//   ....[26]....
        /*073c*/ 	.word	0x0500000f


	//   ....[27]....
        /*0740*/ 	.word	0x0500000f


	//   ....[28]....
        /*0744*/ 	.word	0x0500000f


	//   ....[29]....
        /*0748*/ 	.word	0x0500000f


	//   ....[30]....
        /*074c*/ 	.word	0x0500000f


	//   ....[31]....
        /*0750*/ 	.word	0x0500000f


	//   ....[32]....
        /*0754*/ 	.word	0x0500000f


	//   ....[33]....
        /*0758*/ 	.word	0x0500000f


	//   ....[34]....
        /*075c*/ 	.word	0x0500000f


	//   ....[35]....
        /*0760*/ 	.word	0x0500000f


	//   ....[36]....
        /*0764*/ 	.word	0x0500000f


	//   ....[37]....
        /*0768*/ 	.word	0x0500000f


	//   ....[38]....
        /*076c*/ 	.word	0x0500000f


	//   ....[39]....
        /*0770*/ 	.word	0x0500000f


	//   ....[40]....
        /*0774*/ 	.word	0x0500000f


	//   ....[41]....
        /*0778*/ 	.word	0x0500000f


	//   ....[42]....
        /*077c*/ 	.word	0x0500000f


	//   ....[43]....
        /*0780*/ 	.word	0x0500000f


	//   ....[44]....
        /*0784*/ 	.word	0x0500000f


	//   ....[45]....
        /*0788*/ 	.word	0x0500000f


	//   ....[46]....
        /*078c*/ 	.word	0x0500000f


	//   ....[47]....
        /*0790*/ 	.word	0x0500000f


	//   ....[48]....
        /*0794*/ 	.word	0x0500000f


	//   ....[49]....
        /*0798*/ 	.word	0x0500000f


	//   ....[50]....
        /*079c*/ 	.word	0x0500000f


	//   ....[51]....
        /*07a0*/ 	.word	0x0500000f


	//   ....[52]....
        /*07a4*/ 	.word	0x0500000f


	//   ....[53]....
        /*07a8*/ 	.word	0x0500000f


	//   ....[54]....
        /*07ac*/ 	.word	0x0500000f


	//   ....[55]....
        /*07b0*/ 	.word	0x0500000f


	//   ....[56]....
        /*07b4*/ 	.word	0x0500000f


	//   ....[57]....
        /*07b8*/ 	.word	0x0500000f


	//   ....[58]....
        /*07bc*/ 	.word	0x0500000f


	//   ....[59]....
        /*07c0*/ 	.word	0x0500000f


	//   ....[60]....
        /*07c4*/ 	.word	0x0500000f


	//   ....[61]....
        /*07c8*/ 	.word	0x0500000f


	//   ....[62]....
        /*07cc*/ 	.word	0x0500000f


	//   ....[63]....
        /*07d0*/ 	.word	0x0500000f


	//   ....[64]....
        /*07d4*/ 	.word	0x0500000f


	//   ....[65]....
        /*07d8*/ 	.word	0x0500000f


	//   ....[66]....
        /*07dc*/ 	.word	0x0500000f


	//   ....[67]....
        /*07e0*/ 	.word	0x0500000f


	//   ....[68]....
        /*07e4*/ 	.word	0x0500000f


	//   ....[69]....
        /*07e8*/ 	.word	0x0500000f


	//   ....[70]....
        /*07ec*/ 	.word	0x0500000f


	//   ....[71]....
        /*07f0*/ 	.word	0x0500000f


	//   ....[72]....
        /*07f4*/ 	.word	0x0500000f


	//   ....[73]....
        /*07f8*/ 	.word	0x0500000f


	//   ....[74]....
        /*07fc*/ 	.word	0x0500000f


	//   ....[75]....
        /*0800*/ 	.word	0x0500000f


	//   ....[76]....
        /*0804*/ 	.word	0x0500000f


	//   ....[77]....
        /*0808*/ 	.word	0x0500000f


	//   ....[78]....
        /*080c*/ 	.word	0x0500000f


	//   ....[79]....
        /*0810*/ 	.word	0x0500000f


	//   ....[80]....
        /*0814*/ 	.word	0x0500000f


	//   ....[81]....
        /*0818*/ 	.word	0x0500000f


	//   ....[82]....
        /*081c*/ 	.word	0x0500000f


	//   ....[83]....
        /*0820*/ 	.word	0x0500000f


	//   ....[84]....
        /*0824*/ 	.word	0x0500000f


	//   ....[85]....
        /*0828*/ 	.word	0x0500000f


	//   ....[86]....
        /*082c*/ 	.word	0x0500000f


	//   ....[87]....
        /*0830*/ 	.word	0x0500000f


	//   ....[88]....
        /*0834*/ 	.word	0x0500000f


	//   ....[89]....
        /*0838*/ 	.word	0x0500000f


	//   ....[90]....
        /*083c*/ 	.word	0x0500000f


	//   ....[91]....
        /*0840*/ 	.word	0x0500000f


	//   ....[92]....
        /*0844*/ 	.word	0x0500000f


	//   ....[93]....
        /*0848*/ 	.word	0x0500000f


	//   ....[94]....
        /*084c*/ 	.word	0x0500000f


	//   ....[95]....
        /*0850*/ 	.word	0x0500000f


	//   ....[96]....
        /*0854*/ 	.word	0x0500000f


	//   ....[97]....
        /*0858*/ 	.word	0x0500000f


	//   ....[98]....
        /*085c*/ 	.word	0x0500000f


	//   ....[99]....
        /*0860*/ 	.word	0x0500000f


	//   ....[100]....
        /*0864*/ 	.word	0x0500000f


	//   ....[101]....
        /*0868*/ 	.word	0x0500000f


	//   ....[102]....
        /*086c*/ 	.word	0x0500000f


	//   ....[103]....
        /*0870*/ 	.word	0x0500000f


	//   ....[104]....
        /*0874*/ 	.word	0x0500000f


	//   ....[105]....
        /*0878*/ 	.word	0x0500000f


	//   ....[106]....
        /*087c*/ 	.word	0x0500000f


	//   ....[107]....
        /*0880*/ 	.word	0x0500000f


	//   ....[108]....
        /*0884*/ 	.word	0x0500000f


	//   ....[109]....
        /*0888*/ 	.word	0x0500000f


	//   ....[110]....
        /*088c*/ 	.word	0x0500000f


	//   ....[111]....
        /*0890*/ 	.word	0x0500000f


	//   ....[112]....
        /*0894*/ 	.word	0x0500000f


	//   ....[113]....
        /*0898*/ 	.word	0x0500000f


	//   ....[114]....
        /*089c*/ 	.word	0x0500000f


	//   ....[115]....
        /*08a0*/ 	.word	0x0500000f


	//   ....[116]....
        /*08a4*/ 	.word	0x0500000f


	//   ....[117]....
        /*08a8*/ 	.word	0x0500000f


	//   ....[118]....
        /*08ac*/ 	.word	0x0500000f


	//   ....[119]....
        /*08b0*/ 	.word	0x0500000f


	//   ....[120]....
        /*08b4*/ 	.word	0x0500000f


	//   ....[121]....
        /*08b8*/ 	.word	0x0500000f


	//   ....[122]....
        /*08bc*/ 	.word	0x0500000f


	//   ....[123]....
        /*08c0*/ 	.word	0x0500000f


	//   ....[124]....
        /*08c4*/ 	.word	0x0500000f


	//   ....[125]....
        /*08c8*/ 	.word	0x0500000f


	//   ....[126]....
        /*08cc*/ 	.word	0x0500000f


	//   ....[127]....
        /*08d0*/ 	.word	0x0500000f


	//   ....[128]....
        /*08d4*/ 	.word	0x0500000f


	//   ....[129]....
        /*08d8*/ 	.word	0x0500000f


	//   ....[130]....
        /*08dc*/ 	.word	0x0500000f


	//   ....[131]....
        /*08e0*/ 	.word	0x0500000f


	//   ....[132]....
        /*08e4*/ 	.word	0x0500000f


	//   ....[133]....
        /*08e8*/ 	.word	0x0500000f


	//   ....[134]....
        /*08ec*/ 	.word	0x0500000f


	//   ....[135]....
        /*08f0*/ 	.word	0x0500000f


	//   ....[136]....
        /*08f4*/ 	.word	0x0500000f


	//   ....[137]....
        /*08f8*/ 	.word	0x0500000f


	//   ....[138]....
        /*08fc*/ 	.word	0x0500000f


	//   ....[139]....
        /*0900*/ 	.word	0x0500000f


	//   ....[140]....
        /*0904*/ 	.word	0x0500000f


	//   ....[141]....
        /*0908*/ 	.word	0x0500000f


	//   ....[142]....
        /*090c*/ 	.word	0x0500000f


	//   ....[143]....
        /*0910*/ 	.word	0x0500000f


	//   ....[144]....
        /*0914*/ 	.word	0x0500000f


	//   ....[145]....
        /*0918*/ 	.word	0x0500000f


	//   ....[146]....
        /*091c*/ 	.word	0x0500000f


	//   ....[147]....
        /*0920*/ 	.word	0x0500000f


	//   ....[148]....
        /*0924*/ 	.word	0x0500000f


	//   ....[149]....
        /*0928*/ 	.word	0x0500000f


	//   ....[150]....
        /*092c*/ 	.word	0x0500000f


	//   ....[151]....
        /*0930*/ 	.word	0x0500000f


	//   ....[152]....
        /*0934*/ 	.word	0x0500000f


	//   ....[153]....
        /*0938*/ 	.word	0x0500000f


	//   ....[154]....
        /*093c*/ 	.word	0x0500000f


	//   ....[155]....
        /*0940*/ 	.word	0x0500000f


	//   ....[156]....
        /*0944*/ 	.word	0x0500000f


	//   ....[157]....
        /*0948*/ 	.word	0x0500000f


	//   ....[158]....
        /*094c*/ 	.word	0x0500000f


	//   ....[159]....
        /*0950*/ 	.word	0x0500000f


	//   ....[160]....
        /*0954*/ 	.word	0x0500000f


	//   ....[161]....
        /*0958*/ 	.word	0x0500000f


	//   ....[162]....
        /*095c*/ 	.word	0x0500000f


	//   ....[163]....
        /*0960*/ 	.word	0x0500000f


	//   ....[164]....
        /*0964*/ 	.word	0x0500000f


	//   ....[165]....
        /*0968*/ 	.word	0x0500000f


	//   ....[166]....
        /*096c*/ 	.word	0x0500000f


	//   ....[167]....
        /*0970*/ 	.word	0x0500000f


	//   ....[168]....
        /*0974*/ 	.word	0x0500000f


	//   ....[169]....
        /*0978*/ 	.word	0x0500000f


	//   ....[170]....
        /*097c*/ 	.word	0x0500000f


	//   ....[171]....
        /*0980*/ 	.word	0x0500000f


	//   ....[172]....
        /*0984*/ 	.word	0x0500000f


	//   ....[173]....
        /*0988*/ 	.word	0x0500000f


	//   ....[174]....
        /*098c*/ 	.word	0x0500000f


	//   ....[175]....
        /*0990*/ 	.word	0x0500000f


	//   ....[176]....
        /*0994*/ 	.word	0x0500000f


	//   ....[177]....
        /*0998*/ 	.word	0x0500000f


	//   ....[178]....
        /*099c*/ 	.word	0x0500000f


	//   ....[179]....
        /*09a0*/ 	.word	0x0500000f


	//   ....[180]....
        /*09a4*/ 	.word	0x0500000f


	//   ....[181]....
        /*09a8*/ 	.word	0x0500000f


	//   ....[182]....
        /*09ac*/ 	.word	0x0500000f


	//   ....[183]....
        /*09b0*/ 	.word	0x0500000f


	//   ....[184]....
        /*09b4*/ 	.word	0x0500000f


	//   ....[185]....
        /*09b8*/ 	.word	0x0500000f


	//   ....[186]....
        /*09bc*/ 	.word	0x0500000f


	//   ....[187]....
        /*09c0*/ 	.word	0x0500000f


	//   ....[188]....
        /*09c4*/ 	.word	0x0500000f


	//   ....[189]....
        /*09c8*/ 	.word	0x0500000f


	//   ....[190]....
        /*09cc*/ 	.word	0x0500000f


	//   ....[191]....
        /*09d0*/ 	.word	0x0500000f


	//----- nvinfo : EIATTR_COOP_GROUP_INSTR_OFFSETS
	.align		4
.L_233:
        /*09d4*/ 	.byte	0x04, 0x28
        /*09d6*/ 	.short	(.L_235 - .L_234)


	//   ....[0]....
.L_234:
        /*09d8*/ 	.word	0x00000060


	//   ....[1]....
        /*09dc*/ 	.word	0x00000130


	//   ....[2]....
        /*09e0*/ 	.word	0x000001e0


	//   ....[3]....
        /*09e4*/ 	.word	0x000003a0


	//   ....[4]....
        /*09e8*/ 	.word	0x00000500


	//   ....[5]....
        /*09ec*/ 	.word	0x00000620


	//   ....[6]....
        /*09f0*/ 	.word	0x00000780


	//   ....[7]....
        /*09f4*/ 	.word	0x00002db0


	//   ....[8]....
        /*09f8*/ 	.word	0x00002dc0


	//   ....[9]....
        /*09fc*/ 	.word	0x00003c70


	//   ....[10]....
        /*0a00*/ 	.word	0x00003c80


	//   ....[11]....
        /*0a04*/ 	.word	0x00004b40


	//   ....[12]....
        /*0a08*/ 	.word	0x00004b50


	//   ....[13]....
        /*0a0c*/ 	.word	0x00005ec0


	//   ....[14]....
        /*0a10*/ 	.word	0x00005ed0


	//   ....[15]....
        /*0a14*/ 	.word	0x00006da0


	//   ....[16]....
        /*0a18*/ 	.word	0x00006db0


	//   ....[17]....
        /*0a1c*/ 	.word	0x00007d00


	//   ....[18]....
        /*0a20*/ 	.word	0x00007d10


	//   ....[19]....
        /*0a24*/ 	.word	0x00008e50


	//   ....[20]....
        /*0a28*/ 	.word	0x00008e60


	//   ....[21]....
        /*0a2c*/ 	.word	0x00008f70


	//   ....[22]....
        /*0a30*/ 	.word	0x00008f80


	//   ....[23]....
        /*0a34*/ 	.word	0x000090a0


	//   ....[24]....
        /*0a38*/ 	.word	0x000090b0


	//   ....[25]....
        /*0a3c*/ 	.word	0x00009420


	//   ....[26]....
        /*0a40*/ 	.word	0x00009440


	//   ....[27]....
        /*0a44*/ 	.word	0x00009530


	//   ....[28]....
        /*0a48*/ 	.word	0x00009550


	//   ....[29]....
        /*0a4c*/ 	.word	0x00009640


	//   ....[30]....
        /*0a50*/ 	.word	0x00009660


	//   ....[31]....
        /*0a54*/ 	.word	0x0000a260


	//   ....[32]....
        /*0a58*/ 	.word	0x0000a940


	//   ....[33]....
        /*0a5c*/ 	.word	0x0000a950


	//   ....[34]....
        /*0a60*/ 	.word	0x0000a960


	//   ....[35]....
        /*0a64*/ 	.word	0x0000a970


	//   ....[36]....
        /*0a68*/ 	.word	0x0000ab80


	//   ....[37]....
        /*0a6c*/ 	.word	0x0000ab90


	//   ....[38]....
        /*0a70*/ 	.word	0x0000aba0


	//   ....[39]....
        /*0a74*/ 	.word	0x0000abb0


	//   ....[40]....
        /*0a78*/ 	.word	0x0000cfe0


	//   ....[41]....
        /*0a7c*/ 	.word	0x0000d000


	//   ....[42]....
        /*0a80*/ 	.word	0x0000d010


	//   ....[43]....
        /*0a84*/ 	.word	0x0000d020


	//   ....[44]....
        /*0a88*/ 	.word	0x0000d110


	//   ....[45]....
        /*0a8c*/ 	.word	0x0000d130


	//   ....[46]....
        /*0a90*/ 	.word	0x0000d140


	//   ....[47]....
        /*0a94*/ 	.word	0x0000d150


	//   ....[48]....
        /*0a98*/ 	.word	0x000101d0


	//   ....[49]....
        /*0a9c*/ 	.word	0x000103d0


	//   ....[50]....
        /*0aa0*/ 	.word	0x00011930


	//   ....[51]....
        /*0aa4*/ 	.word	0x00011ca0


	//   ....[52]....
        /*0aa8*/ 	.word	0x000124c0


	//   ....[53]....
        /*0aac*/ 	.word	0x00012550


	//   ....[54]....
        /*0ab0*/ 	.word	0x00014800


	//   ....[55]....
        /*0ab4*/ 	.word	0x00014a60


	//   ....[56]....
        /*0ab8*/ 	.word	0x000166a0


	//   ....[57]....
        /*0abc*/ 	.word	0x000166c0


	//   ....[58]....
        /*0ac0*/ 	.word	0x00016d10


	//   ....[59]....
        /*0ac4*/ 	.word	0x00016d80


	//   ....[60]....
        /*0ac8*/ 	.word	0x00019a00


	//   ....[61]....
        /*0acc*/ 	.word	0x00019a10


	//   ....[62]....
        /*0ad0*/ 	.word	0x00019a40


	//   ....[63]....
        /*0ad4*/ 	.word	0x00019a50


	//   ....[64]....
        /*0ad8*/ 	.word	0x0001c400


	//   ....[65]....
        /*0adc*/ 	.word	0x0001c640


	//   ....[66]....
        /*0ae0*/ 	.word	0x0001dc90


	//   ....[67]....
        /*0ae4*/ 	.word	0x0001dda0


	//   ....[68]....
        /*0ae8*/ 	.word	0x0001e8d0


	//   ....[69]....
        /*0aec*/ 	.word	0x0001e950


	//   ....[70]....
        /*0af0*/ 	.word	0x00020090


	//   ....[71]....
        /*0af4*/ 	.word	0x000200a0


	//   ....[72]....
        /*0af8*/ 	.word	0x00020120


	//   ....[73]....
        /*0afc*/ 	.word	0x00020130


	//   ....[74]....
        /*0b00*/ 	.word	0x00020e70


	//   ....[75]....
        /*0b04*/ 	.word	0x00020ea0


	//   ....[76]....
        /*0b08*/ 	.word	0x00020ed0


	//   ....[77]....
        /*0b0c*/ 	.word	0x00020f00


	//   ....[78]....
        /*0b10*/ 	.word	0x00020f30


	//   ....[79]....
        /*0b14*/ 	.word	0x00020f60


	//   ....[80]....
        /*0b18*/ 	.word	0x00020f90


	//   ....[81]....
        /*0b1c*/ 	.word	0x00020fc0


	//   ....[82]....
        /*0b20*/ 	.word	0x00020ff0


	//   ....[83]....
        /*0b24*/ 	.word	0x00021020


	//   ....[84]....
        /*0b28*/ 	.word	0x00021050


	//   ....[85]....
        /*0b2c*/ 	.word	0x00021080


	//   ....[86]....
        /*0b30*/ 	.word	0x000210b0


	//   ....[87]....
        /*0b34*/ 	.word	0x000210e0


	//   ....[88]....
        /*0b38*/ 	.word	0x00021110


	//   ....[89]....
        /*0b3c*/ 	.word	0x00021140


	//   ....[90]....
        /*0b40*/ 	.word	0x00021170


	//   ....[91]....
        /*0b44*/ 	.word	0x000211a0


	//   ....[92]....
        /*0b48*/ 	.word	0x000211d0


	//   ....[93]....
        /*0b4c*/ 	.word	0x00021200


	//   ....[94]....
        /*0b50*/ 	.word	0x00021230


	//   ....[95]....
        /*0b54*/ 	.word	0x00021260


	//   ....[96]....
        /*0b58*/ 	.word	0x00021280


	//   ....[97]....
        /*0b5c*/ 	.word	0x000212b0


	//   ....[98]....
        /*0b60*/ 	.word	0x000212c0


	//   ....[99]....
        /*0b64*/ 	.word	0x000212d0


	//   ....[100]....
        /*0b68*/ 	.word	0x000212f0


	//   ....[101]....
        /*0b6c*/ 	.word	0x00021300


	//   ....[102]....
        /*0b70*/ 	.word	0x00021310


	//   ....[103]....
        /*0b74*/ 	.word	0x00021320


	//   ....[104]....
        /*0b78*/ 	.word	0x00021350


	//   ....[105]....
        /*0b7c*/ 	.word	0x00021380


	//   ....[106]....
        /*0b80*/ 	.word	0x00021960


	//   ....[107]....
        /*0b84*/ 	.word	0x000219a0


	//   ....[108]....
        /*0b88*/ 	.word	0x000219e0


	//   ....[109]....
        /*0b8c*/ 	.word	0x00021a10


	//   ....[110]....
        /*0b90*/ 	.word	0x00022040


	//   ....[111]....
        /*0b94*/ 	.word	0x00022050


	//   ....[112]....
        /*0b98*/ 	.word	0x00022110


	//   ....[113]....
        /*0b9c*/ 	.word	0x00022130


	//   ....[114]....
        /*0ba0*/ 	.word	0x000221f0


	//   ....[115]....
        /*0ba4*/ 	.word	0x00022210


	//   ....[116]....
        /*0ba8*/ 	.word	0x000222e0


	//   ....[117]....
        /*0bac*/ 	.word	0x00022300


	//   ....[118]....
        /*0bb0*/ 	.word	0x00022ae0


	//   ....[119]....
        /*0bb4*/ 	.word	0x00022af0


	//   ....[120]....
        /*0bb8*/ 	.word	0x00022c30


	//   ....[121]....
        /*0bbc*/ 	.word	0x00022c40


	//   ....[122]....
        /*0bc0*/ 	.word	0x00022d70


	//   ....[123]....
        /*0bc4*/ 	.word	0x00022d80


	//   ....[124]....
        /*0bc8*/ 	.word	0x00022eb0


	//   ....[125]....
        /*0bcc*/ 	.word	0x00022ec0


	//   ....[126]....
        /*0bd0*/ 	.word	0x00023040


	//   ....[127]....
        /*0bd4*/ 	.word	0x000231f0


	//   ....[128]....
        /*0bd8*/ 	.word	0x00023220


	//   ....[129]....
        /*0bdc*/ 	.word	0x00023250


	//   ....[130]....
        /*0be0*/ 	.word	0x00023280


	//   ....[131]....
        /*0be4*/ 	.word	0x000232b0


	//   ....[132]....
        /*0be8*/ 	.word	0x000232e0


	//   ....[133]....
        /*0bec*/ 	.word	0x00023450


	//   ....[134]....
        /*0bf0*/ 	.word	0x00023480


	//   ....[135]....
        /*0bf4*/ 	.word	0x000234b0


	//   ....[136]....
        /*0bf8*/ 	.word	0x000234e0


	//   ....[137]....
        /*0bfc*/ 	.word	0x00023510


	//   ....[138]....
        /*0c00*/ 	.word	0x00023540


	//   ....[139]....
        /*0c04*/ 	.word	0x000235d0


	//   ....[140]....
        /*0c08*/ 	.word	0x00023630


	//   ....[141]....
        /*0c0c*/ 	.word	0x000236c0


	//   ....[142]....
        /*0c10*/ 	.word	0x00024910


	//   ....[143]....
        /*0c14*/ 	.word	0x00026900


	//   ....[144]....
        /*0c18*/ 	.word	0x00026930


	//   ....[145]....
        /*0c1c*/ 	.word	0x000269b0


	//   ....[146]....
        /*0c20*/ 	.word	0x000269d0


	//   ....[147]....
        /*0c24*/ 	.word	0x00026a10


	//   ....[148]....
        /*0c28*/ 	.word	0x00026a30


	//   ....[149]....
        /*0c2c*/ 	.word	0x00026a70


	//   ....[150]....
        /*0c30*/ 	.word	0x00026a90


	//   ....[151]....
        /*0c34*/ 	.word	0x00026ad0


	//   ....[152]....
        /*0c38*/ 	.word	0x00026af0


	//   ....[153]....
        /*0c3c*/ 	.word	0x00026b30


	//   ....[154]....
        /*0c40*/ 	.word	0x00026b50


	//   ....[155]....
        /*0c44*/ 	.word	0x00026b90


	//   ....[156]....
        /*0c48*/ 	.word	0x00026ba0


	//   ....[157]....
        /*0c4c*/ 	.word	0x00026bc0


	//   ....[158]....
        /*0c50*/ 	.word	0x00026bd0


	//   ....[159]....
        /*0c54*/ 	.word	0x00026c50


	//   ....[160]....
        /*0c58*/ 	.word	0x00026c70


	//   ....[161]....
        /*0c5c*/ 	.word	0x00026cb0


	//   ....[162]....
        /*0c60*/ 	.word	0x00026cc0


	//   ....[163]....
        /*0c64*/ 	.word	0x000271a0


	//   ....[164]....
        /*0c68*/ 	.word	0x000271d0


	//   ....[165]....
        /*0c6c*/ 	.word	0x000272e0


	//   ....[166]....
        /*0c70*/ 	.word	0x000272f0


	//   ....[167]....
        /*0c74*/ 	.word	0x00027370


	//   ....[168]....
        /*0c78*/ 	.word	0x00027380


	//   ....[169]....
        /*0c7c*/ 	.word	0x00027400


	//   ....[170]....
        /*0c80*/ 	.word	0x00027410


	//   ....[171]....
        /*0c84*/ 	.word	0x00027490


	//   ....[172]....
        /*0c88*/ 	.word	0x000274a0


	//   ....[173]....
        /*0c8c*/ 	.word	0x00027510


	//   ....[174]....
        /*0c90*/ 	.word	0x00027520


	//   ....[175]....
        /*0c94*/ 	.word	0x00027590


	//   ....[176]....
        /*0c98*/ 	.word	0x000275a0


	//   ....[177]....
        /*0c9c*/ 	.word	0x000275b0


	//   ....[178]....
        /*0ca0*/ 	.word	0x00027620


	//   ....[179]....
        /*0ca4*/ 	.word	0x00027630


	//   ....[180]....
        /*0ca8*/ 	.word	0x00027640


	//   ....[181]....
        /*0cac*/ 	.word	0x00027670


	//   ....[182]....
        /*0cb0*/ 	.word	0x00027690


	//   ....[183]....
        /*0cb4*/ 	.word	0x00027da0


	//   ....[184]....
        /*0cb8*/ 	.word	0x00027dd0


	//   ....[185]....
        /*0cbc*/ 	.word	0x00027e00


	//   ....[186]....
        /*0cc0*/ 	.word	0x00027e40


	//   ....[187]....
        /*0cc4*/ 	.word	0x00027ed0


	//   ....[188]....
        /*0cc8*/ 	.word	0x00027ef0


	//   ....[189]....
        /*0ccc*/ 	.word	0x00027f70


	//   ....[190]....
        /*0cd0*/ 	.word	0x00027f90


	//   ....[191]....
        /*0cd4*/ 	.word	0x00028010


	//   ....[192]....
        /*0cd8*/ 	.word	0x00028030


	//   ....[193]....
        /*0cdc*/ 	.word	0x000280b0


	//   ....[194]....
        /*0ce0*/ 	.word	0x000280d0


	//   ....[195]....
        /*0ce4*/ 	.word	0x00028150


	//   ....[196]....
        /*0ce8*/ 	.word	0x00028170


	//   ....[197]....
        /*0cec*/ 	.word	0x00028180


	//   ....[198]....
        /*0cf0*/ 	.word	0x00028190


	//   ....[199]....
        /*0cf4*/ 	.word	0x00028b30


	//   ....[200]....
        /*0cf8*/ 	.word	0x00028b50


	//   ....[201]....
        /*0cfc*/ 	.word	0x00028b60


	//   ....[202]....
        /*0d00*/ 	.word	0x00028b70


	//   ....[203]....
        /*0d04*/ 	.word	0x00028b80


	//   ....[204]....
        /*0d08*/ 	.word	0x00028bd0


	//   ....[205]....
        /*0d0c*/ 	.word	0x00028bf0


	//   ....[206]....
        /*0d10*/ 	.word	0x00028c10


	//   ....[207]....
        /*0d14*/ 	.word	0x00028c20


	//   ....[208]....
        /*0d18*/ 	.word	0x00028c60


	//   ....[209]....
        /*0d1c*/ 	.word	0x00028c70


	//   ....[210]....
        /*0d20*/ 	.word	0x00028cb0


	//   ....[211]....
        /*0d24*/ 	.word	0x00028cc0


	//   ....[212]....
        /*0d28*/ 	.word	0x00028d00


	//   ....[213]....
        /*0d2c*/ 	.word	0x00028d10


	//   ....[214]....
        /*0d30*/ 	.word	0x00028d50


	//   ....[215]....
        /*0d34*/ 	.word	0x00028d60


	//   ....[216]....
        /*0d38*/ 	.word	0x00028d70


	//   ....[217]....
        /*0d3c*/ 	.word	0x00028db0


	//   ....[218]....
        /*0d40*/ 	.word	0x00028e20


	//   ....[219]....
        /*0d44*/ 	.word	0x000291f0


	//   ....[220]....
        /*0d48*/ 	.word	0x00029200


	//   ....[221]....
        /*0d4c*/ 	.word	0x00029210


	//   ....[222]....
        /*0d50*/ 	.word	0x00029220


	//   ....[223]....
        /*0d54*/ 	.word	0x00029270


	//   ....[224]....
        /*0d58*/ 	.word	0x00029290


	//   ....[225]....
        /*0d5c*/ 	.word	0x000292b0


	//   ....[226]....
        /*0d60*/ 	.word	0x000292c0


	//   ....[227]....
        /*0d64*/ 	.word	0x00029300


	//   ....[228]....
        /*0d68*/ 	.word	0x00029310


	//   ....[229]....
        /*0d6c*/ 	.word	0x00029350


	//   ....[230]....
        /*0d70*/ 	.word	0x00029360


	//   ....[231]....
        /*0d74*/ 	.word	0x000293a0


	//   ....[232]....
        /*0d78*/ 	.word	0x000293b0


	//   ....[233]....
        /*0d7c*/ 	.word	0x000293f0


	//   ....[234]....
        /*0d80*/ 	.word	0x00029400


	//   ....[235]....
        /*0d84*/ 	.word	0x00029410


	//   ....[236]....
        /*0d88*/ 	.word	0x00029450


	//   ....[237]....
        /*0d8c*/ 	.word	0x00029470


	//   ....[238]....
        /*0d90*/ 	.word	0x000294d0


	//   ....[239]....
        /*0d94*/ 	.word	0x0002a690


	//   ....[240]....
        /*0d98*/ 	.word	0x0002a6c0


	//   ....[241]....
        /*0d9c*/ 	.word	0x0002a700


	//   ....[242]....
        /*0da0*/ 	.word	0x0002a730


	//   ....[243]....
        /*0da4*/ 	.word	0x0002a760


	//   ....[244]....
        /*0da8*/ 	.word	0x0002a790


	//   ....[245]....
        /*0dac*/ 	.word	0x0002a7c0


	//   ....[246]....
        /*0db0*/ 	.word	0x0002a7f0


	//   ....[247]....
        /*0db4*/ 	.word	0x0002a970


	//   ....[248]....
        /*0db8*/ 	.word	0x0002a9a0


	//   ....[249]....
        /*0dbc*/ 	.word	0x0002a9d0


	//   ....[250]....
        /*0dc0*/ 	.word	0x0002aa00


	//   ....[251]....
        /*0dc4*/ 	.word	0x0002aa30


	//   ....[252]....
        /*0dc8*/ 	.word	0x0002aa60


	//   ....[253]....
        /*0dcc*/ 	.word	0x0002ab20


	//   ....[254]....
        /*0dd0*/ 	.word	0x0002ab40


	//   ....[255]....
        /*0dd4*/ 	.word	0x0002abb0


	//   ....[0]....
        /*0dd8*/ 	.word	0x0002b270


	//   ....[1]....
        /*0ddc*/ 	.word	0x0002b610


	//   ....[2]....
        /*0de0*/ 	.word	0x0002b6a0


	//   ....[3]....
        /*0de4*/ 	.word	0x0002b730


	//   ....[4]....
        /*0de8*/ 	.word	0x0002b7c0


	//   ....[5]....
        /*0dec*/ 	.word	0x0002b850


	//   ....[6]....
        /*0df0*/ 	.word	0x0002b8e0


	//   ....[7]....
        /*0df4*/ 	.word	0x0002b9c0


	//   ....[8]....
        /*0df8*/ 	.word	0x0002ba50


	//   ....[9]....
        /*0dfc*/ 	.word	0x0002baf0


	//   ....[10]....
        /*0e00*/ 	.word	0x0002bb80


	//   ....[11]....
        /*0e04*/ 	.word	0x0002bc10


	//   ....[12]....
        /*0e08*/ 	.word	0x0002bca0


	//   ....[13]....
        /*0e0c*/ 	.word	0x0002bd80


	//   ....[14]....
        /*0e10*/ 	.word	0x0002be10


	//   ....[15]....
        /*0e14*/ 	.word	0x0002bea0


	//   ....[16]....
        /*0e18*/ 	.word	0x0002bf30


	//   ....[17]....
        /*0e1c*/ 	.word	0x0002bfc0


	//   ....[18]....
        /*0e20*/ 	.word	0x0002c050


	//   ....[19]....
        /*0e24*/ 	.word	0x0002c180


	//   ....[20]....
        /*0e28*/ 	.word	0x0002c230


	//   ....[21]....
        /*0e2c*/ 	.word	0x0002c2c0


	//   ....[22]....
        /*0e30*/ 	.word	0x0002c310


	//   ....[23]....
        /*0e34*/ 	.word	0x0002c360


	//   ....[24]....
        /*0e38*/ 	.word	0x0002c3f0


	//   ....[25]....
        /*0e3c*/ 	.word	0x0002c480


	//   ....[26]....
        /*0e40*/ 	.word	0x0002c4d0


	//   ....[27]....
        /*0e44*/ 	.word	0x0002c520


	//   ....[28]....
        /*0e48*/ 	.word	0x0002c610


	//   ....[29]....
        /*0e4c*/ 	.word	0x0002c6c0


	//   ....[30]....
        /*0e50*/ 	.word	0x0002c720


	//   ....[31]....
        /*0e54*/ 	.word	0x0002c7a0


	//   ....[32]....
        /*0e58*/ 	.word	0x0002c890


	//   ....[33]....
        /*0e5c*/ 	.word	0x0002c8e0


	//   ....[34]....
        /*0e60*/ 	.word	0x0002c930


	//   ....[35]....
        /*0e64*/ 	.word	0x0002c980


	//   ....[36]....
        /*0e68*/ 	.word	0x0002cd90


	//   ....[37]....
        /*0e6c*/ 	.word	0x0002cec0


	//   ....[38]....
        /*0e70*/ 	.word	0x0002cff0


	//   ....[39]....
        /*0e74*/ 	.word	0x0002d070


	//   ....[40]....
        /*0e78*/ 	.word	0x0002d0d0


	//   ....[41]....
        /*0e7c*/ 	.word	0x0002d150


	//   ....[42]....
        /*0e80*/ 	.word	0x0002d1b0


	//   ....[43]....
        /*0e84*/ 	.word	0x0002d230


	//   ....[44]....
        /*0e88*/ 	.word	0x0002d290


	//   ....[45]....
        /*0e8c*/ 	.word	0x0002d310


	//   ....[46]....
        /*0e90*/ 	.word	0x0002d370


	//   ....[47]....
        /*0e94*/ 	.word	0x0002d3f0


	//   ....[48]....
        /*0e98*/ 	.word	0x0002d450


	//   ....[49]....
        /*0e9c*/ 	.word	0x0002d4d0


	//   ....[50]....
        /*0ea0*/ 	.word	0x0002d530


	//   ....[51]....
        /*0ea4*/ 	.word	0x0002d590


	//   ....[52]....
        /*0ea8*/ 	.word	0x0002d5f0


	//   ....[53]....
        /*0eac*/ 	.word	0x0002d680


	//   ....[54]....
        /*0eb0*/ 	.word	0x0002d6e0


	//   ....[55]....
        /*0eb4*/ 	.word	0x0002d760


	//   ....[56]....
        /*0eb8*/ 	.word	0x0002d7c0


	//   ....[57]....
        /*0ebc*/ 	.word	0x0002d830


	//   ....[58]....
        /*0ec0*/ 	.word	0x0002d890


	//   ....[59]....
        /*0ec4*/ 	.word	0x0002d910


	//   ....[60]....
        /*0ec8*/ 	.word	0x0002d970


	//   ....[61]....
        /*0ecc*/ 	.word	0x0002d9f0


	//   ....[62]....
        /*0ed0*/ 	.word	0x0002da50


	//   ....[63]....
        /*0ed4*/ 	.word	0x0002dad0


	//   ....[64]....
        /*0ed8*/ 	.word	0x0002db30


	//   ....[65]....
        /*0edc*/ 	.word	0x0002dba0


	//   ....[66]....
        /*0ee0*/ 	.word	0x0002dc00


	//   ....[67]....
        /*0ee4*/ 	.word	0x0002dc60


	//   ....[68]....
        /*0ee8*/ 	.word	0x0002dd50


	//   ....[69]....
        /*0eec*/ 	.word	0x0002dda0


	//   ....[70]....
        /*0ef0*/ 	.word	0x0002de30


	//   ....[71]....
        /*0ef4*/ 	.word	0x0002dec0


	//   ....[72]....
        /*0ef8*/ 	.word	0x0002df50


	//   ....[73]....
        /*0efc*/ 	.word	0x0002dfe0


	//   ....[74]....
        /*0f00*/ 	.word	0x0002e070


	//   ....[75]....
        /*0f04*/ 	.word	0x0002e100


	//   ....[76]....
        /*0f08*/ 	.word	0x0002e1c0


	//   ....[77]....
        /*0f0c*/ 	.word	0x0002e490


	//   ....[78]....
        /*0f10*/ 	.word	0x0002e590


	//   ....[79]....
        /*0f14*/ 	.word	0x0002e670


	//   ....[80]....
        /*0f18*/ 	.word	0x0002e6f0


	//   ....[81]....
        /*0f1c*/ 	.word	0x0002e7a0


	//   ....[82]....
        /*0f20*/ 	.word	0x0002e820


	//   ....[83]....
        /*0f24*/ 	.word	0x0002e8c0


	//   ....[84]....
        /*0f28*/ 	.word	0x0002e940


	//   ....[85]....
        /*0f2c*/ 	.word	0x0002e9e0


	//   ....[86]....
        /*0f30*/ 	.word	0x0002ea60


	//   ....[87]....
        /*0f34*/ 	.word	0x0002eb00


	//   ....[88]....
        /*0f38*/ 	.word	0x0002eb80


	//   ....[89]....
        /*0f3c*/ 	.word	0x0002ec20


	//   ....[90]....
        /*0f40*/ 	.word	0x0002eca0


	//   ....[91]....
        /*0f44*/ 	.word	0x0002ed40


	//   ....[92]....
        /*0f48*/ 	.word	0x0002edc0


	//   ....[93]....
        /*0f4c*/ 	.word	0x0002ee60


	//   ....[94]....
        /*0f50*/ 	.word	0x0002eec0


	//   ....[95]....
        /*0f54*/ 	.word	0x0002ef80


	//   ....[96]....
        /*0f58*/ 	.word	0x0002f010


	//   ....[97]....
        /*0f5c*/ 	.word	0x0002f0c0


	//   ....[98]....
        /*0f60*/ 	.word	0x0002f280


	//   ....[99]....
        /*0f64*/ 	.word	0x0002f310


	//   ....[100]....
        /*0f68*/ 	.word	0x0002f410


	//   ....[101]....
        /*0f6c*/ 	.word	0x0002f460


	//   ....[102]....
        /*0f70*/ 	.word	0x0002f560


	//   ....[103]....
        /*0f74*/ 	.word	0x0002f5b0


	//   ....[104]....
        /*0f78*/ 	.word	0x0002f6b0


	//   ....[105]....
        /*0f7c*/ 	.word	0x0002f700


	//   ....[106]....
        /*0f80*/ 	.word	0x0002f760


	//   ....[107]....
        /*0f84*/ 	.word	0x0002f850


	//   ....[108]....
        /*0f88*/ 	.word	0x0002f950


	//   ....[109]....
        /*0f8c*/ 	.word	0x0002f9a0


	//   ....[110]....
        /*0f90*/ 	.word	0x0002fa00


	//   ....[111]....
        /*0f94*/ 	.word	0x0002fae0


	//   ....[112]....
        /*0f98*/ 	.word	0x0002fb40


	//   ....[113]....
        /*0f9c*/ 	.word	0x0002fbe0


	//   ....[114]....
        /*0fa0*/ 	.word	0x0002fc80


	//   ....[115]....
        /*0fa4*/ 	.word	0x0002fd30


	//   ....[116]....
        /*0fa8*/ 	.word	0x0002fd90


	//   ....[117]....
        /*0fac*/ 	.word	0x0002fe40


	//   ....[118]....
        /*0fb0*/ 	.word	0x0002fef0


	//   ....[119]....
        /*0fb4*/ 	.word	0x0002ff50


	//   ....[120]....
        /*0fb8*/ 	.word	0x0002ffb0


	//   ....[121]....
        /*0fbc*/ 	.word	0x000300a0


	//   ....[122]....
        /*0fc0*/ 	.word	0x00030100


	//   ....[123]....
        /*0fc4*/ 	.word	0x00030200


	//   ....[124]....
        /*0fc8*/ 	.word	0x00030260


	//   ....[125]....
        /*0fcc*/ 	.word	0x00030360


	//   ....[126]....
        /*0fd0*/ 	.word	0x000303c0


	//   ....[127]....
        /*0fd4*/ 	.word	0x000304c0


	//   ....[128]....
        /*0fd8*/ 	.word	0x00030520


	//   ....[129]....
        /*0fdc*/ 	.word	0x00030620


	//   ....[130]....
        /*0fe0*/ 	.word	0x00030680


	//   ....[131]....
        /*0fe4*/ 	.word	0x00030770


	//   ....[132]....
        /*0fe8*/ 	.word	0x000307d0


	//   ....[133]....
        /*0fec*/ 	.word	0x00030870


	//   ....[134]....
        /*0ff0*/ 	.word	0x000309f0


	//   ....[135]....
        /*0ff4*/ 	.word	0x00030a90


	//   ....[136]....
        /*0ff8*/ 	.word	0x00030af0


	//   ....[137]....
        /*0ffc*/ 	.word	0x00030ba0


	//   ....[138]....
        /*1000*/ 	.word	0x00030c30


	//   ....[139]....
        /*1004*/ 	.word	0x00030cc0


	//   ....[140]....
        /*1008*/ 	.word	0x00030d20


	//   ....[141]....
        /*100c*/ 	.word	0x00030dd0


	//   ....[142]....
        /*1010*/ 	.word	0x00030e30


	//   ....[143]....
        /*1014*/ 	.word	0x00030ee0


	//   ....[144]....
        /*1018*/ 	.word	0x00030f40


	//   ....[145]....
        /*101c*/ 	.word	0x00030ff0


	//   ....[146]....
        /*1020*/ 	.word	0x00031050


	//   ....[147]....
        /*1024*/ 	.word	0x00031100


	//   ....[148]....
        /*1028*/ 	.word	0x00031160


	//   ....[149]....
        /*102c*/ 	.word	0x00031210


	//   ....[150]....
        /*1030*/ 	.word	0x000312a0


	//   ....[151]....
        /*1034*/ 	.word	0x00031330


	//   ....[152]....
        /*1038*/ 	.word	0x000313b0


	//   ....[153]....
        /*103c*/ 	.word	0x00031440


	//   ....[154]....
        /*1040*/ 	.word	0x00031530


	//   ....[155]....
        /*1044*/ 	.word	0x000315c0


	//   ....[156]....
        /*1048*/ 	.word	0x00031620


	//   ....[157]....
        /*104c*/ 	.word	0x000316d0


	//   ....[158]....
        /*1050*/ 	.word	0x00031730


	//   ....[159]....
        /*1054*/ 	.word	0x000317e0


	//   ....[160]....
        /*1058*/ 	.word	0x00031840


	//   ....[161]....
        /*105c*/ 	.word	0x000318f0


	//   ....[162]....
        /*1060*/ 	.word	0x00031950


	//   ....[163]....
        /*1064*/ 	.word	0x00031a00


	//   ....[164]....
        /*1068*/ 	.word	0x00031a60


	//   ....[165]....
        /*106c*/ 	.word	0x00031b10


	//   ....[166]....
        /*1070*/ 	.word	0x00031b70


	//   ....[167]....
        /*1074*/ 	.word	0x00031c20


	//   ....[168]....
        /*1078*/ 	.word	0x00031c80


	//   ....[169]....
        /*107c*/ 	.word	0x00031d30


	//   ....[170]....
        /*1080*/ 	.word	0x00031d90


	//   ....[171]....
        /*1084*/ 	.word	0x00031e40


	//   ....[172]....
        /*1088*/ 	.word	0x00031ea0


	//   ....[173]....
        /*108c*/ 	.word	0x00031f50


	//   ....[174]....
        /*1090*/ 	.word	0x00032130


	//   ....[175]....
        /*1094*/ 	.word	0x000321d0


	//   ....[176]....
        /*1098*/ 	.word	0x000322f0


	//   ....[177]....
        /*109c*/ 	.word	0x00032360


	//   ....[178]....
        /*10a0*/ 	.word	0x000323d0


	//   ....[179]....
        /*10a4*/ 	.word	0x00032440


	//   ....[180]....
        /*10a8*/ 	.word	0x000324b0


	//   ....[181]....
        /*10ac*/ 	.word	0x00032530


	//   ....[182]....
        /*10b0*/ 	.word	0x000325c0


	//   ....[183]....
        /*10b4*/ 	.word	0x00032650


	//   ....[184]....
        /*10b8*/ 	.word	0x000326c0


	//   ....[185]....
        /*10bc*/ 	.word	0x00032730


	//   ....[186]....
        /*10c0*/ 	.word	0x000327a0


	//   ....[187]....
        /*10c4*/ 	.word	0x00032820


	//   ....[188]....
        /*10c8*/ 	.word	0x00032890


	//   ....[189]....
        /*10cc*/ 	.word	0x00032930


	//   ....[190]....
        /*10d0*/ 	.word	0x000329c0


	//   ....[191]....
        /*10d4*/ 	.word	0x00032af0


	//----- nvinfo : EIATTR_REG_RECONFIG
	.align		4
.L_235:
        /*10d8*/ 	.byte	0x01, 0x54
	.zero		2


	//----- nvinfo : EIATTR_SYSCALL_OFFSETS
	.align		4
        /*10dc*/ 	.byte	0x04, 0x46
        /*10de*/ 	.short	(.L_237 - .L_236)


	//   ....[0]....
.L_236:
        /*10e0*/ 	.word	0x00001b90


	//   ....[1]....
        /*10e4*/ 	.word	0x00001ce0


	//   ....[2]....
        /*10e8*/ 	.word	0x0000a400


	//   ....[3]....
        /*10ec*/ 	.word	0x0000a710


	//   ....[4]....
        /*10f0*/ 	.word	0x00025c00


	//   ....[5]....
        /*10f4*/ 	.word	0x00025d70


	//   ....[6]....
        /*10f8*/ 	.word	0x00025ec0


	//   ....[7]....
        /*10fc*/ 	.word	0x00026000


	//   ....[8]....
        /*1100*/ 	.word	0x00027a50


	//----- nvinfo : EIATTR_MBARRIER_INSTR_OFFSETS
	.align		4
.L_237:
        /*1104*/ 	.byte	0x04, 0x39
        /*1106*/ 	.short	(.L_239 - .L_238)


	//   ....[0]....
.L_238:
        /*1108*/ 	.word	0x00000250
        /*110c*/ 	.word	0x000000ff
        /*1110*/ 	.word	0x00022800
        /*1114*/ 	.short	0x0100
        /*1116*/ 	.byte	0x08
	.zero		1


	//   ....[1]....
        /*1118*/ 	.word	0x00000260
        /*111c*/ 	.word	0x000000ff
        /*1120*/ 	.word	0x00022820
        /*1124*/ 	.short	0x0100
        /*1126*/ 	.byte	0x08
	.zero		1


	//   ....[2]....
        /*1128*/ 	.word	0x00000350
        /*112c*/ 	.word	0x000000ff
        /*1130*/ 	.word	0x00022830
        /*1134*/ 	.short	0x0100
        /*1136*/ 	.byte	0x08
	.zero		1


	//   ....[3]....
        /*1138*/ 	.word	0x00000360
        /*113c*/ 	.word	0x000000ff
        /*1140*/ 	.word	0x00022840
        /*1144*/ 	.short	0x0100
        /*1146*/ 	.byte	0x08
	.zero		1


	//   ....[4]....
        /*1148*/ 	.word	0x00000370
        /*114c*/ 	.word	0x000000ff
        /*1150*/ 	.word	0x00022838
        /*1154*/ 	.short	0x0100
        /*1156*/ 	.byte	0x08
	.zero		1


	//   ....[5]....
        /*1158*/ 	.word	0x00000380
        /*115c*/ 	.word	0x000000ff
        /*1160*/ 	.word	0x00022848
        /*1164*/ 	.short	0x0100
        /*1166*/ 	.byte	0x08
	.zero		1


	//   ....[6]....
        /*1168*/ 	.word	0x000004b0
        /*116c*/ 	.word	0x000000ff
        /*1170*/ 	.word	0x00022850
        /*1174*/ 	.short	0x0100
        /*1176*/ 	.byte	0x08
	.zero		1


	//   ....[7]....
        /*1178*/ 	.word	0x000004c0
        /*117c*/ 	.word	0x000000ff
        /*1180*/ 	.word	0x00022860
        /*1184*/ 	.short	0x0100
        /*1186*/ 	.byte	0x08
	.zero		1


	//   ....[8]....
        /*1188*/ 	.word	0x000004d0
        /*118c*/ 	.word	0x000000ff
        /*1190*/ 	.word	0x00022858
        /*1194*/ 	.short	0x0100
        /*1196*/ 	.byte	0x08
	.zero		1


	//   ....[9]....
        /*1198*/ 	.word	0x000004e0
        /*119c*/ 	.word	0x000000ff
        /*11a0*/ 	.word	0x00022868
        /*11a4*/ 	.short	0x0100
        /*11a6*/ 	.byte	0x08
	.zero		1


	//   ....[10]....
        /*11a8*/ 	.word	0x000005d0
        /*11ac*/ 	.word	0x000000ff
        /*11b0*/ 	.word	0x00022870
        /*11b4*/ 	.short	0x0100
        /*11b6*/ 	.byte	0x06
	.zero		1


	//   ....[11]....
        /*11b8*/ 	.word	0x000005e0
        /*11bc*/ 	.word	0x000000ff
        /*11c0*/ 	.word	0x00022880
        /*11c4*/ 	.short	0x0100
        /*11c6*/ 	.byte	0x06
	.zero		1


	//   ....[12]....
        /*11c8*/ 	.word	0x000005f0
        /*11cc*/ 	.word	0x000000ff
        /*11d0*/ 	.word	0x00022878
        /*11d4*/ 	.short	0x0100
        /*11d6*/ 	.byte	0x06
	.zero		1


	//   ....[13]....
        /*11d8*/ 	.word	0x00000600
        /*11dc*/ 	.word	0x000000ff
        /*11e0*/ 	.word	0x00022888
        /*11e4*/ 	.short	0x0100
        /*11e6*/ 	.byte	0x06
	.zero		1


	//   ....[14]....
        /*11e8*/ 	.word	0x00000730
        /*11ec*/ 	.word	0x000000ff
        /*11f0*/ 	.word	0x00022890
        /*11f4*/ 	.short	0x0100
        /*11f6*/ 	.byte	0x08
	.zero		1


	//   ....[15]....
        /*11f8*/ 	.word	0x00000740
        /*11fc*/ 	.word	0x000000ff
        /*1200*/ 	.word	0x000228a0
        /*1204*/ 	.short	0x0100
        /*1206*/ 	.byte	0x08
	.zero		1


	//   ....[16]....
        /*1208*/ 	.word	0x00000750
        /*120c*/ 	.word	0x000000ff
        /*1210*/ 	.word	0x00022898
        /*1214*/ 	.short	0x0100
        /*1216*/ 	.byte	0x08
	.zero		1


	//   ....[17]....
        /*1218*/ 	.word	0x00000760
        /*121c*/ 	.word	0x000000ff
        /*1220*/ 	.word	0x000228a8
        /*1224*/ 	.short	0x0100
        /*1226*/ 	.byte	0x08
	.zero		1


	//   ....[18]....
        /*1228*/ 	.word	0x000008a0
        /*122c*/ 	.word	0x000000ff
        /*1230*/ 	.word	0x000228b0
        /*1234*/ 	.short	0x0100
        /*1236*/ 	.byte	0x08
	.zero		1


	//   ....[19]....
        /*1238*/ 	.word	0x000008b0
        /*123c*/ 	.word	0x000000ff
        /*1240*/ 	.word	0x000228c0
        /*1244*/ 	.short	0x0100
        /*1246*/ 	.byte	0x08
	.zero		1


	//   ....[20]....
        /*1248*/ 	.word	0x000008c0
        /*124c*/ 	.word	0x000000ff
        /*1250*/ 	.word	0x000228b8
        /*1254*/ 	.short	0x0100
        /*1256*/ 	.byte	0x08
	.zero		1


	//   ....[21]....
        /*1258*/ 	.word	0x000008d0
        /*125c*/ 	.word	0x000000ff
        /*1260*/ 	.word	0x000228c8
        /*1264*/ 	.short	0x0100
        /*1266*/ 	.byte	0x08
	.zero		1


	//   ....[22]....
        /*1268*/ 	.word	0x00002d60
        /*126c*/ 	.word	0x00000057
        /*1270*/ 	.word	0x00022890
        /*1274*/ 	.short	0x010a
        /*1276*/ 	.byte	0x3f
	.zero		1


	//   ....[23]....
        /*1278*/ 	.word	0x00005e60
        /*127c*/ 	.word	0x00000057
        /*1280*/ 	.word	0x00022890
        /*1284*/ 	.short	0x010a
        /*1286*/ 	.byte	0x3f
	.zero		1


	//   ....[24]....
        /*1288*/ 	.word	0x00008ca0
        /*128c*/ 	.word	0x00000057
        /*1290*/ 	.word	0x00022890
        /*1294*/ 	.short	0x010a
        /*1296*/ 	.byte	0x3f
	.zero		1


	//   ....[25]....
        /*1298*/ 	.word	0x00009270
        /*129c*/ 	.word	0x00000004
        /*12a0*/ 	.word	0x00000000
        /*12a4*/ 	.short	0x0101
        /*12a6*/ 	.byte	0x3f
	.zero		1


	//   ....[26]....
        /*12a8*/ 	.word	0x000092b0
        /*12ac*/ 	.word	0x00000057
        /*12b0*/ 	.word	0x000228b0
        /*12b4*/ 	.short	0x010a
        /*12b6*/ 	.byte	0x3f
	.zero		1


	//   ....[27]....
        /*12b8*/ 	.word	0x000097f0
        /*12bc*/ 	.word	0x00000057
        /*12c0*/ 	.word	0x00000000
        /*12c4*/ 	.short	0x0101
        /*12c6*/ 	.byte	0x3f
	.zero		1


	//   ....[28]....
        /*12c8*/ 	.word	0x0000a490
        /*12cc*/ 	.word	0x00000011
        /*12d0*/ 	.word	0x00022800
        /*12d4*/ 	.short	0x010a
        /*12d6*/ 	.byte	0x3f
	.zero		1


	//   ....[29]....
        /*12d8*/ 	.word	0x0000a4e0
        /*12dc*/ 	.word	0x00000011
        /*12e0*/ 	.word	0x00022800
        /*12e4*/ 	.short	0x010a
        /*12e6*/ 	.byte	0x3f
	.zero		1


	//   ....[30]....
        /*12e8*/ 	.word	0x0000adc0
        /*12ec*/ 	.word	0x00000011
        /*12f0*/ 	.word	0x00022800
        /*12f4*/ 	.short	0x010a
        /*12f6*/ 	.byte	0x3f
	.zero		1


	//   ....[31]....
        /*12f8*/ 	.word	0x0000d350
        /*12fc*/ 	.word	0x00000011
        /*1300*/ 	.word	0x00022800
        /*1304*/ 	.short	0x010a
        /*1306*/ 	.byte	0x3f
	.zero		1


	//   ....[32]....
        /*1308*/ 	.word	0x0000f3f0
        /*130c*/ 	.word	0x0000000e
        /*1310*/ 	.word	0x00022830
        /*1314*/ 	.short	0x010a
        /*1316*/ 	.byte	0x3f
	.zero		1


	//   ....[33]....
        /*1318*/ 	.word	0x0000f480
        /*131c*/ 	.word	0x0000000e
        /*1320*/ 	.word	0x00022830
        /*1324*/ 	.short	0x010a
        /*1326*/ 	.byte	0x3f
	.zero		1


	//   ....[34]....
        /*1328*/ 	.word	0x000101f0
        /*132c*/ 	.word	0x00000000
        /*1330*/ 	.word	0x00000000
        /*1334*/ 	.short	0x0101
        /*1336*/ 	.byte	0x3f
	.zero		1


	//   ....[35]....
        /*1338*/ 	.word	0x00013740
        /*133c*/ 	.word	0x00000059
        /*1340*/ 	.word	0x00022830
        /*1344*/ 	.short	0x010a
        /*1346*/ 	.byte	0x3f
	.zero		1


	//   ....[36]....
        /*1348*/ 	.word	0x00013790
        /*134c*/ 	.word	0x00000059
        /*1350*/ 	.word	0x00022830
        /*1354*/ 	.short	0x010a
        /*1356*/ 	.byte	0x3f
	.zero		1


	//   ....[37]....
        /*1358*/ 	.word	0x00014400
        /*135c*/ 	.word	0x000000cc
        /*1360*/ 	.word	0x00022850
        /*1364*/ 	.short	0x010a
        /*1366*/ 	.byte	0x3f
	.zero		1


	//   ....[38]....
        /*1368*/ 	.word	0x00014440
        /*136c*/ 	.word	0x000000cc
        /*1370*/ 	.word	0x00022850
        /*1374*/ 	.short	0x010a
        /*1376*/ 	.byte	0x3f
	.zero		1


	//   ....[39]....
        /*1378*/ 	.word	0x00014890
        /*137c*/ 	.word	0x000000a8
        /*1380*/ 	.word	0x00000000
        /*1384*/ 	.short	0x0101
        /*1386*/ 	.byte	0x3f
	.zero		1


	//   ....[40]....
        /*1388*/ 	.word	0x00017ab0
        /*138c*/ 	.word	0x00000058
        /*1390*/ 	.word	0x00000000
        /*1394*/ 	.short	0x0101
        /*1396*/ 	.byte	0x3f
	.zero		1


	//   ....[41]....
        /*1398*/ 	.word	0x000184d0
        /*139c*/ 	.word	0x00000000
        /*13a0*/ 	.word	0x00022830
        /*13a4*/ 	.short	0x010a
        /*13a6*/ 	.byte	0x3f
	.zero		1


	//   ....[42]....
        /*13a8*/ 	.word	0x00018520
        /*13ac*/ 	.word	0x00000000
        /*13b0*/ 	.word	0x00022830
        /*13b4*/ 	.short	0x010a
        /*13b6*/ 	.byte	0x3f
	.zero		1


	//   ....[43]....
        /*13b8*/ 	.word	0x000191c0
        /*13bc*/ 	.word	0x00000003
        /*13c0*/ 	.word	0x00022850
        /*13c4*/ 	.short	0x010a
        /*13c6*/ 	.byte	0x3f
	.zero		1


	//   ....[44]....
        /*13c8*/ 	.word	0x00019200
        /*13cc*/ 	.word	0x00000003
        /*13d0*/ 	.word	0x00022850
        /*13d4*/ 	.short	0x010a
        /*13d6*/ 	.byte	0x3f
	.zero		1


	//   ....[45]....
        /*13d8*/ 	.word	0x00019cd0
        /*13dc*/ 	.word	0x000000aa
        /*13e0*/ 	.word	0x00000000
        /*13e4*/ 	.short	0x0101
        /*13e6*/ 	.byte	0x3f
	.zero		1


	//   ....[46]....
        /*13e8*/ 	.word	0x0001ab50
        /*13ec*/ 	.word	0x0000005c
        /*13f0*/ 	.word	0x00000000
        /*13f4*/ 	.short	0x0101
        /*13f6*/ 	.byte	0x3f
	.zero		1


	//   ....[47]....
        /*13f8*/ 	.word	0x0001b2e0
        /*13fc*/ 	.word	0x00000000
        /*1400*/ 	.word	0x00022830
        /*1404*/ 	.short	0x010a
        /*1406*/ 	.byte	0x3f
	.zero		1


	//   ....[48]....
        /*1408*/ 	.word	0x0001b330
        /*140c*/ 	.word	0x00000000
        /*1410*/ 	.word	0x00022830
        /*1414*/ 	.short	0x010a
        /*1416*/ 	.byte	0x3f
	.zero		1


	//   ....[49]....
        /*1418*/ 	.word	0x0001bfd0
        /*141c*/ 	.word	0x00000003
        /*1420*/ 	.word	0x00022850
        /*1424*/ 	.short	0x010a
        /*1426*/ 	.byte	0x3f
	.zero		1


	//   ....[50]....
        /*1428*/ 	.word	0x0001c010
        /*142c*/ 	.word	0x00000003
        /*1430*/ 	.word	0x00022850
        /*1434*/ 	.short	0x010a
        /*1436*/ 	.byte	0x3f
	.zero		1


	//   ....[51]....
        /*1438*/ 	.word	0x0001c460
        /*143c*/ 	.word	0x00000000
        /*1440*/ 	.word	0x00000000
        /*1444*/ 	.short	0x0101
        /*1446*/ 	.byte	0x3f
	.zero		1


	//   ....[52]....
        /*1448*/ 	.word	0x0001f6b0
        /*144c*/ 	.word	0x00000058
        /*1450*/ 	.word	0x00000000
        /*1454*/ 	.short	0x0101
        /*1456*/ 	.byte	0x3f
	.zero		1


	//   ....[53]....
        /*1458*/ 	.word	0x0001fd10
        /*145c*/ 	.word	0x0000000d
        /*1460*/ 	.word	0x00022850
        /*1464*/ 	.short	0x010a
        /*1466*/ 	.byte	0x3f
	.zero		1


	//   ....[54]....
        /*1468*/ 	.word	0x0001fd90
        /*146c*/ 	.word	0x0000000d
        /*1470*/ 	.word	0x00022850
        /*1474*/ 	.short	0x010a
        /*1476*/ 	.byte	0x3f
	.zero		1


	//   ....[55]....
        /*1478*/ 	.word	0x000203b0
        /*147c*/ 	.word	0x00000000
        /*1480*/ 	.word	0x00000000
        /*1484*/ 	.short	0x0101
        /*1486*/ 	.byte	0x3f
	.zero		1


	//   ....[56]....
        /*1488*/ 	.word	0x00022030
        /*148c*/ 	.word	0x00000000
        /*1490*/ 	.word	0x00000000
        /*1494*/ 	.short	0x0101
        /*1496*/ 	.byte	0x3f
	.zero		1


	//   ....[57]....
        /*1498*/ 	.word	0x000249f0
        /*149c*/ 	.word	0x00000011
        /*14a0*/ 	.word	0x00022820
        /*14a4*/ 	.short	0x010a
        /*14a6*/ 	.byte	0x3f
	.zero		1


	//   ....[58]....
        /*14a8*/ 	.word	0x00024ab0
        /*14ac*/ 	.word	0x00000005
        /*14b0*/ 	.word	0x000228a0
        /*14b4*/ 	.short	0x010a
        /*14b6*/ 	.byte	0x3f
	.zero		1


	//   ....[59]....
        /*14b8*/ 	.word	0x00024ce0
        /*14bc*/ 	.word	0x00000005
        /*14c0*/ 	.word	0x000228c0
        /*14c4*/ 	.short	0x010a
        /*14c6*/ 	.byte	0x3f
	.zero		1


	//   ....[60]....
        /*14c8*/ 	.word	0x00025060
        /*14cc*/ 	.word	0x00000005
        /*14d0*/ 	.word	0x000228a0
        /*14d4*/ 	.short	0x010a
        /*14d6*/ 	.byte	0x3f
	.zero		1


	//   ....[61]....
        /*14d8*/ 	.word	0x00025280
        /*14dc*/ 	.word	0x00000005
        /*14e0*/ 	.word	0x000228c0
        /*14e4*/ 	.short	0x010a
        /*14e6*/ 	.byte	0x3f
	.zero		1


	//   ....[62]....
        /*14e8*/ 	.word	0x000265a0
        /*14ec*/ 	.word	0x00000006
        /*14f0*/ 	.word	0x00022880
        /*14f4*/ 	.short	0x010a
        /*14f6*/ 	.byte	0x3f
	.zero		1


	//   ....[63]....
        /*14f8*/ 	.word	0x00026e40
        /*14fc*/ 	.word	0x00000006
        /*1500*/ 	.word	0x00022870
        /*1504*/ 	.short	0x0107
        /*1506*/ 	.byte	0x3f
	.zero		1


	//   ....[64]....
        /*1508*/ 	.word	0x00026f00
        /*150c*/ 	.word	0x00000006
        /*1510*/ 	.word	0x00022870
        /*1514*/ 	.short	0x0101
        /*1516*/ 	.byte	0x3f
	.zero		1


	//   ....[65]....
        /*1518*/ 	.word	0x00026f50
        /*151c*/ 	.word	0x00000006
        /*1520*/ 	.word	0x00022840
        /*1524*/ 	.short	0x010a
        /*1526*/ 	.byte	0x3f
	.zero		1


	//   ....[66]....
        /*1528*/ 	.word	0x00027770
        /*152c*/ 	.word	0x00000006
        /*1530*/ 	.word	0x00022830
        /*1534*/ 	.short	0x0107
        /*1536*/ 	.byte	0x3f
	.zero		1


	//   ....[67]....
        /*1538*/ 	.word	0x00027850
        /*153c*/ 	.word	0x00000006
        /*1540*/ 	.word	0x00022830
        /*1544*/ 	.short	0x0101
        /*1546*/ 	.byte	0x3f
	.zero		1


	//   ....[68]....
        /*1548*/ 	.word	0x00028290
        /*154c*/ 	.word	0x00000011
        /*1550*/ 	.word	0x00022800
        /*1554*/ 	.short	0x0107
        /*1556*/ 	.byte	0x3f
	.zero		1


	//   ....[69]....
        /*1558*/ 	.word	0x00028390
        /*155c*/ 	.word	0x00000011
        /*1560*/ 	.word	0x00022800
        /*1564*/ 	.short	0x0101
        /*1566*/ 	.byte	0x3f
	.zero		1


	//   ....[70]....
        /*1568*/ 	.word	0x000283c0
        /*156c*/ 	.word	0x00000011
        /*1570*/ 	.word	0x00022820
        /*1574*/ 	.short	0x010a
        /*1576*/ 	.byte	0x3f
	.zero		1


	//   ....[71]....
        /*1578*/ 	.word	0x000288b0
        /*157c*/ 	.word	0x00000000
        /*1580*/ 	.word	0x00022880
        /*1584*/ 	.short	0x010a
        /*1586*/ 	.byte	0x3f
	.zero		1


	//   ....[72]....
        /*1588*/ 	.word	0x00028ea0
        /*158c*/ 	.word	0x00000000
        /*1590*/ 	.word	0x00022870
        /*1594*/ 	.short	0x0107
        /*1596*/ 	.byte	0x3f
	.zero		1


	//   ....[73]....
        /*1598*/ 	.word	0x00028f60
        /*159c*/ 	.word	0x00000000
        /*15a0*/ 	.word	0x00022870
        /*15a4*/ 	.short	0x0101
        /*15a6*/ 	.byte	0x3f
	.zero		1


	//   ....[74]....
        /*15a8*/ 	.word	0x00028f90
        /*15ac*/ 	.word	0x00000000
        /*15b0*/ 	.word	0x00022840
        /*15b4*/ 	.short	0x010a
        /*15b6*/ 	.byte	0x3f
	.zero		1


	//   ....[75]....
        /*15b8*/ 	.word	0x00029550
        /*15bc*/ 	.word	0x00000000
        /*15c0*/ 	.word	0x00022830
        /*15c4*/ 	.short	0x0107
        /*15c6*/ 	.byte	0x3f
	.zero		1


	//   ....[76]....
        /*15c8*/ 	.word	0x00029620
        /*15cc*/ 	.word	0x00000000
        /*15d0*/ 	.word	0x00022830
        /*15d4*/ 	.short	0x0101
        /*15d6*/ 	.byte	0x3f
	.zero		1


	//   ....[77]....
        /*15d8*/ 	.word	0x000296a0
        /*15dc*/ 	.word	0x00000003
        /*15e0*/ 	.word	0x00022870
        /*15e4*/ 	.short	0x010a
        /*15e6*/ 	.byte	0x3f
	.zero		1


	//   ....[78]....
        /*15e8*/ 	.word	0x00029730
        /*15ec*/ 	.word	0x00000003
        /*15f0*/ 	.word	0x00022860
        /*15f4*/ 	.short	0x010a
        /*15f6*/ 	.byte	0x3f
	.zero		1


	//   ....[79]....
        /*15f8*/ 	.word	0x00029c40
        /*15fc*/ 	.word	0x00000003
        /*1600*/ 	.word	0x00022850
        /*1604*/ 	.short	0x0101
        /*1606*/ 	.byte	0x3f
	.zero		1


	//   ....[80]....
        /*1608*/ 	.word	0x00029cd0
        /*160c*/ 	.word	0x00000003
        /*1610*/ 	.word	0x00000000
        /*1614*/ 	.short	0x0101
        /*1616*/ 	.byte	0x3f
	.zero		1


	//   ....[81]....
        /*1618*/ 	.word	0x00029e90
        /*161c*/ 	.word	0x00000012
        /*1620*/ 	.word	0x00022870
        /*1624*/ 	.short	0x010a
        /*1626*/ 	.byte	0x3f
	.zero		1


	//   ....[82]....
        /*1628*/ 	.word	0x00029f10
        /*162c*/ 	.word	0x00000012
        /*1630*/ 	.word	0x00022860
        /*1634*/ 	.short	0x010a
        /*1636*/ 	.byte	0x3f
	.zero		1


	//   ....[83]....
        /*1638*/ 	.word	0x0002a430
        /*163c*/ 	.word	0x00000012
        /*1640*/ 	.word	0x00022850
        /*1644*/ 	.short	0x0101
        /*1646*/ 	.byte	0x3f
	.zero		1


	//   ....[84]....
        /*1648*/ 	.word	0x0002a4e0
        /*164c*/ 	.word	0x00000012
        /*1650*/ 	.word	0x00000000
        /*1654*/ 	.short	0x0101
        /*1656*/ 	.byte	0x3f
	.zero		1


	//   ....[85]....
        /*1658*/ 	.word	0x0002b1f0
        /*165c*/ 	.word	0x00000005
        /*1660*/ 	.word	0x00022820
        /*1664*/ 	.short	0x010a
        /*1666*/ 	.byte	0x3f
	.zero		1


	//   ....[86]....
        /*1668*/ 	.word	0x0002b360
        /*166c*/ 	.word	0x00000003
        /*1670*/ 	.word	0x00022840
        /*1674*/ 	.short	0x010a
        /*1676*/ 	.byte	0x3f
	.zero		1


	//   ....[87]....
        /*1678*/ 	.word	0x0002b400
        /*167c*/ 	.word	0x00000021
        /*1680*/ 	.word	0x00022840
        /*1684*/ 	.short	0x010a
        /*1686*/ 	.byte	0x3f
	.zero		1


	//   ....[88]....
        /*1688*/ 	.word	0x0002b440
        /*168c*/ 	.word	0x00000003
        /*1690*/ 	.word	0x00022860
        /*1694*/ 	.short	0x010a
        /*1696*/ 	.byte	0x3f
	.zero		1


	//   ....[89]....
        /*1698*/ 	.word	0x0002b480
        /*169c*/ 	.word	0x00000021
        /*16a0*/ 	.word	0x00022860
        /*16a4*/ 	.short	0x010a
        /*16a6*/ 	.byte	0x3f
	.zero		1


	//   ....[90]....
        /*16a8*/ 	.word	0x0002b4c0
        /*16ac*/ 	.word	0x00000003
        /*16b0*/ 	.word	0x00022880
        /*16b4*/ 	.short	0x010a
        /*16b6*/ 	.byte	0x3f
	.zero		1


	//   ....[91]....
        /*16b8*/ 	.word	0x0002b500
        /*16bc*/ 	.word	0x00000021
        /*16c0*/ 	.word	0x00022880
        /*16c4*/ 	.short	0x010a
        /*16c6*/ 	.byte	0x3f
	.zero		1


	//   ....[92]....
        /*16c8*/ 	.word	0x0002b560
        /*16cc*/ 	.word	0x00000057
        /*16d0*/ 	.word	0x00022890
        /*16d4*/ 	.short	0x010a
        /*16d6*/ 	.byte	0x3f
	.zero		1


	//   ....[93]....
        /*16d8*/ 	.word	0x0002b910
        /*16dc*/ 	.word	0x00000057
        /*16e0*/ 	.word	0x00022890
        /*16e4*/ 	.short	0x010a
        /*16e6*/ 	.byte	0x3f
	.zero		1


	//   ....[94]....
        /*16e8*/ 	.word	0x0002bcd0
        /*16ec*/ 	.word	0x00000057
        /*16f0*/ 	.word	0x00022890
        /*16f4*/ 	.short	0x010a
        /*16f6*/ 	.byte	0x3f
	.zero		1


	//   ....[95]....
        /*16f8*/ 	.word	0x0002c080
        /*16fc*/ 	.word	0x00000057
        /*1700*/ 	.word	0x000228b0
        /*1704*/ 	.short	0x010a
        /*1706*/ 	.byte	0x3f
	.zero		1


	//   ....[96]....
        /*1708*/ 	.word	0x0002c550
        /*170c*/ 	.word	0x00000011
        /*1710*/ 	.word	0x00022800
        /*1714*/ 	.short	0x010a
        /*1716*/ 	.byte	0x3f
	.zero		1


	//   ....[97]....
        /*1718*/ 	.word	0x0002ca40
        /*171c*/ 	.word	0x00000011
        /*1720*/ 	.word	0x00022800
        /*1724*/ 	.short	0x010a
        /*1726*/ 	.byte	0x3f
	.zero		1


	//   ....[98]....
        /*1728*/ 	.word	0x0002ca90
        /*172c*/ 	.word	0x0000000e
        /*1730*/ 	.word	0x00022830
        /*1734*/ 	.short	0x010a
        /*1736*/ 	.byte	0x3f
	.zero		1


	//   ....[99]....
        /*1738*/ 	.word	0x0002cae0
        /*173c*/ 	.word	0x00000059
        /*1740*/ 	.word	0x00022830
        /*1744*/ 	.short	0x010a
        /*1746*/ 	.byte	0x3f
	.zero		1


	//   ....[100]....
        /*1748*/ 	.word	0x0002cb30
        /*174c*/ 	.word	0x000000cc
        /*1750*/ 	.word	0x00022850
        /*1754*/ 	.short	0x010a
        /*1756*/ 	.byte	0x3f
	.zero		1


	//   ....[101]....
        /*1758*/ 	.word	0x0002cb80
        /*175c*/ 	.word	0x00000000
        /*1760*/ 	.word	0x00022830
        /*1764*/ 	.short	0x010a
        /*1766*/ 	.byte	0x3f
	.zero		1


	//   ....[102]....
        /*1768*/ 	.word	0x0002cbd0
        /*176c*/ 	.word	0x00000003
        /*1770*/ 	.word	0x00022850
        /*1774*/ 	.short	0x010a
        /*1776*/ 	.byte	0x3f
	.zero		1


	//   ....[103]....
        /*1778*/ 	.word	0x0002cc20
        /*177c*/ 	.word	0x00000000
        /*1780*/ 	.word	0x00022830
        /*1784*/ 	.short	0x010a
        /*1786*/ 	.byte	0x3f
	.zero		1


	//   ....[104]....
        /*1788*/ 	.word	0x0002cc70
        /*178c*/ 	.word	0x00000003
        /*1790*/ 	.word	0x00022850
        /*1794*/ 	.short	0x010a
        /*1796*/ 	.byte	0x3f
	.zero		1


	//   ....[105]....
        /*1798*/ 	.word	0x0002ccc0
        /*179c*/ 	.word	0x0000000d
        /*17a0*/ 	.word	0x00022850
        /*17a4*/ 	.short	0x010a
        /*17a6*/ 	.byte	0x3f
	.zero		1


	//   ....[106]....
        /*17a8*/ 	.word	0x0002e280
        /*17ac*/ 	.word	0x00000011
        /*17b0*/ 	.word	0x00022820
        /*17b4*/ 	.short	0x010a
        /*17b6*/ 	.byte	0x3f
	.zero		1


	//   ....[107]....
        /*17b8*/ 	.word	0x0002e2d0
        /*17bc*/ 	.word	0x00000005
        /*17c0*/ 	.word	0x000228a0
        /*17c4*/ 	.short	0x010a
        /*17c6*/ 	.byte	0x3f
	.zero		1


	//   ....[108]....
        /*17c8*/ 	.word	0x0002e320
        /*17cc*/ 	.word	0x00000005
        /*17d0*/ 	.word	0x000228c0
        /*17d4*/ 	.short	0x010a
        /*17d6*/ 	.byte	0x3f
	.zero		1


	//   ....[109]....
        /*17d8*/ 	.word	0x0002e370
        /*17dc*/ 	.word	0x00000005
        /*17e0*/ 	.word	0x000228a0
        /*17e4*/ 	.short	0x010a
        /*17e6*/ 	.byte	0x3f
	.zero		1


	//   ....[110]....
        /*17e8*/ 	.word	0x0002e3c0
        /*17ec*/ 	.word	0x00000005
        /*17f0*/ 	.word	0x000228c0
        /*17f4*/ 	.short	0x010a
        /*17f6*/ 	.byte	0x3f
	.zero		1


	//   ....[111]....
        /*17f8*/ 	.word	0x0002e4e0
        /*17fc*/ 	.word	0x00000006
        /*1800*/ 	.word	0x00022880
        /*1804*/ 	.short	0x010a
        /*1806*/ 	.byte	0x3f
	.zero		1


	//   ....[112]....
        /*1808*/ 	.word	0x0002f1d0
        /*180c*/ 	.word	0x00000006
        /*1810*/ 	.word	0x00022840
        /*1814*/ 	.short	0x010a
        /*1816*/ 	.byte	0x3f
	.zero		1


	//   ....[113]....
        /*1818*/ 	.word	0x000308f0
        /*181c*/ 	.word	0x00000011
        /*1820*/ 	.word	0x00022820
        /*1824*/ 	.short	0x010a
        /*1826*/ 	.byte	0x3f
	.zero		1


	//   ....[114]....
        /*1828*/ 	.word	0x00030940
        /*182c*/ 	.word	0x00000000
        /*1830*/ 	.word	0x00022880
        /*1834*/ 	.short	0x010a
        /*1836*/ 	.byte	0x3f
	.zero		1


	//   ....[115]....
        /*1838*/ 	.word	0x00031480
        /*183c*/ 	.word	0x00000000
        /*1840*/ 	.word	0x00022840
        /*1844*/ 	.short	0x010a
        /*1846*/ 	.byte	0x3f
	.zero		1


	//   ....[116]....
        /*1848*/ 	.word	0x00031f90
        /*184c*/ 	.word	0x00000003
        /*1850*/ 	.word	0x00022870
        /*1854*/ 	.short	0x010a
        /*1856*/ 	.byte	0x3f
	.zero		1


	//   ....[117]....
        /*1858*/ 	.word	0x00031fe0
        /*185c*/ 	.word	0x00000003
        /*1860*/ 	.word	0x00022860
        /*1864*/ 	.short	0x010a
        /*1866*/ 	.byte	0x3f
	.zero		1


	//   ....[118]....
        /*1868*/ 	.word	0x00032030
        /*186c*/ 	.word	0x00000012
        /*1870*/ 	.word	0x00022870
        /*1874*/ 	.short	0x010a
        /*1876*/ 	.byte	0x3f
	.zero		1


	//   ....[119]....
        /*1878*/ 	.word	0x00032080
        /*187c*/ 	.word	0x00000012
        /*1880*/ 	.word	0x00022860
        /*1884*/ 	.short	0x010a
        /*1886*/ 	.byte	0x3f
	.zero		1


	//   ....[120]....
        /*1888*/ 	.word	0x00032a10
        /*188c*/ 	.word	0x00000005
        /*1890*/ 	.word	0x00022820
        /*1894*/ 	.short	0x010a
        /*1896*/ 	.byte	0x3f
	.zero		1


	//   ....[121]....
        /*1898*/ 	.word	0x00032bb0
        /*189c*/ 	.word	0x00000003
        /*18a0*/ 	.word	0x00022840
        /*18a4*/ 	.short	0x010a
        /*18a6*/ 	.byte	0x3f
	.zero		1


	//   ....[122]....
        /*18a8*/ 	.word	0x00032c00
        /*18ac*/ 	.word	0x00000021
        /*18b0*/ 	.word	0x00022840
        /*18b4*/ 	.short	0x010a
        /*18b6*/ 	.byte	0x3f
	.zero		1


	//   ....[123]....
        /*18b8*/ 	.word	0x00032c50
        /*18bc*/ 	.word	0x00000003
        /*18c0*/ 	.word	0x00022860
        /*18c4*/ 	.short	0x010a
        /*18c6*/ 	.byte	0x3f
	.zero		1


	//   ....[124]....
        /*18c8*/ 	.word	0x00032ca0
        /*18cc*/ 	.word	0x00000021
        /*18d0*/ 	.word	0x00022860
        /*18d4*/ 	.short	0x010a
        /*18d6*/ 	.byte	0x3f
	.zero		1


	//   ....[125]....
        /*18d8*/ 	.word	0x00032cf0
        /*18dc*/ 	.word	0x00000003
        /*18e0*/ 	.word	0x00022880
        /*18e4*/ 	.short	0x010a
        /*18e6*/ 	.byte	0x3f
	.zero		1


	//----- nvinfo : EIATTR_NUM_MBARRIERS
	.align		4
.L_239:
        /*18e8*/ 	.byte	0x03, 0x38
        /*18ea*/ 	.short	0x0016


	//----- nvinfo : EIATTR_EXIT_INSTR_OFFSETS
	.align		4
        /*18ec*/ 	.byte	0x04, 0x1c
        /*18ee*/ 	.short	(.L_241 - .L_240)


	//   ....[0]....
.L_240:
        /*18f0*/ 	.word	0x0002b550


	//----- nvinfo : EIATTR_MAX_THREADS
	.align		4
.L_241:
        /*18f4*/ 	.byte	0x04, 0x05
        /*18f6*/ 	.short	(.L_243 - .L_242)
.L_242:
        /*18f8*/ 	.word	0x00000180
        /*18fc*/ 	.word	0x00000001
        /*1900*/ 	.word	0x00000001


	//----- nvinfo : EIATTR_CRS_STACK_SIZE
	.align		4
.L_243:
        /*1904*/ 	.byte	0x04, 0x1e
        /*1906*/ 	.short	(.L_245 - .L_244)
.L_244:
        /*1908*/ 	.word	0x00000000


	//----- nvinfo : EIATTR_CBANK_PARAM_SIZE
	.align		4
.L_245:
        /*190c*/ 	.byte	0x03, 0x19
        /*190e*/ 	.short	0x0af0


	//----- nvinfo : EIATTR_PARAM_CBANK
	.align		4
        /*1910*/ 	.byte	0x04, 0x0a
        /*1912*/ 	.short	(.L_247 - .L_246)
	.align		4
.L_246:
        /*1914*/ 	.word	index@(.nv.constant0._ZN7cutlass13device_kernelIN5flash11enable_sm90INS1_16FlashAttnFwdSm90INS1_25CollectiveMainloopFwdSm90ILi2EN4cute5tupleIJNS5_1CILi1EEES8_S8_EEENS6_IJNS7_ILi128EEENS7_ILi160EEESA_EEELi128ENS_12float_e4m3_tEfNS_4arch4Sm90ELb0ELb1ELb0ELb1ELb1ELb1ELb0ELb1ELb1ELb1ELb0ELb0EEENS1_21CollectiveEpilogueFwdINS6_IJSA_SA_SB_EEES9_NS_10bfloat16_tESF_Li256ELb1ELb1ELb0ELb1EEENS1_36VarlenDynamicPersistentTileSchedulerILi128ELi160ELi256ELi128ELb0ELb1ELb1ELb1ELb0ELb1EEEEEEEEEvNT_6ParamsE)
        /*1918*/ 	.short	0x0210
        /*191a*/ 	.short	0x0af0


	//----- nvinfo : EIATTR_SW_WAR
	.align		4
.L_247:
        /*191c*/ 	.byte	0x04, 0x36
        /*191e*/ 	.short	(.L_249 - .L_248)
.L_248:
        /*1920*/ 	.word	0x00000008
.L_249:


//--------------------- .nv.info._ZN7cutlass13device_kernelIN5flash11enable_sm90INS1_16FlashAttnFwdSm90INS1_25CollectiveMainloopFwdSm90ILi2EN4cute5tupleIJNS5_1CILi1EEES8_S8_EEENS6_IJNS7_ILi128EEENS7_ILi160EEESA_EEELi128ENS_12float_e4m3_tEfNS_4arch4Sm90ELb1ELb0ELb0ELb0ELb1ELb0ELb0ELb1ELb1ELb1ELb0ELb0EEENS1_21CollectiveEpilogueFwdINS6_IJSA_SA_SB_EEES9_NS_10bfloat16_tESF_Li256ELb0ELb1ELb0ELb1EEENS1_30DynamicPersistentTileSchedulerILi256ELi128ELb0ELb1ELb1EEEEEEEEEvNT_6ParamsE --------------------------
	.section	.nv.info._ZN7cutlass13device_kernelIN5flash11enable_sm90INS1_16FlashAttnFwdSm90INS1_25CollectiveMainloopFwdSm90ILi2EN4cute5tupleIJNS5_1CILi1EEES8_S8_EEENS6_IJNS7_ILi128EEENS7_ILi160EEESA_EEELi128ENS_12float_e4m3_tEfNS_4arch4Sm90ELb1ELb0ELb0ELb0ELb1ELb0ELb0ELb1ELb1ELb1ELb0ELb0EEENS1_21CollectiveEpilogueFwdINS6_IJSA_SA_SB_EEES9_NS_10bfloat16_tESF_Li256ELb0ELb1ELb0ELb1EEENS1_30DynamicPersistentTileSchedulerILi256ELi128ELb0ELb1ELb1EEEEEEEEEvNT_6ParamsE,"",@"SHT_CUDA_INFO"
	.sectionflags	@""
	.align	4


	//----- nvinfo : EIATTR_CUDA_API_VERSION
	.align		4
        /*0000*/ 	.byte	0x04, 0x37
        /*0002*/ 	.short	(.L_251 - .L_250)
.L_250:
        /*0004*/ 	.word	0x00000082


	//----- nvinfo : EIATTR_KPARAM_INFO
	.align		4
.L_251:
        /*0008*/ 	.byte	0x04, 0x17
        /*000a*/ 	.short	(.L_253 - .L_252)
.L_252:
        /*000c*/ 	.word	0x00000000
        /*0010*/ 	.short	0x0000
        /*0012*/ 	.short	0x0070
        /*0014*/ 	.byte	0x00, 0xf0, 0x01, 0x2a


	//----- nvinfo : EIATTR_SPARSE_MMA_MASK
	.align		4
.L_253:
        /*0018*/ 	.byte	0x03, 0x50
        /*001a*/ 	.short	0x0000


	//----- nvinfo : EIATTR_MAXREG_COUNT
	.align		4
        /*001c*/ 	.byte	0x03, 0x1b
        /*001e*/ 	.short	0x00a8


	//----- nvinfo : EIATTR_NUM_BARRIERS
	.align		4
        /*0020*/ 	.byte	0x02, 0x4c
        /*0022*/ 	.byte	0x10
	.zero		1


	//----- nvinfo : EIATTR_EXTERNS
	.align		4
        /*0024*/ 	.byte	0x04, 0x0f
        /*0026*/ 	.short	(.L_255 - .L_254)


	//   ....[0]....
	.align		4
.L_254:
        /*0028*/ 	.word	index@(__assertfail)


	//----- nvinfo : EIATTR_ANNOTATIONS
	.align		4
.L_255:
        /*002c*/ 	.byte	0x04, 0x55
        /*002e*/ 	.short	(.L_257 - .L_256)


	//   ....[0]....
.L_256:
        /* <DEDUP_REMOVED lines=19> */


	//----- nvinfo : EIATTR_MERCURY_ISA_VERSION
	.align		4
.L_257:
        /*0150*/ 	.byte	0x03, 0x5f
        /*0152*/ 	.short	0x0101


	//----- nvinfo : EIATTR_INT_WARP_WIDE_INSTR_OFFSETS
	.align		4
        /*0154*/ 	.byte	0x04, 0x31
        /*0156*/ 	.short	(.L_259 - .L_258)


	//   ....[0]....
.L_258:
        /*0158*/ 	.word	0x000000c0


	//   ....[1]....
        /*015c*/ 	.word	0x000000d0


	//   ....[2]....
        /*0160*/ 	.word	0x00000170


	//   ....[3]....
        /*0164*/ 	.word	0x0000dfa0


	//   ....[4]....
        /*0168*/ 	.word	0x0000e030


	//   ....[5]....
        /*016c*/ 	.word	0x00012010


	//   ....[6]....
        /*0170*/ 	.word	0x000120a0


	//----- nvinfo : EIATTR_COOP_GROUP_MASK_REGIDS
	.align		4
.L_259:
        /*0174*/ 	.byte	0x04, 0x29
        /*0176*/ 	.short	(.L_261 - .L_260)


	//   ....[0]....
.L_260:
        /*0178*/ 	.word	0xffffffff


	//   ....[1]....
        /*017c*/ 	.word	0xffffffff


	//   ....[2]....
        /*0180*/ 	.word	0xffffffff


	//   ....[3]....
        /*0184*/ 	.word	0xffffffff


	//   ....[4]....
        /*0188*/ 	.word	0xffffffff


	//   ....[5]....
        /*018c*/ 	.word	0xffffffff


	//   ....[6]....
        /*0190*/ 	.word	0xffffffff


	//   ....[7]....
        /*0194*/ 	.word	0xffffffff


	//   ....[8]....
        /*0198*/ 	.word	0xffffffff


	//   ....[9]....
        /*019c*/ 	.word	0xffffffff


	//   ....[10]....
        /*01a0*/ 	.word	0xffffffff


	//   ....[11]....
        /*01a4*/ 	.word	0xffffffff


	//   ....[12]....
        /*01a8*/ 	.word	0xffffffff


	//   ....[13]....
        /*01ac*/ 	.word	0xffffffff


	//   ....[14]....
        /*01b0*/ 	.word	0xffffffff


	//   ....[15]....
        /*01b4*/ 	.word	0xffffffff


	//   ....[16]....
        /*01b8*/ 	.word	0xffffffff


	//   ....[17]....
        /*01bc*/ 	.word	0xffffffff


	//   ....[18]....
        /*01c0*/ 	.word	0xffffffff


	//   ....[19]....
        /*01c4*/ 	.word	0xffffffff


	//   ....[20]....
        /*01c8*/ 	.word	0xffffffff


	//   ....[21]....
        /*01cc*/ 	.word	0xffffffff


	//   ....[22]....
        /*01d0*/ 	.word	0xffffffff


	//   ....[23]....
        /*01d4*/ 	.word	0xffffffff


	//   ....[24]....
        /*01d8*/ 	.word	0xffffffff


	//   ....[25]....
        /*01dc*/ 	.word	0xffffffff


	//   ....[26]....
        /*01e0*/ 	.word	0xffffffff


	//   ....[27]....
        /*01e4*/ 	.word	0xffffffff


	//   ....[28]....
        /*01e8*/ 	.word	0xffffffff


	//   ....[29]....
        /*01ec*/ 	.word	0xffffffff


	//   ....[30]....
        /*01f0*/ 	.word	0xffffffff


	//   ....[31]....
        /*01f4*/ 	.word	0xffffffff


	//   ....[32]....
        /*01f8*/ 	.word	0xffffffff


	//   ....[33]....
        /*01fc*/ 	.word	0xffffffff


	//   ....[34]....
        /*0200*/ 	.word	0xffffffff


	//   ....[35]....
        /*0204*/ 	.word	0xffffffff


	//   ....[36]....
        /*0208*/ 	.word	0xffffffff


	//   ....[37]....
        /*020c*/ 	.word	0xffffffff


	//   ....[38]....
        /*0210*/ 	.word	0xffffffff


	//   ....[39]....
        /*0214*/ 	.word	0xffffffff


	//   ....[40]....
        /*0218*/ 	.word	0xffffffff


	//   ....[41]....
        /*021c*/ 	.word	0xffffffff


	//   ....[42]....
        /*0220*/ 	.word	0xffffffff


	//   ....[43]....
        /*0224*/ 	.word	0xffffffff


	//   ....[44]....
        /*0228*/ 	.word	0xffffffff


	//   ....[45]....
        /*022c*/ 	.word	0xffffffff


	//   ....[46]....
        /*0230*/ 	.word	0xffffffff


	//   ....[47]....
        /*0234*/ 	.word	0xffffffff


	//   ....[48]....
        /*0238*/ 	.word	0xffffffff


	//   ....[49]....
        /*023c*/ 	.word	0xffffffff


	//   ....[50]....
        /*0240*/ 	.word	0xffffffff


	//   ....[51]....
        /*0244*/ 	.word	0xffffffff


	//   ....[52]....
        /*0248*/ 	.word	0xffffffff


	//   ....[53]....
        /*024c*/ 	.word	0xffffffff


	//   ....[54]....
        /*0250*/ 	.word	0xffffffff


	//   ....[55]....
        /*0254*/ 	.word	0xffffffff


	//   ....[56]....
        /*0258*/ 	.word	0xffffffff


	//   ....[57]....
        /*025c*/ 	.word	0xffffffff


	//   ....[58]....
        /*0260*/ 	.word	0xffffffff


	//   ....[59]....
        /*0264*/ 	.word	0xffffffff


	//   ....[60]....
        /*0268*/ 	.word	0xffffffff


	//   ....[61]....
        /*026c*/ 	.word	0xffffffff


	//   ....[62]....
        /*0270*/ 	.word	0xffffffff


	//   ....[63]....
        /*0274*/ 	.word	0xffffffff


	//   ....[64]....
        /*0278*/ 	.word	0xffffffff


	//   ....[65]....
        /*027c*/ 	.word	0xffffffff


	//   ....[66]....
        /*0280*/ 	.word	0xffffffff


	//   ....[67]....
        /*0284*/ 	.word	0xffffffff


	//   ....[68]....
        /*0288*/ 	.word	0xffffffff


	//   ....[69]....
        /*028c*/ 	.word	0xffffffff


	//   ....[70]....
        /*0290*/ 	.word	0xffffffff


	//   ....[71]....
        /*0294*/ 	.word	0xffffffff


	//   ....[72]....
        /*0298*/ 	.word	0xffffffff


	//   ....[73]....
        /*029c*/ 	.word	0xffffffff


	//   ....[74]....
        /*02a0*/ 	.word	0xffffffff


	//   ....[75]....
        /*02a4*/ 	.word	0xffffffff


	//   ....[76]....
        /*02a8*/ 	.word	0xffffffff


	//   ....[77]....
        /*02ac*/ 	.word	0xffffffff


	//   ....[78]....
        /*02b0*/ 	.word	0xffffffff


	//   ....[79]....
        /*02b4*/ 	.word	0xffffffff


	//   ....[80]....
        /*02b8*/ 	.word	0xffffffff


	//   ....[81]....
        /*02bc*/ 	.word	0xffffffff


	//   ....[82]....
        /*02c0*/ 	.word	0xffffffff


	//   ....[83]....
        /*02c4*/ 	.word	0xffffffff


	//   ....[84]....
        /*02c8*/ 	.word	0xffffffff


	//   ....[85]....
        /*02cc*/ 	.word	0xffffffff


	//   ....[86]....
        /*02d0*/ 	.word	0xffffffff


	//   ....[87]....
        /*02d4*/ 	.word	0xffffffff


	//   ....[88]....
        /*02d8*/ 	.word	0xffffffff


	//   ....[89]....
        /*02dc*/ 	.word	0xffffffff


	//   ....[90]....
        /*02e0*/ 	.word	0xffffffff


	//   ....[91]....
        /*02e4*/ 	.word	0xffffffff


	//   ....[92]....
        /*02e8*/ 	.word	0xffffffff


	//   ....[93]....
        /*02ec*/ 	.word	0xffffffff


	//   ....[94]....
        /*02f0*/ 	.word	0xffffffff


	//   ....[95]....
        /*02f4*/ 	.word	0xffffffff


	//   ....[96]....
        /*02f8*/ 	.word	0xffffffff


	//   ....[97]....
        /*02fc*/ 	.word	0xffffffff


	//   ....[98]....
        /*0300*/ 	.word	0xffffffff


	//   ....[99]....
        /*0304*/ 	.word	0xffffffff


	//   ....[100]....
        /*0308*/ 	.word	0xffffffff


	//   ....[101]....
        /*030c*/ 	.word	0xffffffff


	//   ....[102]....
        /*0310*/ 	.word	0xffffffff


	//   ....[103]....
        /*0314*/ 	.word	0xffffffff


	//   ....[104]....
        /*0318*/ 	.word	0xffffffff


	//   ....[105]....
        /*031c*/ 	.word	0xffffffff


	//   ....[106]....
        /*0320*/ 	.word	0xffffffff


	//   ....[107]....
        /*0324*/ 	.word	0xffffffff


	//   ....[108]....
        /*0328*/ 	.word	0xffffffff


	//   ....[109]....
        /*032c*/ 	.word	0xffffffff


	//   ....[110]....
        /*0330*/ 	.word	0xffffffff


	//   ....[111]....
        /*0334*/ 	.word	0xffffffff


	//   ....[112]....
        /*0338*/ 	.word	0xffffffff


	//   ....[113]....
        /*033c*/ 	.word	0xffffffff


	//   ....[114]....
        /*0340*/ 	.word	0xffffffff


	//   ....[115]....
        /*0344*/ 	.word	0xffffffff


	//   ....[116]....
        /*0348*/ 	.word	0xffffffff


	//   ....[117]....
        /*034c*/ 	.word	0xffffffff


	//   ....[118]....
        /*0350*/ 	.word	0xffffffff


	//   ....[119]....
        /*0354*/ 	.word	0xffffffff


	//   ....[120]....
        /*0358*/ 	.word	0xffffffff


	//   ....[121]....
        /*035c*/ 	.word	0xffffffff


	//   ....[122]....
        /*0360*/ 	.word	0xffffffff


	//   ....[123]....
        /*0364*/ 	.word	0xffffffff


	//   ....[124]....
        /*0368*/ 	.word	0xffffffff


	//   ....[125]....
        /*036c*/ 	.word	0xffffffff


	//   ....[126]....
        /*0370*/ 	.word	0xffffffff


	//   ....[127]....
        /*0374*/ 	.word	0xffffffff


	//   ....[128]....
        /*0378*/ 	.word	0xffffffff


	//   ....[129]....
        /*037c*/ 	.word	0xffffffff


	//   ....[130]....
        /*0380*/ 	.word	0xffffffff


	//   ....[131]....
        /*0384*/ 	.word	0xffffffff


	//   ....[132]....
        /*0388*/ 	.word	0xffffffff


	//   ....[133]....
        /*038c*/ 	.word	0xffffffff


	//   ....[134]....
        /*0390*/ 	.word	0xffffffff


	//   ....[135]....
        /*0394*/ 	.word	0xffffffff


	//   ....[136]....
        /*0398*/ 	.word	0xffffffff


	//   ....[137]....
        /*039c*/ 	.word	0xffffffff


	//   ....[138]....
        /*03a0*/ 	.word	0xffffffff


	//   ....[139]....
        /*03a4*/ 	.word	0xffffffff


	//   ....[140]....
        /*03a8*/ 	.word	0xffffffff


	//   ....[141]....
        /*03ac*/ 	.word	0xffffffff


	//   ....[142]....
        /*03b0*/ 	.word	0xffffffff


	//   ....[143]....
        /*03b4*/ 	.word	0xffffffff


	//   ....[144]....
        /*03b8*/ 	.word	0xffffffff


	//   ....[145]....
        /*03bc*/ 	.word	0xffffffff


	//   ....[146]....
        /*03c0*/ 	.word	0xffffffff


	//   ....[147]....
        /*03c4*/ 	.word	0xffffffff


	//   ....[148]....
        /*03c8*/ 	.word	0xffffffff


	//   ....[149]....
        /*03cc*/ 	.word	0xffffffff


	//   ....[150]....
        /*03d0*/ 	.word	0xffffffff


	//   ....[151]....
        /*03d4*/ 	.word	0xffffffff


	//   ....[152]....
        /*03d8*/ 	.word	0xffffffff


	//   ....[153]....
        /*03dc*/ 	.word	0xffffffff


	//   ....[154]....
        /*03e0*/ 	.word	0xffffffff


	//   ....[155]....
        /*03e4*/ 	.word	0xffffffff


	//   ....[156]....
        /*03e8*/ 	.word	0xffffffff


	//   ....[157]....
        /*03ec*/ 	.word	0xffffffff


	//   ....[158]....
        /*03f0*/ 	.word	0xffffffff


	//   ....[159]....
        /*03f4*/ 	.word	0xffffffff


	//   ....[160]....
        /*03f8*/ 	.word	0xffffffff


	//   ....[161]....
        /*03fc*/ 	.word	0xffffffff


	//   ....[162]....
        /*0400*/ 	.word	0xffffffff


	//   ....[163]....
        /*0404*/ 	.word	0xffffffff


	//   ....[164]....
        /*0408*/ 	.word	0xffffffff


	//   ....[165]....
        /*040c*/ 	.word	0xffffffff


	//   ....[166]....
        /*0410*/ 	.word	0xffffffff


	//   ....[167]....
        /*0414*/ 	.word	0xffffffff


	//   ....[168]....
        /*0418*/ 	.word	0xffffffff


	//   ....[169]....
        /*041c*/ 	.word	0xffffffff


	//   ....[170]....
        /*0420*/ 	.word	0xffffffff


	//   ....[171]....
        /*0424*/ 	.word	0xffffffff


	//   ....[172]....
        /*0428*/ 	.word	0xffffffff


	//   ....[173]....
        /*042c*/ 	.word	0xffffffff


	//   ....[174]....
        /*0430*/ 	.word	0xffffffff


	//   ....[175]....
        /*0434*/ 	.word	0xffffffff


	//   ....[176]....
        /*0438*/ 	.word	0xffffffff


	//   ....[177]....
        /*043c*/ 	.word	0xffffffff


	//   ....[178]....
        /*0440*/ 	.word	0x0500000f


	//   ....[179]....
        /*0444*/ 	.word	0x0500000f


	//   ....[180]....
        /*0448*/ 	.word	0x0500000f


	//   ....[181]....
        /*044c*/ 	.word	0x0500000f


	//   ....[182]....
        /*0450*/ 	.word	0x0500000f


	//   ....[183]....
        /*0454*/ 	.word	0x0500000f


	//   ....[184]....
        /*0458*/ 	.word	0x0500000f


	//   ....[185]....
        /*045c*/ 	.word	0x0500000f


	//   ....[186]....
        /*0460*/ 	.word	0x0500000f


	//   ....[187]....
        /*0464*/ 	.word	0x0500000f


	//   ....[188]....
        /*0468*/ 	.word	0x0500000f


	//   ....[189]....
        /*046c*/ 	.word	0x0500000f


	//   ....[190]....
        /*0470*/ 	.word	0x0500000f


	//   ....[191]....
        /*0474*/ 	.word	0x0500000f


	//   ....[192]....
        /*0478*/ 	.word	0x0500000f


	//   ....[193]....
        /*047c*/ 	.word	0x0500000f


	//   ....[194]....
        /*0480*/ 	.word	0x0500000f


	//   ....[195]....
        /*0484*/ 	.word	0x0500000f


	//   ....[196]....
        /*0488*/ 	.word	0x0500000f


	//   ....[197]....
        /*048c*/ 	.word	0x0500000f


	//   ....[198]....
        /*0490*/ 	.word	0x0500000f


	//   ....[199]....
        /*0494*/ 	.word	0x0500000f


	//   ....[200]....
        /*0498*/ 	.word	0x0500000f


	//   ....[201]....
        /*049c*/ 	.word	0x0500000f


	//   ....[202]....
        /*04a0*/ 	.word	0x0500000f


	//   ....[203]....
        /*04a4*/ 	.word	0x0500000f


	//   ....[204]....
        /*04a8*/ 	.word	0x0500000f


	//   ....[205]....
        /*04ac*/ 	.word	0x0500000f


	//   ....[206]....
        /*04b0*/ 	.word	0x0500000f


	//   ....[207]....
        /*04b4*/ 	.word	0x0500000f


	//   ....[208]....
        /*04b8*/ 	.word	0x0500000f


	//   ....[209]....
        /*04bc*/ 	.word	0x0500000f


	//   ....[210]....
        /*04c0*/ 	.word	0x0500000f


	//   ....[211]....
        /*04c4*/ 	.word	0x0500000f


	//   ....[212]....
        /*04c8*/ 	.word	0x0500000f


	//   ....[213]....
        /*04cc*/ 	.word	0x0500000f


	//   ....[214]....
        /*04d0*/ 	.word	0x0500000f


	//   ....[215]....
        /*04d4*/ 	.word	0x0500000f


	//   ....[216]....
        /*04d8*/ 	.word	0x0500000f


	//   ....[217]....
        /*04dc*/ 	.word	0x0500000f


	//   ....[218]....
        /*04e0*/ 	.word	0x0500000f


	//   ....[219]....
        /*04e4*/ 	.word	0x0500000f


	//   ....[220]....
        /*04e8*/ 	.word	0x0500000f


	//   ....[221]....
        /*04ec*/ 	.word	0x0500000f


	//   ....[222]....
        /*04f0*/ 	.word	0x0500000f


	//   ....[223]....
        /*04f4*/ 	.word	0x0500000f


	//   ....[224]....
        /*04f8*/ 	.word	0x0500000f


	//   ....[225]....
        /*04fc*/ 	.word	0x0500000f


	//   ....[226]....
        /*0500*/ 	.word	0x0500000f


	//   ....[227]....
        /*0504*/ 	.word	0x0500000f


	//   ....[228]....
        /*0508*/ 	.word	0x0500000f


	//   ....[229]....
        /*050c*/ 	.word	0x0500000f


	//   ....[230]....
        /*0510*/ 	.word	0x0500000f


	//   ....[231]....
        /*0514*/ 	.word	0x0500000f


	//   ....[232]....
        /*0518*/ 	.word	0x0500000f


	//   ....[233]....
        /*051c*/ 	.word	0x0500000f


	//   ....[234]....
        /*0520*/ 	.word	0x0500000f


	//   ....[235]....
        /*0524*/ 	.word	0x0500000f


	//   ....[236]....
        /*0528*/ 	.word	0x0500000f


	//   ....[237]....
        /*052c*/ 	.word	0x0500000f


	//   ....[238]....
        /*0530*/ 	.word	0x0500000f


	//   ....[239]....
        /*0534*/ 	.word	0x0500000f


	//   ....[240]....
        /*0538*/ 	.word	0x0500000f


	//   ....[241]....
        /*053c*/ 	.word	0x0500000f


	//   ....[242]....
        /*0540*/ 	.word	0x0500000f


	//   ....[243]....
        /*0544*/ 	.word	0x0500000f


	//   ....[244]....
        /*0548*/ 	.word	0x0500000f


	//   ....[245]....
        /*054c*/ 	.word	0x0500000f


	//   ....[246]....
        /*0550*/ 	.word	0x0500000f


	//   ....[247]....
        /*0554*/ 	.word	0x0500000f


	//   ....[248]....
        /*0558*/ 	.word	0x0500000f


	//   ....[249]....
        /*055c*/ 	.word	0x0500000f


	//   ....[250]....
        /*0560*/ 	.word	0x0500000f


	//   ....[251]....
        /*0564*/ 	.word	0x0500000f


	//   ....[252]....
        /*0568*/ 	.word	0x0500000f


	//   ....[253]....
        /*056c*/ 	.word	0x0500000f


	//   ....[254]....
        /*0570*/ 	.word	0x0500000f


	//   ....[255]....
        /*0574*/ 	.word	0x0500000f


	//   ....[0]....
        /*0578*/ 	.word	0x0500000f


	//   ....[1]....
        /*057c*/ 	.word	0x0500000f


	//   ....[2]....
        /*0580*/ 	.word	0x0500000f


	//   ....[3]....
        /*0584*/ 	.word	0x0500000f


	//   ....[4]....
        /*0588*/ 	.word	0x0500000f


	//   ....[5]....
        /*058c*/ 	.word	0x0500000f


	//   ....[6]....
        /*0590*/ 	.word	0x0500000f


	//   ....[7]....
        /*0594*/ 	.word	0x0500000f


	//   ....[8]....
        /*0598*/ 	.word	0x0500000f


	//   ....[9]....
        /*059c*/ 	.word	0x0500000f


	//   ....[10]....
        /*05a0*/ 	.word	0x0500000f


	//   ....[11]....
        /*05a4*/ 	.word	0x0500000f


	//   ....[12]....
        /*05a8*/ 	.word	0x0500000f


	//   ....[13]....
        /*05ac*/ 	.word	0x0500000f


	//   ....[14]....
        /*05b0*/ 	.word	0x0500000f


	//   ....[15]....
        /*05b4*/ 	.word	0x0500000f


	//   ....[16]....
        /*05b8*/ 	.word	0x0500000f


	//   ....[17]....
        /*05bc*/ 	.word	0x0500000f


	//   ....[18]....
        /*05c0*/ 	.word	0x0500000f


	//   ....[19]....
        /*05c4*/ 	.word	0x0500000f


	//----- nvinfo : EIATTR_COOP_GROUP_INSTR_OFFSETS
	.align		4
.L_261:
        /*05c8*/ 	.byte	0x04, 0x28
        /*05ca*/ 	.short	(.L_263 - .L_262)


	//   ....[0]....
.L_262:
        /*05cc*/ 	.word	0x00000080


	//   ....[1]....
        /*05d0*/ 	.word	0x00000090


	//   ....[2]....
        /*05d4*/ 	.word	0x000002d0


	//   ....[3]....
        /*05d8*/ 	.word	0x00000430


	//   ....[4]....
        /*05dc*/ 	.word	0x00000550


	//   ....[5]....
        /*05e0*/ 	.word	0x000006b0


	//   ....[6]....
        /*05e4*/ 	.word	0x000016e0


	//   ....[7]....
        /*05e8*/ 	.word	0x00002390


	//   ....[8]....
        /*05ec*/ 	.word	0x000023c0


	//   ....[9]....
        /*05f0*/ 	.word	0x00002cb0


	//   ....[10]....
        /*05f4*/ 	.word	0x00002cd0


	//   ....[11]....
        /*05f8*/ 	.word	0x00003920


	//   ....[12]....
        /*05fc*/ 	.word	0x00003980


	//   ....[13]....
        /*0600*/ 	.word	0x00005610


	//   ....[14]....
        /*0604*/ 	.word	0x00005630


	//   ....[15]....
        /*0608*/ 	.word	0x00005e60


	//   ....[16]....
        /*060c*/ 	.word	0x00005f60


	//   ....[17]....
        /*0610*/ 	.word	0x000069c0


	//   ....[18]....
        /*0614*/ 	.word	0x00006a20


	//   ....[19]....
        /*0618*/ 	.word	0x00008f80


	//   ....[20]....
        /*061c*/ 	.word	0x00008f90


	//   ....[21]....
        /*0620*/ 	.word	0x00008fc0


	//   ....[22]....
        /*0624*/ 	.word	0x00008fd0


	//   ....[23]....
        /*0628*/ 	.word	0x0000aaa0


	//   ....[24]....
        /*062c*/ 	.word	0x0000aab0


	//   ....[25]....
        /*0630*/ 	.word	0x0000ab30


	//   ....[26]....
        /*0634*/ 	.word	0x0000ab40


	//   ....[27]....
        /*0638*/ 	.word	0x0000be90


	//   ....[28]....
        /*063c*/ 	.word	0x0000bea0


	//   ....[29]....
        /*0640*/ 	.word	0x0000beb0


	//   ....[30]....
        /*0644*/ 	.word	0x0000bec0


	//   ....[31]....
        /*0648*/ 	.word	0x0000bed0


	//   ....[32]....
        /*064c*/ 	.word	0x0000bee0


	//   ....[33]....
        /*0650*/ 	.word	0x0000bef0


	//   ....[34]....
        /*0654*/ 	.word	0x0000bf00


	//   ....[35]....
        /*0658*/ 	.word	0x0000bf10


	//   ....[36]....
        /*065c*/ 	.word	0x0000bf20


	//   ....[37]....
        /*0660*/ 	.word	0x0000bf50


	//   ....[38]....
        /*0664*/ 	.word	0x0000bf60


	//   ....[39]....
        /*0668*/ 	.word	0x0000bf70


	//   ....[40]....
        /*066c*/ 	.word	0x0000bf80


	//   ....[41]....
        /*0670*/ 	.word	0x0000bfa0


	//   ....[42]....
        /*0674*/ 	.word	0x0000bfb0


	//   ....[43]....
        /*0678*/ 	.word	0x0000bfe0


	//   ....[44]....
        /*067c*/ 	.word	0x0000bff0


	//   ....[45]....
        /*0680*/ 	.word	0x0000c010


	//   ....[46]....
        /*0684*/ 	.word	0x0000c020


	//   ....[47]....
        /*0688*/ 	.word	0x0000c030


	//   ....[48]....
        /*068c*/ 	.word	0x0000c040


	//   ....[49]....
        /*0690*/ 	.word	0x0000c050


	//   ....[50]....
        /*0694*/ 	.word	0x0000c060


	//   ....[51]....
        /*0698*/ 	.word	0x0000c080


	//   ....[52]....
        /*069c*/ 	.word	0x0000c0b0


	//   ....[53]....
        /*06a0*/ 	.word	0x0000c0f0


	//   ....[54]....
        /*06a4*/ 	.word	0x0000c130


	//   ....[55]....
        /*06a8*/ 	.word	0x0000c170


	//   ....[56]....
        /*06ac*/ 	.word	0x0000c1b0


	//   ....[57]....
        /*06b0*/ 	.word	0x0000c1c0


	//   ....[58]....
        /*06b4*/ 	.word	0x0000c1d0


	//   ....[59]....
        /*06b8*/ 	.word	0x0000c2c0


	//   ....[60]....
        /*06bc*/ 	.word	0x0000c2f0


	//   ....[61]....
        /*06c0*/ 	.word	0x0000c320


	//   ....[62]....
        /*06c4*/ 	.word	0x0000c380


	//   ....[63]....
        /*06c8*/ 	.word	0x0000c800


	//   ....[64]....
        /*06cc*/ 	.word	0x0000c840


	//   ....[65]....
        /*06d0*/ 	.word	0x0000c900


	//   ....[66]....
        /*06d4*/ 	.word	0x0000c920


	//   ....[67]....
        /*06d8*/ 	.word	0x0000c9e0


	//   ....[68]....
        /*06dc*/ 	.word	0x0000ca00


	//   ....[69]....
        /*06e0*/ 	.word	0x0000cad0


	//   ....[70]....
        /*06e4*/ 	.word	0x0000caf0


	//   ....[71]....
        /*06e8*/ 	.word	0x0000d190


	//   ....[72]....
        /*06ec*/ 	.word	0x0000d1b0


	//   ....[73]....
        /*06f0*/ 	.word	0x0000d270


	//   ....[74]....
        /*06f4*/ 	.word	0x0000d290


	//   ....[75]....
        /*06f8*/ 	.word	0x0000d350


	//   ....[76]....
        /*06fc*/ 	.word	0x0000d370


	//   ....[77]....
        /*0700*/ 	.word	0x0000d440


	//   ....[78]....
        /*0704*/ 	.word	0x0000d460


	//   ....[79]....
        /*0708*/ 	.word	0x0000d5f0


	//   ....[80]....
        /*070c*/ 	.word	0x0000ee80


	//   ....[81]....
        /*0710*/ 	.word	0x0000eec0


	//   ....[82]....
        /*0714*/ 	.word	0x0000ef90


	//   ....[83]....
        /*0718*/ 	.word	0x0000efa0


	//   ....[84]....
        /*071c*/ 	.word	0x0000eff0


	//   ....[85]....
        /*0720*/ 	.word	0x0000f000


	//   ....[86]....
        /*0724*/ 	.word	0x0000f050


	//   ....[87]....
        /*0728*/ 	.word	0x0000f060


	//   ....[88]....
        /*072c*/ 	.word	0x0000f0b0


	//   ....[89]....
        /*0730*/ 	.word	0x0000f0c0


	//   ....[90]....
        /*0734*/ 	.word	0x0000f110


	//   ....[91]....
        /*0738*/ 	.word	0x0000f120


	//   ....[92]....
        /*073c*/ 	.word	0x0000f170


	//   ....[93]....
        /*0740*/ 	.word	0x0000f180


	//   ....[94]....
        /*0744*/ 	.word	0x0000f190


	//   ....[95]....
        /*0748*/ 	.word	0x0000f1e0


	//   ....[96]....
        /*074c*/ 	.word	0x0000f230


	//   ....[97]....
        /*0750*/ 	.word	0x0000f240


	//   ....[98]....
        /*0754*/ 	.word	0x0000f250


	//   ....[99]....
        /*0758*/ 	.word	0x0000f2b0


	//   ....[100]....
        /*075c*/ 	.word	0x0000f710


	//   ....[101]....
        /*0760*/ 	.word	0x0000f740


	//   ....[102]....
        /*0764*/ 	.word	0x0000f7b0


	//   ....[103]....
        /*0768*/ 	.word	0x0000f7e0


	//   ....[104]....
        /*076c*/ 	.word	0x0000f820


	//   ....[105]....
        /*0770*/ 	.word	0x0000f850


	//   ....[106]....
        /*0774*/ 	.word	0x0000f8a0


	//   ....[107]....
        /*0778*/ 	.word	0x0000f8d0


	//   ....[108]....
        /*077c*/ 	.word	0x0000f900


	//   ....[109]....
        /*0780*/ 	.word	0x0000f930


	//   ....[110]....
        /*0784*/ 	.word	0x0000f990


	//   ....[111]....
        /*0788*/ 	.word	0x0000f9b0


	//   ....[112]....
        /*078c*/ 	.word	0x0000fa00


	//   ....[113]....
        /*0790*/ 	.word	0x0000fa20


	//   ....[114]....
        /*0794*/ 	.word	0x0000fa70


	//   ....[115]....
        /*0798*/ 	.word	0x0000fa90


	//   ....[116]....
        /*079c*/ 	.word	0x0000fab0


	//   ....[117]....
        /*07a0*/ 	.word	0x0000faf0


	//   ....[118]....
        /*07a4*/ 	.word	0x0000fb10


	//   ....[119]....
        /*07a8*/ 	.word	0x0000fb70


	//   ....[120]....
        /*07ac*/ 	.word	0x000101b0


	//   ....[121]....
        /*07b0*/ 	.word	0x000101d0


	//   ....[122]....
        /*07b4*/ 	.word	0x000101f0


	//   ....[123]....
        /*07b8*/ 	.word	0x00010250


	//   ....[124]....
        /*07bc*/ 	.word	0x000102a0


	//   ....[125]....
        /*07c0*/ 	.word	0x000102c0


	//   ....[126]....
        /*07c4*/ 	.word	0x00010310


	//   ....[127]....
        /*07c8*/ 	.word	0x00010330


	//   ....[128]....
        /*07cc*/ 	.word	0x00010380


	//   ....[129]....
        /*07d0*/ 	.word	0x000103a0


	//   ....[130]....
        /*07d4*/ 	.word	0x000103f0


	//   ....[131]....
        /*07d8*/ 	.word	0x00010410


	//   ....[132]....
        /*07dc*/ 	.word	0x00010460


	//   ....[133]....
        /*07e0*/ 	.word	0x00010480


	//   ....[134]....
        /*07e4*/ 	.word	0x000104c0


	//   ....[135]....
        /*07e8*/ 	.word	0x000104e0


	//   ....[136]....
        /*07ec*/ 	.word	0x00010e10


	//   ....[137]....
        /*07f0*/ 	.word	0x00010e20


	//   ....[138]....
        /*07f4*/ 	.word	0x00010e30


	//   ....[139]....
        /*07f8*/ 	.word	0x00010e40


	//   ....[140]....
        /*07fc*/ 	.word	0x00010e50


	//   ....[141]....
        /*0800*/ 	.word	0x00010e60


	//   ....[142]....
        /*0804*/ 	.word	0x00010e80


	//   ....[143]....
        /*0808*/ 	.word	0x00010ea0


	//   ....[144]....
        /*080c*/ 	.word	0x00010f60


	//   ....[145]....
        /*0810*/ 	.word	0x00010f70


	//   ....[146]....
        /*0814*/ 	.word	0x00010f80


	//   ....[147]....
        /*0818*/ 	.word	0x00010f90


	//   ....[148]....
        /*081c*/ 	.word	0x00011000


	//   ....[149]....
        /*0820*/ 	.word	0x00011010


	//   ....[150]....
        /*0824*/ 	.word	0x00011020


	//   ....[151]....
        /*0828*/ 	.word	0x00011030


	//   ....[152]....
        /*082c*/ 	.word	0x00011050


	//   ....[153]....
        /*0830*/ 	.word	0x00011070


	//   ....[154]....
        /*0834*/ 	.word	0x000110b0


	//   ....[155]....
        /*0838*/ 	.word	0x00011100


	//   ....[156]....
        /*083c*/ 	.word	0x000114b0


	//   ....[157]....
        /*0840*/ 	.word	0x000114c0


	//   ....[158]....
        /*0844*/ 	.word	0x000114d0


	//   ....[159]....
        /*0848*/ 	.word	0x000114e0


	//   ....[160]....
        /*084c*/ 	.word	0x000114f0


	//   ....[161]....
        /*0850*/ 	.word	0x00011510


	//   ....[162]....
        /*0854*/ 	.word	0x00011530


	//   ....[163]....
        /*0858*/ 	.word	0x00011590


	//   ....[164]....
        /*085c*/ 	.word	0x000115d0


	//   ....[165]....
        /*0860*/ 	.word	0x000115e0


	//   ....[166]....
        /*0864*/ 	.word	0x00011600


	//   ....[167]....
        /*0868*/ 	.word	0x00011620


	//   ....[168]....
        /*086c*/ 	.word	0x00011670


	//   ....[169]....
        /*0870*/ 	.word	0x00011690


	//   ....[170]....
        /*0874*/ 	.word	0x000116a0


	//   ....[171]....
        /*0878*/ 	.word	0x000116b0


	//   ....[172]....
        /*087c*/ 	.word	0x000116d0


	//   ....[173]....
        /*0880*/ 	.word	0x000116f0


	//   ....[174]....
        /*0884*/ 	.word	0x00011710


	//   ....[175]....
        /*0888*/ 	.word	0x00011750


	//   ....[176]....
        /*088c*/ 	.word	0x00012900


	//   ....[177]....
        /*0890*/ 	.word	0x00012aa0


	//   ....[178]....
        /*0894*/ 	.word	0x000130b0


	//   ....[179]....
        /*0898*/ 	.word	0x00013190


	//   ....[180]....
        /*089c*/ 	.word	0x00013280


	//   ....[181]....
        /*08a0*/ 	.word	0x000132e0


	//   ....[182]....
        /*08a4*/ 	.word	0x000133a0


	//   ....[183]....
        /*08a8*/ 	.word	0x00013400


	//   ....[184]....
        /*08ac*/ 	.word	0x000134c0


	//   ....[185]....
        /*08b0*/ 	.word	0x00013520


	//   ....[186]....
        /*08b4*/ 	.word	0x000135e0


	//   ....[187]....
        /*08b8*/ 	.word	0x00013640


	//   ....[188]....
        /*08bc*/ 	.word	0x00013700


	//   ....[189]....
        /*08c0*/ 	.word	0x00013760


	//   ....[190]....
        /*08c4*/ 	.word	0x00013820


	//   ....[191]....
        /*08c8*/ 	.word	0x00013880


	//   ....[192]....
        /*08cc*/ 	.word	0x00013940


	//   ....[193]....
        /*08d0*/ 	.word	0x000139a0


	//   ....[194]....
        /*08d4*/ 	.word	0x00013a60


	//   ....[195]....
        /*08d8*/ 	.word	0x00013ac0


	//   ....[196]....
        /*08dc*/ 	.word	0x00013b80


	//   ....[197]....
        /*08e0*/ 	.word	0x00013be0


	//   ....[198]....
        /*08e4*/ 	.word	0x00013cd0


	//   ....[199]....
        /*08e8*/ 	.word	0x00013e80


	//   ....[200]....
        /*08ec*/ 	.word	0x00013f10


	//   ....[201]....
        /*08f0*/ 	.word	0x00013fe0


	//   ....[202]....
        /*08f4*/ 	.word	0x00014030


	//   ....[203]....
        /*08f8*/ 	.word	0x00014100


	//   ....[204]....
        /*08fc*/ 	.word	0x00014150


	//   ....[205]....
        /*0900*/ 	.word	0x00014230


	//   ....[206]....
        /*0904*/ 	.word	0x00014280


	//   ....[207]....
        /*0908*/ 	.word	0x000142f0


	//   ....[208]....
        /*090c*/ 	.word	0x000143b0


	//   ....[209]....
        /*0910*/ 	.word	0x00014420


	//   ....[210]....
        /*0914*/ 	.word	0x000144e0


	//   ....[211]....
        /*0918*/ 	.word	0x00014550


	//   ....[212]....
        /*091c*/ 	.word	0x00014600


	//   ....[213]....
        /*0920*/ 	.word	0x00014670


	//   ....[214]....
        /*0924*/ 	.word	0x00014720


	//   ....[215]....
        /*0928*/ 	.word	0x00014790


	//   ....[216]....
        /*092c*/ 	.word	0x00014840


	//   ....[217]....
        /*0930*/ 	.word	0x000148b0


	//   ....[218]....
        /*0934*/ 	.word	0x00014960


	//   ....[219]....
        /*0938*/ 	.word	0x000149f0


	//   ....[220]....
        /*093c*/ 	.word	0x00014a70


	//   ....[221]....
        /*0940*/ 	.word	0x00014af0


	//   ....[222]....
        /*0944*/ 	.word	0x00014b90


	//   ....[223]....
        /*0948*/ 	.word	0x00014bf0


	//   ....[224]....
        /*094c*/ 	.word	0x00014cb0


	//   ....[225]....
        /*0950*/ 	.word	0x00014d10


	//   ....[226]....
        /*0954*/ 	.word	0x00014dd0


	//   ....[227]....
        /*0958*/ 	.word	0x00014e30


	//   ....[228]....
        /*095c*/ 	.word	0x00014ef0


	//   ....[229]....
        /*0960*/ 	.word	0x00014f50


	//   ....[230]....
        /*0964*/ 	.word	0x00015010


	//   ....[231]....
        /*0968*/ 	.word	0x00015070


	//   ....[232]....
        /*096c*/ 	.word	0x00015130


	//   ....[233]....
        /*0970*/ 	.word	0x00015190


	//   ....[234]....
        /*0974*/ 	.word	0x00015230


	//   ....[235]....
        /*0978*/ 	.word	0x00015360


	//   ....[236]....
        /*097c*/ 	.word	0x000153f0


	//   ....[237]....
        /*0980*/ 	.word	0x00015470


	//   ....[238]....
        /*0984*/ 	.word	0x00015510


	//   ....[239]....
        /*0988*/ 	.word	0x00015570


	//   ....[240]....
        /*098c*/ 	.word	0x00015620


	//   ....[241]....
        /*0990*/ 	.word	0x00015680


	//   ....[242]....
        /*0994*/ 	.word	0x00015730


	//   ....[243]....
        /*0998*/ 	.word	0x00015790


	//   ....[244]....
        /*099c*/ 	.word	0x00015830


	//   ....[245]....
        /*09a0*/ 	.word	0x00015890


	//   ....[246]....
        /*09a4*/ 	.word	0x00015940


	//   ....[247]....
        /*09a8*/ 	.word	0x000159a0


	//   ....[248]....
        /*09ac*/ 	.word	0x00015a40


	//   ....[249]....
        /*09b0*/ 	.word	0x00015aa0


	//   ....[250]....
        /*09b4*/ 	.word	0x00015b50


	//   ....[251]....
        /*09b8*/ 	.word	0x00015bb0


	//   ....[252]....
        /*09bc*/ 	.word	0x00015c60


	//   ....[253]....
        /*09c0*/ 	.word	0x00015cc0


	//   ....[254]....
        /*09c4*/ 	.word	0x00015d70


	//   ....[255]....
        /*09c8*/ 	.word	0x00015e60


	//   ....[0]....
        /*09cc*/ 	.word	0x00015ef0


	//   ....[1]....
        /*09d0*/ 	.word	0x00015f70


	//   ....[2]....
        /*09d4*/ 	.word	0x00016000


	//   ....[3]....
        /*09d8*/ 	.word	0x00016060


	//   ....[4]....
        /*09dc*/ 	.word	0x00016100


	//   ....[5]....
        /*09e0*/ 	.word	0x00016160


	//   ....[6]....
        /*09e4*/ 	.word	0x00016210


	//   ....[7]....
        /*09e8*/ 	.word	0x00016270


	//   ....[8]....
        /*09ec*/ 	.word	0x00016310


	//   ....[9]....
        /*09f0*/ 	.word	0x00016370


	//   ....[10]....
        /*09f4*/ 	.word	0x00016420


	//   ....[11]....
        /*09f8*/ 	.word	0x00016480


	//   ....[12]....
        /*09fc*/ 	.word	0x00016520


	//   ....[13]....
        /*0a00*/ 	.word	0x00016580


	//   ....[14]....
        /*0a04*/ 	.word	0x00016630


	//   ....[15]....
        /*0a08*/ 	.word	0x00016690


	//   ....[16]....
        /*0a0c*/ 	.word	0x00016740


	//   ....[17]....
        /*0a10*/ 	.word	0x000167a0


	//   ....[18]....
        /*0a14*/ 	.word	0x00016850


	//   ....[19]....
        /*0a18*/ 	.word	0x00016ab0


	//----- nvinfo : EIATTR_REG_RECONFIG
	.align		4
.L_263:
        /*0a1c*/ 	.byte	0x01, 0x54
	.zero		2


	//----- nvinfo : EIATTR_SYSCALL_OFFSETS
	.align		4
        /*0a20*/ 	.byte	0x04, 0x46
        /*0a22*/ 	.short	(.L_265 - .L_264)


	//   ....[0]....
.L_264:
        /*0a24*/ 	.word	0x000018c0


	//   ....[1]....
        /*0a28*/ 	.word	0x0000e1a0


	//   ....[2]....
        /*0a2c*/ 	.word	0x0000e310


	//   ....[3]....
        /*0a30*/ 	.word	0x0000e460


	//   ....[4]....
        /*0a34*/ 	.word	0x0000e5a0


	//   ....[5]....
        /*0a38*/ 	.word	0x0000fe30


	//----- nvinfo : EIATTR_MBARRIER_INSTR_OFFSETS
	.align		4
.L_265:
        /*0a3c*/ 	.byte	0x04, 0x39
        /*0a3e*/ 	.short	(.L_267 - .L_266)


	//   ....[0]....
.L_266:
        /*0a40*/ 	.word	0x00000180
        /*0a44*/ 	.word	0x000000ff
        /*0a48*/ 	.word	0x00022800
        /*0a4c*/ 	.short	0x0100
        /*0a4e*/ 	.byte	0x08
	.zero		1


	//   ....[1]....
        /*0a50*/ 	.word	0x00000190
        /*0a54*/ 	.word	0x000000ff
        /*0a58*/ 	.word	0x00022820
        /*0a5c*/ 	.short	0x0100
        /*0a5e*/ 	.byte	0x08
	.zero		1


	//   ....[2]....
        /*0a60*/ 	.word	0x00000280
        /*0a64*/ 	.word	0x000000ff
        /*0a68*/ 	.word	0x00022830
        /*0a6c*/ 	.short	0x0100
        /*0a6e*/ 	.byte	0x08
	.zero		1


	//   ....[3]....
        /*0a70*/ 	.word	0x00000290
        /*0a74*/ 	.word	0x000000ff
        /*0a78*/ 	.word	0x00022840
        /*0a7c*/ 	.short	0x0100
        /*0a7e*/ 	.byte	0x08
	.zero		1


	//   ....[4]....
        /*0a80*/ 	.word	0x000002a0
        /*0a84*/ 	.word	0x000000ff
        /*0a88*/ 	.word	0x00022838
        /*0a8c*/ 	.short	0x0100
        /*0a8e*/ 	.byte	0x08
	.zero		1


	//   ....[5]....
        /*0a90*/ 	.word	0x000002b0
        /*0a94*/ 	.word	0x000000ff
        /*0a98*/ 	.word	0x00022848
        /*0a9c*/ 	.short	0x0100
        /*0a9e*/ 	.byte	0x08
	.zero		1


	//   ....[6]....
        /*0aa0*/ 	.word	0x000003e0
        /*0aa4*/ 	.word	0x000000ff
        /*0aa8*/ 	.word	0x00022850
        /*0aac*/ 	.short	0x0100
        /*0aae*/ 	.byte	0x08
	.zero		1


	//   ....[7]....
        /*0ab0*/ 	.word	0x000003f0
        /*0ab4*/ 	.word	0x000000ff
        /*0ab8*/ 	.word	0x00022860
        /*0abc*/ 	.short	0x0100
        /*0abe*/ 	.byte	0x08
	.zero		1


	//   ....[8]....
        /*0ac0*/ 	.word	0x00000400
        /*0ac4*/ 	.word	0x000000ff
        /*0ac8*/ 	.word	0x00022858
        /*0acc*/ 	.short	0x0100
        /*0ace*/ 	.byte	0x08
	.zero		1


	//   ....[9]....
        /*0ad0*/ 	.word	0x00000410
        /*0ad4*/ 	.word	0x000000ff
        /*0ad8*/ 	.word	0x00022868
        /*0adc*/ 	.short	0x0100
        /*0ade*/ 	.byte	0x08
	.zero		1


	//   ....[10]....
        /*0ae0*/ 	.word	0x00000500
        /*0ae4*/ 	.word	0x000000ff
        /*0ae8*/ 	.word	0x00022870
        /*0aec*/ 	.short	0x0100
        /*0aee*/ 	.byte	0x06
	.zero		1


	//   ....[11]....
        /*0af0*/ 	.word	0x00000510
        /*0af4*/ 	.word	0x000000ff
        /*0af8*/ 	.word	0x00022880
        /*0afc*/ 	.short	0x0100
        /*0afe*/ 	.byte	0x06
	.zero		1


	//   ....[12]....
        /*0b00*/ 	.word	0x00000520
        /*0b04*/ 	.word	0x000000ff
        /*0b08*/ 	.word	0x00022878
        /*0b0c*/ 	.short	0x0100
        /*0b0e*/ 	.byte	0x06
	.zero		1


	//   ....[13]....
        /*0b10*/ 	.word	0x00000530
        /*0b14*/ 	.word	0x000000ff
        /*0b18*/ 	.word	0x00022888
        /*0b1c*/ 	.short	0x0100
        /*0b1e*/ 	.byte	0x06
	.zero		1


	//   ....[14]....
        /*0b20*/ 	.word	0x00000660
        /*0b24*/ 	.word	0x000000ff
        /*0b28*/ 	.word	0x00022890
        /*0b2c*/ 	.short	0x0100
        /*0b2e*/ 	.byte	0x08
	.zero		1


	//   ....[15]....
        /*0b30*/ 	.word	0x00000670
        /*0b34*/ 	.word	0x000000ff
        /*0b38*/ 	.word	0x000228a0
        /*0b3c*/ 	.short	0x0100
        /*0b3e*/ 	.byte	0x08
	.zero		1


	//   ....[16]....
        /*0b40*/ 	.word	0x00000680
        /*0b44*/ 	.word	0x000000ff
        /*0b48*/ 	.word	0x00022898
        /*0b4c*/ 	.short	0x0100
        /*0b4e*/ 	.byte	0x08
	.zero		1


	//   ....[17]....
        /*0b50*/ 	.word	0x00000690
        /*0b54*/ 	.word	0x000000ff
        /*0b58*/ 	.word	0x000228a8
        /*0b5c*/ 	.short	0x0100
        /*0b5e*/ 	.byte	0x08
	.zero		1


	//   ....[18]....
        /*0b60*/ 	.word	0x000007e0
        /*0b64*/ 	.word	0x000000ff
        /*0b68*/ 	.word	0x000228b0
        /*0b6c*/ 	.short	0x0100
        /*0b6e*/ 	.byte	0x08
	.zero		1


	//   ....[19]....
        /*0b70*/ 	.word	0x000007f0
        /*0b74*/ 	.word	0x000000ff
        /*0b78*/ 	.word	0x000228c0
        /*0b7c*/ 	.short	0x0100
        /*0b7e*/ 	.byte	0x08
	.zero		1


	//   ....[20]....
        /*0b80*/ 	.word	0x00000800
        /*0b84*/ 	.word	0x000000ff
        /*0b88*/ 	.word	0x000228b8
        /*0b8c*/ 	.short	0x0100
        /*0b8e*/ 	.byte	0x08
	.zero		1


	//   ....[21]....
        /*0b90*/ 	.word	0x00000810
        /*0b94*/ 	.word	0x000000ff
        /*0b98*/ 	.word	0x000228c8
        /*0b9c*/ 	.short	0x0100
        /*0b9e*/ 	.byte	0x08
	.zero		1


	//   ....[22]....
        /*0ba0*/ 	.word	0x00001940
        /*0ba4*/ 	.word	0x000000ff
        /*0ba8*/ 	.word	0x00022800
        /*0bac*/ 	.short	0x010a
        /*0bae*/ 	.byte	0x2b
	.zero		1


	//   ....[23]....
        /*0bb0*/ 	.word	0x000019c0
        /*0bb4*/ 	.word	0x00000000
        /*0bb8*/ 	.word	0x00022830
        /*0bbc*/ 	.short	0x010a
        /*0bbe*/ 	.byte	0x3f
	.zero		1


	//   ....[24]....
        /*0bc0*/ 	.word	0x00001a00
        /*0bc4*/ 	.word	0x00000000
        /*0bc8*/ 	.word	0x00022830
        /*0bcc*/ 	.short	0x010a
        /*0bce*/ 	.byte	0x3f
	.zero		1


	//   ....[25]....
        /*0bd0*/ 	.word	0x000025d0
        /*0bd4*/ 	.word	0x000000ff
        /*0bd8*/ 	.word	0x00000000
        /*0bdc*/ 	.short	0x0101
        /*0bde*/ 	.byte	0x06
	.zero		1


	//   ....[26]....
        /*0be0*/ 	.word	0x000049e0
        /*0be4*/ 	.word	0x000000ff
        /*0be8*/ 	.word	0x00022830
        /*0bec*/ 	.short	0x010a
        /*0bee*/ 	.byte	0x06
	.zero		1


	//   ....[27]....
        /*0bf0*/ 	.word	0x00004a20
        /*0bf4*/ 	.word	0x000000ff
        /*0bf8*/ 	.word	0x00022830
        /*0bfc*/ 	.short	0x010a
        /*0bfe*/ 	.byte	0x06
	.zero		1


	//   ....[28]....
        /*0c00*/ 	.word	0x000052b0
        /*0c04*/ 	.word	0x000000ff
        /*0c08*/ 	.word	0x00022850
        /*0c0c*/ 	.short	0x010a
        /*0c0e*/ 	.byte	0x06
	.zero		1


	//   ....[29]....
        /*0c10*/ 	.word	0x000052f0
        /*0c14*/ 	.word	0x000000ff
        /*0c18*/ 	.word	0x00022850
        /*0c1c*/ 	.short	0x010a
        /*0c1e*/ 	.byte	0x06
	.zero		1


	//   ....[30]....
        /*0c20*/ 	.word	0x00005690
        /*0c24*/ 	.word	0x000000ff
        /*0c28*/ 	.word	0x00000000
        /*0c2c*/ 	.short	0x0101
        /*0c2e*/ 	.byte	0x06
	.zero		1


	//   ....[31]....
        /*0c30*/ 	.word	0x00007790
        /*0c34*/ 	.word	0x000000ff
        /*0c38*/ 	.word	0x00000000
        /*0c3c*/ 	.short	0x0101
        /*0c3e*/ 	.byte	0x06
	.zero		1


	//   ....[32]....
        /*0c40*/ 	.word	0x00007ec0
        /*0c44*/ 	.word	0x000000ff
        /*0c48*/ 	.word	0x00022830
        /*0c4c*/ 	.short	0x010a
        /*0c4e*/ 	.byte	0x06
	.zero		1


	//   ....[33]....
        /*0c50*/ 	.word	0x00007f00
        /*0c54*/ 	.word	0x000000ff
        /*0c58*/ 	.word	0x00022830
        /*0c5c*/ 	.short	0x010a
        /*0c5e*/ 	.byte	0x06
	.zero		1


	//   ....[34]....
        /*0c60*/ 	.word	0x00008790
        /*0c64*/ 	.word	0x000000ff
        /*0c68*/ 	.word	0x00022850
        /*0c6c*/ 	.short	0x010a
        /*0c6e*/ 	.byte	0x06
	.zero		1


	//   ....[35]....
        /*0c70*/ 	.word	0x000087d0
        /*0c74*/ 	.word	0x000000ff
        /*0c78*/ 	.word	0x00022850
        /*0c7c*/ 	.short	0x010a
        /*0c7e*/ 	.byte	0x06
	.zero		1


	//   ....[36]....
        /*0c80*/ 	.word	0x00008b20
        /*0c84*/ 	.word	0x000000ff
        /*0c88*/ 	.word	0x00000000
        /*0c8c*/ 	.short	0x0101
        /*0c8e*/ 	.byte	0x06
	.zero		1


	//   ....[37]....
        /*0c90*/ 	.word	0x0000a0d0
        /*0c94*/ 	.word	0x000000ff
        /*0c98*/ 	.word	0x00000000
        /*0c9c*/ 	.short	0x0101
        /*0c9e*/ 	.byte	0x06
	.zero		1


	//   ....[38]....
        /*0ca0*/ 	.word	0x0000a750
        /*0ca4*/ 	.word	0x000000ff
        /*0ca8*/ 	.word	0x00022850
        /*0cac*/ 	.short	0x010a
        /*0cae*/ 	.byte	0x09
	.zero		1


	//   ....[39]....
        /*0cb0*/ 	.word	0x0000a790
        /*0cb4*/ 	.word	0x000000ff
        /*0cb8*/ 	.word	0x00022850
        /*0cbc*/ 	.short	0x010a
        /*0cbe*/ 	.byte	0x09
	.zero		1


	//   ....[40]....
        /*0cc0*/ 	.word	0x0000ae40
        /*0cc4*/ 	.word	0x000000ff
        /*0cc8*/ 	.word	0x00000000
        /*0ccc*/ 	.short	0x0101
        /*0cce*/ 	.byte	0x04
	.zero		1


	//   ....[41]....
        /*0cd0*/ 	.word	0x0000c830
        /*0cd4*/ 	.word	0x00000003
        /*0cd8*/ 	.word	0x00000000
        /*0cdc*/ 	.short	0x0101
        /*0cde*/ 	.byte	0x3f
	.zero		1


	//   ....[42]....
        /*0ce0*/ 	.word	0x0000eb90
        /*0ce4*/ 	.word	0x00000000
        /*0ce8*/ 	.word	0x00022880
        /*0cec*/ 	.short	0x010a
        /*0cee*/ 	.byte	0x3f
	.zero		1


	//   ....[43]....
        /*0cf0*/ 	.word	0x0000f3f0
        /*0cf4*/ 	.word	0x00000000
        /*0cf8*/ 	.word	0x00022870
        /*0cfc*/ 	.short	0x0107
        /*0cfe*/ 	.byte	0x3f
	.zero		1


	//   ....[44]....
        /*0d00*/ 	.word	0x0000f4b0
        /*0d04*/ 	.word	0x00000000
        /*0d08*/ 	.word	0x00022870
        /*0d0c*/ 	.short	0x0101
        /*0d0e*/ 	.byte	0x3f
	.zero		1


	//   ....[45]....
        /*0d10*/ 	.word	0x0000f4e0
        /*0d14*/ 	.word	0x00000000
        /*0d18*/ 	.word	0x00022840
        /*0d1c*/ 	.short	0x010a
        /*0d1e*/ 	.byte	0x3f
	.zero		1


	//   ....[46]....
        /*0d20*/ 	.word	0x0000fc10
        /*0d24*/ 	.word	0x00000000
        /*0d28*/ 	.word	0x00022830
        /*0d2c*/ 	.short	0x0107
        /*0d2e*/ 	.byte	0x3f
	.zero		1


	//   ....[47]....
        /*0d30*/ 	.word	0x0000fcd0
        /*0d34*/ 	.word	0x00000000
        /*0d38*/ 	.word	0x00022830
        /*0d3c*/ 	.short	0x0101
        /*0d3e*/ 	.byte	0x3f
	.zero		1


	//   ....[48]....
        /*0d40*/ 	.word	0x00010590
        /*0d44*/ 	.word	0x00000011
        /*0d48*/ 	.word	0x00022800
        /*0d4c*/ 	.short	0x0107
        /*0d4e*/ 	.byte	0x3f
	.zero		1


	//   ....[49]....
        /*0d50*/ 	.word	0x00010680
        /*0d54*/ 	.word	0x00000011
        /*0d58*/ 	.word	0x00022800
        /*0d5c*/ 	.short	0x0101
        /*0d5e*/ 	.byte	0x3f
	.zero		1


	//   ....[50]....
        /*0d60*/ 	.word	0x000106a0
        /*0d64*/ 	.word	0x00000011
        /*0d68*/ 	.word	0x00022820
        /*0d6c*/ 	.short	0x010a
        /*0d6e*/ 	.byte	0x3f
	.zero		1


	//   ....[51]....
        /*0d70*/ 	.word	0x00010bb0
        /*0d74*/ 	.word	0x00000000
        /*0d78*/ 	.word	0x00022880
        /*0d7c*/ 	.short	0x010a
        /*0d7e*/ 	.byte	0x3f
	.zero		1


	//   ....[52]....
        /*0d80*/ 	.word	0x00011180
        /*0d84*/ 	.word	0x00000000
        /*0d88*/ 	.word	0x00022870
        /*0d8c*/ 	.short	0x0107
        /*0d8e*/ 	.byte	0x3f
	.zero		1


	//   ....[53]....
        /*0d90*/ 	.word	0x00011240
        /*0d94*/ 	.word	0x00000000
        /*0d98*/ 	.word	0x00022870
        /*0d9c*/ 	.short	0x0101
        /*0d9e*/ 	.byte	0x3f
	.zero		1


	//   ....[54]....
        /*0da0*/ 	.word	0x00011270
        /*0da4*/ 	.word	0x00000000
        /*0da8*/ 	.word	0x00022840
        /*0dac*/ 	.short	0x010a
        /*0dae*/ 	.byte	0x3f
	.zero		1


	//   ....[55]....
        /*0db0*/ 	.word	0x00011810
        /*0db4*/ 	.word	0x00000000
        /*0db8*/ 	.word	0x00022830
        /*0dbc*/ 	.short	0x0107
        /*0dbe*/ 	.byte	0x3f
	.zero		1


	//   ....[56]....
        /*0dc0*/ 	.word	0x000118d0
        /*0dc4*/ 	.word	0x00000000
        /*0dc8*/ 	.word	0x00022830
        /*0dcc*/ 	.short	0x0101
        /*0dce*/ 	.byte	0x3f
	.zero		1


	//   ....[57]....
        /*0dd0*/ 	.word	0x00011960
        /*0dd4*/ 	.word	0x00000013
        /*0dd8*/ 	.word	0x00022870
        /*0ddc*/ 	.short	0x010a
        /*0dde*/ 	.byte	0x3f
	.zero		1


	//   ....[58]....
        /*0de0*/ 	.word	0x000119f0
        /*0de4*/ 	.word	0x00000013
        /*0de8*/ 	.word	0x00022860
        /*0dec*/ 	.short	0x010a
        /*0dee*/ 	.byte	0x3f
	.zero		1


	//   ....[59]....
        /*0df0*/ 	.word	0x00011ef0
        /*0df4*/ 	.word	0x00000013
        /*0df8*/ 	.word	0x00022850
        /*0dfc*/ 	.short	0x0101
        /*0dfe*/ 	.byte	0x3f
	.zero		1


	//   ....[60]....
        /*0e00*/ 	.word	0x00011f80
        /*0e04*/ 	.word	0x00000013
        /*0e08*/ 	.word	0x00000000
        /*0e0c*/ 	.short	0x0101
        /*0e0e*/ 	.byte	0x3f
	.zero		1


	//   ....[61]....
        /*0e10*/ 	.word	0x00012150
        /*0e14*/ 	.word	0x00000012
        /*0e18*/ 	.word	0x00022870
        /*0e1c*/ 	.short	0x010a
        /*0e1e*/ 	.byte	0x3f
	.zero		1


	//   ....[62]....
        /*0e20*/ 	.word	0x000121e0
        /*0e24*/ 	.word	0x00000012
        /*0e28*/ 	.word	0x00022860
        /*0e2c*/ 	.short	0x010a
        /*0e2e*/ 	.byte	0x3f
	.zero		1


	//   ....[63]....
        /*0e30*/ 	.word	0x000126e0
        /*0e34*/ 	.word	0x00000012
        /*0e38*/ 	.word	0x00022850
        /*0e3c*/ 	.short	0x0101
        /*0e3e*/ 	.byte	0x3f
	.zero		1


	//   ....[64]....
        /*0e40*/ 	.word	0x00012790
        /*0e44*/ 	.word	0x00000012
        /*0e48*/ 	.word	0x00000000
        /*0e4c*/ 	.short	0x0101
        /*0e4e*/ 	.byte	0x3f
	.zero		1


	//   ....[65]....
        /*0e50*/ 	.word	0x00012a20
        /*0e54*/ 	.word	0x00000005
        /*0e58*/ 	.word	0x00022820
        /*0e5c*/ 	.short	0x010a
        /*0e5e*/ 	.byte	0x3f
	.zero		1


	//   ....[66]....
        /*0e60*/ 	.word	0x00012ba0
        /*0e64*/ 	.word	0x00000003
        /*0e68*/ 	.word	0x00022840
        /*0e6c*/ 	.short	0x010a
        /*0e6e*/ 	.byte	0x3f
	.zero		1


	//   ....[67]....
        /*0e70*/ 	.word	0x00012c40
        /*0e74*/ 	.word	0x0000001d
        /*0e78*/ 	.word	0x00022840
        /*0e7c*/ 	.short	0x010a
        /*0e7e*/ 	.byte	0x3f
	.zero		1


	//   ....[68]....
        /*0e80*/ 	.word	0x00012c80
        /*0e84*/ 	.word	0x00000003
        /*0e88*/ 	.word	0x00022860
        /*0e8c*/ 	.short	0x010a
        /*0e8e*/ 	.byte	0x3f
	.zero		1


	//   ....[69]....
        /*0e90*/ 	.word	0x00012cc0
        /*0e94*/ 	.word	0x0000001d
        /*0e98*/ 	.word	0x00022860
        /*0e9c*/ 	.short	0x010a
        /*0e9e*/ 	.byte	0x3f
	.zero		1


	//   ....[70]....
        /*0ea0*/ 	.word	0x00012d00
        /*0ea4*/ 	.word	0x00000003
        /*0ea8*/ 	.word	0x00022880
        /*0eac*/ 	.short	0x010a
        /*0eae*/ 	.byte	0x3f
	.zero		1


	//   ....[71]....
        /*0eb0*/ 	.word	0x00012d40
        /*0eb4*/ 	.word	0x0000001d
        /*0eb8*/ 	.word	0x00022880
        /*0ebc*/ 	.short	0x010a
        /*0ebe*/ 	.byte	0x3f
	.zero		1


	//   ....[72]....
        /*0ec0*/ 	.word	0x00012db0
        /*0ec4*/ 	.word	0x00000003
        /*0ec8*/ 	.word	0x00022800
        /*0ecc*/ 	.short	0x010a
        /*0ece*/ 	.byte	0x3f
	.zero		1


	//   ....[73]....
        /*0ed0*/ 	.word	0x00012e00
        /*0ed4*/ 	.word	0x00000000
        /*0ed8*/ 	.word	0x00022830
        /*0edc*/ 	.short	0x010a
        /*0ede*/ 	.byte	0x3f
	.zero		1


	//   ....[74]....
        /*0ee0*/ 	.word	0x00012e60
        /*0ee4*/ 	.word	0x00000005
        /*0ee8*/ 	.word	0x00022830
        /*0eec*/ 	.short	0x010a
        /*0eee*/ 	.byte	0x3f
	.zero		1


	//   ....[75]....
        /*0ef0*/ 	.word	0x00012ec0
        /*0ef4*/ 	.word	0x00000005
        /*0ef8*/ 	.word	0x00022850
        /*0efc*/ 	.short	0x010a
        /*0efe*/ 	.byte	0x3f
	.zero		1


	//   ....[76]....
        /*0f00*/ 	.word	0x00012f20
        /*0f04*/ 	.word	0x00000005
        /*0f08*/ 	.word	0x00022830
        /*0f0c*/ 	.short	0x010a
        /*0f0e*/ 	.byte	0x3f
	.zero		1


	//   ....[77]....
        /*0f10*/ 	.word	0x00012f80
        /*0f14*/ 	.word	0x00000005
        /*0f18*/ 	.word	0x00022850
        /*0f1c*/ 	.short	0x010a
        /*0f1e*/ 	.byte	0x3f
	.zero		1


	//   ....[78]....
        /*0f20*/ 	.word	0x00012fe0
        /*0f24*/ 	.word	0x00000006
        /*0f28*/ 	.word	0x00022850
        /*0f2c*/ 	.short	0x010a
        /*0f2e*/ 	.byte	0x3f
	.zero		1


	//   ....[79]....
        /*0f30*/ 	.word	0x000130e0
        /*0f34*/ 	.word	0x00000000
        /*0f38*/ 	.word	0x00022880
        /*0f3c*/ 	.short	0x010a
        /*0f3e*/ 	.byte	0x3f
	.zero		1


	//   ....[80]....
        /*0f40*/ 	.word	0x00013dd0
        /*0f44*/ 	.word	0x00000000
        /*0f48*/ 	.word	0x00022840
        /*0f4c*/ 	.short	0x010a
        /*0f4e*/ 	.byte	0x3f
	.zero		1


	//   ....[81]....
        /*0f50*/ 	.word	0x00015260
        /*0f54*/ 	.word	0x00000011
        /*0f58*/ 	.word	0x00022820
        /*0f5c*/ 	.short	0x010a
        /*0f5e*/ 	.byte	0x3f
	.zero		1


	//   ....[82]....
        /*0f60*/ 	.word	0x000152b0
        /*0f64*/ 	.word	0x00000000
        /*0f68*/ 	.word	0x00022880
        /*0f6c*/ 	.short	0x010a
        /*0f6e*/ 	.byte	0x3f
	.zero		1


	//   ....[83]....
        /*0f70*/ 	.word	0x00015db0
        /*0f74*/ 	.word	0x00000000
        /*0f78*/ 	.word	0x00022840
        /*0f7c*/ 	.short	0x010a
        /*0f7e*/ 	.byte	0x3f
	.zero		1


	//   ....[84]....
        /*0f80*/ 	.word	0x00016890
        /*0f84*/ 	.word	0x00000013
        /*0f88*/ 	.word	0x00022870
        /*0f8c*/ 	.short	0x010a
        /*0f8e*/ 	.byte	0x3f
	.zero		1


	//   ....[85]....
        /*0f90*/ 	.word	0x000168e0
        /*0f94*/ 	.word	0x00000013
        /*0f98*/ 	.word	0x00022860
        /*0f9c*/ 	.short	0x010a
        /*0f9e*/ 	.byte	0x3f
	.zero		1


	//   ....[86]....
        /*0fa0*/ 	.word	0x00016930
        /*0fa4*/ 	.word	0x00000012
        /*0fa8*/ 	.word	0x00022870
        /*0fac*/ 	.short	0x010a
        /*0fae*/ 	.byte	0x3f
	.zero		1


	//   ....[87]....
        /*0fb0*/ 	.word	0x00016980
        /*0fb4*/ 	.word	0x00000012
        /*0fb8*/ 	.word	0x00022860
        /*0fbc*/ 	.short	0x010a
        /*0fbe*/ 	.byte	0x3f
	.zero		1


	//   ....[88]....
        /*0fc0*/ 	.word	0x000169d0
        /*0fc4*/ 	.word	0x00000005
        /*0fc8*/ 	.word	0x00022820
        /*0fcc*/ 	.short	0x010a
        /*0fce*/ 	.byte	0x3f
	.zero		1


	//   ....[89]....
        /*0fd0*/ 	.word	0x00016b70
        /*0fd4*/ 	.word	0x00000003
        /*0fd8*/ 	.word	0x00022840
        /*0fdc*/ 	.short	0x010a
        /*0fde*/ 	.byte	0x3f
	.zero		1


	//   ....[90]....
        /*0fe0*/ 	.word	0x00016bc0
        /*0fe4*/ 	.word	0x0000001d
        /*0fe8*/ 	.word	0x00022840
        /*0fec*/ 	.short	0x010a
        /*0fee*/ 	.byte	0x3f
	.zero		1


	//   ....[91]....
        /*0ff0*/ 	.word	0x00016c10
        /*0ff4*/ 	.word	0x00000003
        /*0ff8*/ 	.word	0x00022860
        /*0ffc*/ 	.short	0x010a
        /*0ffe*/ 	.byte	0x3f
	.zero		1


	//   ....[92]....
        /*1000*/ 	.word	0x00016c60
        /*1004*/ 	.word	0x0000001d
        /*1008*/ 	.word	0x00022860
        /*100c*/ 	.short	0x010a
        /*100e*/ 	.byte	0x3f
	.zero		1


	//   ....[93]....
        /*1010*/ 	.word	0x00016cb0
        /*1014*/ 	.word	0x00000003
        /*1018*/ 	.word	0x00022880
        /*101c*/ 	.short	0x010a
        /*101e*/ 	.byte	0x3f
	.zero		1


	//----- nvinfo : EIATTR_NUM_MBARRIERS
	.align		4
.L_267:
        /*1020*/ 	.byte	0x03, 0x38
        /*1022*/ 	.short	0x0016


	//----- nvinfo : EIATTR_EXIT_INSTR_OFFSETS
	.align		4
        /*1024*/ 	.byte	0x04, 0x1c
        /*1026*/ 	.short	(.L_269 - .L_268)


	//   ....[0]....
.L_268:
        /*1028*/ 	.word	0x000009a0


	//   ....[1]....
        /*102c*/ 	.word	0x0000d560


	//   ....[2]....
        /*1030*/ 	.word	0x00012d90


	//----- nvinfo : EIATTR_MAX_THREADS
	.align		4
.L_269:
        /*1034*/ 	.byte	0x04, 0x05
        /*1036*/ 	.short	(.L_271 - .L_270)
.L_270:
        /*1038*/ 	.word	0x00000180
        /*103c*/ 	.word	0x00000001
        /*1040*/ 	.word	0x00000001


	//----- nvinfo : EIATTR_CRS_STACK_SIZE
	.align		4
.L_271:
        /*1044*/ 	.byte	0x04, 0x1e
        /*1046*/ 	.short	(.L_273 - .L_272)
.L_272:
        /*1048*/ 	.word	0x00000000


	//----- nvinfo : EIATTR_CBANK_PARAM_SIZE
	.align		4
.L_273:
        /*104c*/ 	.byte	0x03, 0x19
        /*104e*/ 	.short	0x0af0


	//----- nvinfo : EIATTR_PARAM_CBANK
	.align		4
        /*1050*/ 	.byte	0x04, 0x0a
        /*1052*/ 	.short	(.L_275 - .L_274)
	.align		4
.L_274:
        /*1054*/ 	.word	index@(.nv.constant0._ZN7cutlass13device_kernelIN5flash11enable_sm90INS1_16FlashAttnFwdSm90INS1_25CollectiveMainloopFwdSm90ILi2EN4cute5tupleIJNS5_1CILi1EEES8_S8_EEENS6_IJNS7_ILi128EEENS7_ILi160EEESA_EEELi128ENS_12float_e4m3_tEfNS_4arch4Sm90ELb1ELb0ELb0ELb0ELb1ELb0ELb0ELb1ELb1ELb1ELb0ELb0EEENS1_21CollectiveEpilogueFwdINS6_IJSA_SA_SB_EEES9_NS_10bfloat16_tESF_Li256ELb0ELb1ELb0ELb1EEENS1_30DynamicPersistentTileSchedulerILi256ELi128ELb0ELb1ELb1EEEEEEEEEvNT_6ParamsE)
        /*1058*/ 	.short	0x0210
        /*105a*/ 	.short	0x0af0


	//----- nvinfo : EIATTR_SW_WAR
	.align		4
.L_275:
        /*105c*/ 	.byte	0x04, 0x36
        /*105e*/ 	.short	(.L_277 - .L_276)
.L_276:
        /*1060*/ 	.word	0x00000008
.L_277:


//--------------------- .nv.info._ZN7cutlass13device_kernelIN5flash11enable_sm90INS1_16FlashAttnFwdSm90INS1_25CollectiveMainloopFwdSm90ILi2EN4cute5tupleIJNS5_1CILi1EEES8_S8_EEENS6_IJNS7_ILi128EEENS7_ILi160EEESA_EEELi128ENS_12float_e4m3_tEfNS_4arch4Sm90ELb1ELb0ELb0ELb1ELb1ELb0ELb0ELb1ELb1ELb1ELb0ELb0EEENS1_21CollectiveEpilogueFwdINS6_IJSA_SA_SB_EEES9_NS_10bfloat16_tESF_Li256ELb1ELb1ELb0ELb1EEENS1_36VarlenDynamicPersistentTileSchedulerILi128ELi160ELi256ELi128ELb0ELb1ELb1ELb1ELb1ELb1EEEEEEEEEvNT_6ParamsE --------------------------
	.section	.nv.info._ZN7cutlass13device_kernelIN5flash11enable_sm90INS1_16FlashAttnFwdSm90INS1_25CollectiveMainloopFwdSm90ILi2EN4cute5tupleIJNS5_1CILi1EEES8_S8_EEENS6_IJNS7_ILi128EEENS7_ILi160EEESA_EEELi128ENS_12float_e4m3_tEfNS_4arch4Sm90ELb1ELb0ELb0ELb1ELb1ELb0ELb0ELb1ELb1ELb1ELb0ELb0EEENS1_21CollectiveEpilogueFwdINS6_IJSA_SA_SB_EEES9_NS_10bfloat16_tESF_Li256ELb1ELb1ELb0ELb1EEENS1_36VarlenDynamicPersistentTileSchedulerILi128ELi160ELi256ELi128ELb0ELb1ELb1ELb1ELb1ELb1EEEEEEEEEvNT_6ParamsE,"",@"SHT_CUDA_INFO"
	.sectionflags	@""
	.align	4


	//----- nvinfo : EIATTR_CUDA_API_VERSION
	.align		4
        /*0000*/ 	.byte	0x04, 0x37
        /*0002*/ 	.short	(.L_279 - .L_278)
.L_278:
        /*0004*/ 	.word	0x00000082


	//----- nvinfo : EIATTR_KPARAM_INFO
	.align		4
.L_279:
        /*0008*/ 	.byte	0x04, 0x17
        /*000a*/ 	.short	(.L_281 - .L_280)
.L_280:
        /*000c*/ 	.word	0x00000000
        /*0010*/ 	.short	0x0000
        /*0012*/ 	.short	0x0070
        /*0014*/ 	.byte	0x00, 0xf0, 0x01, 0x2a


	//----- nvinfo : EIATTR_SPARSE_MMA_MASK
	.align		4
.L_281:
        /*0018*/ 	.byte	0x03, 0x50
        /*001a*/ 	.short	0x0000


	//----- nvinfo : EIATTR_MAXREG_COUNT
	.align		4
        /*001c*/ 	.byte	0x03, 0x1b
        /*001e*/ 	.short	0x00a8


	//----- nvinfo : EIATTR_NUM_BARRIERS
	.align		4
        /*0020*/ 	.byte	0x02, 0x4c
        /*0022*/ 	.byte	0x10
	.zero		1


	//----- nvinfo : EIATTR_EXTERNS
	.align		4
        /*0024*/ 	.byte	0x04, 0x0f
        /*0026*/ 	.short	(.L_283 - .L_282)


	//   ....[0]....
	.align		4
.L_282:
        /*0028*/ 	.word	index@(__assertfail)


	//----- nvinfo : EIATTR_ANNOTATIONS
	.align		4
.L_283:
        /*002c*/ 	.byte	0x04, 0x55
        /*002e*/ 	.short	(.L_285 - .L_284)


	//   ....[0]....
.L_284:
        /* <DEDUP_REMOVED lines=14> */


	//----- nvinfo : EIATTR_MERCURY_ISA_VERSION
	.align		4
.L_285:
        /*00f8*/ 	.byte	0x03, 0x5f
        /*00fa*/ 	.short	0x0101


	//----- nvinfo : EIATTR_UNUSED_LOAD_BYTE_OFFSET
	.align		4
        /*00fc*/ 	.byte	0x04, 0x44
        /*00fe*/ 	.short	(.L_287 - .L_286)


	//   ....[0]....
.L_286:
        /*0100*/ 	.word	0x00000980
        /*0104*/ 	.word	0x0000fff0


	//   ....[1]....
        /*0108*/ 	.word	0x0000b310
        /*010c*/ 	.word	0x0000fff0


	//----- nvinfo : EIATTR_INT_WARP_WIDE_INSTR_OFFSETS
	.align		4
.L_287:
        /*0110*/ 	.byte	0x04, 0x31
        /*0112*/ 	.short	(.L_289 - .L_288)


	//   ....[0]....
.L_288:
        /*0114*/ 	.word	0x000000c0


	//   ....[1]....
        /*0118*/ 	.word	0x000000d0


	//   ....[2]....
        /*011c*/ 	.word	0x00000170


	//   ....[3]....
        /*0120*/ 	.word	0x0000f040


	//   ....[4]....
        /*0124*/ 	.word	0x0000f0d0


	//   ....[5]....
        /*0128*/ 	.word	0x00013180


	//   ....[6]....
        /*012c*/ 	.word	0x00013210


	//----- nvinfo : EIATTR_COOP_GROUP_MASK_REGIDS
	.align		4
.L_289:
        /*0130*/ 	.byte	0x04, 0x29
        /*0132*/ 	.short	(.L_291 - .L_290)


	//   ....[0]....
.L_290:
        /*0134*/ 	.word	0xffffffff


	//   ....[1]....
        /*0138*/ 	.word	0xffffffff


	//   ....[2]....
        /*013c*/ 	.word	0xffffffff


	//   ....[3]....
        /*0140*/ 	.word	0xffffffff


	//   ....[4]....
        /*0144*/ 	.word	0xffffffff


	//   ....[5]....
        /*0148*/ 	.word	0xffffffff


	//   ....[6]....
        /*014c*/ 	.word	0xffffffff


	//   ....[7]....
        /*0150*/ 	.word	0xffffffff


	//   ....[8]....
        /*0154*/ 	.word	0xffffffff


	//   ....[9]....
        /*0158*/ 	.word	0xffffffff


	//   ....[10]....
        /*015c*/ 	.word	0xffffffff


	//   ....[11]....
        /*0160*/ 	.word	0xffffffff


	//   ....[12]....
        /*0164*/ 	.word	0xffffffff


	//   ....[13]....
        /*0168*/ 	.word	0xffffffff


	//   ....[14]....
        /*016c*/ 	.word	0xffffffff


	//   ....[15]....
        /*0170*/ 	.word	0xffffffff


	//   ....[16]....
        /*0174*/ 	.word	0xffffffff


	//   ....[17]....
        /*0178*/ 	.word	0xffffffff


	//   ....[18]....
        /*017c*/ 	.word	0xffffffff


	//   ....[19]....
        /*0180*/ 	.word	0xffffffff


	//   ....[20]....
        /*0184*/ 	.word	0xffffffff


	//   ....[21]....
        /*0188*/ 	.word	0xffffffff


	//   ....[22]....
        /*018c*/ 	.word	0xffffffff


	//   ....[23]....
        /*0190*/ 	.word	0xffffffff


	//   ....[24]....
        /*0194*/ 	.word	0xffffffff


	//   ....[25]....
        /*0198*/ 	.word	0xffffffff


	//   ....[26]....
        /*019c*/ 	.word	0xffffffff


	//   ....[27]....
        /*01a0*/ 	.word	0xffffffff


	//   ....[28]....
        /*01a4*/ 	.word	0xffffffff


	//   ....[29]....
        /*01a8*/ 	.word	0xffffffff


	//   ....[30]....
        /*01ac*/ 	.word	0xffffffff


	//   ....[31]....
        /*01b0*/ 	.word	0xffffffff


	//   ....[32]....
        /*01b4*/ 	.word	0xffffffff


	//   ....[33]....
        /*01b8*/ 	.word	0xffffffff


	//   ....[34]....
        /*01bc*/ 	.word	0xffffffff


	//   ....[35]....
        /*01c0*/ 	.word	0xffffffff


	//   ....[36]....
        /*01c4*/ 	.word	0xffffffff


	//   ....[37]....
        /*01c8*/ 	.word	0xffffffff


	//   ....[38]....
        /*01cc*/ 	.word	0xffffffff


	//   ....[39]....
        /*01d0*/ 	.word	0xffffffff


	//   ....[40]....
        /*01d4*/ 	.word	0xffffffff


	//   ....[41]....
        /*01d8*/ 	.word	0xffffffff


	//   ....[42]....
        /*01dc*/ 	.word	0xffffffff


	//   ....[43]....
        /*01e0*/ 	.word	0xffffffff


	//   ....[44]....
        /*01e4*/ 	.word	0xffffffff


	//   ....[45]....
        /*01e8*/ 	.word	0xffffffff


	//   ....[46]....
        /*01ec*/ 	.word	0xffffffff


	//   ....[47]....
        /*01f0*/ 	.word	0xffffffff


	//   ....[48]....
        /*01f4*/ 	.word	0xffffffff


	//   ....[49]....
        /*01f8*/ 	.word	0xffffffff


	//   ....[50]....
        /*01fc*/ 	.word	0xffffffff


	//   ....[51]....
        /*0200*/ 	.word	0xffffffff


	//   ....[52]....
        /*0204*/ 	.word	0xffffffff


	//   ....[53]....
        /*0208*/ 	.word	0xffffffff


	//   ....[54]....
        /*020c*/ 	.word	0xffffffff


	//   ....[55]....
        /*0210*/ 	.word	0xffffffff


	//   ....[56]....
        /*0214*/ 	.word	0xffffffff


	//   ....[57]....
        /*0218*/ 	.word	0xffffffff


	//   ....[58]....
        /*021c*/ 	.word	0xffffffff


	//   ....[59]....
        /*0220*/ 	.word	0xffffffff


	//   ....[60]....
        /*0224*/ 	.word	0xffffffff


	//   ....[61]....
        /*0228*/ 	.word	0xffffffff


	//   ....[62]....
        /*022c*/ 	.word	0xffffffff


	//   ....[63]....
        /*0230*/ 	.word	0xffffffff


	//   ....[64]....
        /*0234*/ 	.word	0xffffffff


	//   ....[65]....
        /*0238*/ 	.word	0xffffffff


	//   ....[66]....
        /*023c*/ 	.word	0xffffffff


	//   ....[67]....
        /*0240*/ 	.word	0xffffffff


	//   ....[68]....
        /*0244*/ 	.word	0xffffffff


	//   ....[69]....
        /*0248*/ 	.word	0xffffffff


	//   ....[70]....
        /*024c*/ 	.word	0xffffffff


	//   ....[71]....
        /*0250*/ 	.word	0xffffffff


	//   ....[72]....
        /*0254*/ 	.word	0xffffffff


	//   ....[73]....
        /*0258*/ 	.word	0xffffffff


	//   ....[74]....
        /*025c*/ 	.word	0xffffffff


	//   ....[75]....
        /*0260*/ 	.word	0xffffffff


	//   ....[76]....
        /*0264*/ 	.word	0xffffffff


	//   ....[77]....
        /*0268*/ 	.word	0xffffffff


	//   ....[78]....
        /*026c*/ 	.word	0xffffffff


	//   ....[79]....
        /*0270*/ 	.word	0xffffffff


	//   ....[80]....
        /*0274*/ 	.word	0xffffffff


	//   ....[81]....
        /*0278*/ 	.word	0xffffffff


	//   ....[82]....
        /*027c*/ 	.word	0xffffffff


	//   ....[83]....
        /*0280*/ 	.word	0xffffffff


	//   ....[84]....
        /*0284*/ 	.word	0xffffffff


	//   ....[85]....
        /*0288*/ 	.word	0xffffffff


	//   ....[86]....
        /*028c*/ 	.word	0xffffffff


	//   ....[87]....
        /*0290*/ 	.word	0xffffffff


	//   ....[88]....
        /*0294*/ 	.word	0xffffffff


	//   ....[89]....
        /*0298*/ 	.word	0xffffffff


	//   ....[90]....
        /*029c*/ 	.word	0xffffffff


	//   ....[91]....
        /*02a0*/ 	.word	0xffffffff


	//   ....[92]....
        /*02a4*/ 	.word	0xffffffff


	//   ....[93]....
        /*02a8*/ 	.word	0xffffffff


	//   ....[94]....
        /*02ac*/ 	.word	0xffffffff


	//   ....[95]....
        /*02b0*/ 	.word	0xffffffff


	//   ....[96]....
        /*02b4*/ 	.word	0xffffffff


	//   ....[97]....
        /*02b8*/ 	.word	0xffffffff


	//   ....[98]....
        /*02bc*/ 	.word	0xffffffff


	//   ....[99]....
        /*02c0*/ 	.word	0xffffffff


	//   ....[100]....
        /*02c4*/ 	.word	0xffffffff


	//   ....[101]....
        /*02c8*/ 	.word	0xffffffff


	//   ....[102]....
        /*02cc*/ 	.word	0xffffffff


	//   ....[103]....
        /*02d0*/ 	.word	0xffffffff


	//   ....[104]....
        /*02d4*/ 	.word	0xffffffff


	//   ....[105]....
        /*02d8*/ 	.word	0xffffffff


	//   ....[106]....
        /*02dc*/ 	.word	0xffffffff


	//   ....[107]....
        /*02e0*/ 	.word	0xffffffff


	//   ....[108]....
        /*02e4*/ 	.word	0xffffffff


	//   ....[109]....
        /*02e8*/ 	.word	0xffffffff


	//   ....[110]....
        /*02ec*/ 	.word	0xffffffff


	//   ....[111]....
        /*02f0*/ 	.word	0xffffffff


	//   ....[112]....
        /*02f4*/ 	.word	0xffffffff


	//   ....[113]....
        /*02f8*/ 	.word	0xffffffff


	//   ....[114]....
        /*02fc*/ 	.word	0xffffffff


	//   ....[115]....
        /*0300*/ 	.word	0xffffffff


	//   ....[116]....
        /*0304*/ 	.word	0xffffffff


	//   ....[117]....
        /*0308*/ 	.word	0xffffffff


	//   ....[118]....
        /*030c*/ 	.word	0xffffffff


	//   ....[119]....
        /*0310*/ 	.word	0xffffffff


	//   ....[120]....
        /*0314*/ 	.word	0xffffffff


	//   ....[121]....
        /*0318*/ 	.word	0xffffffff


	//   ....[122]....
        /*031c*/ 	.word	0xffffffff


	//   ....[123]....
        /*0320*/ 	.word	0xffffffff


	//   ....[124]....
        /*0324*/ 	.word	0xffffffff


	//   ....[125]....
        /*0328*/ 	.word	0xffffffff


	//   ....[126]....
        /*032c*/ 	.word	0xffffffff


	//   ....[127]....
        /*0330*/ 	.word	0xffffffff


	//   ....[128]....
        /*0334*/ 	.word	0xffffffff


	//   ....[129]....
        /*0338*/ 	.word	0xffffffff


	//   ....[130]....
        /*033c*/ 	.word	0xffffffff


	//   ....[131]....
        /*0340*/ 	.word	0xffffffff


	//   ....[132]....
        /*0344*/ 	.word	0xffffffff


	//   ....[133]....
        /*0348*/ 	.word	0xffffffff


	//   ....[134]....
        /*034c*/ 	.word	0xffffffff


	//   ....[135]....
        /*0350*/ 	.word	0xffffffff


	//   ....[136]....
        /*0354*/ 	.word	0xffffffff


	//   ....[137]....
        /*0358*/ 	.word	0xffffffff


	//   ....[138]....
        /*035c*/ 	.word	0xffffffff


	//   ....[139]....
        /*0360*/ 	.word	0xffffffff


	//   ....[140]....
        /*0364*/ 	.word	0xffffffff


	//   ....[141]....
        /*0368*/ 	.word	0xffffffff


	//   ....[142]....
        /*036c*/ 	.word	0xffffffff


	//   ....[143]....
        /*0370*/ 	.word	0xffffffff


	//   ....[144]....
        /*0374*/ 	.word	0xffffffff


	//   ....[145]....
        /*0378*/ 	.word	0xffffffff


	//   ....[146]....
        /*037c*/ 	.word	0xffffffff


	//   ....[147]....
        /*0380*/ 	.word	0xffffffff


	//   ....[148]....
        /*0384*/ 	.word	0xffffffff


	//   ....[149]....
        /*0388*/ 	.word	0xffffffff


	//   ....[150]....
        /*038c*/ 	.word	0xffffffff


	//   ....[151]....
        /*0390*/ 	.word	0xffffffff


	//   ....[152]....
        /*0394*/ 	.word	0xffffffff


	//   ....[153]....
        /*0398*/ 	.word	0xffffffff


	//   ....[154]....
        /*039c*/ 	.word	0xffffffff


	//   ....[155]....
        /*03a0*/ 	.word	0xffffffff


	//   ....[156]....
        /*03a4*/ 	.word	0xffffffff


	//   ....[157]....
        /*03a8*/ 	.word	0xffffffff


	//   ....[158]....
        /*03ac*/ 	.word	0xffffffff


	//   ....[159]....
        /*03b0*/ 	.word	0xffffffff


	//   ....[160]....
        /*03b4*/ 	.word	0xffffffff


	//   ....[161]....
        /*03b8*/ 	.word	0xffffffff


	//   ....[162]....
        /*03bc*/ 	.word	0xffffffff


	//   ....[163]....
        /*03c0*/ 	.word	0xffffffff


	//   ....[164]....
        /*03c4*/ 	.word	0xffffffff


	//   ....[165]....
        /*03c8*/ 	.word	0xffffffff


	//   ....[166]....
        /*03cc*/ 	.word	0xffffffff


	//   ....[167]....
        /*03d0*/ 	.word	0xffffffff


	//   ....[168]....
        /*03d4*/ 	.word	0xffffffff


	//   ....[169]....
        /*03d8*/ 	.word	0xffffffff


	//   ....[170]....
        /*03dc*/ 	.word	0xffffffff


	//   ....[171]....
        /*03e0*/ 	.word	0xffffffff


	//   ....[172]....
        /*03e4*/ 	.word	0xffffffff


	//   ....[173]....
        /*03e8*/ 	.word	0xffffffff


	//   ....[174]....
        /*03ec*/ 	.word	0xffffffff


	//   ....[175]....
        /*03f0*/ 	.word	0xffffffff


	//   ....[176]....
        /*03f4*/ 	.word	0xffffffff


	//   ....[177]....
        /*03f8*/ 	.word	0xffffffff


	//   ....[178]....
        /*03fc*/ 	.word	0xffffffff


	//   ....[179]....
        /*0400*/ 	.word	0xffffffff


	//   ....[180]....
        /*0404*/ 	.word	0xffffffff


	//   ....[181]....
        /*0408*/ 	.word	0xffffffff


	//   ....[182]....
        /*040c*/ 	.word	0xffffffff


	//   ....[183]....
        /*0410*/ 	.word	0xffffffff


	//   ....[184]....
        /*0414*/ 	.word	0xffffffff


	//   ....[185]....
        /*0418*/ 	.word	0xffffffff


	//   ....[186]....
        /*041c*/ 	.word	0xffffffff


	//   ....[187]....
        /*0420*/ 	.word	0xffffffff


	//   ....[188]....
        /*0424*/ 	.word	0xffffffff


	//   ....[189]....
        /*0428*/ 	.word	0xffffffff


	//   ....[190]....
        /*042c*/ 	.word	0xffffffff


	//   ....[191]....
        /*0430*/ 	.word	0xffffffff


	//   ....[192]....
        /*0434*/ 	.word	0xffffffff


	//   ....[193]....
        /*0438*/ 	.word	0xffffffff


	//   ....[194]....
        /*043c*/ 	.word	0xffffffff


	//   ....[195]....
        /*0440*/ 	.word	0xffffffff


	//   ....[196]....
        /*0444*/ 	.word	0xffffffff


	//   ....[197]....
        /*0448*/ 	.word	0xffffffff


	//   ....[198]....
        /*044c*/ 	.word	0xffffffff


	//   ....[199]....
        /*0450*/ 	.word	0xffffffff


	//   ....[200]....
        /*0454*/ 	.word	0xffffffff


	//   ....[201]....
        /*0458*/ 	.word	0xffffffff


	//   ....[202]....
        /*045c*/ 	.word	0xffffffff


	//   ....[203]....
        /*0460*/ 	.word	0xffffffff


	//   ....[204]....
        /*0464*/ 	.word	0xffffffff


	//   ....[205]....
        /*0468*/ 	.word	0xffffffff


	//   ....[206]....
        /*046c*/ 	.word	0xffffffff


	//   ....[207]....
        /*0470*/ 	.word	0xffffffff


	//   ....[208]....
        /*0474*/ 	.word	0xffffffff


	//   ....[209]....
        /*0478*/ 	.word	0x0500000f


	//   ....[210]....
        /*047c*/ 	.word	0x0500000f


	//   ....[211]....
        /*0480*/ 	.word	0x0500000f


	//   ....[212]....
        /*0484*/ 	.word	0x0500000f


	//   ....[213]....
        /*0488*/ 	.word	0x0500000f


	//   ....[214]....
        /*048c*/ 	.word	0x0500000f


	//   ....[215]....
        /*0490*/ 	.word	0x0500000f


	//   ....[216]....
        /*0494*/ 	.word	0x0500000f


	//   ....[217]....
        /*0498*/ 	.word	0x0500000f


	//   ....[218]....
        /*049c*/ 	.word	0x0500000f


	//   ....[219]....
        /*04a0*/ 	.word	0x0500000f


	//   ....[220]....
        /*04a4*/ 	.word	0x0500000f


	//   ....[221]....
        /*04a8*/ 	.word	0x0500000f


	//   ....[222]....
        /*04ac*/ 	.word	0x0500000f


	//   ....[223]....
        /*04b0*/ 	.word	0x0500000f


	//   ....[224]....
        /*04b4*/ 	.word	0x0500000f


	//   ....[225]....
        /*04b8*/ 	.word	0x0500000f


	//   ....[226]....
        /*04bc*/ 	.word	0x0500000f


	//   ....[227]....
        /*04c0*/ 	.word	0x0500000f


	//   ....[228]....
        /*04c4*/ 	.word	0x0500000f


	//   ....[229]....
        /*04c8*/ 	.word	0x0500000f


	//   ....[230]....
        /*04cc*/ 	.word	0x0500000f


	//   ....[231]....
        /*04d0*/ 	.word	0x0500000f


	//   ....[232]....
        /*04d4*/ 	.word	0x0500000f


	//   ....[233]....
        /*04d8*/ 	.word	0x0500000f


	//   ....[234]....
        /*04dc*/ 	.word	0x0500000f


	//   ....[235]....
        /*04e0*/ 	.word	0x0500000f


	//   ....[236]....
        /*04e4*/ 	.word	0x0500000f


	//   ....[237]....
        /*04e8*/ 	.word	0x0500000f


	//   ....[238]....
        /*04ec*/ 	.word	0x0500000f


	//   ....[239]....
        /*04f0*/ 	.word	0x0500000f


	//   ....[240]....
        /*04f4*/ 	.word	0x0500000f


	//   ....[241]....
        /*04f8*/ 	.word	0x0500000f


	//   ....[242]....
        /*04fc*/ 	.word	0x0500000f


	//   ....[243]....
        /*0500*/ 	.word	0x0500000f


	//   ....[244]....
        /*0504*/ 	.word	0x0500000f


	//   ....[245]....
        /*0508*/ 	.word	0x0500000f


	//   ....[246]....
        /*050c*/ 	.word	0x0500000f


	//   ....[247]....
        /*0510*/ 	.word	0x0500000f


	//   ....[248]....
        /*0514*/ 	.word	0x0500000f


	//   ....[249]....
        /*0518*/ 	.word	0x0500000f


	//   ....[250]....
        /*051c*/ 	.word	0x0500000f


	//   ....[251]....
        /*0520*/ 	.word	0x0500000f


	//   ....[252]....
        /*0524*/ 	.word	0x0500000f


	//   ....[253]....
        /*0528*/ 	.word	0x0500000f


	//   ....[254]....
        /*052c*/ 	.word	0x0500000f


	//   ....[255]....
        /*0530*/ 	.word	0x0500000f


	//   ....[0]....
        /*0534*/ 	.word	0x0500000f


	//   ....[1]....
        /*0538*/ 	.word	0x0500000f


	//   ....[2]....
        /*053c*/ 	.word	0x0500000f


	//   ....[3]....
        /*0540*/ 	.word	0x0500000f


	//   ....[4]....
        /*0544*/ 	.word	0x0500000f


	//   ....[5]....
        /*0548*/ 	.word	0x0500000f


	//   ....[6]....
        /*054c*/ 	.word	0x0500000f


	//   ....[7]....
        /*0550*/ 	.word	0x0500000f


	//   ....[8]....
        /*0554*/ 	.word	0x0500000f


	//   ....[9]....
        /*0558*/ 	.word	0x0500000f


	//   ....[10]....
        /*055c*/ 	.word	0x0500000f


	//   ....[11]....
        /*0560*/ 	.word	0x0500000f


	//   ....[12]....
        /*0564*/ 	.word	0x0500000f


	//   ....[13]....
        /*0568*/ 	.word	0x0500000f


	//   ....[14]....
        /*056c*/ 	.word	0x0500000f


	//   ....[15]....
        /*0570*/ 	.word	0x0500000f


	//   ....[16]....
        /*0574*/ 	.word	0x0500000f


	//   ....[17]....
        /*0578*/ 	.word	0x0500000f


	//   ....[18]....
        /*057c*/ 	.word	0x0500000f


	//   ....[19]....
        /*0580*/ 	.word	0x0500000f


	//   ....[20]....
        /*0584*/ 	.word	0x0500000f


	//   ....[21]....
        /*0588*/ 	.word	0x0500000f


	//   ....[22]....
        /*058c*/ 	.word	0x0500000f


	//   ....[23]....
        /*0590*/ 	.word	0x0500000f


	//   ....[24]....
        /*0594*/ 	.word	0x0500000f


	//   ....[25]....
        /*0598*/ 	.word	0x0500000f


	//   ....[26]....
        /*059c*/ 	.word	0x0500000f


	//   ....[27]....
        /*05a0*/ 	.word	0x0500000f


	//   ....[28]....
        /*05a4*/ 	.word	0x0500000f


	//   ....[29]....
        /*05a8*/ 	.word	0x0500000f


	//   ....[30]....
        /*05ac*/ 	.word	0x0500000f


	//   ....[31]....
        /*05b0*/ 	.word	0x0500000f


	//   ....[32]....
        /*05b4*/ 	.word	0x0500000f


	//   ....[33]....
        /*05b8*/ 	.word	0x0500000f


	//   ....[34]....
        /*05bc*/ 	.word	0x0500000f


	//   ....[35]....
        /*05c0*/ 	.word	0x0500000f


	//   ....[36]....
        /*05c4*/ 	.word	0x0500000f


	//   ....[37]....
        /*05c8*/ 	.word	0x0500000f


	//   ....[38]....
        /*05cc*/ 	.word	0x0500000f


	//   ....[39]....
        /*05d0*/ 	.word	0x0500000f


	//   ....[40]....
        /*05d4*/ 	.word	0x0500000f


	//   ....[41]....
        /*05d8*/ 	.word	0x0500000f


	//   ....[42]....
        /*05dc*/ 	.word	0x0500000f


	//   ....[43]....
        /*05e0*/ 	.word	0x0500000f


	//   ....[44]....
        /*05e4*/ 	.word	0x0500000f


	//   ....[45]....
        /*05e8*/ 	.word	0x0500000f


	//   ....[46]....
        /*05ec*/ 	.word	0x0500000f


	//   ....[47]....
        /*05f0*/ 	.word	0x0500000f


	//   ....[48]....
        /*05f4*/ 	.word	0x0500000f


	//   ....[49]....
        /*05f8*/ 	.word	0x0500000f


	//   ....[50]....
        /*05fc*/ 	.word	0x0500000f


	//----- nvinfo : EIATTR_COOP_GROUP_INSTR_OFFSETS
	.align		4
.L_291:
        /*0600*/ 	.byte	0x04, 0x28
        /*0602*/ 	.short	(.L_293 - .L_292)


	//   ....[0]....
.L_292:
        /*0604*/ 	.word	0x00000080


	//   ....[1]....
        /*0608*/ 	.word	0x00000090


	//   ....[2]....
        /*060c*/ 	.word	0x000002d0


	//   ....[3]....
        /*0610*/ 	.word	0x00000430


	//   ....[4]....
        /*0614*/ 	.word	0x00000550


	//   ....[5]....
        /*0618*/ 	.word	0x000006b0


	//   ....[6]....
        /*061c*/ 	.word	0x00001870


	//   ....[7]....
        /*0620*/ 	.word	0x00002530


	//   ....[8]....
        /*0624*/ 	.word	0x00002560


	//   ....[9]....
        /*0628*/ 	.word	0x00002e30


	//   ....[10]....
        /*062c*/ 	.word	0x00002f00


	//   ....[11]....
        /*0630*/ 	.word	0x000039f0


	//   ....[12]....
        /*0634*/ 	.word	0x00003a40


	//   ....[13]....
        /*0638*/ 	.word	0x00005750


	//   ....[14]....
        /*063c*/ 	.word	0x00005770


	//   ....[15]....
        /*0640*/ 	.word	0x00005fa0


	//   ....[16]....
        /*0644*/ 	.word	0x000060a0


	//   ....[17]....
        /*0648*/ 	.word	0x00006ae0


	//   ....[18]....
        /*064c*/ 	.word	0x00006b50


	//   ....[19]....
        /*0650*/ 	.word	0x00009070


	//   ....[20]....
        /*0654*/ 	.word	0x00009080


	//   ....[21]....
        /*0658*/ 	.word	0x000090b0


	//   ....[22]....
        /*065c*/ 	.word	0x000090c0


	//   ....[23]....
        /*0660*/ 	.word	0x0000ab70


	//   ....[24]....
        /*0664*/ 	.word	0x0000ab80


	//   ....[25]....
        /*0668*/ 	.word	0x0000ac00


	//   ....[26]....
        /*066c*/ 	.word	0x0000ac10


	//   ....[27]....
        /*0670*/ 	.word	0x0000bb90


	//   ....[28]....
        /*0674*/ 	.word	0x0000bba0


	//   ....[29]....
        /*0678*/ 	.word	0x0000bbb0


	//   ....[30]....
        /*067c*/ 	.word	0x0000bbc0


	//   ....[31]....
        /*0680*/ 	.word	0x0000bbd0


	//   ....[32]....
        /*0684*/ 	.word	0x0000bbe0


	//   ....[33]....
        /*0688*/ 	.word	0x0000bbf0


	//   ....[34]....
        /*068c*/ 	.word	0x0000bc00


	//   ....[35]....
        /*0690*/ 	.word	0x0000bc30


	//   ....[36]....
        /*0694*/ 	.word	0x0000bc40


	//   ....[37]....
        /*0698*/ 	.word	0x0000bc70


	//   ....[38]....
        /*069c*/ 	.word	0x0000bc80


	//   ....[39]....
        /*06a0*/ 	.word	0x0000bcb0


	//   ....[40]....
        /*06a4*/ 	.word	0x0000bcc0


	//   ....[41]....
        /*06a8*/ 	.word	0x0000bcf0


	//   ....[42]....
        /*06ac*/ 	.word	0x0000bd00


	//   ....[43]....
        /*06b0*/ 	.word	0x0000bd30


	//   ....[44]....
        /*06b4*/ 	.word	0x0000bd40


	//   ....[45]....
        /*06b8*/ 	.word	0x0000bd70


	//   ....[46]....
        /*06bc*/ 	.word	0x0000bd80


	//   ....[47]....
        /*06c0*/ 	.word	0x0000bda0


	//   ....[48]....
        /*06c4*/ 	.word	0x0000bdb0


	//   ....[49]....
        /*06c8*/ 	.word	0x0000bde0


	//   ....[50]....
        /*06cc*/ 	.word	0x0000be00


	//   ....[51]....
        /*06d0*/ 	.word	0x0000be10


	//   ....[52]....
        /*06d4*/ 	.word	0x0000be40


	//   ....[53]....
        /*06d8*/ 	.word	0x0000be90


	//   ....[54]....
        /*06dc*/ 	.word	0x0000bea0


	//   ....[55]....
        /*06e0*/ 	.word	0x0000bed0


	//   ....[56]....
        /*06e4*/ 	.word	0x0000bf00


	//   ....[57]....
        /*06e8*/ 	.word	0x0000bf20


	//   ....[58]....
        /*06ec*/ 	.word	0x0000bf30


	//   ....[59]....
        /*06f0*/ 	.word	0x0000c4d0


	//   ....[60]....
        /*06f4*/ 	.word	0x0000c510


	//   ....[61]....
        /*06f8*/ 	.word	0x0000c550


	//   ....[62]....
        /*06fc*/ 	.word	0x0000c590


	//   ....[63]....
        /*0700*/ 	.word	0x0000cb00


	//   ....[64]....
        /*0704*/ 	.word	0x0000cb40


	//   ....[65]....
        /*0708*/ 	.word	0x0000cc00


	//   ....[66]....
        /*070c*/ 	.word	0x0000cc20


	//   ....[67]....
        /*0710*/ 	.word	0x0000cce0


	//   ....[68]....
        /*0714*/ 	.word	0x0000cd00


	//   ....[69]....
        /*0718*/ 	.word	0x0000cdd0


	//   ....[70]....
        /*071c*/ 	.word	0x0000cdf0


	//   ....[71]....
        /*0720*/ 	.word	0x0000d6b0


	//   ....[72]....
        /*0724*/ 	.word	0x0000d6d0


	//   ....[73]....
        /*0728*/ 	.word	0x0000d790


	//   ....[74]....
        /*072c*/ 	.word	0x0000d7b0


	//   ....[75]....
        /*0730*/ 	.word	0x0000d870


	//   ....[76]....
        /*0734*/ 	.word	0x0000d890


	//   ....[77]....
        /*0738*/ 	.word	0x0000d960


	//   ....[78]....
        /*073c*/ 	.word	0x0000d980


	//   ....[79]....
        /*0740*/ 	.word	0x0000dac0


	//   ....[80]....
        /*0744*/ 	.word	0x0000dc70


	//   ....[81]....
        /*0748*/ 	.word	0x0000dca0


	//   ....[82]....
        /*074c*/ 	.word	0x0000dcd0


	//   ....[83]....
        /*0750*/ 	.word	0x0000dd00


	//   ....[84]....
        /*0754*/ 	.word	0x0000dd30


	//   ....[85]....
        /*0758*/ 	.word	0x0000dd70


	//   ....[86]....
        /*075c*/ 	.word	0x0000dec0


	//   ....[87]....
        /*0760*/ 	.word	0x0000def0


	//   ....[88]....
        /*0764*/ 	.word	0x0000df20


	//   ....[89]....
        /*0768*/ 	.word	0x0000df50


	//   ....[90]....
        /*076c*/ 	.word	0x0000df80


	//   ....[91]....
        /*0770*/ 	.word	0x0000dfc0


	//   ....[92]....
        /*0774*/ 	.word	0x0000e040


	//   ....[93]....
        /*0778*/ 	.word	0x0000e0e0


	//   ....[94]....
        /*077c*/ 	.word	0x0000e180


	//   ....[95]....
        /*0780*/ 	.word	0x0000ff40


	//   ....[96]....
        /*0784*/ 	.word	0x0000ff70


	//   ....[97]....
        /*0788*/ 	.word	0x00010010


	//   ....[98]....
        /*078c*/ 	.word	0x00010020


	//   ....[99]....
        /*0790*/ 	.word	0x00010070


	//   ....[100]....
        /*0794*/ 	.word	0x00010080


	//   ....[101]....
        /*0798*/ 	.word	0x000100d0


	//   ....[102]....
        /*079c*/ 	.word	0x000100e0


	//   ....[103]....
        /*07a0*/ 	.word	0x00010130


	//   ....[104]....
        /*07a4*/ 	.word	0x00010140


	//   ....[105]....
        /*07a8*/ 	.word	0x00010190


	//   ....[106]....
        /*07ac*/ 	.word	0x000101a0


	//   ....[107]....
        /*07b0*/ 	.word	0x000101f0


	//   ....[108]....
        /*07b4*/ 	.word	0x00010200


	//   ....[109]....
        /*07b8*/ 	.word	0x00010210


	//   ....[110]....
        /*07bc*/ 	.word	0x00010260


	//   ....[111]....
        /*07c0*/ 	.word	0x000102b0


	//   ....[112]....
        /*07c4*/ 	.word	0x000102c0


	//   ....[113]....
        /*07c8*/ 	.word	0x000102d0


	//   ....[114]....
        /*07cc*/ 	.word	0x00010330


	//   ....[115]....
        /*07d0*/ 	.word	0x000107c0


	//   ....[116]....
        /*07d4*/ 	.word	0x000107f0


	//   ....[117]....
        /*07d8*/ 	.word	0x00010820


	//   ....[118]....
        /*07dc*/ 	.word	0x00010870


	//   ....[119]....
        /*07e0*/ 	.word	0x00010890


	//   ....[120]....
        /*07e4*/ 	.word	0x000108f0


	//   ....[121]....
        /*07e8*/ 	.word	0x00010930


	//   ....[122]....
        /*07ec*/ 	.word	0x00010960


	//   ....[123]....
        /*07f0*/ 	.word	0x000109b0


	//   ....[124]....
        /*07f4*/ 	.word	0x000109e0


	//   ....[125]....
        /*07f8*/ 	.word	0x00010a30


	//   ....[126]....
        /*07fc*/ 	.word	0x00010a50


	//   ....[127]....
        /*0800*/ 	.word	0x00010aa0


	//   ....[128]....
        /*0804*/ 	.word	0x00010ac0


	//   ....[129]....
        /*0808*/ 	.word	0x00010ad0


	//   ....[130]....
        /*080c*/ 	.word	0x00010b10


	//   ....[131]....
        /*0810*/ 	.word	0x00010b70


	//   ....[132]....
        /*0814*/ 	.word	0x00010b90


	//   ....[133]....
        /*0818*/ 	.word	0x00010bb0


	//   ....[134]....
        /*081c*/ 	.word	0x00010c00


	//   ....[135]....
        /*0820*/ 	.word	0x00011300


	//   ....[136]....
        /*0824*/ 	.word	0x00011330


	//   ....[137]....
        /*0828*/ 	.word	0x00011360


	//   ....[138]....
        /*082c*/ 	.word	0x000113a0


	//   ....[139]....
        /*0830*/ 	.word	0x000113f0


	//   ....[140]....
        /*0834*/ 	.word	0x00011410


	//   ....[141]....
        /*0838*/ 	.word	0x00011460


	//   ....[142]....
        /*083c*/ 	.word	0x00011480


	//   ....[143]....
        /*0840*/ 	.word	0x000114d0


	//   ....[144]....
        /*0844*/ 	.word	0x000114f0


	//   ....[145]....
        /*0848*/ 	.word	0x00011540


	//   ....[146]....
        /*084c*/ 	.word	0x00011560


	//   ....[147]....
        /*0850*/ 	.word	0x000115b0


	//   ....[148]....
        /*0854*/ 	.word	0x000115d0


	//   ....[149]....
        /*0858*/ 	.word	0x00011610


	//   ....[150]....
        /*085c*/ 	.word	0x00011630


	//   ....[151]....
        /*0860*/ 	.word	0x00011f60


	//   ....[152]....
        /*0864*/ 	.word	0x00011f80


	//   ....[153]....
        /*0868*/ 	.word	0x00011f90


	//   ....[154]....
        /*086c*/ 	.word	0x00011fa0


	//   ....[155]....
        /*0870*/ 	.word	0x00011fb0


	//   ....[156]....
        /*0874*/ 	.word	0x00011fc0


	//   ....[157]....
        /*0878*/ 	.word	0x00012010


	//   ....[158]....
        /*087c*/ 	.word	0x00012050


	//   ....[159]....
        /*0880*/ 	.word	0x00012080


	//   ....[160]....
        /*0884*/ 	.word	0x00012090


	//   ....[161]....
        /*0888*/ 	.word	0x000120d0


	//   ....[162]....
        /*088c*/ 	.word	0x000120e0


	//   ....[163]....
        /*0890*/ 	.word	0x00012120


	//   ....[164]....
        /*0894*/ 	.word	0x00012130


	//   ....[165]....
        /*0898*/ 	.word	0x00012170


	//   ....[166]....
        /*089c*/ 	.word	0x00012180


	//   ....[167]....
        /*08a0*/ 	.word	0x00012190


	//   ....[168]....
        /*08a4*/ 	.word	0x000121a0


	//   ....[169]....
        /*08a8*/ 	.word	0x000121b0


	//   ....[170]....
        /*08ac*/ 	.word	0x00012250


	//   ....[171]....
        /*08b0*/ 	.word	0x00012610


	//   ....[172]....
        /*08b4*/ 	.word	0x00012620


	//   ....[173]....
        /*08b8*/ 	.word	0x00012630


	//   ....[174]....
        /*08bc*/ 	.word	0x00012640


	//   ....[175]....
        /*08c0*/ 	.word	0x00012650


	//   ....[176]....
        /*08c4*/ 	.word	0x00012660


	//   ....[177]....
        /*08c8*/ 	.word	0x00012680


	//   ....[178]....
        /*08cc*/ 	.word	0x000126d0


	//   ....[179]....
        /*08d0*/ 	.word	0x00012710


	//   ....[180]....
        /*08d4*/ 	.word	0x00012730


	//   ....[181]....
        /*08d8*/ 	.word	0x00012750


	//   ....[182]....
        /*08dc*/ 	.word	0x00012780


	//   ....[183]....
        /*08e0*/ 	.word	0x000127a0


	//   ....[184]....
        /*08e4*/ 	.word	0x000127d0


	//   ....[185]....
        /*08e8*/ 	.word	0x000127f0


	//   ....[186]....
        /*08ec*/ 	.word	0x00012820


	//   ....[187]....
        /*08f0*/ 	.word	0x00012830


	//   ....[188]....
        /*08f4*/ 	.word	0x00012840


	//   ....[189]....
        /*08f8*/ 	.word	0x00012850


	//   ....[190]....
        /*08fc*/ 	.word	0x00012860


	//   ....[191]....
        /*0900*/ 	.word	0x00013ad0


	//   ....[192]....
        /*0904*/ 	.word	0x00013b00


	//   ....[193]....
        /*0908*/ 	.word	0x00013b30


	//   ....[194]....
        /*090c*/ 	.word	0x00013b70


	//   ....[195]....
        /*0910*/ 	.word	0x00013b80


	//   ....[196]....
        /*0914*/ 	.word	0x00013bb0


	//   ....[197]....
        /*0918*/ 	.word	0x00013be0


	//   ....[198]....
        /*091c*/ 	.word	0x00013bf0


	//   ....[199]....
        /*0920*/ 	.word	0x00013d30


	//   ....[200]....
        /*0924*/ 	.word	0x00013d60


	//   ....[201]....
        /*0928*/ 	.word	0x00013d90


	//   ....[202]....
        /*092c*/ 	.word	0x00013dc0


	//   ....[203]....
        /*0930*/ 	.word	0x00013df0


	//   ....[204]....
        /*0934*/ 	.word	0x00013e30


	//   ....[205]....
        /*0938*/ 	.word	0x00013ee0


	//   ....[206]....
        /*093c*/ 	.word	0x00013f80


	//   ....[207]....
        /*0940*/ 	.word	0x00014030


	//   ....[208]....
        /*0944*/ 	.word	0x00014620


	//   ....[209]....
        /*0948*/ 	.word	0x00014c30


	//   ....[210]....
        /*094c*/ 	.word	0x00014d10


	//   ....[211]....
        /*0950*/ 	.word	0x00014e00


	//   ....[212]....
        /*0954*/ 	.word	0x00014e60


	//   ....[213]....
        /*0958*/ 	.word	0x00014f20


	//   ....[214]....
        /*095c*/ 	.word	0x00014f80


	//   ....[215]....
        /*0960*/ 	.word	0x00015040


	//   ....[216]....
        /*0964*/ 	.word	0x000150a0


	//   ....[217]....
        /*0968*/ 	.word	0x00015160


	//   ....[218]....
        /*096c*/ 	.word	0x000151c0


	//   ....[219]....
        /*0970*/ 	.word	0x00015280


	//   ....[220]....
        /*0974*/ 	.word	0x000152e0


	//   ....[221]....
        /*0978*/ 	.word	0x000153a0


	//   ....[222]....
        /*097c*/ 	.word	0x00015400


	//   ....[223]....
        /*0980*/ 	.word	0x000154c0


	//   ....[224]....
        /*0984*/ 	.word	0x00015520


	//   ....[225]....
        /*0988*/ 	.word	0x000155e0


	//   ....[226]....
        /*098c*/ 	.word	0x00015640


	//   ....[227]....
        /*0990*/ 	.word	0x00015700


	//   ....[228]....
        /*0994*/ 	.word	0x00015760


	//   ....[229]....
        /*0998*/ 	.word	0x00015830


	//   ....[230]....
        /*099c*/ 	.word	0x000159f0


	//   ....[231]....
        /*09a0*/ 	.word	0x00015a80


	//   ....[232]....
        /*09a4*/ 	.word	0x00015b50


	//   ....[233]....
        /*09a8*/ 	.word	0x00015ba0


	//   ....[234]....
        /*09ac*/ 	.word	0x00015c70


	//   ....[235]....
        /*09b0*/ 	.word	0x00015cc0


	//   ....[236]....
        /*09b4*/ 	.word	0x00015d40


	//   ....[237]....
        /*09b8*/ 	.word	0x00015df0


	//   ....[238]....
        /*09bc*/ 	.word	0x00015e70


	//   ....[239]....
        /*09c0*/ 	.word	0x00015f20


	//   ....[240]....
        /*09c4*/ 	.word	0x00015fa0


	//   ....[241]....
        /*09c8*/ 	.word	0x00016050


	//   ....[242]....
        /*09cc*/ 	.word	0x000160d0


	//   ....[243]....
        /*09d0*/ 	.word	0x00016170


	//   ....[244]....
        /*09d4*/ 	.word	0x000161f0


	//   ....[245]....
        /*09d8*/ 	.word	0x00016290


	//   ....[246]....
        /*09dc*/ 	.word	0x00016300


	//   ....[247]....
        /*09e0*/ 	.word	0x000163b0


	//   ....[248]....
        /*09e4*/ 	.word	0x00016430


	//   ....[249]....
        /*09e8*/ 	.word	0x000164d0


	//   ....[250]....
        /*09ec*/ 	.word	0x00016570


	//   ....[251]....
        /*09f0*/ 	.word	0x000165e0


	//   ....[252]....
        /*09f4*/ 	.word	0x00016660


	//   ....[253]....
        /*09f8*/ 	.word	0x00016710


	//   ....[254]....
        /*09fc*/ 	.word	0x00016770


	//   ....[255]....
        /*0a00*/ 	.word	0x00016830


	//   ....[0]....
        /*0a04*/ 	.word	0x00016890


	//   ....[1]....
        /*0a08*/ 	.word	0x00016950


	//   ....[2]....
        /*0a0c*/ 	.word	0x000169b0


	//   ....[3]....
        /*0a10*/ 	.word	0x00016a70


	//   ....[4]....
        /*0a14*/ 	.word	0x00016ad0


	//   ....[5]....
        /*0a18*/ 	.word	0x00016b80


	//   ....[6]....
        /*0a1c*/ 	.word	0x00016be0


	//   ....[7]....
        /*0a20*/ 	.word	0x00016ca0


	//   ....[8]....
        /*0a24*/ 	.word	0x00016d00


	//   ....[9]....
        /*0a28*/ 	.word	0x00016da0


	//   ....[10]....
        /*0a2c*/ 	.word	0x00016ed0


	//   ....[11]....
        /*0a30*/ 	.word	0x00016f70


	//   ....[12]....
        /*0a34*/ 	.word	0x00016fd0


	//   ....[13]....
        /*0a38*/ 	.word	0x00017080


	//   ....[14]....
        /*0a3c*/ 	.word	0x00017100


	//   ....[15]....
        /*0a40*/ 	.word	0x00017190


	//   ....[16]....
        /*0a44*/ 	.word	0x00017220


	//   ....[17]....
        /*0a48*/ 	.word	0x000172b0


	//   ....[18]....
        /*0a4c*/ 	.word	0x00017310


	//   ....[19]....
        /*0a50*/ 	.word	0x000173c0


	//   ....[20]....
        /*0a54*/ 	.word	0x00017420


	//   ....[21]....
        /*0a58*/ 	.word	0x000174d0


	//   ....[22]....
        /*0a5c*/ 	.word	0x00017530


	//   ....[23]....
        /*0a60*/ 	.word	0x000175e0


	//   ....[24]....
        /*0a64*/ 	.word	0x00017640


	//   ....[25]....
        /*0a68*/ 	.word	0x000176f0


	//   ....[26]....
        /*0a6c*/ 	.word	0x00017780


	//   ....[27]....
        /*0a70*/ 	.word	0x00017810


	//   ....[28]....
        /*0a74*/ 	.word	0x00017890


	//   ....[29]....
        /*0a78*/ 	.word	0x00017920


	//   ....[30]....
        /*0a7c*/ 	.word	0x00017a10


	//   ....[31]....
        /*0a80*/ 	.word	0x00017aa0


	//   ....[32]....
        /*0a84*/ 	.word	0x00017b00


	//   ....[33]....
        /*0a88*/ 	.word	0x00017bb0


	//   ....[34]....
        /*0a8c*/ 	.word	0x00017c30


	//   ....[35]....
        /*0a90*/ 	.word	0x00017cc0


	//   ....[36]....
        /*0a94*/ 	.word	0x00017d50


	//   ....[37]....
        /*0a98*/ 	.word	0x00017de0


	//   ....[38]....
        /*0a9c*/ 	.word	0x00017e40


	//   ....[39]....
        /*0aa0*/ 	.word	0x00017ee0


	//   ....[40]....
        /*0aa4*/ 	.word	0x00017f40


	//   ....[41]....
        /*0aa8*/ 	.word	0x00017fe0


	//   ....[42]....
        /*0aac*/ 	.word	0x00018040


	//   ....[43]....
        /*0ab0*/ 	.word	0x000180e0


	//   ....[44]....
        /*0ab4*/ 	.word	0x00018140


	//   ....[45]....
        /*0ab8*/ 	.word	0x000181f0


	//   ....[46]....
        /*0abc*/ 	.word	0x00018250


	//   ....[47]....
        /*0ac0*/ 	.word	0x00018300


	//   ....[48]....
        /*0ac4*/ 	.word	0x00018360


	//   ....[49]....
        /*0ac8*/ 	.word	0x00018410


	//   ....[50]....
        /*0acc*/ 	.word	0x00018660


	//----- nvinfo : EIATTR_REG_RECONFIG
	.align		4
.L_293:
        /*0ad0*/ 	.byte	0x01, 0x54
	.zero		2


	//----- nvinfo : EIATTR_SYSCALL_OFFSETS
	.align		4
        /*0ad4*/ 	.byte	0x04, 0x46
        /*0ad6*/ 	.short	(.L_295 - .L_294)


	//   ....[0]....
.L_294:
        /*0ad8*/ 	.word	0x00001a50


	//   ....[1]....
        /*0adc*/ 	.word	0x0000f230


	//   ....[2]....
        /*0ae0*/ 	.word	0x0000f3a0


	//   ....[3]....
        /*0ae4*/ 	.word	0x0000f4f0


	//   ....[4]....
        /*0ae8*/ 	.word	0x0000f630


	//   ....[5]....
        /*0aec*/ 	.word	0x00010f70


	//----- nvinfo : EIATTR_MBARRIER_INSTR_OFFSETS
	.align		4
.L_295:
        /*0af0*/ 	.byte	0x04, 0x39
        /*0af2*/ 	.short	(.L_297 - .L_296)


	//   ....[0]....
.L_296:
        /*0af4*/ 	.word	0x00000180
        /*0af8*/ 	.word	0x000000ff
        /*0afc*/ 	.word	0x00022800
        /*0b00*/ 	.short	0x0100
        /*0b02*/ 	.byte	0x08
	.zero		1


	//   ....[1]....
        /*0b04*/ 	.word	0x00000190
        /*0b08*/ 	.word	0x000000ff
        /*0b0c*/ 	.word	0x00022820
        /*0b10*/ 	.short	0x0100
        /*0b12*/ 	.byte	0x08
	.zero		1


	//   ....[2]....
        /*0b14*/ 	.word	0x00000280
        /*0b18*/ 	.word	0x000000ff
        /*0b1c*/ 	.word	0x00022830
        /*0b20*/ 	.short	0x0100
        /*0b22*/ 	.byte	0x08
	.zero		1


	//   ....[3]....
        /*0b24*/ 	.word	0x00000290
        /*0b28*/ 	.word	0x000000ff
        /*0b2c*/ 	.word	0x00022840
        /*0b30*/ 	.short	0x0100
        /*0b32*/ 	.byte	0x08
	.zero		1


	//   ....[4]....
        /*0b34*/ 	.word	0x000002a0
        /*0b38*/ 	.word	0x000000ff
        /*0b3c*/ 	.word	0x00022838
        /*0b40*/ 	.short	0x0100
        /*0b42*/ 	.byte	0x08
	.zero		1


	//   ....[5]....
        /*0b44*/ 	.word	0x000002b0
        /*0b48*/ 	.word	0x000000ff
        /*0b4c*/ 	.word	0x00022848
        /*0b50*/ 	.short	0x0100
        /*0b52*/ 	.byte	0x08
	.zero		1


	//   ....[6]....
        /*0b54*/ 	.word	0x000003e0
        /*0b58*/ 	.word	0x000000ff
        /*0b5c*/ 	.word	0x00022850
        /*0b60*/ 	.short	0x0100
        /*0b62*/ 	.byte	0x08
	.zero		1


	//   ....[7]....
        /*0b64*/ 	.word	0x000003f0
        /*0b68*/ 	.word	0x000000ff
        /*0b6c*/ 	.word	0x00022860
        /*0b70*/ 	.short	0x0100
        /*0b72*/ 	.byte	0x08
	.zero		1


	//   ....[8]....
        /*0b74*/ 	.word	0x00000400
        /*0b78*/ 	.word	0x000000ff
        /*0b7c*/ 	.word	0x00022858
        /*0b80*/ 	.short	0x0100
        /*0b82*/ 	.byte	0x08
	.zero		1


	//   ....[9]....
        /*0b84*/ 	.word	0x00000410
        /*0b88*/ 	.word	0x000000ff
        /*0b8c*/ 	.word	0x00022868
        /*0b90*/ 	.short	0x0100
        /*0b92*/ 	.byte	0x08
	.zero		1


	//   ....[10]....
        /*0b94*/ 	.word	0x00000500
        /*0b98*/ 	.word	0x000000ff
        /*0b9c*/ 	.word	0x00022870
        /*0ba0*/ 	.short	0x0100
        /*0ba2*/ 	.byte	0x06
	.zero		1


	//   ....[11]....
        /*0ba4*/ 	.word	0x00000510
        /*0ba8*/ 	.word	0x000000ff
        /*0bac*/ 	.word	0x00022880
        /*0bb0*/ 	.short	0x0100
        /*0bb2*/ 	.byte	0x06
	.zero		1


	//   ....[12]....
        /*0bb4*/ 	.word	0x00000520
        /*0bb8*/ 	.word	0x000000ff
        /*0bbc*/ 	.word	0x00022878
        /*0bc0*/ 	.short	0x0100
        /*0bc2*/ 	.byte	0x06
	.zero		1


	//   ....[13]....
        /*0bc4*/ 	.word	0x00000530
        /*0bc8*/ 	.word	0x000000ff
        /*0bcc*/ 	.word	0x00022888
        /*0bd0*/ 	.short	0x0100
        /*0bd2*/ 	.byte	0x06
	.zero		1


	//   ....[14]....
        /*0bd4*/ 	.word	0x00000660
        /*0bd8*/ 	.word	0x000000ff
        /*0bdc*/ 	.word	0x00022890
        /*0be0*/ 	.short	0x0100
        /*0be2*/ 	.byte	0x08
	.zero		1


	//   ....[15]....
        /*0be4*/ 	.word	0x00000670
        /*0be8*/ 	.word	0x000000ff
        /*0bec*/ 	.word	0x000228a0
        /*0bf0*/ 	.short	0x0100
        /*0bf2*/ 	.byte	0x08
	.zero		1


	//   ....[16]....
        /*0bf4*/ 	.word	0x00000680
        /*0bf8*/ 	.word	0x000000ff
        /*0bfc*/ 	.word	0x00022898
        /*0c00*/ 	.short	0x0100
        /*0c02*/ 	.byte	0x08
	.zero		1


	//   ....[17]....
        /*0c04*/ 	.word	0x00000690
        /*0c08*/ 	.word	0x000000ff
        /*0c0c*/ 	.word	0x000228a8
        /*0c10*/ 	.short	0x0100
        /*0c12*/ 	.byte	0x08
	.zero		1


	//   ....[18]....
        /*0c14*/ 	.word	0x000007e0
        /*0c18*/ 	.word	0x000000ff
        /*0c1c*/ 	.word	0x000228b0
        /*0c20*/ 	.short	0x0100
        /*0c22*/ 	.byte	0x08
	.zero		1


	//   ....[19]....
        /*0c24*/ 	.word	0x000007f0
        /*0c28*/ 	.word	0x000000ff
        /*0c2c*/ 	.word	0x000228c0
        /*0c30*/ 	.short	0x0100
        /*0c32*/ 	.byte	0x08
	.zero		1


	//   ....[20]....
        /*0c34*/ 	.word	0x00000800
        /*0c38*/ 	.word	0x000000ff
        /*0c3c*/ 	.word	0x000228b8
        /*0c40*/ 	.short	0x0100
        /*0c42*/ 	.byte	0x08
	.zero		1


	//   ....[21]....
        /*0c44*/ 	.word	0x00000810
        /*0c48*/ 	.word	0x000000ff
        /*0c4c*/ 	.word	0x000228c8
        /*0c50*/ 	.short	0x0100
        /*0c52*/ 	.byte	0x08
	.zero		1


	//   ....[22]....
        /*0c54*/ 	.word	0x00001ad0
        /*0c58*/ 	.word	0x000000ff
        /*0c5c*/ 	.word	0x00022800
        /*0c60*/ 	.short	0x010a
        /*0c62*/ 	.byte	0x2b
	.zero		1


	//   ....[23]....
        /*0c64*/ 	.word	0x00001b50
        /*0c68*/ 	.word	0x00000000
        /*0c6c*/ 	.word	0x00022830
        /*0c70*/ 	.short	0x010a
        /*0c72*/ 	.byte	0x3f
	.zero		1


	//   ....[24]....
        /*0c74*/ 	.word	0x00001b90
        /*0c78*/ 	.word	0x00000000
        /*0c7c*/ 	.word	0x00022830
        /*0c80*/ 	.short	0x010a
        /*0c82*/ 	.byte	0x3f
	.zero		1


	//   ....[25]....
        /*0c84*/ 	.word	0x00002720
        /*0c88*/ 	.word	0x000000ff
        /*0c8c*/ 	.word	0x00000000
        /*0c90*/ 	.short	0x0101
        /*0c92*/ 	.byte	0x06
	.zero		1


	//   ....[26]....
        /*0c94*/ 	.word	0x00004b10
        /*0c98*/ 	.word	0x000000ff
        /*0c9c*/ 	.word	0x00022830
        /*0ca0*/ 	.short	0x010a
        /*0ca2*/ 	.byte	0x06
	.zero		1


	//   ....[27]....
        /*0ca4*/ 	.word	0x00004b50
        /*0ca8*/ 	.word	0x000000ff
        /*0cac*/ 	.word	0x00022830
        /*0cb0*/ 	.short	0x010a
        /*0cb2*/ 	.byte	0x06
	.zero		1


	//   ....[28]....
        /*0cb4*/ 	.word	0x000053e0
        /*0cb8*/ 	.word	0x000000ff
        /*0cbc*/ 	.word	0x00022850
        /*0cc0*/ 	.short	0x010a
        /*0cc2*/ 	.byte	0x06
	.zero		1


	//   ....[29]....
        /*0cc4*/ 	.word	0x00005420
        /*0cc8*/ 	.word	0x000000ff
        /*0ccc*/ 	.word	0x00022850
        /*0cd0*/ 	.short	0x010a
        /*0cd2*/ 	.byte	0x06
	.zero		1


	//   ....[30]....
        /*0cd4*/ 	.word	0x000057c0
        /*0cd8*/ 	.word	0x000000ff
        /*0cdc*/ 	.word	0x00000000
        /*0ce0*/ 	.short	0x0101
        /*0ce2*/ 	.byte	0x06
	.zero		1


	//   ....[31]....
        /*0ce4*/ 	.word	0x000078c0
        /*0ce8*/ 	.word	0x000000ff
        /*0cec*/ 	.word	0x00000000
        /*0cf0*/ 	.short	0x0101
        /*0cf2*/ 	.byte	0x06
	.zero		1


	//   ....[32]....
        /*0cf4*/ 	.word	0x00007fe0
        /*0cf8*/ 	.word	0x000000ff
        /*0cfc*/ 	.word	0x00022830
        /*0d00*/ 	.short	0x010a
        /*0d02*/ 	.byte	0x06
	.zero		1


	//   ....[33]....
        /*0d04*/ 	.word	0x00008020
        /*0d08*/ 	.word	0x000000ff
        /*0d0c*/ 	.word	0x00022830
        /*0d10*/ 	.short	0x010a
        /*0d12*/ 	.byte	0x06
	.zero		1


	//   ....[34]....
        /*0d14*/ 	.word	0x00008880
        /*0d18*/ 	.word	0x000000ff
        /*0d1c*/ 	.word	0x00022850
        /*0d20*/ 	.short	0x010a
        /*0d22*/ 	.byte	0x06
	.zero		1


	//   ....[35]....
        /*0d24*/ 	.word	0x000088c0
        /*0d28*/ 	.word	0x000000ff
        /*0d2c*/ 	.word	0x00022850
        /*0d30*/ 	.short	0x010a
        /*0d32*/ 	.byte	0x06
	.zero		1


	//   ....[36]....
        /*0d34*/ 	.word	0x00008c10
        /*0d38*/ 	.word	0x000000ff
        /*0d3c*/ 	.word	0x00000000
        /*0d40*/ 	.short	0x0101
        /*0d42*/ 	.byte	0x06
	.zero		1


	//   ....[37]....
        /*0d44*/ 	.word	0x0000a1c0
        /*0d48*/ 	.word	0x000000ff
        /*0d4c*/ 	.word	0x00000000
        /*0d50*/ 	.short	0x0101
        /*0d52*/ 	.byte	0x06
	.zero		1


	//   ....[38]....
        /*0d54*/ 	.word	0x0000a840
        /*0d58*/ 	.word	0x000000ff
        /*0d5c*/ 	.word	0x00022850
        /*0d60*/ 	.short	0x010a
        /*0d62*/ 	.byte	0x09
	.zero		1


	//   ....[39]....
        /*0d64*/ 	.word	0x0000a880
        /*0d68*/ 	.word	0x000000ff
        /*0d6c*/ 	.word	0x00022850
        /*0d70*/ 	.short	0x010a
        /*0d72*/ 	.byte	0x09
	.zero		1


	//   ....[40]....
        /*0d74*/ 	.word	0x0000af10
        /*0d78*/ 	.word	0x000000ff
        /*0d7c*/ 	.word	0x00000000
        /*0d80*/ 	.short	0x0101
        /*0d82*/ 	.byte	0x04
	.zero		1


	//   ....[41]....
        /*0d84*/ 	.word	0x0000cb30
        /*0d88*/ 	.word	0x00000003
        /*0d8c*/ 	.word	0x00000000
        /*0d90*/ 	.short	0x0101
        /*0d92*/ 	.byte	0x3f
	.zero		1


	//   ....[42]....
        /*0d94*/ 	.word	0x0000fc00
        /*0d98*/ 	.word	0x00000000
        /*0d9c*/ 	.word	0x00022880
        /*0da0*/ 	.short	0x010a
        /*0da2*/ 	.byte	0x3f
	.zero		1


	//   ....[43]....
        /*0da4*/ 	.word	0x00010490
        /*0da8*/ 	.word	0x00000000
        /*0dac*/ 	.word	0x00022870
        /*0db0*/ 	.short	0x0107
        /*0db2*/ 	.byte	0x3f
	.zero		1


	//   ....[44]....
        /*0db4*/ 	.word	0x00010550
        /*0db8*/ 	.word	0x00000000
        /*0dbc*/ 	.word	0x00022870
        /*0dc0*/ 	.short	0x0101
        /*0dc2*/ 	.byte	0x3f
	.zero		1


	//   ....[45]....
        /*0dc4*/ 	.word	0x00010580
        /*0dc8*/ 	.word	0x00000000
        /*0dcc*/ 	.word	0x00022840
        /*0dd0*/ 	.short	0x010a
        /*0dd2*/ 	.byte	0x3f
	.zero		1


	//   ....[46]....
        /*0dd4*/ 	.word	0x00010ca0
        /*0dd8*/ 	.word	0x00000000
        /*0ddc*/ 	.word	0x00022830
        /*0de0*/ 	.short	0x0107
        /*0de2*/ 	.byte	0x3f
	.zero		1


	//   ....[47]....
        /*0de4*/ 	.word	0x00010d60
        /*0de8*/ 	.word	0x00000000
        /*0dec*/ 	.word	0x00022830
        /*0df0*/ 	.short	0x0101
        /*0df2*/ 	.byte	0x3f
	.zero		1


	//   ....[48]....
        /*0df4*/ 	.word	0x000116e0
        /*0df8*/ 	.word	0x00000016
        /*0dfc*/ 	.word	0x00022800
        /*0e00*/ 	.short	0x0107
        /*0e02*/ 	.byte	0x3f
	.zero		1


	//   ....[49]....
        /*0e04*/ 	.word	0x000117d0
        /*0e08*/ 	.word	0x00000016
        /*0e0c*/ 	.word	0x00022800
        /*0e10*/ 	.short	0x0101
        /*0e12*/ 	.byte	0x3f
	.zero		1


	//   ....[50]....
        /*0e14*/ 	.word	0x000117f0
        /*0e18*/ 	.word	0x00000016
        /*0e1c*/ 	.word	0x00022820
        /*0e20*/ 	.short	0x010a
        /*0e22*/ 	.byte	0x3f
	.zero		1


	//   ....[51]....
        /*0e24*/ 	.word	0x00011cf0
        /*0e28*/ 	.word	0x00000000
        /*0e2c*/ 	.word	0x00022880
        /*0e30*/ 	.short	0x010a
        /*0e32*/ 	.byte	0x3f
	.zero		1


	//   ....[52]....
        /*0e34*/ 	.word	0x000122d0
        /*0e38*/ 	.word	0x00000000
        /*0e3c*/ 	.word	0x00022870
        /*0e40*/ 	.short	0x0107
        /*0e42*/ 	.byte	0x3f
	.zero		1


	//   ....[53]....
        /*0e44*/ 	.word	0x00012390
        /*0e48*/ 	.word	0x00000000
        /*0e4c*/ 	.word	0x00022870
        /*0e50*/ 	.short	0x0101
        /*0e52*/ 	.byte	0x3f
	.zero		1


	//   ....[54]....
        /*0e54*/ 	.word	0x000123c0
        /*0e58*/ 	.word	0x00000000
        /*0e5c*/ 	.word	0x00022840
        /*0e60*/ 	.short	0x010a
        /*0e62*/ 	.byte	0x3f
	.zero		1


	//   ....[55]....
        /*0e64*/ 	.word	0x00012970
        /*0e68*/ 	.word	0x00000000
        /*0e6c*/ 	.word	0x00022830
        /*0e70*/ 	.short	0x0107
        /*0e72*/ 	.byte	0x3f
	.zero		1


	//   ....[56]....
        /*0e74*/ 	.word	0x00012a30
        /*0e78*/ 	.word	0x00000000
        /*0e7c*/ 	.word	0x00022830
        /*0e80*/ 	.short	0x0101
        /*0e82*/ 	.byte	0x3f
	.zero		1


	//   ....[57]....
        /*0e84*/ 	.word	0x00012ac0
        /*0e88*/ 	.word	0x00000011
        /*0e8c*/ 	.word	0x00022870
        /*0e90*/ 	.short	0x010a
        /*0e92*/ 	.byte	0x3f
	.zero		1


	//   ....[58]....
        /*0e94*/ 	.word	0x00012b50
        /*0e98*/ 	.word	0x00000011
        /*0e9c*/ 	.word	0x00022860
        /*0ea0*/ 	.short	0x010a
        /*0ea2*/ 	.byte	0x3f
	.zero		1


	//   ....[59]....
        /*0ea4*/ 	.word	0x00013050
        /*0ea8*/ 	.word	0x00000011
        /*0eac*/ 	.word	0x00022850
        /*0eb0*/ 	.short	0x0101
        /*0eb2*/ 	.byte	0x3f
	.zero		1


	//   ....[60]....
        /*0eb4*/ 	.word	0x000130e0
        /*0eb8*/ 	.word	0x00000011
        /*0ebc*/ 	.word	0x00000000
        /*0ec0*/ 	.short	0x0101
        /*0ec2*/ 	.byte	0x3f
	.zero		1


	//   ....[61]....
        /*0ec4*/ 	.word	0x000132a0
        /*0ec8*/ 	.word	0x00000011
        /*0ecc*/ 	.word	0x00022870
        /*0ed0*/ 	.short	0x010a
        /*0ed2*/ 	.byte	0x3f
	.zero		1


	//   ....[62]....
        /*0ed4*/ 	.word	0x00013330
        /*0ed8*/ 	.word	0x00000011
        /*0edc*/ 	.word	0x00022860
        /*0ee0*/ 	.short	0x010a
        /*0ee2*/ 	.byte	0x3f
	.zero		1


	//   ....[63]....
        /*0ee4*/ 	.word	0x00013830
        /*0ee8*/ 	.word	0x00000011
        /*0eec*/ 	.word	0x00022850
        /*0ef0*/ 	.short	0x0101
        /*0ef2*/ 	.byte	0x3f
	.zero		1


	//   ....[64]....
        /*0ef4*/ 	.word	0x000138e0
        /*0ef8*/ 	.word	0x00000011
        /*0efc*/ 	.word	0x00000000
        /*0f00*/ 	.short	0x0101
        /*0f02*/ 	.byte	0x3f
	.zero		1


	//   ....[65]....
        /*0f04*/ 	.word	0x000145a0
        /*0f08*/ 	.word	0x00000005
        /*0f0c*/ 	.word	0x00022820
        /*0f10*/ 	.short	0x010a
        /*0f12*/ 	.byte	0x3f
	.zero		1


	//   ....[66]....
        /*0f14*/ 	.word	0x00014720
        /*0f18*/ 	.word	0x00000003
        /*0f1c*/ 	.word	0x00022840
        /*0f20*/ 	.short	0x010a
        /*0f22*/ 	.byte	0x3f
	.zero		1


	//   ....[67]....
        /*0f24*/ 	.word	0x000147c0
        /*0f28*/ 	.word	0x00000005
        /*0f2c*/ 	.word	0x00022840
        /*0f30*/ 	.short	0x010a
        /*0f32*/ 	.byte	0x3f
	.zero		1


	//   ....[68]....
        /*0f34*/ 	.word	0x00014800
        /*0f38*/ 	.word	0x00000003
        /*0f3c*/ 	.word	0x00022860
        /*0f40*/ 	.short	0x010a
        /*0f42*/ 	.byte	0x3f
	.zero		1


	//   ....[69]....
        /*0f44*/ 	.word	0x00014840
        /*0f48*/ 	.word	0x00000005
        /*0f4c*/ 	.word	0x00022860
        /*0f50*/ 	.short	0x010a
        /*0f52*/ 	.byte	0x3f
	.zero		1


	//   ....[70]....
        /*0f54*/ 	.word	0x00014880
        /*0f58*/ 	.word	0x00000003
        /*0f5c*/ 	.word	0x00022880
        /*0f60*/ 	.short	0x010a
        /*0f62*/ 	.byte	0x3f
	.zero		1


	//   ....[71]....
        /*0f64*/ 	.word	0x000148c0
        /*0f68*/ 	.word	0x00000005
        /*0f6c*/ 	.word	0x00022880
        /*0f70*/ 	.short	0x010a
        /*0f72*/ 	.byte	0x3f
	.zero		1


	//   ....[72]....
        /*0f74*/ 	.word	0x00014930
        /*0f78*/ 	.word	0x00000003
        /*0f7c*/ 	.word	0x00022800
        /*0f80*/ 	.short	0x010a
        /*0f82*/ 	.byte	0x3f
	.zero		1


	//   ....[73]....
        /*0f84*/ 	.word	0x00014980
        /*0f88*/ 	.word	0x00000000
        /*0f8c*/ 	.word	0x00022830
        /*0f90*/ 	.short	0x010a
        /*0f92*/ 	.byte	0x3f
	.zero		1


	//   ....[74]....
        /*0f94*/ 	.word	0x000149e0
        /*0f98*/ 	.word	0x00000005
        /*0f9c*/ 	.word	0x00022830
        /*0fa0*/ 	.short	0x010a
        /*0fa2*/ 	.byte	0x3f
	.zero		1


	//   ....[75]....
        /*0fa4*/ 	.word	0x00014a40
        /*0fa8*/ 	.word	0x00000005
        /*0fac*/ 	.word	0x00022850
        /*0fb0*/ 	.short	0x010a
        /*0fb2*/ 	.byte	0x3f
	.zero		1


	//   ....[76]....
        /*0fb4*/ 	.word	0x00014aa0
        /*0fb8*/ 	.word	0x00000005
        /*0fbc*/ 	.word	0x00022830
        /*0fc0*/ 	.short	0x010a
        /*0fc2*/ 	.byte	0x3f
	.zero		1


	//   ....[77]....
        /*0fc4*/ 	.word	0x00014b00
        /*0fc8*/ 	.word	0x00000005
        /*0fcc*/ 	.word	0x00022850
        /*0fd0*/ 	.short	0x010a
        /*0fd2*/ 	.byte	0x3f
	.zero		1


	//   ....[78]....
        /*0fd4*/ 	.word	0x00014b60
        /*0fd8*/ 	.word	0x00000006
        /*0fdc*/ 	.word	0x00022850
        /*0fe0*/ 	.short	0x010a
        /*0fe2*/ 	.byte	0x3f
	.zero		1


	//   ....[79]....
        /*0fe4*/ 	.word	0x00014c60
        /*0fe8*/ 	.word	0x00000000
        /*0fec*/ 	.word	0x00022880
        /*0ff0*/ 	.short	0x010a
        /*0ff2*/ 	.byte	0x3f
	.zero		1


	//   ....[80]....
        /*0ff4*/ 	.word	0x00015940
        /*0ff8*/ 	.word	0x00000000
        /*0ffc*/ 	.word	0x00022840
        /*1000*/ 	.short	0x010a
        /*1002*/ 	.byte	0x3f
	.zero		1


	//   ....[81]....
        /*1004*/ 	.word	0x00016dd0
        /*1008*/ 	.word	0x00000016
        /*100c*/ 	.word	0x00022820
        /*1010*/ 	.short	0x010a
        /*1012*/ 	.byte	0x3f
	.zero		1


	//   ....[82]....
        /*1014*/ 	.word	0x00016e20
        /*1018*/ 	.word	0x00000000
        /*101c*/ 	.word	0x00022880
        /*1020*/ 	.short	0x010a
        /*1022*/ 	.byte	0x3f
	.zero		1


	//   ....[83]....
        /*1024*/ 	.word	0x00017960
        /*1028*/ 	.word	0x00000000
        /*102c*/ 	.word	0x00022840
        /*1030*/ 	.short	0x010a
        /*1032*/ 	.byte	0x3f
	.zero		1


	//   ....[84]....
        /*1034*/ 	.word	0x00018440
        /*1038*/ 	.word	0x00000011
        /*103c*/ 	.word	0x00022870
        /*1040*/ 	.short	0x010a
        /*1042*/ 	.byte	0x3f
	.zero		1


	//   ....[85]....
        /*1044*/ 	.word	0x00018490
        /*1048*/ 	.word	0x00000011
        /*104c*/ 	.word	0x00022860
        /*1050*/ 	.short	0x010a
        /*1052*/ 	.byte	0x3f
	.zero		1


	//   ....[86]....
        /*1054*/ 	.word	0x000184e0
        /*1058*/ 	.word	0x00000011
        /*105c*/ 	.word	0x00022870
        /*1060*/ 	.short	0x010a
        /*1062*/ 	.byte	0x3f
	.zero		1


	//   ....[87]....
        /*1064*/ 	.word	0x00018530
        /*1068*/ 	.word	0x00000011
        /*106c*/ 	.word	0x00022860
        /*1070*/ 	.short	0x010a
        /*1072*/ 	.byte	0x3f
	.zero		1


	//   ....[88]....
        /*1074*/ 	.word	0x00018580
        /*1078*/ 	.word	0x00000005
        /*107c*/ 	.word	0x00022820
        /*1080*/ 	.short	0x010a
        /*1082*/ 	.byte	0x3f
	.zero		1


	//   ....[89]....
        /*1084*/ 	.word	0x00018720
        /*1088*/ 	.word	0x00000003
        /*108c*/ 	.word	0x00022840
        /*1090*/ 	.short	0x010a
        /*1092*/ 	.byte	0x3f
	.zero		1


	//   ....[90]....
        /*1094*/ 	.word	0x00018770
        /*1098*/ 	.word	0x00000005
        /*109c*/ 	.word	0x00022840
        /*10a0*/ 	.short	0x010a
        /*10a2*/ 	.byte	0x3f
	.zero		1


	//   ....[91]....
        /*10a4*/ 	.word	0x000187c0
        /*10a8*/ 	.word	0x00000003
        /*10ac*/ 	.word	0x00022860
        /*10b0*/ 	.short	0x010a
        /*10b2*/ 	.byte	0x3f
	.zero		1


	//   ....[92]....
        /*10b4*/ 	.word	0x00018810
        /*10b8*/ 	.word	0x00000005
        /*10bc*/ 	.word	0x00022860
        /*10c0*/ 	.short	0x010a
        /*10c2*/ 	.byte	0x3f
	.zero		1


	//   ....[93]....
        /*10c4*/ 	.word	0x00018860
        /*10c8*/ 	.word	0x00000003
        /*10cc*/ 	.word	0x00022880
        /*10d0*/ 	.short	0x010a
        /*10d2*/ 	.byte	0x3f
	.zero		1


	//----- nvinfo : EIATTR_NUM_MBARRIERS
	.align		4
.L_297:
        /*10d4*/ 	.byte	0x03, 0x38
        /*10d6*/ 	.short	0x0016


	//----- nvinfo : EIATTR_EXIT_INSTR_OFFSETS
	.align		4
        /*10d8*/ 	.byte	0x04, 0x1c
        /*10da*/ 	.short	(.L_299 - .L_298)


	//   ....[0]....
.L_298:
        /*10dc*/ 	.word	0x000009c0


	//   ....[1]....
        /*10e0*/ 	.word	0x0000da70


	//   ....[2]....
        /*10e4*/ 	.word	0x00014910


	//----- nvinfo : EIATTR_MAX_THREADS
	.align		4
.L_299:
        /*10e8*/ 	.byte	0x04, 0x05
        /*10ea*/ 	.short	(.L_301 - .L_300)
.L_300:
        /*10ec*/ 	.word	0x00000180
        /*10f0*/ 	.word	0x00000001
        /*10f4*/ 	.word	0x00000001


	//----- nvinfo : EIATTR_CRS_STACK_SIZE
	.align		4
.L_301:
        /*10f8*/ 	.byte	0x04, 0x1e
        /*10fa*/ 	.short	(.L_303 - .L_302)
.L_302:
        /*10fc*/ 	.word	0x00000000


	//----- nvinfo : EIATTR_CBANK_PARAM_SIZE
	.align		4
.L_303:
        /*1100*/ 	.byte	0x03, 0x19
        /*1102*/ 	.short	0x0af0


	//----- nvinfo : EIATTR_PARAM_CBANK
	.align		4
        /*1104*/ 	.byte	0x04, 0x0a
        /*1106*/ 	.short	(.L_305 - .L_304)
	.align		4
.L_304:
        /*1108*/ 	.word	index@(.nv.constant0._ZN7cutlass13device_kernelIN5flash11enable_sm90INS1_16FlashAttnFwdSm90INS1_25CollectiveMainloopFwdSm90ILi2EN4cute5tupleIJNS5_1CILi1EEES8_S8_EEENS6_IJNS7_ILi128EEENS7_ILi160EEESA_EEELi128ENS_12float_e4m3_tEfNS_4arch4Sm90ELb1ELb0ELb0ELb1ELb1ELb0ELb0ELb1ELb1ELb1ELb0ELb0EEENS1_21CollectiveEpilogueFwdINS6_IJSA_SA_SB_EEES9_NS_10bfloat16_tESF_Li256ELb1ELb1ELb0ELb1EEENS1_36VarlenDynamicPersistentTileSchedulerILi128ELi160ELi256ELi128ELb0ELb1ELb1ELb1ELb1ELb1EEEEEEEEEvNT_6ParamsE)
        /*110c*/ 	.short	0x0210
        /*110e*/ 	.short	0x0af0


	//----- nvinfo : EIATTR_SW_WAR
	.align		4
.L_305:
        /*1110*/ 	.byte	0x04, 0x36
        /*1112*/ 	.short	(.L_307 - .L_306)
.L_306:
        /*1114*/ 	.word	0x00000008
.L_307:


//--------------------- .nv.info._ZN7cutlass13device_kernelIN5flash11enable_sm90INS1_16FlashAttnFwdSm90INS1_25CollectiveMainloopFwdSm90ILi2EN4cute5tupleIJNS5_1CILi1EEES8_S8_EEENS6_IJNS7_ILi128EEENS7_ILi160EEESA_EEELi128ENS_12float_e4m3_tEfNS_4arch4Sm90ELb1ELb0ELb0ELb1ELb1ELb1ELb0ELb1ELb1ELb1ELb0ELb0EEENS1_21CollectiveEpilogueFwdINS6_IJSA_SA_SB_EEES9_NS_10bfloat16_tESF_Li256ELb1ELb1ELb0ELb1EEENS1_36VarlenDynamicPersistentTileSchedulerILi128ELi160ELi256ELi128ELb0ELb1ELb1ELb1ELb1ELb1EEEEEEEEEvNT_6ParamsE --------------------------
	.section	.nv.info._ZN7cutlass13device_kernelIN5flash11enable_sm90INS1_16FlashAttnFwdSm90INS1_25CollectiveMainloopFwdSm90ILi2EN4cute5tupleIJNS5_1CILi1EEES8_S8_EEENS6_IJNS7_ILi128EEENS7_ILi160EEESA_EEELi128ENS_12float_e4m3_tEfNS_4arch4Sm90ELb1ELb0ELb0ELb1ELb1ELb1ELb0ELb1ELb1ELb1ELb0ELb0EEENS1_21CollectiveEpilogueFwdINS6_IJSA_SA_SB_EEES9_NS_10bfloat16_tESF_Li256ELb1ELb1ELb0ELb1EEENS1_36VarlenDynamicPersistentTileSchedulerILi128ELi160ELi256ELi128ELb0ELb1ELb1ELb1ELb1ELb1EEEEEEEEEvNT_6ParamsE,"",@"SHT_CUDA_INFO"
	.sectionflags	@""
	.align	4


	//----- nvinfo : EIATTR_CUDA_API_VERSION
	.align		4
        /*0000*/ 	.byte	0x04, 0x37
        /*0002*/ 	.short	(.L_309 - .L_308)
.L_308:
        /*0004*/ 	.word	0x00000082


	//----- nvinfo : EIATTR_KPARAM_INFO
	.align		4
.L_309:
        /*0008*/ 	.byte	0x04, 0x17
        /*000a*/ 	.short	(.L_311 - .L_310)
.L_310:
        /*000c*/ 	.word	0x00000000
        /*0010*/ 	.short	0x0000
        /*0012*/ 	.short	0x0070
        /*0014*/ 	.byte	0x00, 0xf0, 0x01, 0x2a


	//----- nvinfo : EIATTR_SPARSE_MMA_MASK
	.align		4
.L_311:
        /*0018*/ 	.byte	0x03, 0x50
        /*001a*/ 	.short	0x0000


	//----- nvinfo : EIATTR_MAXREG_COUNT
	.align		4
        /*001c*/ 	.byte	0x03, 0x1b
        /*001e*/ 	.short	0x00a8


	//----- nvinfo : EIATTR_NUM_BARRIERS
	.align		4
        /*0020*/ 	.byte	0x02, 0x4c
        /*0022*/ 	.byte	0x10
	.zero		1


	//----- nvinfo : EIATTR_EXTERNS
	.align		4
        /*0024*/ 	.byte	0x04, 0x0f
        /*0026*/ 	.short	(.L_313 - .L_312)


	//   ....[0]....
	.align		4
.L_312:
        /*0028*/ 	.word	index@(__assertfail)


	//----- nvinfo : EIATTR_ANNOTATIONS
	.align		4
.L_313:
        /*002c*/ 	.byte	0x04, 0x55
        /*002e*/ 	.short	(.L_315 - .L_314)


	//   ....[0]....
.L_314:
        /* <DEDUP_REMOVED lines=37> */


	//----- nvinfo : EIATTR_MERCURY_ISA_VERSION
	.align		4
.L_315:
        /*0270*/ 	.byte	0x03, 0x5f
        /*0272*/ 	.short	0x0101


	//----- nvinfo : EIATTR_UNUSED_LOAD_BYTE_OFFSET
	.align		4
        /*0274*/ 	.byte	0x04, 0x44
        /*0276*/ 	.short	(.L_317 - .L_316)


	//   ....[0]....
.L_316:
        /*0278*/ 	.word	0x00000a60
        /*027c*/ 	.word	0x0000fff0


	//   ....[1]....
        /*0280*/ 	.word	0x00019150
        /*0284*/ 	.word	0x0000fff0


	//----- nvinfo : EIATTR_INT_WARP_WIDE_INSTR_OFFSETS
	.align		4
.L_317:
        /*0288*/ 	.byte	0x04, 0x31
        /*028a*/ 	.short	(.L_319 - .L_318)


	//   ....[0]....
.L_318:
        /*028c*/ 	.word	0x00000120


	//   ....[1]....
        /*0290*/ 	.word	0x000001c0


	//   ....[2]....
        /*0294*/ 	.word	0x00000230


	//   ....[3]....
        /*0298*/ 	.word	0x0001dc20


	//   ....[4]....
        /*029c*/ 	.word	0x0001dcb0


	//   ....[5]....
        /*02a0*/ 	.word	0x00021f50


	//   ....[6]....
        /*02a4*/ 	.word	0x00021fe0


	//----- nvinfo : EIATTR_COOP_GROUP_MASK_REGIDS
	.align		4
.L_319:
        /*02a8*/ 	.byte	0x04, 0x29
        /*02aa*/ 	.short	(.L_321 - .L_320)


	//   ....[0]....
.L_320:
        /*02ac*/ 	.word	0xffffffff


	//   ....[1]....
        /*02b0*/ 	.word	0xffffffff


	//   ....[2]....
        /*02b4*/ 	.word	0xffffffff


	//   ....[3]....
        /*02b8*/ 	.word	0xffffffff


	//   ....[4]....
        /*02bc*/ 	.word	0xffffffff


	//   ....[5]....
        /*02c0*/ 	.word	0xffffffff


	//   ....[6]....
        /*02c4*/ 	.word	0xffffffff


	//   ....[7]....
        /*02c8*/ 	.word	0xffffffff


	//   ....[8]....
        /*02cc*/ 	.word	0xffffffff


	//   ....[9]....
        /*02d0*/ 	.word	0xffffffff


	//   ....[10]....
        /*02d4*/ 	.word	0xffffffff


	//   ....[11]....
        /*02d8*/ 	.word	0xffffffff


	//   ....[12]....
        /*02dc*/ 	.word	0xffffffff


	//   ....[13]....
        /*02e0*/ 	.word	0xffffffff


	//   ....[14]....
        /*02e4*/ 	.word	0xffffffff


	//   ....[15]....
        /*02e8*/ 	.word	0xffffffff


	//   ....[16]....
        /*02ec*/ 	.word	0xffffffff


	//   ....[17]....
        /*02f0*/ 	.word	0xffffffff


	//   ....[18]....
        /*02f4*/ 	.word	0xffffffff


	//   ....[19]....
        /*02f8*/ 	.word	0xffffffff


	//   ....[20]....
        /*02fc*/ 	.word	0xffffffff


	//   ....[21]....
        /*0300*/ 	.word	0xffffffff


	//   ....[22]....
        /*0304*/ 	.word	0xffffffff


	//   ....[23]....
        /*0308*/ 	.word	0xffffffff


	//   ....[24]....
        /*030c*/ 	.word	0xffffffff


	//   ....[25]....
        /*0310*/ 	.word	0xffffffff


	//   ....[26]....
        /*0314*/ 	.word	0xffffffff


	//   ....[27]....
        /*0318*/ 	.word	0xffffffff


	//   ....[28]....
        /*031c*/ 	.word	0xffffffff


	//   ....[29]....
        /*0320*/ 	.word	0xffffffff


	//   ....[30]....
        /*0324*/ 	.word	0xffffffff


	//   ....[31]....
        /*0328*/ 	.word	0xffffffff


	//   ....[32]....
        /*032c*/ 	.word	0xffffffff


	//   ....[33]....
        /*0330*/ 	.word	0xffffffff


	//   ....[34]....
        /*0334*/ 	.word	0xffffffff


	//   ....[35]....
        /*0338*/ 	.word	0xffffffff


	//   ....[36]....
        /*033c*/ 	.word	0xffffffff


	//   ....[37]....
        /*0340*/ 	.word	0xffffffff


	//   ....[38]....
        /*0344*/ 	.word	0xffffffff


	//   ....[39]....
        /*0348*/ 	.word	0xffffffff


	//   ....[40]....
        /*034c*/ 	.word	0xffffffff


	//   ....[41]....
        /*0350*/ 	.word	0xffffffff


	//   ....[42]....
        /*0354*/ 	.word	0xffffffff


	//   ....[43]....
        /*0358*/ 	.word	0xffffffff


	//   ....[44]....
        /*035c*/ 	.word	0xffffffff


	//   ....[45]....
        /*0360*/ 	.word	0xffffffff


	//   ....[46]....
        /*0364*/ 	.word	0xffffffff


	//   ....[47]....
        /*0368*/ 	.word	0xffffffff


	//   ....[48]....
        /*036c*/ 	.word	0xffffffff


	//   ....[49]....
        /*0370*/ 	.word	0xffffffff


	//   ....[50]....
        /*0374*/ 	.word	0xffffffff


	//   ....[51]....
        /*0378*/ 	.word	0xffffffff


	//   ....[52]....
        /*037c*/ 	.word	0xffffffff


	//   ....[53]....
        /*0380*/ 	.word	0xffffffff


	//   ....[54]....
        /*0384*/ 	.word	0xffffffff


	//   ....[55]....
        /*0388*/ 	.word	0xffffffff


	//   ....[56]....
        /*038c*/ 	.word	0xffffffff


	//   ....[57]....
        /*0390*/ 	.word	0xffffffff


	//   ....[58]....
        /*0394*/ 	.word	0xffffffff


	//   ....[59]....
        /*0398*/ 	.word	0xffffffff


	//   ....[60]....
        /*039c*/ 	.word	0xffffffff


	//   ....[61]....
        /*03a0*/ 	.word	0xffffffff


	//   ....[62]....
        /*03a4*/ 	.word	0xffffffff


	//   ....[63]....
        /*03a8*/ 	.word	0xffffffff


	//   ....[64]....
        /*03ac*/ 	.word	0xffffffff


	//   ....[65]....
        /*03b0*/ 	.word	0xffffffff


	//   ....[66]....
        /*03b4*/ 	.word	0xffffffff


	//   ....[67]....
        /*03b8*/ 	.word	0xffffffff


	//   ....[68]....
        /*03bc*/ 	.word	0xffffffff


	//   ....[69]....
        /*03c0*/ 	.word	0xffffffff


	//   ....[70]....
        /*03c4*/ 	.word	0xffffffff


	//   ....[71]....
        /*03c8*/ 	.word	0xffffffff


	//   ....[72]....
        /*03cc*/ 	.word	0xffffffff


	//   ....[73]....
        /*03d0*/ 	.word	0xffffffff


	//   ....[74]....
        /*03d4*/ 	.word	0xffffffff


	//   ....[75]....
        /*03d8*/ 	.word	0xffffffff


	//   ....[76]....
        /*03dc*/ 	.word	0xffffffff


	//   ....[77]....
        /*03e0*/ 	.word	0xffffffff


	//   ....[78]....
        /*03e4*/ 	.word	0xffffffff


	//   ....[79]....
        /*03e8*/ 	.word	0xffffffff


	//   ....[80]....
        /*03ec*/ 	.word	0xffffffff


	//   ....[81]....
        /*03f0*/ 	.word	0xffffffff


	//   ....[82]....
        /*03f4*/ 	.word	0xffffffff


	//   ....[83]....
        /*03f8*/ 	.word	0xffffffff


	//   ....[84]....
        /*03fc*/ 	.word	0xffffffff


	//   ....[85]....
        /*0400*/ 	.word	0xffffffff


	//   ....[86]....
        /*0404*/ 	.word	0xffffffff


	//   ....[87]....
        /*0408*/ 	.word	0xffffffff


	//   ....[88]....
        /*040c*/ 	.word	0xffffffff


	//   ....[89]....
        /*0410*/ 	.word	0xffffffff


	//   ....[90]....
        /*0414*/ 	.word	0xffffffff


	//   ....[91]....
        /*0418*/ 	.word	0xffffffff


	//   ....[92]....
        /*041c*/ 	.word	0xffffffff


	//   ....[93]....
        /*0420*/ 	.word	0xffffffff


	//   ....[94]....
        /*0424*/ 	.word	0xffffffff


	//   ....[95]....
        /*0428*/ 	.word	0xffffffff


	//   ....[96]....
        /*042c*/ 	.word	0xffffffff


	//   ....[97]....
        /*0430*/ 	.word	0xffffffff


	//   ....[98]....
        /*0434*/ 	.word	0xffffffff


	//   ....[99]....
        /*0438*/ 	.word	0xffffffff


	//   ....[100]....
        /*043c*/ 	.word	0xffffffff


	//   ....[101]....
        /*0440*/ 	.word	0xffffffff


	//   ....[102]....
        /*0444*/ 	.word	0xffffffff


	//   ....[103]....
        /*0448*/ 	.word	0xffffffff


	//   ....[104]....
        /*044c*/ 	.word	0xffffffff


	//   ....[105]....
        /*0450*/ 	.word	0xffffffff


	//   ....[106]....
        /*0454*/ 	.word	0xffffffff


	//   ....[107]....
        /*0458*/ 	.word	0xffffffff


	//   ....[108]....
        /*045c*/ 	.word	0xffffffff


	//   ....[109]....
        /*0460*/ 	.word	0xffffffff


	//   ....[110]....
        /*0464*/ 	.word	0xffffffff


	//   ....[111]....
        /*0468*/ 	.word	0xffffffff


	//   ....[112]....
        /*046c*/ 	.word	0xffffffff


	//   ....[113]....
        /*0470*/ 	.word	0xffffffff


	//   ....[114]....
        /*0474*/ 	.word	0xffffffff


	//   ....[115]....
        /*0478*/ 	.word	0xffffffff


	//   ....[116]....
        /*047c*/ 	.word	0xffffffff


	//   ....[117]....
        /*0480*/ 	.word	0xffffffff


	//   ....[118]....
        /*0484*/ 	.word	0xffffffff


	//   ....[119]....
        /*0488*/ 	.word	0xffffffff


	//   ....[120]....
        /*048c*/ 	.word	0xffffffff


	//   ....[121]....
        /*0490*/ 	.word	0xffffffff


	//   ....[122]....
        /*0494*/ 	.word	0xffffffff


	//   ....[123]....
        /*0498*/ 	.word	0xffffffff


	//   ....[124]....
        /*049c*/ 	.word	0xffffffff


	//   ....[125]....
        /*04a0*/ 	.word	0xffffffff


	//   ....[126]....
        /*04a4*/ 	.word	0xffffffff


	//   ....[127]....
        /*04a8*/ 	.word	0xffffffff


	//   ....[128]....
        /*04ac*/ 	.word	0xffffffff


	//   ....[129]....
        /*04b0*/ 	.word	0xffffffff


	//   ....[130]....
        /*04b4*/ 	.word	0xffffffff


	//   ....[131]....
        /*04b8*/ 	.word	0xffffffff


	//   ....[132]....
        /*04bc*/ 	.word	0xffffffff


	//   ....[133]....
        /*04c0*/ 	.word	0xffffffff


	//   ....[134]....
        /*04c4*/ 	.word	0xffffffff


	//   ....[135]....
        /*04c8*/ 	.word	0xffffffff


	//   ....[136]....
        /*04cc*/ 	.word	0xffffffff


	//   ....[137]....
        /*04d0*/ 	.word	0xffffffff


	//   ....[138]....
        /*04d4*/ 	.word	0xffffffff


	//   ....[139]....
        /*04d8*/ 	.word	0xffffffff


	//   ....[140]....
        /*04dc*/ 	.word	0xffffffff


	//   ....[141]....
        /*04e0*/ 	.word	0xffffffff


	//   ....[142]....
        /*04e4*/ 	.word	0xffffffff


	//   ....[143]....
        /*04e8*/ 	.word	0xffffffff


	//   ....[144]....
        /*04ec*/ 	.word	0xffffffff


	//   ....[145]....
        /*04f0*/ 	.word	0xffffffff


	//   ....[146]....
        /*04f4*/ 	.word	0xffffffff


	//   ....[147]....
        /*04f8*/ 	.word	0xffffffff


	//   ....[148]....
        /*04fc*/ 	.word	0xffffffff


	//   ....[149]....
        /*0500*/ 	.word	0xffffffff


	//   ....[150]....
        /*0504*/ 	.word	0xffffffff


	//   ....[151]....
        /*0508*/ 	.word	0xffffffff


	//   ....[152]....
        /*050c*/ 	.word	0xffffffff


	//   ....[153]....
        /*0510*/ 	.word	0xffffffff


	//   ....[154]....
        /*0514*/ 	.word	0xffffffff


	//   ....[155]....
        /*0518*/ 	.word	0xffffffff


	//   ....[156]....
        /*051c*/ 	.word	0xffffffff


	//   ....[157]....
        /*0520*/ 	.word	0xffffffff


	//   ....[158]....
        /*0524*/ 	.word	0xffffffff


	//   ....[159]....
        /*0528*/ 	.word	0xffffffff


	//   ....[160]....
        /*052c*/ 	.word	0xffffffff


	//   ....[161]....
        /*0530*/ 	.word	0xffffffff


	//   ....[162]....
        /*0534*/ 	.word	0xffffffff


	//   ....[163]....
        /*0538*/ 	.word	0xffffffff


	//   ....[164]....
        /*053c*/ 	.word	0xffffffff


	//   ....[165]....
        /*0540*/ 	.word	0xffffffff


	//   ....[166]....
        /*0544*/ 	.word	0xffffffff


	//   ....[167]....
        /*0548*/ 	.word	0xffffffff


	//   ....[168]....
        /*054c*/ 	.word	0xffffffff


	//   ....[169]....
        /*0550*/ 	.word	0xffffffff


	//   ....[170]....
        /*0554*/ 	.word	0xffffffff


	//   ....[171]....
        /*0558*/ 	.word	0xffffffff


	//   ....[172]....
        /*055c*/ 	.word	0xffffffff


	//   ....[173]....
        /*0560*/ 	.word	0xffffffff


	//   ....[174]....
        /*0564*/ 	.word	0xffffffff


	//   ....[175]....
        /*0568*/ 	.word	0xffffffff


	//   ....[176]....
        /*056c*/ 	.word	0xffffffff


	//   ....[177]....
        /*0570*/ 	.word	0xffffffff


	//   ....[178]....
        /*0574*/ 	.word	0xffffffff


	//   ....[179]....
        /*0578*/ 	.word	0xffffffff


	//   ....[180]....
        /*057c*/ 	.word	0xffffffff


	//   ....[181]....
        /*0580*/ 	.word	0xffffffff


	//   ....[182]....
        /*0584*/ 	.word	0xffffffff


	//   ....[183]....
        /*0588*/ 	.word	0xffffffff


	//   ....[184]....
        /*058c*/ 	.word	0xffffffff


	//   ....[185]....
        /*0590*/ 	.word	0xffffffff


	//   ....[186]....
        /*0594*/ 	.word	0xffffffff


	//   ....[187]....
        /*0598*/ 	.word	0xffffffff


	//   ....[188]....
        /*059c*/ 	.word	0xffffffff


	//   ....[189]....
        /*05a0*/ 	.word	0xffffffff


	//   ....[190]....
        /*05a4*/ 	.word	0xffffffff


	//   ....[191]....
        /*05a8*/ 	.word	0xffffffff


	//   ....[192]....
        /*05ac*/ 	.word	0xffffffff


	//   ....[193]....
        /*05b0*/ 	.word	0xffffffff


	//   ....[194]....
        /*05b4*/ 	.word	0xffffffff


	//   ....[195]....
        /*05b8*/ 	.word	0xffffffff


	//   ....[196]....
        /*05bc*/ 	.word	0xffffffff


	//   ....[197]....
        /*05c0*/ 	.word	0xffffffff


	//   ....[198]....
        /*05c4*/ 	.word	0xffffffff


	//   ....[199]....
        /*05c8*/ 	.word	0xffffffff


	//   ....[200]....
        /*05cc*/ 	.word	0xffffffff


	//   ....[201]....
        /*05d0*/ 	.word	0xffffffff


	//   ....[202]....
        /*05d4*/ 	.word	0xffffffff


	//   ....[203]....
        /*05d8*/ 	.word	0xffffffff


	//   ....[204]....
        /*05dc*/ 	.word	0xffffffff


	//   ....[205]....
        /*05e0*/ 	.word	0xffffffff


	//   ....[206]....
        /*05e4*/ 	.word	0xffffffff


	//   ....[207]....
        /*05e8*/ 	.word	0xffffffff


	//   ....[208]....
        /*05ec*/ 	.word	0xffffffff


	//   ....[209]....
        /*05f0*/ 	.word	0xffffffff


	//   ....[210]....
        /*05f4*/ 	.word	0xffffffff


	//   ....[211]....
        /*05f8*/ 	.word	0xffffffff


	//   ....[212]....
        /*05fc*/ 	.word	0xffffffff


	//   ....[213]....
        /*0600*/ 	.word	0xffffffff


	//   ....[214]....
        /*0604*/ 	.word	0xffffffff


	//   ....[215]....
        /*0608*/ 	.word	0xffffffff


	//   ....[216]....
        /*060c*/ 	.word	0xffffffff


	//   ....[217]....
        /*0610*/ 	.word	0xffffffff


	//   ....[218]....
        /*0614*/ 	.word	0xffffffff


	//   ....[219]....
        /*0618*/ 	.word	0xffffffff


	//   ....[220]....
        /*061c*/ 	.word	0xffffffff


	//   ....[221]....
        /*0620*/ 	.word	0xffffffff


	//   ....[222]....
        /*0624*/ 	.word	0xffffffff


	//   ....[223]....
        /*0628*/ 	.word	0xffffffff


	//   ....[224]....
        /*062c*/ 	.word	0xffffffff


	//   ....[225]....
        /*0630*/ 	.word	0xffffffff


	//   ....[226]....
        /*0634*/ 	.word	0xffffffff


	//   ....[227]....
        /*0638*/ 	.word	0xffffffff


	//   ....[228]....
        /*063c*/ 	.word	0xffffffff


	//   ....[229]....
        /*0640*/ 	.word	0xffffffff


	//   ....[230]....
        /*0644*/ 	.word	0xffffffff


	//   ....[231]....
        /*0648*/ 	.word	0xffffffff


	//   ....[232]....
        /*064c*/ 	.word	0xffffffff


	//   ....[233]....
        /*0650*/ 	.word	0xffffffff


	//   ....[234]....
        /*0654*/ 	.word	0xffffffff


	//   ....[235]....
        /*0658*/ 	.word	0xffffffff


	//   ....[236]....
        /*065c*/ 	.word	0xffffffff


	//   ....[237]....
        /*0660*/ 	.word	0xffffffff


	//   ....[238]....
        /*0664*/ 	.word	0xffffffff


	//   ....[239]....
        /*0668*/ 	.word	0xffffffff


	//   ....[240]....
        /*066c*/ 	.word	0xffffffff


	//   ....[241]....
        /*0670*/ 	.word	0xffffffff


	//   ....[242]....
        /*0674*/ 	.word	0xffffffff


	//   ....[243]....
        /*0678*/ 	.word	0xffffffff


	//   ....[244]....
        /*067c*/ 	.word	0xffffffff


	//   ....[245]....
        /*0680*/ 	.word	0xffffffff


	//   ....[246]....
        /*0684*/ 	.word	0xffffffff


	//   ....[247]....
        /*0688*/ 	.word	0xffffffff


	//   ....[248]....
        /*068c*/ 	.word	0xffffffff


	//   ....[249]....
        /*0690*/ 	.word	0xffffffff


	//   ....[250]....
        /*0694*/ 	.word	0xffffffff


	//   ....[251]....
        /*0698*/ 	.word	0x0500000f


	//   ....[252]....
        /*069c*/ 	.word	0x0500000f


	//   ....[253]....
        /*06a0*/ 	.word	0x0500000f


	//   ....[254]....
        /*06a4*/ 	.word	0x0500000f


	//   ....[255]....
        /*06a8*/ 	.word	0x0500000f


	//   ....[0]....
        /*06ac*/ 	.word	0x0500000f


	//   ....[1]....
        /*06b0*/ 	.word	0x0500000f


	//   ....[2]....
        /*06b4*/ 	.word	0x0500000f


	//   ....[3]....
        /*06b8*/ 	.word	0x0500000f


	//   ....[4]....
        /*06bc*/ 	.word	0x0500000f


	//   ....[5]....
        /*06c0*/ 	.word	0x0500000f


	//   ....[6]....
        /*06c4*/ 	.word	0x0500000f


	//   ....[7]....
        /*06c8*/ 	.word	0x0500000f


	//   ....[8]....
        /*06cc*/ 	.word	0x0500000f


	//   ....[9]....
        /*06d0*/ 	.word	0x0500000f


	//   ....[10]....
        /*06d4*/ 	.word	0x0500000f


	//   ....[11]....
        /*06d8*/ 	.word	0x0500000f


	//   ....[12]....
        /*06dc*/ 	.word	0x0500000f


	//   ....[13]....
        /*06e0*/ 	.word	0x0500000f


	//   ....[14]....
        /*06e4*/ 	.word	0x0500000f


	//   ....[15]....
        /*06e8*/ 	.word	0x0500000f


	//   ....[16]....
        /*06ec*/ 	.word	0x0500000f


	//   ....[17]....
        /*06f0*/ 	.word	0x0500000f


	//   ....[18]....
        /*06f4*/ 	.word	0x0500000f


	//   ....[19]....
        /*06f8*/ 	.word	0x0500000f


	//   ....[20]....
        /*06fc*/ 	.word	0x0500000f


	//   ....[21]....
        /*0700*/ 	.word	0x0500000f


	//   ....[22]....
        /*0704*/ 	.word	0x0500000f


	//   ....[23]....
        /*0708*/ 	.word	0x0500000f


	//   ....[24]....
        /*070c*/ 	.word	0x0500000f


	//   ....[25]....
        /*0710*/ 	.word	0x0500000f


	//   ....[26]....
        /*0714*/ 	.word	0x0500000f


	//   ....[27]....
        /*0718*/ 	.word	0x0500000f


	//   ....[28]....
        /*071c*/ 	.word	0x0500000f


	//   ....[29]....
        /*0720*/ 	.word	0x0500000f


	//   ....[30]....
        /*0724*/ 	.word	0x0500000f


	//   ....[31]....
        /*0728*/ 	.word	0x0500000f


	//   ....[32]....
        /*072c*/ 	.word	0x0500000f


	//   ....[33]....
        /*0730*/ 	.word	0x0500000f


	//   ....[34]....
        /*0734*/ 	.word	0x0500000f


	//   ....[35]....
        /*0738*/ 	.word	0x0500000f


	//   ....[36]....
        /*073c*/ 	.word	0x0500000f


	//   ....[37]....
        /*0740*/ 	.word	0x0500000f


	//   ....[38]....
        /*0744*/ 	.word	0x0500000f


	//   ....[39]....
        /*0748*/ 	.word	0x0500000f


	//   ....[40]....
        /*074c*/ 	.word	0x0500000f


	//   ....[41]....
        /*0750*/ 	.word	0x0500000f


	//   ....[42]....
        /*0754*/ 	.word	0x0500000f


	//   ....[43]....
        /*0758*/ 	.word	0x0500000f


	//   ....[44]....
        /*075c*/ 	.word	0x0500000f


	//   ....[45]....
        /*0760*/ 	.word	0x0500000f


	//   ....[46]....
        /*0764*/ 	.word	0x0500000f


	//   ....[47]....
        /*0768*/ 	.word	0x0500000f


	//   ....[48]....
        /*076c*/ 	.word	0x0500000f


	//   ....[49]....
        /*0770*/ 	.word	0x0500000f


	//   ....[50]....
        /*0774*/ 	.word	0x0500000f


	//   ....[51]....
        /*0778*/ 	.word	0x0500000f


	//   ....[52]....
        /*077c*/ 	.word	0x0500000f


	//   ....[53]....
        /*0780*/ 	.word	0x0500000f


	//   ....[54]....
        /*0784*/ 	.word	0x0500000f


	//   ....[55]....
        /*0788*/ 	.word	0x0500000f


	//   ....[56]....
        /*078c*/ 	.word	0x0500000f


	//   ....[57]....
        /*0790*/ 	.word	0x0500000f


	//   ....[58]....
        /*0794*/ 	.word	0x0500000f


	//   ....[59]....
        /*0798*/ 	.word	0x0500000f


	//   ....[60]....
        /*079c*/ 	.word	0x0500000f


	//   ....[61]....
        /*07a0*/ 	.word	0x0500000f


	//   ....[62]....
        /*07a4*/ 	.word	0x0500000f


	//   ....[63]....
        /*07a8*/ 	.word	0x0500000f


	//   ....[64]....
        /*07ac*/ 	.word	0x0500000f


	//   ....[65]....
        /*07b0*/ 	.word	0x0500000f


	//   ....[66]....
        /*07b4*/ 	.word	0x0500000f


	//   ....[67]....
        /*07b8*/ 	.word	0x0500000f


	//   ....[68]....
        /*07bc*/ 	.word	0x0500000f


	//   ....[69]....
        /*07c0*/ 	.word	0x0500000f


	//   ....[70]....
        /*07c4*/ 	.word	0x0500000f


	//   ....[71]....
        /*07c8*/ 	.word	0x0500000f


	//   ....[72]....
        /*07cc*/ 	.word	0x0500000f


	//   ....[73]....
        /*07d0*/ 	.word	0x0500000f


	//   ....[74]....
        /*07d4*/ 	.word	0x0500000f


	//   ....[75]....
        /*07d8*/ 	.word	0x0500000f


	//   ....[76]....
        /*07dc*/ 	.word	0x0500000f


	//   ....[77]....
        /*07e0*/ 	.word	0x0500000f


	//   ....[78]....
        /*07e4*/ 	.word	0x0500000f


	//   ....[79]....
        /*07e8*/ 	.word	0x0500000f


	//   ....[80]....
        /*07ec*/ 	.word	0x0500000f


	//   ....[81]....
        /*07f0*/ 	.word	0x0500000f


	//   ....[82]....
        /*07f4*/ 	.word	0x0500000f


	//   ....[83]....
        /*07f8*/ 	.word	0x0500000f


	//   ....[84]....
        /*07fc*/ 	.word	0x0500000f


	//   ....[85]....
        /*0800*/ 	.word	0x0500000f


	//   ....[86]....
        /*0804*/ 	.word	0x0500000f


	//   ....[87]....
        /*0808*/ 	.word	0x0500000f


	//   ....[88]....
        /*080c*/ 	.word	0x0500000f


	//   ....[89]....
        /*0810*/ 	.word	0x0500000f


	//   ....[90]....
        /*0814*/ 	.word	0x0500000f


	//   ....[91]....
        /*0818*/ 	.word	0x0500000f


	//   ....[92]....
        /*081c*/ 	.word	0x0500000f


	//   ....[93]....
        /*0820*/ 	.word	0x0500000f


	//   ....[94]....
        /*0824*/ 	.word	0x0500000f


	//   ....[95]....
        /*0828*/ 	.word	0x0500000f


	//   ....[96]....
        /*082c*/ 	.word	0x0500000f


	//   ....[97]....
        /*0830*/ 	.word	0x0500000f


	//   ....[98]....
        /*0834*/ 	.word	0x0500000f


	//   ....[99]....
        /*0838*/ 	.word	0x0500000f


	//   ....[100]....
        /*083c*/ 	.word	0x0500000f


	//   ....[101]....
        /*0840*/ 	.word	0x0500000f


	//   ....[102]....
        /*0844*/ 	.word	0x0500000f


	//   ....[103]....
        /*0848*/ 	.word	0x0500000f


	//   ....[104]....
        /*084c*/ 	.word	0x0500000f


	//   ....[105]....
        /*0850*/ 	.word	0x0500000f


	//   ....[106]....
        /*0854*/ 	.word	0x0500000f


	//   ....[107]....
        /*0858*/ 	.word	0x0500000f


	//   ....[108]....
        /*085c*/ 	.word	0x0500000f


	//   ....[109]....
        /*0860*/ 	.word	0x0500000f


	//   ....[110]....
        /*0864*/ 	.word	0x0500000f


	//   ....[111]....
        /*0868*/ 	.word	0x0500000f


	//   ....[112]....
        /*086c*/ 	.word	0x0500000f


	//   ....[113]....
        /*0870*/ 	.word	0x0500000f


	//   ....[114]....
        /*0874*/ 	.word	0x0500000f


	//   ....[115]....
        /*0878*/ 	.word	0x0500000f


	//   ....[116]....
        /*087c*/ 	.word	0x0500000f


	//   ....[117]....
        /*0880*/ 	.word	0x0500000f


	//   ....[118]....
        /*0884*/ 	.word	0x0500000f


	//   ....[119]....
        /*0888*/ 	.word	0x0500000f


	//   ....[120]....
        /*088c*/ 	.word	0x0500000f


	//   ....[121]....
        /*0890*/ 	.word	0x0500000f


	//   ....[122]....
        /*0894*/ 	.word	0x0500000f


	//   ....[123]....
        /*0898*/ 	.word	0x0500000f


	//   ....[124]....
        /*089c*/ 	.word	0x0500000f


	//   ....[125]....
        /*08a0*/ 	.word	0x0500000f


	//   ....[126]....
        /*08a4*/ 	.word	0x0500000f


	//   ....[127]....
        /*08a8*/ 	.word	0x0500000f


	//   ....[128]....
        /*08ac*/ 	.word	0x0500000f


	//   ....[129]....
        /*08b0*/ 	.word	0x0500000f


	//   ....[130]....
        /*08b4*/ 	.word	0x0500000f


	//   ....[131]....
        /*08b8*/ 	.word	0x0500000f


	//   ....[132]....
        /*08bc*/ 	.word	0x0500000f


	//   ....[133]....
        /*08c0*/ 	.word	0x0500000f


	//   ....[134]....
        /*08c4*/ 	.word	0x0500000f


	//   ....[135]....
        /*08c8*/ 	.word	0x0500000f


	//   ....[136]....
        /*08cc*/ 	.word	0x0500000f


	//   ....[137]....
        /*08d0*/ 	.word	0x0500000f


	//   ....[138]....
        /*08d4*/ 	.word	0x0500000f


	//   ....[139]....
        /*08d8*/ 	.word	0x0500000f


	//   ....[140]....
        /*08dc*/ 	.word	0x0500000f


	//   ....[141]....
        /*08e0*/ 	.word	0x0500000f


	//   ....[142]....
        /*08e4*/ 	.word	0x0500000f


	//   ....[143]....
        /*08e8*/ 	.word	0x0500000f


	//   ....[144]....
        /*08ec*/ 	.word	0x0500000f


	//   ....[145]....
        /*08f0*/ 	.word	0x0500000f


	//   ....[146]....
        /*08f4*/ 	.word	0x0500000f


	//   ....[147]....
        /*08f8*/ 	.word	0x0500000f


	//   ....[148]....
        /*08fc*/ 	.word	0x0500000f


	//   ....[149]....
        /*0900*/ 	.word	0x0500000f


	//   ....[150]....
        /*0904*/ 	.word	0x0500000f


	//   ....[151]....
        /*0908*/ 	.word	0x0500000f


	//   ....[152]....
        /*090c*/ 	.word	0x0500000f


	//   ....[153]....
        /*0910*/ 	.word	0x0500000f


	//   ....[154]....
        /*0914*/ 	.word	0x0500000f


	//   ....[155]....
        /*0918*/ 	.word	0x0500000f


	//   ....[156]....
        /*091c*/ 	.word	0x0500000f


	//   ....[157]....
        /*0920*/ 	.word	0x0500000f


	//   ....[158]....
        /*0924*/ 	.word	0x0500000f


	//   ....[159]....
        /*0928*/ 	.word	0x0500000f


	//   ....[160]....
        /*092c*/ 	.word	0x0500000f


	//   ....[161]....
        /*0930*/ 	.word	0x0500000f


	//   ....[162]....
        /*0934*/ 	.word	0x0500000f


	//   ....[163]....
        /*0938*/ 	.word	0x0500000f


	//   ....[164]....
        /*093c*/ 	.word	0x0500000f


	//   ....[165]....
        /*0940*/ 	.word	0x0500000f


	//   ....[166]....
        /*0944*/ 	.word	0x0500000f


	//   ....[167]....
        /*0948*/ 	.word	0x0500000f


	//   ....[168]....
        /*094c*/ 	.word	0x0500000f


	//   ....[169]....
        /*0950*/ 	.word	0x0500000f


	//   ....[170]....
        /*0954*/ 	.word	0x0500000f


	//   ....[171]....
        /*0958*/ 	.word	0x0500000f


	//   ....[172]....
        /*095c*/ 	.word	0x0500000f


	//   ....[173]....
        /*0960*/ 	.word	0x0500000f


	//   ....[174]....
        /*0964*/ 	.word	0x0500000f


	//   ....[175]....
        /*0968*/ 	.word	0x0500000f


	//   ....[176]....
        /*096c*/ 	.word	0x0500000f


	//   ....[177]....
        /*0970*/ 	.word	0x0500000f


	//   ....[178]....
        /*0974*/ 	.word	0x0500000f


	//   ....[179]....
        /*0978*/ 	.word	0x0500000f


	//   ....[180]....
        /*097c*/ 	.word	0x0500000f


	//   ....[181]....
        /*0980*/ 	.word	0x0500000f


	//   ....[182]....
        /*0984*/ 	.word	0x0500000f


	//   ....[183]....
        /*0988*/ 	.word	0x0500000f


	//   ....[184]....
        /*098c*/ 	.word	0x0500000f


	//   ....[185]....
        /*0990*/ 	.word	0x0500000f


	//----- nvinfo : EIATTR_COOP_GROUP_INSTR_OFFSETS
	.align		4
.L_321:
        /*0994*/ 	.byte	0x04, 0x28
        /*0996*/ 	.short	(.L_323 - .L_322)


	//   ....[0]....
.L_322:
        /*0998*/ 	.word	0x00000060


	//   ....[1]....
        /*099c*/ 	.word	0x00000130


	//   ....[2]....
        /*09a0*/ 	.word	0x000001e0


	//   ....[3]....
        /*09a4*/ 	.word	0x000003a0


	//   ....[4]....
        /*09a8*/ 	.word	0x00000500


	//   ....[5]....
        /*09ac*/ 	.word	0x00000620


	//   ....[6]....
        /*09b0*/ 	.word	0x00000780


	//   ....[7]....
        /*09b4*/ 	.word	0x00002a80


	//   ....[8]....
        /*09b8*/ 	.word	0x00002a90


	//   ....[9]....
        /*09bc*/ 	.word	0x00003940


	//   ....[10]....
        /*09c0*/ 	.word	0x00003950


	//   ....[11]....
        /*09c4*/ 	.word	0x00004810


	//   ....[12]....
        /*09c8*/ 	.word	0x00004820


	//   ....[13]....
        /*09cc*/ 	.word	0x00005b90


	//   ....[14]....
        /*09d0*/ 	.word	0x00005ba0


	//   ....[15]....
        /*09d4*/ 	.word	0x00006a80


	//   ....[16]....
        /*09d8*/ 	.word	0x00006a90


	//   ....[17]....
        /*09dc*/ 	.word	0x000079e0


	//   ....[18]....
        /*09e0*/ 	.word	0x000079f0


	//   ....[19]....
        /*09e4*/ 	.word	0x00008b30


	//   ....[20]....
        /*09e8*/ 	.word	0x00008b40


	//   ....[21]....
        /*09ec*/ 	.word	0x00008c50


	//   ....[22]....
        /*09f0*/ 	.word	0x00008c60


	//   ....[23]....
        /*09f4*/ 	.word	0x00008d80


	//   ....[24]....
        /*09f8*/ 	.word	0x00008d90


	//   ....[25]....
        /*09fc*/ 	.word	0x00009100


	//   ....[26]....
        /*0a00*/ 	.word	0x00009120


	//   ....[27]....
        /*0a04*/ 	.word	0x00009210


	//   ....[28]....
        /*0a08*/ 	.word	0x00009230


	//   ....[29]....
        /*0a0c*/ 	.word	0x00009320


	//   ....[30]....
        /*0a10*/ 	.word	0x00009340


	//   ....[31]....
        /*0a14*/ 	.word	0x00009bc0


	//   ....[32]....
        /*0a18*/ 	.word	0x0000a2a0


	//   ....[33]....
        /*0a1c*/ 	.word	0x0000a2b0


	//   ....[34]....
        /*0a20*/ 	.word	0x0000a2c0


	//   ....[35]....
        /*0a24*/ 	.word	0x0000a2d0


	//   ....[36]....
        /*0a28*/ 	.word	0x0000a4e0


	//   ....[37]....
        /*0a2c*/ 	.word	0x0000a4f0


	//   ....[38]....
        /*0a30*/ 	.word	0x0000a500


	//   ....[39]....
        /*0a34*/ 	.word	0x0000a510


	//   ....[40]....
        /*0a38*/ 	.word	0x0000c940


	//   ....[41]....
        /*0a3c*/ 	.word	0x0000c960


	//   ....[42]....
        /*0a40*/ 	.word	0x0000c970


	//   ....[43]....
        /*0a44*/ 	.word	0x0000c980


	//   ....[44]....
        /*0a48*/ 	.word	0x0000ca70


	//   ....[45]....
        /*0a4c*/ 	.word	0x0000ca90


	//   ....[46]....
        /*0a50*/ 	.word	0x0000caa0


	//   ....[47]....
        /*0a54*/ 	.word	0x0000cab0


	//   ....[48]....
        /*0a58*/ 	.word	0x0000fa80


	//   ....[49]....
        /*0a5c*/ 	.word	0x0000fab0


	//   ....[50]....
        /*0a60*/ 	.word	0x00010280


	//   ....[51]....
        /*0a64*/ 	.word	0x000102c0


	//   ....[52]....
        /*0a68*/ 	.word	0x00010e60


	//   ....[53]....
        /*0a6c*/ 	.word	0x00010f80


	//   ....[54]....
        /*0a70*/ 	.word	0x000130b0


	//   ....[55]....
        /*0a74*/ 	.word	0x00013880


	//   ....[56]....
        /*0a78*/ 	.word	0x000138a0


	//   ....[57]....
        /*0a7c*/ 	.word	0x000138b0


	//   ....[58]....
        /*0a80*/ 	.word	0x000144b0


	//   ....[59]....
        /*0a84*/ 	.word	0x00014520


	//   ....[60]....
        /*0a88*/ 	.word	0x00016e60


	//   ....[61]....
        /*0a8c*/ 	.word	0x00016e70


	//   ....[62]....
        /*0a90*/ 	.word	0x00016ea0


	//   ....[63]....
        /*0a94*/ 	.word	0x00016eb0


	//   ....[64]....
        /*0a98*/ 	.word	0x000189c0


	//   ....[65]....
        /*0a9c*/ 	.word	0x000189d0


	//   ....[66]....
        /*0aa0*/ 	.word	0x00018a50


	//   ....[67]....
        /*0aa4*/ 	.word	0x00018a60


	//   ....[68]....
        /*0aa8*/ 	.word	0x000197a0


	//   ....[69]....
        /*0aac*/ 	.word	0x000197d0


	//   ....[70]....
        /*0ab0*/ 	.word	0x00019800


	//   ....[71]....
        /*0ab4*/ 	.word	0x00019830


	//   ....[72]....
        /*0ab8*/ 	.word	0x00019860


	//   ....[73]....
        /*0abc*/ 	.word	0x00019890


	//   ....[74]....
        /*0ac0*/ 	.word	0x000198c0


	//   ....[75]....
        /*0ac4*/ 	.word	0x000198f0


	//   ....[76]....
        /*0ac8*/ 	.word	0x00019920


	//   ....[77]....
        /*0acc*/ 	.word	0x00019950


	//   ....[78]....
        /*0ad0*/ 	.word	0x00019980


	//   ....[79]....
        /*0ad4*/ 	.word	0x000199b0


	//   ....[80]....
        /*0ad8*/ 	.word	0x000199e0


	//   ....[81]....
        /*0adc*/ 	.word	0x00019a10


	//   ....[82]....
        /*0ae0*/ 	.word	0x00019a40


	//   ....[83]....
        /*0ae4*/ 	.word	0x00019a70


	//   ....[84]....
        /*0ae8*/ 	.word	0x00019aa0


	//   ....[85]....
        /*0aec*/ 	.word	0x00019ad0


	//   ....[86]....
        /*0af0*/ 	.word	0x00019b00


	//   ....[87]....
        /*0af4*/ 	.word	0x00019b30


	//   ....[88]....
        /*0af8*/ 	.word	0x00019b60


	//   ....[89]....
        /*0afc*/ 	.word	0x00019b90


	//   ....[90]....
        /*0b00*/ 	.word	0x00019bc0


	//   ....[91]....
        /*0b04*/ 	.word	0x00019be0


	//   ....[92]....
        /*0b08*/ 	.word	0x00019bf0


	//   ....[93]....
        /*0b0c*/ 	.word	0x00019c00


	//   ....[94]....
        /*0b10*/ 	.word	0x00019c20


	//   ....[95]....
        /*0b14*/ 	.word	0x00019c30


	//   ....[96]....
        /*0b18*/ 	.word	0x00019c40


	//   ....[97]....
        /*0b1c*/ 	.word	0x00019c50


	//   ....[98]....
        /*0b20*/ 	.word	0x00019c80


	//   ....[99]....
        /*0b24*/ 	.word	0x00019cb0


	//   ....[100]....
        /*0b28*/ 	.word	0x0001a260


	//   ....[101]....
        /*0b2c*/ 	.word	0x0001a2a0


	//   ....[102]....
        /*0b30*/ 	.word	0x0001a2d0


	//   ....[103]....
        /*0b34*/ 	.word	0x0001a310


	//   ....[104]....
        /*0b38*/ 	.word	0x0001a900


	//   ....[105]....
        /*0b3c*/ 	.word	0x0001a910


	//   ....[106]....
        /*0b40*/ 	.word	0x0001a9d0


	//   ....[107]....
        /*0b44*/ 	.word	0x0001a9f0


	//   ....[108]....
        /*0b48*/ 	.word	0x0001aab0


	//   ....[109]....
        /*0b4c*/ 	.word	0x0001aad0


	//   ....[110]....
        /*0b50*/ 	.word	0x0001aba0


	//   ....[111]....
        /*0b54*/ 	.word	0x0001abc0


	//   ....[112]....
        /*0b58*/ 	.word	0x0001b390


	//   ....[113]....
        /*0b5c*/ 	.word	0x0001b3a0


	//   ....[114]....
        /*0b60*/ 	.word	0x0001b4e0


	//   ....[115]....
        /*0b64*/ 	.word	0x0001b4f0


	//   ....[116]....
        /*0b68*/ 	.word	0x0001b620


	//   ....[117]....
        /*0b6c*/ 	.word	0x0001b630


	//   ....[118]....
        /*0b70*/ 	.word	0x0001b760


	//   ....[119]....
        /*0b74*/ 	.word	0x0001b770


	//   ....[120]....
        /*0b78*/ 	.word	0x0001b8f0


	//   ....[121]....
        /*0b7c*/ 	.word	0x0001baa0


	//   ....[122]....
        /*0b80*/ 	.word	0x0001bad0


	//   ....[123]....
        /*0b84*/ 	.word	0x0001bb00


	//   ....[124]....
        /*0b88*/ 	.word	0x0001bb30


	//   ....[125]....
        /*0b8c*/ 	.word	0x0001bb60


	//   ....[126]....
        /*0b90*/ 	.word	0x0001bb90


	//   ....[127]....
        /*0b94*/ 	.word	0x0001bd00


	//   ....[128]....
        /*0b98*/ 	.word	0x0001bd30


	//   ....[129]....
        /*0b9c*/ 	.word	0x0001bd60


	//   ....[130]....
        /*0ba0*/ 	.word	0x0001bd90


	//   ....[131]....
        /*0ba4*/ 	.word	0x0001bdc0


	//   ....[132]....
        /*0ba8*/ 	.word	0x0001bdf0


	//   ....[133]....
        /*0bac*/ 	.word	0x0001be80


	//   ....[134]....
        /*0bb0*/ 	.word	0x0001bee0


	//   ....[135]....
        /*0bb4*/ 	.word	0x0001bf70


	//   ....[136]....
        /*0bb8*/ 	.word	0x0001cee0


	//   ....[137]....
        /*0bbc*/ 	.word	0x0001eb20


	//   ....[138]....
        /*0bc0*/ 	.word	0x0001eb50


	//   ....[139]....
        /*0bc4*/ 	.word	0x0001ebd0


	//   ....[140]....
        /*0bc8*/ 	.word	0x0001ebf0


	//   ....[141]....
        /*0bcc*/ 	.word	0x0001ec30


	//   ....[142]....
        /*0bd0*/ 	.word	0x0001ec50


	//   ....[143]....
        /*0bd4*/ 	.word	0x0001ec90


	//   ....[144]....
        /*0bd8*/ 	.word	0x0001ecb0


	//   ....[145]....
        /*0bdc*/ 	.word	0x0001ecf0


	//   ....[146]....
        /*0be0*/ 	.word	0x0001ed10


	//   ....[147]....
        /*0be4*/ 	.word	0x0001ed50


	//   ....[148]....
        /*0be8*/ 	.word	0x0001ed70


	//   ....[149]....
        /*0bec*/ 	.word	0x0001edb0


	//   ....[150]....
        /*0bf0*/ 	.word	0x0001edc0


	//   ....[151]....
        /*0bf4*/ 	.word	0x0001ede0


	//   ....[152]....
        /*0bf8*/ 	.word	0x0001edf0


	//   ....[153]....
        /*0bfc*/ 	.word	0x0001ee70


	//   ....[154]....
        /*0c00*/ 	.word	0x0001ee90


	//   ....[155]....
        /*0c04*/ 	.word	0x0001eed0


	//   ....[156]....
        /*0c08*/ 	.word	0x0001eee0


	//   ....[157]....
        /*0c0c*/ 	.word	0x0001f3d0


	//   ....[158]....
        /*0c10*/ 	.word	0x0001f3f0


	//   ....[159]....
        /*0c14*/ 	.word	0x0001f510


	//   ....[160]....
        /*0c18*/ 	.word	0x0001f520


	//   ....[161]....
        /*0c1c*/ 	.word	0x0001f5a0


	//   ....[162]....
        /*0c20*/ 	.word	0x0001f5b0


	//   ....[163]....
        /*0c24*/ 	.word	0x0001f630


	//   ....[164]....
        /*0c28*/ 	.word	0x0001f640


	//   ....[165]....
        /*0c2c*/ 	.word	0x0001f6c0


	//   ....[166]....
        /*0c30*/ 	.word	0x0001f6d0


	//   ....[167]....
        /*0c34*/ 	.word	0x0001f740


	//   ....[168]....
        /*0c38*/ 	.word	0x0001f750


	//   ....[169]....
        /*0c3c*/ 	.word	0x0001f7c0


	//   ....[170]....
        /*0c40*/ 	.word	0x0001f7d0


	//   ....[171]....
        /*0c44*/ 	.word	0x0001f7e0


	//   ....[172]....
        /*0c48*/ 	.word	0x0001f850


	//   ....[173]....
        /*0c4c*/ 	.word	0x0001f860


	//   ....[174]....
        /*0c50*/ 	.word	0x0001f870


	//   ....[175]....
        /*0c54*/ 	.word	0x0001f8a0


	//   ....[176]....
        /*0c58*/ 	.word	0x0001f8c0


	//   ....[177]....
        /*0c5c*/ 	.word	0x0001ffd0


	//   ....[178]....
        /*0c60*/ 	.word	0x00020000


	//   ....[179]....
        /*0c64*/ 	.word	0x00020030


	//   ....[180]....
        /*0c68*/ 	.word	0x00020040


	//   ....[181]....
        /*0c6c*/ 	.word	0x00020070


	//   ....[182]....
        /*0c70*/ 	.word	0x00020130


	//   ....[183]....
        /*0c74*/ 	.word	0x00020140


	//   ....[184]....
        /*0c78*/ 	.word	0x000201d0


	//   ....[185]....
        /*0c7c*/ 	.word	0x000201e0


	//   ....[186]....
        /*0c80*/ 	.word	0x00020270


	//   ....[187]....
        /*0c84*/ 	.word	0x00020280


	//   ....[188]....
        /*0c88*/ 	.word	0x00020310


	//   ....[189]....
        /*0c8c*/ 	.word	0x00020320


	//   ....[190]....
        /*0c90*/ 	.word	0x000203a0


	//   ....[191]....
        /*0c94*/ 	.word	0x000203b0


	//   ....[192]....
        /*0c98*/ 	.word	0x000203c0


	//   ....[193]....
        /*0c9c*/ 	.word	0x00020d10


	//   ....[194]....
        /*0ca0*/ 	.word	0x00020d30


	//   ....[195]....
        /*0ca4*/ 	.word	0x00020d40


	//   ....[196]....
        /*0ca8*/ 	.word	0x00020d50


	//   ....[197]....
        /*0cac*/ 	.word	0x00020d60


	//   ....[198]....
        /*0cb0*/ 	.word	0x00020db0


	//   ....[199]....
        /*0cb4*/ 	.word	0x00020dd0


	//   ....[200]....
        /*0cb8*/ 	.word	0x00020df0


	//   ....[201]....
        /*0cbc*/ 	.word	0x00020e00


	//   ....[202]....
        /*0cc0*/ 	.word	0x00020e40


	//   ....[203]....
        /*0cc4*/ 	.word	0x00020e50


	//   ....[204]....
        /*0cc8*/ 	.word	0x00020e90


	//   ....[205]....
        /*0ccc*/ 	.word	0x00020ea0


	//   ....[206]....
        /*0cd0*/ 	.word	0x00020ee0


	//   ....[207]....
        /*0cd4*/ 	.word	0x00020ef0


	//   ....[208]....
        /*0cd8*/ 	.word	0x00020f30


	//   ....[209]....
        /*0cdc*/ 	.word	0x00020f40


	//   ....[210]....
        /*0ce0*/ 	.word	0x00020f50


	//   ....[211]....
        /*0ce4*/ 	.word	0x00020f90


	//   ....[212]....
        /*0ce8*/ 	.word	0x00021000


	//   ....[213]....
        /*0cec*/ 	.word	0x000213d0


	//   ....[214]....
        /*0cf0*/ 	.word	0x000213e0


	//   ....[215]....
        /*0cf4*/ 	.word	0x000213f0


	//   ....[216]....
        /*0cf8*/ 	.word	0x00021400


	//   ....[217]....
        /*0cfc*/ 	.word	0x00021450


	//   ....[218]....
        /*0d00*/ 	.word	0x00021470


	//   ....[219]....
        /*0d04*/ 	.word	0x00021490


	//   ....[220]....
        /*0d08*/ 	.word	0x000214a0


	//   ....[221]....
        /*0d0c*/ 	.word	0x000214e0


	//   ....[222]....
        /*0d10*/ 	.word	0x000214f0


	//   ....[223]....
        /*0d14*/ 	.word	0x00021530


	//   ....[224]....
        /*0d18*/ 	.word	0x00021540


	//   ....[225]....
        /*0d1c*/ 	.word	0x00021580


	//   ....[226]....
        /*0d20*/ 	.word	0x00021590


	//   ....[227]....
        /*0d24*/ 	.word	0x000215d0


	//   ....[228]....
        /*0d28*/ 	.word	0x000215e0


	//   ....[229]....
        /*0d2c*/ 	.word	0x000215f0


	//   ....[230]....
        /*0d30*/ 	.word	0x00021630


	//   ....[231]....
        /*0d34*/ 	.word	0x00021650


	//   ....[232]....
        /*0d38*/ 	.word	0x000216b0


	//   ....[233]....
        /*0d3c*/ 	.word	0x00022880


	//   ....[234]....
        /*0d40*/ 	.word	0x000228d0


	//   ....[235]....
        /*0d44*/ 	.word	0x00022900


	//   ....[236]....
        /*0d48*/ 	.word	0x00022930


	//   ....[237]....
        /*0d4c*/ 	.word	0x00022940


	//   ....[238]....
        /*0d50*/ 	.word	0x00022970


	//   ....[239]....
        /*0d54*/ 	.word	0x000229a0


	//   ....[240]....
        /*0d58*/ 	.word	0x000229d0


	//   ....[241]....
        /*0d5c*/ 	.word	0x00022b50


	//   ....[242]....
        /*0d60*/ 	.word	0x00022b80


	//   ....[243]....
        /*0d64*/ 	.word	0x00022bb0


	//   ....[244]....
        /*0d68*/ 	.word	0x00022be0


	//   ....[245]....
        /*0d6c*/ 	.word	0x00022c10


	//   ....[246]....
        /*0d70*/ 	.word	0x00022c40


	//   ....[247]....
        /*0d74*/ 	.word	0x00022d00


	//   ....[248]....
        /*0d78*/ 	.word	0x00022d20


	//   ....[249]....
        /*0d7c*/ 	.word	0x00022d90


	//   ....[250]....
        /*0d80*/ 	.word	0x00023450


	//   ....[251]....
        /*0d84*/ 	.word	0x000237f0


	//   ....[252]....
        /*0d88*/ 	.word	0x00023880


	//   ....[253]....
        /*0d8c*/ 	.word	0x00023910


	//   ....[254]....
        /*0d90*/ 	.word	0x000239a0


	//   ....[255]....
        /*0d94*/ 	.word	0x00023a30


	//   ....[0]....
        /*0d98*/ 	.word	0x00023ac0


	//   ....[1]....
        /*0d9c*/ 	.word	0x00023ba0


	//   ....[2]....
        /*0da0*/ 	.word	0x00023c30


	//   ....[3]....
        /*0da4*/ 	.word	0x00023cd0


	//   ....[4]....
        /*0da8*/ 	.word	0x00023d60


	//   ....[5]....
        /*0dac*/ 	.word	0x00023df0


	//   ....[6]....
        /*0db0*/ 	.word	0x00023e80


	//   ....[7]....
        /*0db4*/ 	.word	0x00023f60


	//   ....[8]....
        /*0db8*/ 	.word	0x00023ff0


	//   ....[9]....
        /*0dbc*/ 	.word	0x00024080


	//   ....[10]....
        /*0dc0*/ 	.word	0x00024110


	//   ....[11]....
        /*0dc4*/ 	.word	0x000241a0


	//   ....[12]....
        /*0dc8*/ 	.word	0x00024230


	//   ....[13]....
        /*0dcc*/ 	.word	0x00024360


	//   ....[14]....
        /*0dd0*/ 	.word	0x00024410


	//   ....[15]....
        /*0dd4*/ 	.word	0x000244a0


	//   ....[16]....
        /*0dd8*/ 	.word	0x000244f0


	//   ....[17]....
        /*0ddc*/ 	.word	0x00024540


	//   ....[18]....
        /*0de0*/ 	.word	0x000245d0


	//   ....[19]....
        /*0de4*/ 	.word	0x00024660


	//   ....[20]....
        /*0de8*/ 	.word	0x000246b0


	//   ....[21]....
        /*0dec*/ 	.word	0x00024700


	//   ....[22]....
        /*0df0*/ 	.word	0x000247f0


	//   ....[23]....
        /*0df4*/ 	.word	0x000248a0


	//   ....[24]....
        /*0df8*/ 	.word	0x00024900


	//   ....[25]....
        /*0dfc*/ 	.word	0x00024980


	//   ....[26]....
        /*0e00*/ 	.word	0x00024a70


	//   ....[27]....
        /*0e04*/ 	.word	0x00024ac0


	//   ....[28]....
        /*0e08*/ 	.word	0x00024b10


	//   ....[29]....
        /*0e0c*/ 	.word	0x00024b60


	//   ....[30]....
        /*0e10*/ 	.word	0x00024ed0


	//   ....[31]....
        /*0e14*/ 	.word	0x00024ff0


	//   ....[32]....
        /*0e18*/ 	.word	0x00025120


	//   ....[33]....
        /*0e1c*/ 	.word	0x000251b0


	//   ....[34]....
        /*0e20*/ 	.word	0x00025210


	//   ....[35]....
        /*0e24*/ 	.word	0x00025290


	//   ....[36]....
        /*0e28*/ 	.word	0x000252f0


	//   ....[37]....
        /*0e2c*/ 	.word	0x00025370


	//   ....[38]....
        /*0e30*/ 	.word	0x000253d0


	//   ....[39]....
        /*0e34*/ 	.word	0x00025450


	//   ....[40]....
        /*0e38*/ 	.word	0x000254b0


	//   ....[41]....
        /*0e3c*/ 	.word	0x00025530


	//   ....[42]....
        /*0e40*/ 	.word	0x00025590


	//   ....[43]....
        /*0e44*/ 	.word	0x00025610


	//   ....[44]....
        /*0e48*/ 	.word	0x00025670


	//   ....[45]....
        /*0e4c*/ 	.word	0x000256d0


	//   ....[46]....
        /*0e50*/ 	.word	0x00025730


	//   ....[47]....
        /*0e54*/ 	.word	0x000257c0


	//   ....[48]....
        /*0e58*/ 	.word	0x00025820


	//   ....[49]....
        /*0e5c*/ 	.word	0x000258a0


	//   ....[50]....
        /*0e60*/ 	.word	0x00025900


	//   ....[51]....
        /*0e64*/ 	.word	0x00025970


	//   ....[52]....
        /*0e68*/ 	.word	0x000259d0


	//   ....[53]....
        /*0e6c*/ 	.word	0x00025a50


	//   ....[54]....
        /*0e70*/ 	.word	0x00025ab0


	//   ....[55]....
        /*0e74*/ 	.word	0x00025b30


	//   ....[56]....
        /*0e78*/ 	.word	0x00025b90


	//   ....[57]....
        /*0e7c*/ 	.word	0x00025c10


	//   ....[58]....
        /*0e80*/ 	.word	0x00025c70


	//   ....[59]....
        /*0e84*/ 	.word	0x00025ce0


	//   ....[60]....
        /*0e88*/ 	.word	0x00025d40


	//   ....[61]....
        /*0e8c*/ 	.word	0x00025da0


	//   ....[62]....
        /*0e90*/ 	.word	0x00025e90


	//   ....[63]....
        /*0e94*/ 	.word	0x00025ee0


	//   ....[64]....
        /*0e98*/ 	.word	0x00025f70


	//   ....[65]....
        /*0e9c*/ 	.word	0x00026000


	//   ....[66]....
        /*0ea0*/ 	.word	0x00026090


	//   ....[67]....
        /*0ea4*/ 	.word	0x00026120


	//   ....[68]....
        /*0ea8*/ 	.word	0x000261b0


	//   ....[69]....
        /*0eac*/ 	.word	0x00026240


	//   ....[70]....
        /*0eb0*/ 	.word	0x00026300


	//   ....[71]....
        /*0eb4*/ 	.word	0x000265e0


	//   ....[72]....
        /*0eb8*/ 	.word	0x000266e0


	//   ....[73]....
        /*0ebc*/ 	.word	0x000267c0


	//   ....[74]....
        /*0ec0*/ 	.word	0x00026840


	//   ....[75]....
        /*0ec4*/ 	.word	0x000268f0


	//   ....[76]....
        /*0ec8*/ 	.word	0x00026970


	//   ....[77]....
        /*0ecc*/ 	.word	0x00026a10


	//   ....[78]....
        /*0ed0*/ 	.word	0x00026a90


	//   ....[79]....
        /*0ed4*/ 	.word	0x00026b30


	//   ....[80]....
        /*0ed8*/ 	.word	0x00026bb0


	//   ....[81]....
        /*0edc*/ 	.word	0x00026c50


	//   ....[82]....
        /*0ee0*/ 	.word	0x00026cd0


	//   ....[83]....
        /*0ee4*/ 	.word	0x00026d70


	//   ....[84]....
        /*0ee8*/ 	.word	0x00026df0


	//   ....[85]....
        /*0eec*/ 	.word	0x00026e90


	//   ....[86]....
        /*0ef0*/ 	.word	0x00026f10


	//   ....[87]....
        /*0ef4*/ 	.word	0x00026fb0


	//   ....[88]....
        /*0ef8*/ 	.word	0x00027010


	//   ....[89]....
        /*0efc*/ 	.word	0x000270d0


	//   ....[90]....
        /*0f00*/ 	.word	0x00027160


	//   ....[91]....
        /*0f04*/ 	.word	0x00027210


	//   ....[92]....
        /*0f08*/ 	.word	0x000273d0


	//   ....[93]....
        /*0f0c*/ 	.word	0x00027460


	//   ....[94]....
        /*0f10*/ 	.word	0x00027560


	//   ....[95]....
        /*0f14*/ 	.word	0x000275b0


	//   ....[96]....
        /*0f18*/ 	.word	0x000276b0


	//   ....[97]....
        /*0f1c*/ 	.word	0x00027700


	//   ....[98]....
        /*0f20*/ 	.word	0x00027800


	//   ....[99]....
        /*0f24*/ 	.word	0x00027850


	//   ....[100]....
        /*0f28*/ 	.word	0x000278b0


	//   ....[101]....
        /*0f2c*/ 	.word	0x000279a0


	//   ....[102]....
        /*0f30*/ 	.word	0x00027aa0


	//   ....[103]....
        /*0f34*/ 	.word	0x00027af0


	//   ....[104]....
        /*0f38*/ 	.word	0x00027b50


	//   ....[105]....
        /*0f3c*/ 	.word	0x00027c30


	//   ....[106]....
        /*0f40*/ 	.word	0x00027c90


	//   ....[107]....
        /*0f44*/ 	.word	0x00027d30


	//   ....[108]....
        /*0f48*/ 	.word	0x00027dd0


	//   ....[109]....
        /*0f4c*/ 	.word	0x00027e80


	//   ....[110]....
        /*0f50*/ 	.word	0x00027ee0


	//   ....[111]....
        /*0f54*/ 	.word	0x00027f90


	//   ....[112]....
        /*0f58*/ 	.word	0x00028040


	//   ....[113]....
        /*0f5c*/ 	.word	0x000280b0


	//   ....[114]....
        /*0f60*/ 	.word	0x00028110


	//   ....[115]....
        /*0f64*/ 	.word	0x000281f0


	//   ....[116]....
        /*0f68*/ 	.word	0x00028250


	//   ....[117]....
        /*0f6c*/ 	.word	0x00028350


	//   ....[118]....
        /*0f70*/ 	.word	0x000283b0


	//   ....[119]....
        /*0f74*/ 	.word	0x000284b0


	//   ....[120]....
        /*0f78*/ 	.word	0x00028510


	//   ....[121]....
        /*0f7c*/ 	.word	0x00028610


	//   ....[122]....
        /*0f80*/ 	.word	0x00028670


	//   ....[123]....
        /*0f84*/ 	.word	0x00028770


	//   ....[124]....
        /*0f88*/ 	.word	0x000287d0


	//   ....[125]....
        /*0f8c*/ 	.word	0x000288c0


	//   ....[126]....
        /*0f90*/ 	.word	0x00028920


	//   ....[127]....
        /*0f94*/ 	.word	0x00028a00


	//   ....[128]....
        /*0f98*/ 	.word	0x00028b30


	//   ....[129]....
        /*0f9c*/ 	.word	0x00028bd0


	//   ....[130]....
        /*0fa0*/ 	.word	0x00028c30


	//   ....[131]....
        /*0fa4*/ 	.word	0x00028ce0


	//   ....[132]....
        /*0fa8*/ 	.word	0x00028d70


	//   ....[133]....
        /*0fac*/ 	.word	0x00028e00


	//   ....[134]....
        /*0fb0*/ 	.word	0x00028e60


	//   ....[135]....
        /*0fb4*/ 	.word	0x00028f10


	//   ....[136]....
        /*0fb8*/ 	.word	0x00028f70


	//   ....[137]....
        /*0fbc*/ 	.word	0x00029020


	//   ....[138]....
        /*0fc0*/ 	.word	0x00029080


	//   ....[139]....
        /*0fc4*/ 	.word	0x00029130


	//   ....[140]....
        /*0fc8*/ 	.word	0x00029190


	//   ....[141]....
        /*0fcc*/ 	.word	0x00029240


	//   ....[142]....
        /*0fd0*/ 	.word	0x000292a0


	//   ....[143]....
        /*0fd4*/ 	.word	0x00029350


	//   ....[144]....
        /*0fd8*/ 	.word	0x000293e0


	//   ....[145]....
        /*0fdc*/ 	.word	0x00029470


	//   ....[146]....
        /*0fe0*/ 	.word	0x000294f0


	//   ....[147]....
        /*0fe4*/ 	.word	0x00029580


	//   ....[148]....
        /*0fe8*/ 	.word	0x00029670


	//   ....[149]....
        /*0fec*/ 	.word	0x00029700


	//   ....[150]....
        /*0ff0*/ 	.word	0x00029760


	//   ....[151]....
        /*0ff4*/ 	.word	0x00029810


	//   ....[152]....
        /*0ff8*/ 	.word	0x00029870


	//   ....[153]....
        /*0ffc*/ 	.word	0x00029920


	//   ....[154]....
        /*1000*/ 	.word	0x00029980


	//   ....[155]....
        /*1004*/ 	.word	0x00029a30


	//   ....[156]....
        /*1008*/ 	.word	0x00029a90


	//   ....[157]....
        /*100c*/ 	.word	0x00029b40


	//   ....[158]....
        /*1010*/ 	.word	0x00029ba0


	//   ....[159]....
        /*1014*/ 	.word	0x00029c50


	//   ....[160]....
        /*1018*/ 	.word	0x00029cb0


	//   ....[161]....
        /*101c*/ 	.word	0x00029d60


	//   ....[162]....
        /*1020*/ 	.word	0x00029dc0


	//   ....[163]....
        /*1024*/ 	.word	0x00029e70


	//   ....[164]....
        /*1028*/ 	.word	0x00029ed0


	//   ....[165]....
        /*102c*/ 	.word	0x00029f80


	//   ....[166]....
        /*1030*/ 	.word	0x00029fe0


	//   ....[167]....
        /*1034*/ 	.word	0x0002a090


	//   ....[168]....
        /*1038*/ 	.word	0x0002a270


	//   ....[169]....
        /*103c*/ 	.word	0x0002a310


	//   ....[170]....
        /*1040*/ 	.word	0x0002a430


	//   ....[171]....
        /*1044*/ 	.word	0x0002a4a0


	//   ....[172]....
        /*1048*/ 	.word	0x0002a510


	//   ....[173]....
        /*104c*/ 	.word	0x0002a580


	//   ....[174]....
        /*1050*/ 	.word	0x0002a5f0


	//   ....[175]....
        /*1054*/ 	.word	0x0002a670


	//   ....[176]....
        /*1058*/ 	.word	0x0002a700


	//   ....[177]....
        /*105c*/ 	.word	0x0002a790


	//   ....[178]....
        /*1060*/ 	.word	0x0002a800


	//   ....[179]....
        /*1064*/ 	.word	0x0002a870


	//   ....[180]....
        /*1068*/ 	.word	0x0002a8e0


	//   ....[181]....
        /*106c*/ 	.word	0x0002a960


	//   ....[182]....
        /*1070*/ 	.word	0x0002a9d0


	//   ....[183]....
        /*1074*/ 	.word	0x0002aa70


	//   ....[184]....
        /*1078*/ 	.word	0x0002ab00


	//   ....[185]....
        /*107c*/ 	.word	0x0002ac20


	//----- nvinfo : EIATTR_REG_RECONFIG
	.align		4
.L_323:
        /*1080*/ 	.byte	0x01, 0x54
	.zero		2


	//----- nvinfo : EIATTR_SYSCALL_OFFSETS
	.align		4
        /*1084*/ 	.byte	0x04, 0x46
        /*1086*/ 	.short	(.L_325 - .L_324)


	//   ....[0]....
.L_324:
        /*1088*/ 	.word	0x00001870


	//   ....[1]....
        /*108c*/ 	.word	0x000019c0


	//   ....[2]....
        /*1090*/ 	.word	0x00009d60


	//   ....[3]....
        /*1094*/ 	.word	0x0000a070


	//   ....[4]....
        /*1098*/ 	.word	0x0001de10


	//   ....[5]....
        /*109c*/ 	.word	0x0001df80


	//   ....[6]....
        /*10a0*/ 	.word	0x0001e0d0


	//   ....[7]....
        /*10a4*/ 	.word	0x0001e210


	//   ....[8]....
        /*10a8*/ 	.word	0x0001fc80


	//----- nvinfo : EIATTR_MBARRIER_INSTR_OFFSETS
	.align		4
.L_325:
        /*10ac*/ 	.byte	0x04, 0x39
        /*10ae*/ 	.short	(.L_327 - .L_326)


	//   ....[0]....
.L_326:
        /*10b0*/ 	.word	0x00000250
        /*10b4*/ 	.word	0x000000ff
        /*10b8*/ 	.word	0x00022800
        /*10bc*/ 	.short	0x0100
        /*10be*/ 	.byte	0x08
	.zero		1


	//   ....[1]....
        /*10c0*/ 	.word	0x00000260
        /*10c4*/ 	.word	0x000000ff
        /*10c8*/ 	.word	0x00022820
        /*10cc*/ 	.short	0x0100
        /*10ce*/ 	.byte	0x08
	.zero		1


	//   ....[2]....
        /*10d0*/ 	.word	0x00000350
        /*10d4*/ 	.word	0x000000ff
        /*10d8*/ 	.word	0x00022830
        /*10dc*/ 	.short	0x0100
        /*10de*/ 	.byte	0x08
	.zero		1


	//   ....[3]....
        /*10e0*/ 	.word	0x00000360
        /*10e4*/ 	.word	0x000000ff
        /*10e8*/ 	.word	0x00022840
        /*10ec*/ 	.short	0x0100
        /*10ee*/ 	.byte	0x08
	.zero		1


	//   ....[4]....
        /*10f0*/ 	.word	0x00000370
        /*10f4*/ 	.word	0x000000ff
        /*10f8*/ 	.word	0x00022838
        /*10fc*/ 	.short	0x0100
        /*10fe*/ 	.byte	0x08
	.zero		1


	//   ....[5]....
        /*1100*/ 	.word	0x00000380
        /*1104*/ 	.word	0x000000ff
        /*1108*/ 	.word	0x00022848
        /*110c*/ 	.short	0x0100
        /*110e*/ 	.byte	0x08
	.zero		1


	//   ....[6]....
        /*1110*/ 	.word	0x000004b0
        /*1114*/ 	.word	0x000000ff
        /*1118*/ 	.word	0x00022850
        /*111c*/ 	.short	0x0100
        /*111e*/ 	.byte	0x08
	.zero		1


	//   ....[7]....
        /*1120*/ 	.word	0x000004c0
        /*1124*/ 	.word	0x000000ff
        /*1128*/ 	.word	0x00022860
        /*112c*/ 	.short	0x0100
        /*112e*/ 	.byte	0x08
	.zero		1


	//   ....[8]....
        /*1130*/ 	.word	0x000004d0
        /*1134*/ 	.word	0x000000ff
        /*1138*/ 	.word	0x00022858
        /*113c*/ 	.short	0x0100
        /*113e*/ 	.byte	0x08
	.zero		1


	//   ....[9]....
        /*1140*/ 	.word	0x000004e0
        /*1144*/ 	.word	0x000000ff
        /*1148*/ 	.word	0x00022868
        /*114c*/ 	.short	0x0100
        /*114e*/ 	.byte	0x08
	.zero		1


	//   ....[10]....
        /*1150*/ 	.word	0x000005d0
        /*1154*/ 	.word	0x000000ff
        /*1158*/ 	.word	0x00022870
        /*115c*/ 	.short	0x0100
        /*115e*/ 	.byte	0x06
	.zero		1


	//   ....[11]....
        /*1160*/ 	.word	0x000005e0
        /*1164*/ 	.word	0x000000ff
        /*1168*/ 	.word	0x00022880
        /*116c*/ 	.short	0x0100
        /*116e*/ 	.byte	0x06
	.zero		1


	//   ....[12]....
        /*1170*/ 	.word	0x000005f0
        /*1174*/ 	.word	0x000000ff
        /*1178*/ 	.word	0x00022878
        /*117c*/ 	.short	0x0100
        /*117e*/ 	.byte	0x06
	.zero		1


	//   ....[13]....
        /*1180*/ 	.word	0x00000600
        /*1184*/ 	.word	0x000000ff
        /*1188*/ 	.word	0x00022888
        /*118c*/ 	.short	0x0100
        /*118e*/ 	.byte	0x06
	.zero		1


	//   ....[14]....
        /*1190*/ 	.word	0x00000730
        /*1194*/ 	.word	0x000000ff
        /*1198*/ 	.word	0x00022890
        /*119c*/ 	.short	0x0100
        /*119e*/ 	.byte	0x08
	.zero		1


	//   ....[15]....
        /*11a0*/ 	.word	0x00000740
        /*11a4*/ 	.word	0x000000ff
        /*11a8*/ 	.word	0x000228a0
        /*11ac*/ 	.short	0x0100
        /*11ae*/ 	.byte	0x08
	.zero		1


	//   ....[16]....
        /*11b0*/ 	.word	0x00000750
        /*11b4*/ 	.word	0x000000ff
        /*11b8*/ 	.word	0x00022898
        /*11bc*/ 	.short	0x0100
        /*11be*/ 	.byte	0x08
	.zero		1


	//   ....[17]....
        /*11c0*/ 	.word	0x00000760
        /*11c4*/ 	.word	0x000000ff
        /*11c8*/ 	.word	0x000228a8
        /*11cc*/ 	.short	0x0100
        /*11ce*/ 	.byte	0x08
	.zero		1


	//   ....[18]....
        /*11d0*/ 	.word	0x000008a0
        /*11d4*/ 	.word	0x000000ff
        /*11d8*/ 	.word	0x000228b0
        /*11dc*/ 	.short	0x0100
        /*11de*/ 	.byte	0x08
	.zero		1


	//   ....[19]....
        /*11e0*/ 	.word	0x000008b0
        /*11e4*/ 	.word	0x000000ff
        /*11e8*/ 	.word	0x000228c0
        /*11ec*/ 	.short	0x0100
        /*11ee*/ 	.byte	0x08
	.zero		1


	//   ....[20]....
        /*11f0*/ 	.word	0x000008c0
        /*11f4*/ 	.word	0x000000ff
        /*11f8*/ 	.word	0x000228b8
        /*11fc*/ 	.short	0x0100
        /*11fe*/ 	.byte	0x08
	.zero		1


	//   ....[21]....
        /*1200*/ 	.word	0x000008d0
        /*1204*/ 	.word	0x000000ff
        /*1208*/ 	.word	0x000228c8
        /*120c*/ 	.short	0x0100
        /*120e*/ 	.byte	0x08
	.zero		1


	//   ....[22]....
        /*1210*/ 	.word	0x00002a30
        /*1214*/ 	.word	0x00000058
        /*1218*/ 	.word	0x00022890
        /*121c*/ 	.short	0x010a
        /*121e*/ 	.byte	0x3f
	.zero		1


	//   ....[23]....
        /*1220*/ 	.word	0x00005b30
        /*1224*/ 	.word	0x00000058
        /*1228*/ 	.word	0x00022890
        /*122c*/ 	.short	0x010a
        /*122e*/ 	.byte	0x3f
	.zero		1


	//   ....[24]....
        /*1230*/ 	.word	0x00008980
        /*1234*/ 	.word	0x00000058
        /*1238*/ 	.word	0x00022890
        /*123c*/ 	.short	0x010a
        /*123e*/ 	.byte	0x3f
	.zero		1


	//   ....[25]....
        /*1240*/ 	.word	0x00008f50
        /*1244*/ 	.word	0x00000004
        /*1248*/ 	.word	0x00000000
        /*124c*/ 	.short	0x0101
        /*124e*/ 	.byte	0x3f
	.zero		1


	//   ....[26]....
        /*1250*/ 	.word	0x00008f90
        /*1254*/ 	.word	0x00000058
        /*1258*/ 	.word	0x000228b0
        /*125c*/ 	.short	0x010a
        /*125e*/ 	.byte	0x3f
	.zero		1


	//   ....[27]....
        /*1260*/ 	.word	0x000094d0
        /*1264*/ 	.word	0x00000058
        /*1268*/ 	.word	0x00000000
        /*126c*/ 	.short	0x0101
        /*126e*/ 	.byte	0x3f
	.zero		1


	//   ....[28]....
        /*1270*/ 	.word	0x00009df0
        /*1274*/ 	.word	0x00000012
        /*1278*/ 	.word	0x00022800
        /*127c*/ 	.short	0x010a
        /*127e*/ 	.byte	0x3f
	.zero		1


	//   ....[29]....
        /*1280*/ 	.word	0x00009e40
        /*1284*/ 	.word	0x00000012
        /*1288*/ 	.word	0x00022800
        /*128c*/ 	.short	0x010a
        /*128e*/ 	.byte	0x3f
	.zero		1


	//   ....[30]....
        /*1290*/ 	.word	0x0000a720
        /*1294*/ 	.word	0x00000012
        /*1298*/ 	.word	0x00022800
        /*129c*/ 	.short	0x010a
        /*129e*/ 	.byte	0x3f
	.zero		1


	//   ....[31]....
        /*12a0*/ 	.word	0x0000ccb0
        /*12a4*/ 	.word	0x00000012
        /*12a8*/ 	.word	0x00022800
        /*12ac*/ 	.short	0x010a
        /*12ae*/ 	.byte	0x3f
	.zero		1


	//   ....[32]....
        /*12b0*/ 	.word	0x0000ed50
        /*12b4*/ 	.word	0x00000000
        /*12b8*/ 	.word	0x00022830
        /*12bc*/ 	.short	0x010a
        /*12be*/ 	.byte	0x3f
	.zero		1


	//   ....[33]....
        /*12c0*/ 	.word	0x0000ede0
        /*12c4*/ 	.word	0x00000000
        /*12c8*/ 	.word	0x00022830
        /*12cc*/ 	.short	0x010a
        /*12ce*/ 	.byte	0x3f
	.zero		1


	//   ....[34]....
        /*12d0*/ 	.word	0x00011320
        /*12d4*/ 	.word	0x00000045
        /*12d8*/ 	.word	0x00000000
        /*12dc*/ 	.short	0x0101
        /*12de*/ 	.byte	0x3f
	.zero		1


	//   ....[35]....
        /*12e0*/ 	.word	0x00012020
        /*12e4*/ 	.word	0x00000003
        /*12e8*/ 	.word	0x00022830
        /*12ec*/ 	.short	0x010a
        /*12ee*/ 	.byte	0x3f
	.zero		1


	//   ....[36]....
        /*12f0*/ 	.word	0x00012070
        /*12f4*/ 	.word	0x00000003
        /*12f8*/ 	.word	0x00022830
        /*12fc*/ 	.short	0x010a
        /*12fe*/ 	.byte	0x3f
	.zero		1


	//   ....[37]....
        /*1300*/ 	.word	0x00012d10
        /*1304*/ 	.word	0x0000000c
        /*1308*/ 	.word	0x00022850
        /*130c*/ 	.short	0x010a
        /*130e*/ 	.byte	0x3f
	.zero		1


	//   ....[38]....
        /*1310*/ 	.word	0x00012d50
        /*1314*/ 	.word	0x0000000c
        /*1318*/ 	.word	0x00022850
        /*131c*/ 	.short	0x010a
        /*131e*/ 	.byte	0x3f
	.zero		1


	//   ....[39]....
        /*1320*/ 	.word	0x00014710
        /*1324*/ 	.word	0x0000009e
        /*1328*/ 	.word	0x00000000
        /*132c*/ 	.short	0x0101
        /*132e*/ 	.byte	0x3f
	.zero		1


	//   ....[40]....
        /*1330*/ 	.word	0x00015210
        /*1334*/ 	.word	0x00000015
        /*1338*/ 	.word	0x00000000
        /*133c*/ 	.short	0x0101
        /*133e*/ 	.byte	0x3f
	.zero		1


	//   ....[41]....
        /*1340*/ 	.word	0x00015950
        /*1344*/ 	.word	0x00000003
        /*1348*/ 	.word	0x00022830
        /*134c*/ 	.short	0x010a
        /*134e*/ 	.byte	0x3f
	.zero		1


	//   ....[42]....
        /*1350*/ 	.word	0x000159a0
        /*1354*/ 	.word	0x00000003
        /*1358*/ 	.word	0x00022830
        /*135c*/ 	.short	0x010a
        /*135e*/ 	.byte	0x3f
	.zero		1


	//   ....[43]....
        /*1360*/ 	.word	0x00016620
        /*1364*/ 	.word	0x0000000c
        /*1368*/ 	.word	0x00022850
        /*136c*/ 	.short	0x010a
        /*136e*/ 	.byte	0x3f
	.zero		1


	//   ....[44]....
        /*1370*/ 	.word	0x00016660
        /*1374*/ 	.word	0x0000000c
        /*1378*/ 	.word	0x00022850
        /*137c*/ 	.short	0x010a
        /*137e*/ 	.byte	0x3f
	.zero		1


	//   ....[45]....
        /*1380*/ 	.word	0x00017310
        /*1384*/ 	.word	0x000000a7
        /*1388*/ 	.word	0x00000000
        /*138c*/ 	.short	0x0101
        /*138e*/ 	.byte	0x3f
	.zero		1


	//   ....[46]....
        /*1390*/ 	.word	0x00017fb0
        /*1394*/ 	.word	0x00000015
        /*1398*/ 	.word	0x00000000
        /*139c*/ 	.short	0x0101
        /*139e*/ 	.byte	0x3f
	.zero		1


	//   ....[47]....
        /*13a0*/ 	.word	0x00018650
        /*13a4*/ 	.word	0x0000000f
        /*13a8*/ 	.word	0x00022850
        /*13ac*/ 	.short	0x010a
        /*13ae*/ 	.byte	0x3f
	.zero		1


	//   ....[48]....
        /*13b0*/ 	.word	0x000186d0
        /*13b4*/ 	.word	0x0000000f
        /*13b8*/ 	.word	0x00022850
        /*13bc*/ 	.short	0x010a
        /*13be*/ 	.byte	0x3f
	.zero		1


	//   ....[49]....
        /*13c0*/ 	.word	0x00018ce0
        /*13c4*/ 	.word	0x00000003
        /*13c8*/ 	.word	0x00000000
        /*13cc*/ 	.short	0x0101
        /*13ce*/ 	.byte	0x3f
	.zero		1


	//   ....[50]....
        /*13d0*/ 	.word	0x0001a8f0
        /*13d4*/ 	.word	0x00000000
        /*13d8*/ 	.word	0x00000000
        /*13dc*/ 	.short	0x0101
        /*13de*/ 	.byte	0x3f
	.zero		1


	//   ....[51]....
        /*13e0*/ 	.word	0x0001cfc0
        /*13e4*/ 	.word	0x00000016
        /*13e8*/ 	.word	0x00022820
        /*13ec*/ 	.short	0x010a
        /*13ee*/ 	.byte	0x3f
	.zero		1


	//   ....[52]....
        /*13f0*/ 	.word	0x0001d070
        /*13f4*/ 	.word	0x00000006
        /*13f8*/ 	.word	0x000228a0
        /*13fc*/ 	.short	0x010a
        /*13fe*/ 	.byte	0x3f
	.zero		1


	//   ....[53]....
        /*1400*/ 	.word	0x0001d2a0
        /*1404*/ 	.word	0x00000006
        /*1408*/ 	.word	0x000228c0
        /*140c*/ 	.short	0x010a
        /*140e*/ 	.byte	0x3f
	.zero		1


	//   ....[54]....
        /*1410*/ 	.word	0x0001d5f0
        /*1414*/ 	.word	0x00000006
        /*1418*/ 	.word	0x000228a0
        /*141c*/ 	.short	0x010a
        /*141e*/ 	.byte	0x3f
	.zero		1


	//   ....[55]....
        /*1420*/ 	.word	0x0001d810
        /*1424*/ 	.word	0x00000006
        /*1428*/ 	.word	0x000228c0
        /*142c*/ 	.short	0x010a
        /*142e*/ 	.byte	0x3f
	.zero		1


	//   ....[56]....
        /*1430*/ 	.word	0x0001e790
        /*1434*/ 	.word	0x00000006
        /*1438*/ 	.word	0x00022880
        /*143c*/ 	.short	0x010a
        /*143e*/ 	.byte	0x3f
	.zero		1


	//   ....[57]....
        /*1440*/ 	.word	0x0001f060
        /*1444*/ 	.word	0x00000006
        /*1448*/ 	.word	0x00022870
        /*144c*/ 	.short	0x0107
        /*144e*/ 	.byte	0x3f
	.zero		1


	//   ....[58]....
        /*1450*/ 	.word	0x0001f120
        /*1454*/ 	.word	0x00000006
        /*1458*/ 	.word	0x00022870
        /*145c*/ 	.short	0x0101
        /*145e*/ 	.byte	0x3f
	.zero		1


	//   ....[59]....
        /*1460*/ 	.word	0x0001f170
        /*1464*/ 	.word	0x00000006
        /*1468*/ 	.word	0x00022840
        /*146c*/ 	.short	0x010a
        /*146e*/ 	.byte	0x3f
	.zero		1


	//   ....[60]....
        /*1470*/ 	.word	0x0001f9a0
        /*1474*/ 	.word	0x00000006
        /*1478*/ 	.word	0x00022830
        /*147c*/ 	.short	0x0107
        /*147e*/ 	.byte	0x3f
	.zero		1


	//   ....[61]....
        /*1480*/ 	.word	0x0001fa90
        /*1484*/ 	.word	0x00000006
        /*1488*/ 	.word	0x00022830
        /*148c*/ 	.short	0x0101
        /*148e*/ 	.byte	0x3f
	.zero		1


	//   ....[62]....
        /*1490*/ 	.word	0x000204c0
        /*1494*/ 	.word	0x00000016
        /*1498*/ 	.word	0x00022800
        /*149c*/ 	.short	0x0107
        /*149e*/ 	.byte	0x3f
	.zero		1


	//   ....[63]....
        /*14a0*/ 	.word	0x000205b0
        /*14a4*/ 	.word	0x00000016
        /*14a8*/ 	.word	0x00022800
        /*14ac*/ 	.short	0x0101
        /*14ae*/ 	.byte	0x3f
	.zero		1


	//   ....[64]....
        /*14b0*/ 	.word	0x000205e0
        /*14b4*/ 	.word	0x00000016
        /*14b8*/ 	.word	0x00022820
        /*14bc*/ 	.short	0x010a
        /*14be*/ 	.byte	0x3f
	.zero		1


	//   ....[65]....
        /*14c0*/ 	.word	0x00020a90
        /*14c4*/ 	.word	0x00000000
        /*14c8*/ 	.word	0x00022880
        /*14cc*/ 	.short	0x010a
        /*14ce*/ 	.byte	0x3f
	.zero		1


	//   ....[66]....
        /*14d0*/ 	.word	0x00021080
        /*14d4*/ 	.word	0x00000000
        /*14d8*/ 	.word	0x00022870
        /*14dc*/ 	.short	0x0107
        /*14de*/ 	.byte	0x3f
	.zero		1


	//   ....[67]....
        /*14e0*/ 	.word	0x00021140
        /*14e4*/ 	.word	0x00000000
        /*14e8*/ 	.word	0x00022870
        /*14ec*/ 	.short	0x0101
        /*14ee*/ 	.byte	0x3f
	.zero		1


	//   ....[68]....
        /*14f0*/ 	.word	0x00021170
        /*14f4*/ 	.word	0x00000000
        /*14f8*/ 	.word	0x00022840
        /*14fc*/ 	.short	0x010a
        /*14fe*/ 	.byte	0x3f
	.zero		1


	//   ....[69]....
        /*1500*/ 	.word	0x00021730
        /*1504*/ 	.word	0x00000000
        /*1508*/ 	.word	0x00022830
        /*150c*/ 	.short	0x0107
        /*150e*/ 	.byte	0x3f
	.zero		1


	//   ....[70]....
        /*1510*/ 	.word	0x00021800
        /*1514*/ 	.word	0x00000000
        /*1518*/ 	.word	0x00022830
        /*151c*/ 	.short	0x0101
        /*151e*/ 	.byte	0x3f
	.zero		1


	//   ....[71]....
        /*1520*/ 	.word	0x00021880
        /*1524*/ 	.word	0x00000000
        /*1528*/ 	.word	0x00022870
        /*152c*/ 	.short	0x010a
        /*152e*/ 	.byte	0x3f
	.zero		1


	//   ....[72]....
        /*1530*/ 	.word	0x00021910
        /*1534*/ 	.word	0x00000000
        /*1538*/ 	.word	0x00022860
        /*153c*/ 	.short	0x010a
        /*153e*/ 	.byte	0x3f
	.zero		1


	//   ....[73]....
        /*1540*/ 	.word	0x00021e20
        /*1544*/ 	.word	0x00000000
        /*1548*/ 	.word	0x00022850
        /*154c*/ 	.short	0x0101
        /*154e*/ 	.byte	0x3f
	.zero		1


	//   ....[74]....
        /*1550*/ 	.word	0x00021eb0
        /*1554*/ 	.word	0x00000000
        /*1558*/ 	.word	0x00000000
        /*155c*/ 	.short	0x0101
        /*155e*/ 	.byte	0x3f
	.zero		1


	//   ....[75]....
        /*1560*/ 	.word	0x00022070
        /*1564*/ 	.word	0x00000011
        /*1568*/ 	.word	0x00022870
        /*156c*/ 	.short	0x010a
        /*156e*/ 	.byte	0x3f
	.zero		1


	//   ....[76]....
        /*1570*/ 	.word	0x000220f0
        /*1574*/ 	.word	0x00000011
        /*1578*/ 	.word	0x00022860
        /*157c*/ 	.short	0x010a
        /*157e*/ 	.byte	0x3f
	.zero		1


	//   ....[77]....
        /*1580*/ 	.word	0x00022610
        /*1584*/ 	.word	0x00000011
        /*1588*/ 	.word	0x00022850
        /*158c*/ 	.short	0x0101
        /*158e*/ 	.byte	0x3f
	.zero		1


	//   ....[78]....
        /*1590*/ 	.word	0x000226d0
        /*1594*/ 	.word	0x00000011
        /*1598*/ 	.word	0x00000000
        /*159c*/ 	.short	0x0101
        /*159e*/ 	.byte	0x3f
	.zero		1


	//   ....[79]....
        /*15a0*/ 	.word	0x000233d0
        /*15a4*/ 	.word	0x00000007
        /*15a8*/ 	.word	0x00022820
        /*15ac*/ 	.short	0x010a
        /*15ae*/ 	.byte	0x3f
	.zero		1


	//   ....[80]....
        /*15b0*/ 	.word	0x00023540
        /*15b4*/ 	.word	0x00000005
        /*15b8*/ 	.word	0x00022840
        /*15bc*/ 	.short	0x010a
        /*15be*/ 	.byte	0x3f
	.zero		1


	//   ....[81]....
        /*15c0*/ 	.word	0x000235e0
        /*15c4*/ 	.word	0x00000003
        /*15c8*/ 	.word	0x00022840
        /*15cc*/ 	.short	0x010a
        /*15ce*/ 	.byte	0x3f
	.zero		1


	//   ....[82]....
        /*15d0*/ 	.word	0x00023620
        /*15d4*/ 	.word	0x00000005
        /*15d8*/ 	.word	0x00022860
        /*15dc*/ 	.short	0x010a
        /*15de*/ 	.byte	0x3f
	.zero		1


	//   ....[83]....
        /*15e0*/ 	.word	0x00023660
        /*15e4*/ 	.word	0x00000003
        /*15e8*/ 	.word	0x00022860
        /*15ec*/ 	.short	0x010a
        /*15ee*/ 	.byte	0x3f
	.zero		1


	//   ....[84]....
        /*15f0*/ 	.word	0x000236a0
        /*15f4*/ 	.word	0x00000005
        /*15f8*/ 	.word	0x00022880
        /*15fc*/ 	.short	0x010a
        /*15fe*/ 	.byte	0x3f
	.zero		1


	//   ....[85]....
        /*1600*/ 	.word	0x000236e0
        /*1604*/ 	.word	0x00000003
        /*1608*/ 	.word	0x00022880
        /*160c*/ 	.short	0x010a
        /*160e*/ 	.byte	0x3f
	.zero		1


	//   ....[86]....
        /*1610*/ 	.word	0x00023740
        /*1614*/ 	.word	0x00000058
        /*1618*/ 	.word	0x00022890
        /*161c*/ 	.short	0x010a
        /*161e*/ 	.byte	0x3f
	.zero		1


	//   ....[87]....
        /*1620*/ 	.word	0x00023af0
        /*1624*/ 	.word	0x00000058
        /*1628*/ 	.word	0x00022890
        /*162c*/ 	.short	0x010a
        /*162e*/ 	.byte	0x3f
	.zero		1


	//   ....[88]....
        /*1630*/ 	.word	0x00023eb0
        /*1634*/ 	.word	0x00000058
        /*1638*/ 	.word	0x00022890
        /*163c*/ 	.short	0x010a
        /*163e*/ 	.byte	0x3f
	.zero		1


	//   ....[89]....
        /*1640*/ 	.word	0x00024260
        /*1644*/ 	.word	0x00000058
        /*1648*/ 	.word	0x000228b0
        /*164c*/ 	.short	0x010a
        /*164e*/ 	.byte	0x3f
	.zero		1


	//   ....[90]....
        /*1650*/ 	.word	0x00024730
        /*1654*/ 	.word	0x00000012
        /*1658*/ 	.word	0x00022800
        /*165c*/ 	.short	0x010a
        /*165e*/ 	.byte	0x3f
	.zero		1


	//   ....[91]....
        /*1660*/ 	.word	0x00024c20
        /*1664*/ 	.word	0x00000012
        /*1668*/ 	.word	0x00022800
        /*166c*/ 	.short	0x010a
        /*166e*/ 	.byte	0x3f
	.zero		1


	//   ....[92]....
        /*1670*/ 	.word	0x00024c70
        /*1674*/ 	.word	0x00000000
        /*1678*/ 	.word	0x00022830
        /*167c*/ 	.short	0x010a
        /*167e*/ 	.byte	0x3f
	.zero		1


	//   ....[93]....
        /*1680*/ 	.word	0x00024cc0
        /*1684*/ 	.word	0x00000003
        /*1688*/ 	.word	0x00022830
        /*168c*/ 	.short	0x010a
        /*168e*/ 	.byte	0x3f
	.zero		1


	//   ....[94]....
        /*1690*/ 	.word	0x00024d10
        /*1694*/ 	.word	0x0000000c
        /*1698*/ 	.word	0x00022850
        /*169c*/ 	.short	0x010a
        /*169e*/ 	.byte	0x3f
	.zero		1


	//   ....[95]....
        /*16a0*/ 	.word	0x00024d60
        /*16a4*/ 	.word	0x00000003
        /*16a8*/ 	.word	0x00022830
        /*16ac*/ 	.short	0x010a
        /*16ae*/ 	.byte	0x3f
	.zero		1


	//   ....[96]....
        /*16b0*/ 	.word	0x00024db0
        /*16b4*/ 	.word	0x0000000c
        /*16b8*/ 	.word	0x00022850
        /*16bc*/ 	.short	0x010a
        /*16be*/ 	.byte	0x3f
	.zero		1


	//   ....[97]....
        /*16c0*/ 	.word	0x00024e00
        /*16c4*/ 	.word	0x0000000f
        /*16c8*/ 	.word	0x00022850
        /*16cc*/ 	.short	0x010a
        /*16ce*/ 	.byte	0x3f
	.zero		1


	//   ....[98]....
        /*16d0*/ 	.word	0x000263c0
        /*16d4*/ 	.word	0x00000016
        /*16d8*/ 	.word	0x00022820
        /*16dc*/ 	.short	0x010a
        /*16de*/ 	.byte	0x3f
	.zero		1


	//   ....[99]....
        /*16e0*/ 	.word	0x00026410
        /*16e4*/ 	.word	0x00000006
        /*16e8*/ 	.word	0x000228a0
        /*16ec*/ 	.short	0x010a
        /*16ee*/ 	.byte	0x3f
	.zero		1


	//   ....[100]....
        /*16f0*/ 	.word	0x00026460
        /*16f4*/ 	.word	0x00000006
        /*16f8*/ 	.word	0x000228c0
        /*16fc*/ 	.short	0x010a
        /*16fe*/ 	.byte	0x3f
	.zero		1


	//   ....[101]....
        /*1700*/ 	.word	0x000264b0
        /*1704*/ 	.word	0x00000006
        /*1708*/ 	.word	0x000228a0
        /*170c*/ 	.short	0x010a
        /*170e*/ 	.byte	0x3f
	.zero		1


	//   ....[102]....
        /*1710*/ 	.word	0x00026500
        /*1714*/ 	.word	0x00000006
        /*1718*/ 	.word	0x000228c0
        /*171c*/ 	.short	0x010a
        /*171e*/ 	.byte	0x3f
	.zero		1


	//   ....[103]....
        /*1720*/ 	.word	0x00026630
        /*1724*/ 	.word	0x00000006
        /*1728*/ 	.word	0x00022880
        /*172c*/ 	.short	0x010a
        /*172e*/ 	.byte	0x3f
	.zero		1


	//   ....[104]....
        /*1730*/ 	.word	0x00027320
        /*1734*/ 	.word	0x00000006
        /*1738*/ 	.word	0x00022840
        /*173c*/ 	.short	0x010a
        /*173e*/ 	.byte	0x3f
	.zero		1


	//   ....[105]....
        /*1740*/ 	.word	0x00028a30
        /*1744*/ 	.word	0x00000016
        /*1748*/ 	.word	0x00022820
        /*174c*/ 	.short	0x010a
        /*174e*/ 	.byte	0x3f
	.zero		1


	//   ....[106]....
        /*1750*/ 	.word	0x00028a80
        /*1754*/ 	.word	0x00000000
        /*1758*/ 	.word	0x00022880
        /*175c*/ 	.short	0x010a
        /*175e*/ 	.byte	0x3f
	.zero		1


	//   ....[107]....
        /*1760*/ 	.word	0x000295c0
        /*1764*/ 	.word	0x00000000
        /*1768*/ 	.word	0x00022840
        /*176c*/ 	.short	0x010a
        /*176e*/ 	.byte	0x3f
	.zero		1


	//   ....[108]....
        /*1770*/ 	.word	0x0002a0d0
        /*1774*/ 	.word	0x00000000
        /*1778*/ 	.word	0x00022870
        /*177c*/ 	.short	0x010a
        /*177e*/ 	.byte	0x3f
	.zero		1


	//   ....[109]....
        /*1780*/ 	.word	0x0002a120
        /*1784*/ 	.word	0x00000000
        /*1788*/ 	.word	0x00022860
        /*178c*/ 	.short	0x010a
        /*178e*/ 	.byte	0x3f
	.zero		1


	//   ....[110]....
        /*1790*/ 	.word	0x0002a170
        /*1794*/ 	.word	0x00000011
        /*1798*/ 	.word	0x00022870
        /*179c*/ 	.short	0x010a
        /*179e*/ 	.byte	0x3f
	.zero		1


	//   ....[111]....
        /*17a0*/ 	.word	0x0002a1c0
        /*17a4*/ 	.word	0x00000011
        /*17a8*/ 	.word	0x00022860
        /*17ac*/ 	.short	0x010a
        /*17ae*/ 	.byte	0x3f
	.zero		1


	//   ....[112]....
        /*17b0*/ 	.word	0x0002ab40
        /*17b4*/ 	.word	0x00000007
        /*17b8*/ 	.word	0x00022820
        /*17bc*/ 	.short	0x010a
        /*17be*/ 	.byte	0x3f
	.zero		1


	//   ....[113]....
        /*17c0*/ 	.word	0x0002ace0
        /*17c4*/ 	.word	0x00000005
        /*17c8*/ 	.word	0x00022840
        /*17cc*/ 	.short	0x010a
        /*17ce*/ 	.byte	0x3f
	.zero		1


	//   ....[114]....
        /*17d0*/ 	.word	0x0002ad30
        /*17d4*/ 	.word	0x00000003
        /*17d8*/ 	.word	0x00022840
        /*17dc*/ 	.short	0x010a
        /*17de*/ 	.byte	0x3f
	.zero		1


	//   ....[115]....
        /*17e0*/ 	.word	0x0002ad80
        /*17e4*/ 	.word	0x00000005
        /*17e8*/ 	.word	0x00022860
        /*17ec*/ 	.short	0x010a
        /*17ee*/ 	.byte	0x3f
	.zero		1


	//   ....[116]....
        /*17f0*/ 	.word	0x0002add0
        /*17f4*/ 	.word	0x00000003
        /*17f8*/ 	.word	0x00022860
        /*17fc*/ 	.short	0x010a
        /*17fe*/ 	.byte	0x3f
	.zero		1


	//   ....[117]....
        /*1800*/ 	.word	0x0002ae20
        /*1804*/ 	.word	0x00000005
        /*1808*/ 	.word	0x00022880
        /*180c*/ 	.short	0x010a
        /*180e*/ 	.byte	0x3f
	.zero		1


	//----- nvinfo : EIATTR_NUM_MBARRIERS
	.align		4
.L_327:
        /*1810*/ 	.byte	0x03, 0x38
        /*1812*/ 	.short	0x0016


	//----- nvinfo : EIATTR_EXIT_INSTR_OFFSETS
	.align		4
        /*1814*/ 	.byte	0x04, 0x1c
        /*1816*/ 	.short	(.L_329 - .L_328)


	//   ....[0]....
.L_328:
        /*1818*/ 	.word	0x00023730


	//----- nvinfo : EIATTR_MAX_THREADS
	.align		4
.L_329:
        /*181c*/ 	.byte	0x04, 0x05
        /*181e*/ 	.short	(.L_331 - .L_330)
.L_330:
        /*1820*/ 	.word	0x00000180
        /*1824*/ 	.word	0x00000001
        /*1828*/ 	.word	0x00000001


	//----- nvinfo : EIATTR_CRS_STACK_SIZE
	.align		4
.L_331:
        /*182c*/ 	.byte	0x04, 0x1e
        /*182e*/ 	.short	(.L_333 - .L_332)
.L_332:
        /*1830*/ 	.word	0x00000000


	//----- nvinfo : EIATTR_CBANK_PARAM_SIZE
	.align		4
.L_333:
        /*1834*/ 	.byte	0x03, 0x19
        /*1836*/ 	.short	0x0af0


	//----- nvinfo : EIATTR_PARAM_CBANK
	.align		4
        /*1838*/ 	.byte	0x04, 0x0a
        /*183a*/ 	.short	(.L_335 - .L_334)
	.align		4
.L_334:
        /*183c*/ 	.word	index@(.nv.constant0._ZN7cutlass13device_kernelIN5flash11enable_sm90INS1_16FlashAttnFwdSm90INS1_25CollectiveMainloopFwdSm90ILi2EN4cute5tupleIJNS5_1CILi1EEES8_S8_EEENS6_IJNS7_ILi128EEENS7_ILi160EEESA_EEELi128ENS_12float_e4m3_tEfNS_4arch4Sm90ELb1ELb0ELb0ELb1ELb1ELb1ELb0ELb1ELb1ELb1ELb0ELb0EEENS1_21CollectiveEpilogueFwdINS6_IJSA_SA_SB_EEES9_NS_10bfloat16_tESF_Li256ELb1ELb1ELb0ELb1EEENS1_36VarlenDynamicPersistentTileSchedulerILi128ELi160ELi256ELi128ELb0ELb1ELb1ELb1ELb1ELb1EEEEEEEEEvNT_6ParamsE)
        /*1840*/ 	.short	0x0210
        /*1842*/ 	.short	0x0af0


	//----- nvinfo : EIATTR_SW_WAR
	.align		4
.L_335:
        /*1844*/ 	.byte	0x04, 0x36
        /*1846*/ 	.short	(.L_337 - .L_336)
.L_336:
        /*1848*/ 	.word	0x00000008
.L_337:


//--------------------- .nv.callgraph             --------------------------
	.section	.nv.callgraph,"",@"SHT_CUDA_CALLGRAPH"
	.align	4
	.sectionentsize	8
	.align		4
        /*0000*/ 	.word	0x00000000
	.align		4
        /*0004*/ 	.word	0xffffffff
	.align		4
        /*0008*/ 	.word	index@(_ZN7cutlass13device_kernelIN5flash11enable_sm90INS1_16FlashAttnFwdSm90INS1_25CollectiveMainloopFwdSm90ILi2EN4cute5tupleIJNS5_1CILi1EEES8_S8_EEENS6_IJNS7_ILi128EEENS7_ILi160EEESA_EEELi128ENS_12float_e4m3_tEfNS_4arch4Sm90ELb0ELb0ELb0ELb0ELb1ELb0ELb0ELb1ELb1ELb1ELb0ELb0EEENS1_21CollectiveEpilogueFwdINS6_IJSA_SA_SB_EEES9_NS_10bfloat16_tESF_Li256ELb0ELb1ELb0ELb1EEENS1_29StaticPersistentTileSchedulerILb0EEEEEEEEEvNT_6ParamsE)
	.align		4
        /*000c*/ 	.word	index@(__assertfail)
	.align		4
        /*0010*/ 	.word	index@(_ZN7cutlass13device_kernelIN5flash11enable_sm90INS1_16FlashAttnFwdSm90INS1_25CollectiveMainloopFwdSm90ILi2EN4cute5tupleIJNS5_1CILi1EEES8_S8_EEENS6_IJNS7_ILi128EEENS7_ILi160EEESA_EEELi128ENS_12float_e4m3_tEfNS_4arch4Sm90ELb0ELb0ELb0ELb1ELb1ELb0ELb0ELb1ELb1ELb1ELb0ELb0EEENS1_21CollectiveEpilogueFwdINS6_IJSA_SA_SB_EEES9_NS_10bfloat16_tESF_Li256ELb1ELb1ELb0ELb1EEENS1_36VarlenDynamicPersistentTileSchedulerILi128ELi160ELi256ELi128ELb0ELb1ELb1ELb0ELb1ELb1EEEEEEEEEvNT_6ParamsE)
	.align		4
        /*0014*/ 	.word	index@(__assertfail)
	.align		4
        /*0018*/ 	.word	index@(_ZN7cutlass13device_kernelIN5flash11enable_sm90INS1_16FlashAttnFwdSm90INS1_25CollectiveMainloopFwdSm90ILi2EN4cute5tupleIJNS5_1CILi1EEES8_S8_EEENS6_IJNS7_ILi128EEENS7_ILi160EEESA_EEELi128ENS_12float_e4m3_tEfNS_4arch4Sm90ELb0ELb0ELb0ELb1ELb1ELb1ELb0ELb1ELb1ELb1ELb0ELb0EEENS1_21CollectiveEpilogueFwdINS6_IJSA_SA_SB_EEES9_NS_10bfloat16_tESF_Li256ELb1ELb1ELb0ELb1EEENS1_36VarlenDynamicPersistentTileSchedulerILi128ELi160ELi256ELi128ELb0ELb1ELb1ELb0ELb1ELb1EEEEEEEEEvNT_6ParamsE)
	.align		4
        /*001c*/ 	.word	index@(__assertfail)
	.align		4
        /*0020*/ 	.word	index@(_ZN7cutlass13device_kernelIN5flash11enable_sm90INS1_16FlashAttnFwdSm90INS1_25CollectiveMainloopFwdSm90ILi2EN4cute5tupleIJNS5_1CILi1EEES8_S8_EEENS6_IJNS7_ILi128EEENS7_ILi160EEESA_EEELi128ENS_12float_e4m3_tEfNS_4arch4Sm90ELb0ELb1ELb0ELb0ELb1ELb0ELb0ELb1ELb1ELb1ELb0ELb0EEENS1_21CollectiveEpilogueFwdINS6_IJSA_SA_SB_EEES9_NS_10bfloat16_tESF_Li256ELb0ELb1ELb0ELb1EEENS1_30DynamicPersistentTileSchedulerILi256ELi128ELb0ELb1ELb1EEEEEEEEEvNT_6ParamsE)
	.align		4
        /*0024*/ 	.word	index@(__assertfail)
	.align		4
        /*0028*/ 	.word	index@(_ZN7cutlass13device_kernelIN5flash11enable_sm90INS1_16FlashAttnFwdSm90INS1_25CollectiveMainloopFwdSm90ILi2EN4cute5tupleIJNS5_1CILi1EEES8_S8_EEENS6_IJNS7_ILi128EEENS7_ILi160EEESA_EEELi128ENS_12float_e4m3_tEfNS_4arch4Sm90ELb0ELb1ELb0ELb1ELb1ELb0ELb0ELb1ELb1ELb1ELb0ELb0EEENS1_21CollectiveEpilogueFwdINS6_IJSA_SA_SB_EEES9_NS_10bfloat16_tESF_Li256ELb1ELb1ELb0ELb1EEENS1_36VarlenDynamicPersistentTileSchedulerILi128ELi160ELi256ELi128ELb0ELb1ELb1ELb1ELb0ELb1EEEEEEEEEvNT_6ParamsE)
	.align		4
        /*002c*/ 	.word	index@(__assertfail)
	.align		4
        /*0030*/ 	.word	index@(_ZN7cutlass13device_kernelIN5flash11enable_sm90INS1_16FlashAttnFwdSm90INS1_25CollectiveMainloopFwdSm90ILi2EN4cute5tupleIJNS5_1CILi1EEES8_S8_EEENS6_IJNS7_ILi128EEENS7_ILi160EEESA_EEELi128ENS_12float_e4m3_tEfNS_4arch4Sm90ELb0ELb1ELb0ELb1ELb1ELb1ELb0ELb1ELb1ELb1ELb0ELb0EEENS1_21CollectiveEpilogueFwdINS6_IJSA_SA_SB_EEES9_NS_10bfloat16_tESF_Li256ELb1ELb1ELb0ELb1EEENS1_36VarlenDynamicPersistentTileSchedulerILi128ELi160ELi256ELi128ELb0ELb1ELb1ELb1ELb0ELb1EEEEEEEEEvNT_6ParamsE)
	.align		4
        /*0034*/ 	.word	index@(__assertfail)
	.align		4
        /*0038*/ 	.word	index@(_ZN7cutlass13device_kernelIN5flash11enable_sm90INS1_16FlashAttnFwdSm90INS1_25CollectiveMainloopFwdSm90ILi2EN4cute5tupleIJNS5_1CILi1EEES8_S8_EEENS6_IJNS7_ILi128EEENS7_ILi160EEESA_EEELi128ENS_12float_e4m3_tEfNS_4arch4Sm90ELb1ELb0ELb0ELb0ELb1ELb0ELb0ELb1ELb1ELb1ELb0ELb0EEENS1_21CollectiveEpilogueFwdINS6_IJSA_SA_SB_EEES9_NS_10bfloat16_tESF_Li256ELb0ELb1ELb0ELb1EEENS1_30DynamicPersistentTileSchedulerILi256ELi128ELb0ELb1ELb1EEEEEEEEEvNT_6ParamsE)
	.align		4
        /*003c*/ 	.word	index@(__assertfail)
	.align		4
        /*0040*/ 	.word	index@(_ZN7cutlass13device_kernelIN5flash11enable_sm90INS1_16FlashAttnFwdSm90INS1_25CollectiveMainloopFwdSm90ILi2EN4cute5tupleIJNS5_1CILi1EEES8_S8_EEENS6_IJNS7_ILi128EEENS7_ILi160EEESA_EEELi128ENS_12float_e4m3_tEfNS_4arch4Sm90ELb1ELb0ELb0ELb1ELb1ELb0ELb0ELb1ELb1ELb1ELb0ELb0EEENS1_21CollectiveEpilogueFwdINS6_IJSA_SA_SB_EEES9_NS_10bfloat16_tESF_Li256ELb1ELb1ELb0ELb1EEENS1_36VarlenDynamicPersistentTileSchedulerILi128ELi160ELi256ELi128ELb0ELb1ELb1ELb1ELb1ELb1EEEEEEEEEvNT_6ParamsE)
	.align		4
        /*0044*/ 	.word	index@(__assertfail)
	.align		4
        /*0048*/ 	.word	index@(_ZN7cutlass13device_kernelIN5flash11enable_sm90INS1_16FlashAttnFwdSm90INS1_25CollectiveMainloopFwdSm90ILi2EN4cute5tupleIJNS5_1CILi1EEES8_S8_EEENS6_IJNS7_ILi128EEENS7_ILi160EEESA_EEELi128ENS_12float_e4m3_tEfNS_4arch4Sm90ELb1ELb0ELb0ELb1ELb1ELb1ELb0ELb1ELb1ELb1ELb0ELb0EEENS1_21CollectiveEpilogueFwdINS6_IJSA_SA_SB_EEES9_NS_10bfloat16_tESF_Li256ELb1ELb1ELb0ELb1EEENS1_36VarlenDynamicPersistentTileSchedulerILi128ELi160ELi256ELi128ELb0ELb1ELb1ELb1ELb1ELb1EEEEEEEEEvNT_6ParamsE)
	.align		4
        /*004c*/ 	.word	index@(__assertfail)
	.align		4
        /*0050*/ 	.word	0x00000000
	.align		4
        /*0054*/ 	.word	0xfffffffe
	.align		4
        /*0058*/ 	.word	0x00000000
	.align		4
        /*005c*/ 	.word	0xfffffffd
	.align		4
        /*0060*/ 	.word	0x00000000
	.align		4
        /*0064*/ 	.word	0xfffffffc


//--------------------- .nv.constant4             --------------------------
	.section	.nv.constant4,"a",@progbits
	.align	8
	.align		8
.nv.constant4:
        /*0000*/ 	.dword	__assertfail
	.align		8
        /*0008*/ 	.dword	__unnamed_1
	.align		8
        /*0010*/ 	.dword	__unnamed_2
	.align		8
        /*0018*/ 	.dword	__unnamed_3
	.align		8
        /*0020*/ 	.dword	__unnamed_4
	.align		8
        /*0028*/ 	.dword	__unnamed_5
	.align		8
        /*0030*/ 	.dword	__unnamed_6
	.align		8
        /*0038*/ 	.dword	_ZZN5flash28permute_output_fp8_VcolmajorIN4cute6TensorINS1_11ArrayEngineIN7cutlass10bfloat16_tELm64EEENS1_6LayoutINS1_5tupleIJNS8_IJNS1_1CILi2EEESA_NS9_ILi16EEEEEENS9_ILi1EEESD_EEENS8_IJNS8_IJSD_SA_NS9_ILi4EEEEEENS9_ILi0EEESH_EEEEEEEEEvRT_E9upper_map
	.align		8
        /*0040*/ 	.dword	_ZN72_INTERNAL_ad1e3db0_36_flash_fwd_hdim128_e4m3_paged_sm90_cu_b81ac279_29114cuda3std3__45__cpo5beginE
	.align		8
        /*0048*/ 	.dword	_ZN72_INTERNAL_ad1e3db0_36_flash_fwd_hdim128_e4m3_paged_sm90_cu_b81ac279_29114cuda3std3__45__cpo3endE
	.align		8
        /*0050*/ 	.dword	_ZN72_INTERNAL_ad1e3db0_36_flash_fwd_hdim128_e4m3_paged_sm90_cu_b81ac279_29114cuda3std3__45__cpo6cbeginE
	.align		8
        /*0058*/ 	.dword	_ZN72_INTERNAL_ad1e3db0_36_flash_fwd_hdim128_e4m3_paged_sm90_cu_b81ac279_29114cuda3std3__45__cpo4cendE
	.align		8
        /*0060*/ 	.dword	_ZN72_INTERNAL_ad1e3db0_36_flash_fwd_hdim128_e4m3_paged_sm90_cu_b81ac279_29114cuda3std3__474_GLOBAL__N__ad1e3db0_36_flash_fwd_hdim128_e4m3_paged_sm90_cu_b81ac279_29116ignoreE
	.align		8
        /*0068*/ 	.dword	_ZN72_INTERNAL_ad1e3db0_36_flash_fwd_hdim128_e4m3_paged_sm90_cu_b81ac279_29114cuda3std3__419piecewise_constructE
	.align		8
        /*0070*/ 	.dword	_ZN72_INTERNAL_ad1e3db0_36_flash_fwd_hdim128_e4m3_paged_sm90_cu_b81ac279_29114cuda3std3__48in_placeE
	.align		8
        /*0078*/ 	.dword	_ZN72_INTERNAL_ad1e3db0_36_flash_fwd_hdim128_e4m3_paged_sm90_cu_b81ac279_29114cuda3std6ranges3__45__cpo4swapE
	.align		8
        /*0080*/ 	.dword	_ZN72_INTERNAL_ad1e3db0_36_flash_fwd_hdim128_e4m3_paged_sm90_cu_b81ac279_29114cuda3std6ranges3__45__cpo9iter_moveE
	.align		8
        /*0088*/ 	.dword	_ZN72_INTERNAL_ad1e3db0_36_flash_fwd_hdim128_e4m3_paged_sm90_cu_b81ac279_29114cute7productE
	.align		8
        /*0090*/ 	.dword	_ZN72_INTERNAL_ad1e3db0_36_flash_fwd_hdim128_e4m3_paged_sm90_cu_b81ac279_29114cute1_E
	.align		8
        /*0098*/ 	.dword	$str$23
	.align		8
        /*00a0*/ 	.dword	$str$24


//--------------------- .text._ZN7cutlass13device_kernelIN5flash11enable_sm90INS1_16FlashAttnFwdSm90INS1_25CollectiveMainloopFwdSm90ILi2EN4cute5tupleIJNS5_1CILi1EEES8_S8_EEENS6_IJNS7_ILi128EEENS7_ILi160EEESA_EEELi128ENS_12float_e4m3_tEfNS_4arch4Sm90ELb0ELb0ELb0ELb0ELb1ELb0ELb0ELb1ELb1ELb1ELb0ELb0EEENS1_21CollectiveEpilogueFwdINS6_IJSA_SA_SB_EEES9_NS_10bfloat16_tESF_Li256ELb0ELb1ELb0ELb1EEENS1_29StaticPersistentTileSchedulerILb0EEEEEEEEEvNT_6ParamsE --------------------------
	.section	.text._ZN7cutlass13device_kernelIN5flash11enable_sm90INS1_16FlashAttnFwdSm90INS1_25CollectiveMainloopFwdSm90ILi2EN4cute5tupleIJNS5_1CILi1EEES8_S8_EEENS6_IJNS7_ILi128EEENS7_ILi160EEESA_EEELi128ENS_12float_e4m3_tEfNS_4arch4Sm90ELb0ELb0ELb0ELb0ELb1ELb0ELb0ELb1ELb1ELb1ELb0ELb0EEENS1_21CollectiveEpilogueFwdINS6_IJSA_SA_SB_EEES9_NS_10bfloat16_tESF_Li256ELb0ELb1ELb0ELb1EEENS1_29StaticPersistentTileSchedulerILb0EEEEEEEEEvNT_6ParamsE,"ax",@progbits
	.align	128
.text._ZN7cutlass13device_kernelIN5flash11enable_sm90INS1_16FlashAttnFwdSm90INS1_25CollectiveMainloopFwdSm90ILi2EN4cute5tupleIJNS5_1CILi1EEES8_S8_EEENS6_IJNS7_ILi128EEENS7_ILi160EEESA_EEELi128ENS_12float_e4m3_tEfNS_4arch4Sm90ELb0ELb0ELb0ELb0ELb1ELb0ELb0ELb1ELb1ELb1ELb0ELb0EEENS1_21CollectiveEpilogueFwdINS6_IJSA_SA_SB_EEES9_NS_10bfloat16_tESF_Li256ELb0ELb1ELb0ELb1EEENS1_29StaticPersistentTileSchedulerILb0EEEEEEEEEvNT_6ParamsE:
        .type           _ZN7cutlass13device_kernelIN5flash11enable_sm90INS1_16FlashAttnFwdSm90INS1_25CollectiveMainloopFwdSm90ILi2EN4cute5tupleIJNS5_1CILi1EEES8_S8_EEENS6_IJNS7_ILi128EEENS7_ILi160EEESA_EEELi128ENS_12float_e4m3_tEfNS_4arch4Sm90ELb0ELb0ELb0ELb0ELb1ELb0ELb0ELb1ELb1ELb1ELb0ELb0EEENS1_21CollectiveEpilogueFwdINS6_IJSA_SA_SB_EEES9_NS_10bfloat16_tESF_Li256ELb0ELb1ELb0ELb1EEENS1_29StaticPersistentTileSchedulerILb0EEEEEEEEEvNT_6ParamsE,@function
        .size           _ZN7cutlass13device_kernelIN5flash11enable_sm90INS1_16FlashAttnFwdSm90INS1_25CollectiveMainloopFwdSm90ILi2EN4cute5tupleIJNS5_1CILi1EEES8_S8_EEENS6_IJNS7_ILi128EEENS7_ILi160EEESA_EEELi128ENS_12float_e4m3_tEfNS_4arch4Sm90ELb0ELb0ELb0ELb0ELb1ELb0ELb0ELb1ELb1ELb1ELb0ELb0EEENS1_21CollectiveEpilogueFwdINS6_IJSA_SA_SB_EEES9_NS_10bfloat16_tESF_Li256ELb0ELb1ELb0ELb1EEENS1_29StaticPersistentTileSchedulerILb0EEEEEEEEEvNT_6ParamsE,(.L_x_3622 - _ZN7cutlass13device_kernelIN5flash11enable_sm90INS1_16FlashAttnFwdSm90INS1_25CollectiveMainloopFwdSm90ILi2EN4cute5tupleIJNS5_1CILi1EEES8_S8_EEENS6_IJNS7_ILi128EEENS7_ILi160EEESA_EEELi128ENS_12float_e4m3_tEfNS_4arch4Sm90ELb0ELb0ELb0ELb0ELb1ELb0ELb0ELb1ELb1ELb1ELb0ELb0EEENS1_21CollectiveEpilogueFwdINS6_IJSA_SA_SB_EEES9_NS_10bfloat16_tESF_Li256ELb0ELb1ELb0ELb1EEENS1_29StaticPersistentTileSchedulerILb0EEEEEEEEEvNT_6ParamsE)
        .other          _ZN7cutlass13device_kernelIN5flash11enable_sm90INS1_16FlashAttnFwdSm90INS1_25CollectiveMainloopFwdSm90ILi2EN4cute5tupleIJNS5_1CILi1EEES8_S8_EEENS6_IJNS7_ILi128EEENS7_ILi160EEESA_EEELi128ENS_12float_e4m3_tEfNS_4arch4Sm90ELb0ELb0ELb0ELb0ELb1ELb0ELb0ELb1ELb1ELb1ELb0ELb0EEENS1_21CollectiveEpilogueFwdINS6_IJSA_SA_SB_EEES9_NS_10bfloat16_tESF_Li256ELb0ELb1ELb0ELb1EEENS1_29StaticPersistentTileSchedulerILb0EEEEEEEEEvNT_6ParamsE,@"STO_CUDA_ENTRY STV_DEFAULT"
_ZN7cutlass13device_kernelIN5flash11enable_sm90INS1_16FlashAttnFwdSm90INS1_25CollectiveMainloopFwdSm90ILi2EN4cute5tupleIJNS5_1CILi1EEES8_S8_EEENS6_IJNS7_ILi128EEENS7_ILi160EEESA_EEELi128ENS_12float_e4m3_tEfNS_4arch4Sm90ELb0ELb0ELb0ELb0ELb1ELb0ELb0ELb1ELb1ELb1ELb0ELb0EEENS1_21CollectiveEpilogueFwdINS6_IJSA_SA_SB_EEES9_NS_10bfloat16_tESF_Li256ELb0ELb1ELb0ELb1EEENS1_29StaticPersistentTileSchedulerILb0EEEEEEEEEvNT_6ParamsE:
[----:B------:R-:W0:Y:S02]  /*0000*/  LDC R1, c[0x0][0x28] ;  /* 0x00000a00ff017b82 */ /* 0x000e240000000800 */
[----:B0-----:R-:W-:Y:S01]  /*0010*/  VIADD R1, R1, 0xffffffd0 ;  /* 0xffffffd001017836 */ /* 0x001fe20000000000 */
[----:B------:R-:W0:Y:S01]  /*0020*/  S2R R3, SR_TID.X ;  /* 0x0000000000037919 */ /* 0x000e220000002100 */
[----:B------:R-:W-:Y:S01]  /*0030*/  ELECT P0, URZ, PT ;  /* 0x00000000003f782f */ /* 0x000fe20003800000 */
[----:B------:R-:W-:Y:S01]  /*0040*/  UMOV UR4, 0x80 ;  /* 0x0000008000047882 */ /* 0x000fe20000000000 */
[----:B------:R-:W-:Y:S01]  /*0050*/  UMOV UR7, 0x100 ;  /* 0x0000010000077882 */ /* 0x000fe20000000000 */
[--C-:B0-----:R-:W-:Y:S02]  /*0060*/  SHF.R.U32.HI R0, RZ, 0x5, R3.reuse ;  /* 0x00000005ff007819 */ /* 0x101fe40000011603 */
[----:B------:R-:W-:-:S03]  /*0070*/  SHF.R.U32.HI R22, RZ, 0x7, R3 ;  /* 0x00000007ff167819 */ /* 0x000fc60000011603 */
[----:B------:R-:W0:Y:S04]  /*0080*/  SHFL.IDX PT, R2, R0, RZ, 0x1f ;  /* 0x00001fff00027589 */ /* 0x000e2800000e0000 */
[----:B------:R1:W2:Y:S01]  /*0090*/  SHFL.IDX PT, R3, R22, RZ, 0x1f ;  /* 0x00001fff16037589 */ /* 0x0002a200000e0000 */
[C---:B0-----:R-:W-:Y:S02]  /*00a0*/  ISETP.NE.OR P0, PT, R2.reuse, RZ, !P0 ;  /* 0x000000ff0200720c */ /* 0x041fe40004705670 */
[----:B------:R-:W-:-:S11]  /*00b0*/  ISETP.NE.AND P1, PT, R2, RZ, PT ;  /* 0x000000ff0200720c */ /* 0x000fd60003f25270 */
[----:B------:R-:W-:Y:S01]  /*00c0*/  VOTEU.ALL UP0, P0 ;  /* 0x00000000003f7886 */ /* 0x000fe20000000000 */
[----:B------:R-:W-:-:S04]  /*00d0*/  VOTEU.ALL UP1, P0 ;  /* 0x00000000003f7886 */ /* 0x000fc80000020000 */
[----:B------:R-:W0:Y:S01]  /*00e0*/  @!UP0 S2UR UR8, SR_CgaCtaId ;  /* 0x00000000000889c3 */ /* 0x000e220000008800 */
[----:B------:R-:W-:Y:S01]  /*00f0*/  @!UP0 UMOV UR6, 0x400 ;  /* 0x0000040000068882 */ /* 0x000fe20000000000 */
[----:B------:R-:W-:-:S04]  /*0100*/  @!UP0 UIADD3 UR4, -UR4, 0x100000, URZ ;  /* 0x0010000004048890 */ /* 0x000fc8000fffe13f */
[----:B------:R-:W-:Y:S02]  /*0110*/  @!UP0 USHF.L.U32 UR5, UR4, 0xb, URZ ;  /* 0x0000000b04058899 */ /* 0x000fe4000800063f */
[----:B------:R-:W-:Y:S02]  /*0120*/  @!UP0 USHF.L.U32 UR4, UR4, 0x1, URZ ;  /* 0x0000000104048899 */ /* 0x000fe4000800063f */
[----:B0-----:R-:W-:Y:S02]  /*0130*/  @!UP0 ULEA UR8, UR8, UR6, 0x18 ;  /* 0x0000000608088291 */ /* 0x001fe4000f8ec03f */
[----:B------:R-:W-:-:S04]  /*0140*/  @!UP0 UIADD3 UR6, -UR7, 0x100000, URZ ;  /* 0x0010000007068890 */ /* 0x000fc8000fffe13f */
[----:B------:R-:W-:Y:S02]  /*0150*/  @!UP0 USHF.L.U32 UR7, UR6, 0xb, URZ ;  /* 0x0000000b06078899 */ /* 0x000fe4000800063f */
[----:B------:R-:W-:Y:S01]  /*0160*/  @!UP0 USHF.L.U32 UR6, UR6, 0x1, URZ ;  /* 0x0000000106068899 */ /* 0x000fe2000800063f */
[----:B------:R-:W-:-:S05]  /*0170*/  VOTEU.ALL UP0, P0 ;  /* 0x00000000003f7886 */ /* 0x000fca0000000000 */
[----:B------:R1:W0:Y:S06]  /*0180*/  @!UP0 SYNCS.EXCH.64 URZ, [UR8+0x22800], UR4 ;  /* 0x02280004083f85b2 */ /* 0x00022c0008000100 */
[----:B------:R1:W3:Y:S02]  /*0190*/  @!UP1 SYNCS.EXCH.64 URZ, [UR8+0x22820], UR6 ;  /* 0x02282006083f95b2 */ /* 0x0002e40008000100 */
[----:B-12---:R-:W-:Y:S05]  /*01a0*/  @P1 BRA `(.L_x_0) ;  /* 0x0000000000481947 */ /* 0x006fea0003800000 */
[----:B------:R-:W1:Y:S01]  /*01b0*/  S2UR UR5, SR_CgaCtaId ;  /* 0x00000000000579c3 */ /* 0x000e620000008800 */
[----:B------:R-:W-:Y:S01]  /*01c0*/  UMOV UR4, 0x400 ;  /* 0x0000040000047882 */ /* 0x000fe20000000000 */
[----:B------:R-:W-:Y:S01]  /*01d0*/  UMOV UR6, 0x80 ;  /* 0x0000008000067882 */ /* 0x000fe20000000000 */
[----:B------:R-:W-:Y:S01]  /*01e0*/  UMOV UR7, 0x100 ;  /* 0x0000010000077882 */ /* 0x000fe20000000000 */
[----:B------:R-:W-:Y:S01]  /*01f0*/  ELECT P0, URZ, PT ;  /* 0x00000000003f782f */ /* 0x000fe20003800000 */
[----:B-1----:R-:W-:Y:S02]  /*0200*/  ULEA UR8, UR5, UR4, 0x18 ;  /* 0x0000000405087291 */ /* 0x002fe4000f8ec03f */
[----:B------:R-:W-:-:S04]  /*0210*/  UIADD3 UR4, -UR6, 0x100000, URZ ;  /* 0x0010000006047890 */ /* 0x000fc8000fffe13f */
[----:B------:R-:W-:Y:S02]  /*0220*/  USHF.L.U32 UR5, UR4, 0xb, URZ ;  /* 0x0000000b04057899 */ /* 0x000fe4000800063f */
[----:B------:R-:W-:Y:S02]  /*0230*/  USHF.L.U32 UR4, UR4, 0x1, URZ ;  /* 0x0000000104047899 */ /* 0x000fe4000800063f */
[----:B------:R-:W-:-:S04]  /*0240*/  UIADD3 UR6, -UR7, 0x100000, URZ ;  /* 0x0010000007067890 */ /* 0x000fc8000fffe13f */
[----:B------:R-:W-:Y:S02]  /*0250*/  USHF.L.U32 UR7, UR6, 0xb, URZ ;  /* 0x0000000b06077899 */ /* 0x000fe4000800063f */
[----:B------:R-:W-:Y:S01]  /*0260*/  USHF.L.U32 UR6, UR6, 0x1, URZ ;  /* 0x0000000106067899 */ /* 0x000fe2000800063f */
[----:B------:R-:W1:Y:S03]  /*0270*/  FENCE.VIEW.ASYNC.S ;  /* 0x00000000000073c6 */ /* 0x000e660000000000 */
[----:B-1----:R1:W2:Y:S08]  /*0280*/  SYNCS.EXCH.64 URZ, [UR8+0x22830], UR4 ;  /* 0x02283004083f75b2 */ /* 0x0022b00008000100 */
[----:B------:R1:W4:Y:S01]  /*0290*/  SYNCS.EXCH.64 URZ, [UR8+0x22840], UR6 ;  /* 0x02284006083f75b2 */ /* 0x0003220008000100 */
[----:B------:R1:W0:Y:S01]  /*02a0*/  SYNCS.EXCH.64 URZ, [UR8+0x22838], UR4 ;  /* 0x02283804083f75b2 */ /* 0x0002220008000100 */
[----:B------:R1:W0:Y:S01]  /*02b0*/  SYNCS.EXCH.64 URZ, [UR8+0x22848], UR6 ;  /* 0x02284806083f75b2 */ /* 0x0002220008000100 */
[----:B------:R-:W-:Y:S01]  /*02c0*/  NOP ;  /* 0x0000000000007918 */ /* 0x000fe20000000000 */
.L_x_0:
[----:B------:R-:W5:Y:S01]  /*02d0*/  SHFL.IDX PT, R2, R0, RZ, 0x1f ;  /* 0x00001fff00027589 */ /* 0x000f6200000e0000 */
[----:B------:R-:W-:Y:S01]  /*02e0*/  NOP ;  /* 0x0000000000007918 */ /* 0x000fe20000000000 */
[----:B-----5:R-:W-:-:S13]  /*02f0*/  ISETP.NE.AND P0, PT, R2, RZ, PT ;  /* 0x000000ff0200720c */ /* 0x020fda0003f05270 */
[----:B------:R-:W-:Y:S05]  /*0300*/  @P0 BRA `(.L_x_1) ;  /* 0x0000000000480947 */ /* 0x000fea0003800000 */
[----:B-1----:R-:W1:Y:S01]  /*0310*/  S2UR UR5, SR_CgaCtaId ;  /* 0x00000000000579c3 */ /* 0x002e620000008800 */
        /* <DEDUP_REMOVED lines=12> */
[----:B-1----:R1:W0:Y:S08]  /*03e0*/  SYNCS.EXCH.64 URZ, [UR8+0x22850], UR4 ;  /* 0x02285004083f75b2 */ /* 0x0022300008000100 */
[----:B------:R1:W0:Y:S01]  /*03f0*/  SYNCS.EXCH.64 URZ, [UR8+0x22860], UR6 ;  /* 0x02286006083f75b2 */ /* 0x0002220008000100 */
[----:B------:R1:W0:Y:S01]  /*0400*/  SYNCS.EXCH.64 URZ, [UR8+0x22858], UR4 ;  /* 0x02285804083f75b2 */ /* 0x0002220008000100 */
[----:B------:R1:W0:Y:S01]  /*0410*/  SYNCS.EXCH.64 URZ, [UR8+0x22868], UR6 ;  /* 0x02286806083f75b2 */ /* 0x0002220008000100 */
[----:B------:R-:W-:Y:S01]  /*0420*/  NOP ;  /* 0x0000000000007918 */ /* 0x000fe20000000000 */
.L_x_1:
[----:B------:R-:W5:Y:S01]  /*0430*/  SHFL.IDX PT, R2, R0, RZ, 0x1f ;  /* 0x00001fff00027589 */ /* 0x000f6200000e0000 */
[----:B------:R-:W-:Y:S01]  /*0440*/  NOP ;  /* 0x0000000000007918 */ /* 0x000fe20000000000 */
[----:B-----5:R-:W-:-:S13]  /*0450*/  ISETP.NE.AND P0, PT, R2, RZ, PT ;  /* 0x000000ff0200720c */ /* 0x020fda0003f05270 */
[----:B------:R-:W-:Y:S05]  /*0460*/  @P0 BRA `(.L_x_2) ;  /* 0x0000000000380947 */ /* 0x000fea0003800000 */
[----:B-1----:R-:W1:Y:S01]  /*0470*/  S2UR UR5, SR_CgaCtaId ;  /* 0x00000000000579c3 */ /* 0x002e620000008800 */
[----:B------:R-:W-:Y:S01]  /*0480*/  UMOV UR4, 0x400 ;  /* 0x0000040000047882 */ /* 0x000fe20000000000 */
[----:B------:R-:W-:Y:S01]  /*0490*/  UMOV UR7, 0x80 ;  /* 0x0000008000077882 */ /* 0x000fe20000000000 */
[----:B------:R-:W-:Y:S01]  /*04a0*/  ELECT P0, URZ, PT ;  /* 0x00000000003f782f */ /* 0x000fe20003800000 */
[----:B-1----:R-:W-:Y:S02]  /*04b0*/  ULEA UR6, UR5, UR4, 0x18 ;  /* 0x0000000405067291 */ /* 0x002fe4000f8ec03f */
[----:B------:R-:W-:-:S04]  /*04c0*/  UIADD3 UR4, -UR7, 0x100000, URZ ;  /* 0x0010000007047890 */ /* 0x000fc8000fffe13f */
[----:B------:R-:W-:Y:S02]  /*04d0*/  USHF.L.U32 UR5, UR4, 0xb, URZ ;  /* 0x0000000b04057899 */ /* 0x000fe4000800063f */
[----:B------:R-:W-:Y:S01]  /*04e0*/  USHF.L.U32 UR4, UR4, 0x1, URZ ;  /* 0x0000000104047899 */ /* 0x000fe2000800063f */
[----:B------:R-:W1:Y:S11]  /*04f0*/  FENCE.VIEW.ASYNC.S ;  /* 0x00000000000073c6 */ /* 0x000e760000000000 */
[----:B-1----:R1:W0:Y:S01]  /*0500*/  SYNCS.EXCH.64 URZ, [UR6+0x22870], UR4 ;  /* 0x02287004063f75b2 */ /* 0x0022220008000100 */
[----:B------:R1:W0:Y:S01]  /*0510*/  SYNCS.EXCH.64 URZ, [UR6+0x22880], UR4 ;  /* 0x02288004063f75b2 */ /* 0x0002220008000100 */
[----:B------:R1:W0:Y:S01]  /*0520*/  SYNCS.EXCH.64 URZ, [UR6+0x22878], UR4 ;  /* 0x02287804063f75b2 */ /* 0x0002220008000100 */
[----:B------:R1:W0:Y:S01]  /*0530*/  SYNCS.EXCH.64 URZ, [UR6+0x22888], UR4 ;  /* 0x02288804063f75b2 */ /* 0x0002220008000100 */
[----:B------:R-:W-:Y:S01]  /*0540*/  NOP ;  /* 0x0000000000007918 */ /* 0x000fe20000000000 */
.L_x_2:
        /* <DEDUP_REMOVED lines=22> */
.L_x_3:
[----:B------:R-:W5:Y:S01]  /*06b0*/  SHFL.IDX PT, R2, R0, RZ, 0x1f ;  /* 0x00001fff00027589 */ /* 0x000f6200000e0000 */
[----:B------:R-:W0:Y:S01]  /*06c0*/  S2UR UR46, SR_CgaCtaId ;  /* 0x00000000002e79c3 */ /* 0x000e220000008800 */
[----:B------:R-:W-:Y:S01]  /*06d0*/  R2UR UR9, R3 ;  /* 0x00000000030972ca */ /* 0x000fe200000e0000 */
[----:B------:R-:W-:Y:S01]  /*06e0*/  NOP ;  /* 0x0000000000007918 */ /* 0x000fe20000000000 */
[----:B-----5:R-:W-:-:S13]  /*06f0*/  ISETP.NE.AND P0, PT, R2, RZ, PT ;  /* 0x000000ff0200720c */ /* 0x020fda0003f05270 */
[----:B0-----:R-:W-:Y:S05]  /*0700*/  @P0 BRA `(.L_x_4) ;  /* 0x0000000000480947 */ /* 0x001fea0003800000 */
[----:B-1----:R-:W0:Y:S01]  /*0710*/  S2UR UR5, SR_CgaCtaId ;  /* 0x00000000000579c3 */ /* 0x002e220000008800 */
[----:B------:R-:W-:Y:S01]  /*0720*/  UMOV UR4, 0x400 ;  /* 0x0000040000047882 */ /* 0x000fe20000000000 */
[----:B------:R-:W-:Y:S01]  /*0730*/  UMOV UR6, 0x1 ;  /* 0x0000000100067882 */ /* 0x000fe20000000000 */
[----:B------:R-:W-:Y:S01]  /*0740*/  UMOV UR7, 0x2 ;  /* 0x0000000200077882 */ /* 0x000fe20000000000 */
[----:B------:R-:W-:Y:S01]  /*0750*/  ELECT P0, URZ, PT ;  /* 0x00000000003f782f */ /* 0x000fe20003800000 */
[----:B0-----:R-:W-:Y:S02]  /*0760*/  ULEA UR8, UR5, UR4, 0x18 ;  /* 0x0000000405087291 */ /* 0x001fe4000f8ec03f */
[----:B------:R-:W-:-:S04]  /*0770*/  UIADD3 UR4, -UR6, 0x100000, URZ ;  /* 0x0010000006047890 */ /* 0x000fc8000fffe13f */
[----:B------:R-:W-:Y:S02]  /*0780*/  USHF.L.U32 UR5, UR4, 0xb, URZ ;  /* 0x0000000b04057899 */ /* 0x000fe4000800063f */
[----:B------:R-:W-:Y:S02]  /*0790*/  USHF.L.U32 UR4, UR4, 0x1, URZ ;  /* 0x0000000104047899 */ /* 0x000fe4000800063f */
[----:B------:R-:W-:-:S04]  /*07a0*/  UIADD3 UR6, -UR7, 0x100000, URZ ;  /* 0x0010000007067890 */ /* 0x000fc8000fffe13f */
[----:B------:R-:W-:Y:S02]  /*07b0*/  USHF.L.U32 UR7, UR6, 0xb, URZ ;  /* 0x0000000b06077899 */ /* 0x000fe4000800063f */
[----:B------:R-:W-:Y:S01]  /*07c0*/  USHF.L.U32 UR6, UR6, 0x1, URZ ;  /* 0x0000000106067899 */ /* 0x000fe2000800063f */
[----:B------:R-:W0:Y:S03]  /*07d0*/  FENCE.VIEW.ASYNC.S ;  /* 0x00000000000073c6 */ /* 0x000e260000000000 */
[----:B0-----:R0:W1:Y:S08]  /*07e0*/  SYNCS.EXCH.64 URZ, [UR8+0x228b0], UR4 ;  /* 0x0228b004083f75b2 */ /* 0x0010700008000100 */
[----:B------:R0:W0:Y:S01]  /*07f0*/  SYNCS.EXCH.64 URZ, [UR8+0x228c0], UR6 ;  /* 0x0228c006083f75b2 */ /* 0x0000220008000100 */
[----:B------:R0:W0:Y:S01]  /*0800*/  SYNCS.EXCH.64 URZ, [UR8+0x228b8], UR4 ;  /* 0x0228b804083f75b2 */ /* 0x0000220008000100 */
[----:B------:R0:W0:Y:S01]  /*0810*/  SYNCS.EXCH.64 URZ, [UR8+0x228c8], UR6 ;  /* 0x0228c806083f75b2 */ /* 0x0000220008000100 */
[----:B------:R-:W-:Y:S01]  /*0820*/  NOP ;  /* 0x0000000000007918 */ /* 0x000fe20000000000 */
.L_x_4:
[----:B------:R-:W-:Y:S01]  /*0830*/  UISETP.NE.AND UP0, UPT, UR9, URZ, UPT ;  /* 0x0000003f0900728c */ /* 0x000fe2000bf05270 */
[----:B------:R-:W-:Y:S01]  /*0840*/  NOP ;  /* 0x0000000000007918 */ /* 0x000fe20000000000 */
[----:B------:R-:W-:Y:S01]  /*0850*/  UMOV UR36, 0x1 ;  /* 0x0000000100247882 */ /* 0x000fe20000000000 */
[----:B------:R-:W-:Y:S01]  /*0860*/  ULDC.64 UR48, c[0x0][0x208] ;  /* 0x0000820000307ab9 */ /* 0x000fe20000000a00 */
[----:B------:R-:W-:Y:S01]  /*0870*/  USEL UR36, UR36, 0x2, !UP0 ;  /* 0x0000000224247887 */ /* 0x000fe2000c000000 */
[----:B01234-:R-:W-:Y:S01]  /*0880*/  BAR.SYNC.DEFER_BLOCKING 0x0 ;  /* 0x0000000000007b1d */ /* 0x01ffe20000010000 */
[----:B------:R-:W-:-:S13]  /*0890*/  PLOP3.LUT P0, PT, PT, PT, UP0, 0x80, 0x0 ;  /* 0x000000000000781c */ /* 0x000fda0003f0f008 */
[----:B------:R-:W-:Y:S05]  /*08a0*/  @!P0 BRA `(.L_x_5) ;  /* 0x0000008800208947 */ /* 0x000fea0003800000 */
.L_x_6:
[----:B------:R-:W-:-:S08]  /*08b0*/  NOP ;  /* 0x0000000000007918 */ /* 0x000fd00000000000 */
[----:B------:R-:W0:Y:S02]  /*08c0*/  USETMAXREG.TRY_ALLOC.CTAPOOL UP0, 0xe8 ;  /* 0x000000e8000079c8 */ /* 0x000e240008000600 */
[----:B0-----:R-:W-:-:S13]  /*08d0*/  PLOP3.LUT P0, PT, PT, PT, UP0, 0x80, 0x0 ;  /* 0x000000000000781c */ /* 0x001fda0003f0f008 */
[----:B------:R-:W-:Y:S05]  /*08e0*/  @!P0 BRA `(.L_x_6) ;  /* 0xfffffffc00f08947 */ /* 0x000fea000383ffff */
[----:B------:R-:W0:Y:S01]  /*08f0*/  S2R R2, SR_TID.X ;  /* 0x0000000000027919 */ /* 0x000e220000002100 */
[----:B------:R-:W1:Y:S08]  /*0900*/  S2UR UR43, SR_CTAID.X ;  /* 0x00000000002b79c3 */ /* 0x000e700000002500 */
[----:B------:R-:W-:Y:S06]  /*0910*/  BAR.ARV 0x8, 0x180 ;  /* 0x0206000000007b1d */ /* 0x000fec0000002000 */
[----:B0-----:R-:W-:-:S04]  /*0920*/  LOP3.LUT R0, R2, 0xffffff80, RZ, 0xc0, !PT ;  /* 0xffffff8002007812 */ /* 0x001fc800078ec0ff */
[----:B------:R-:W-:Y:S02]  /*0930*/  ISETP.NE.AND P0, PT, R0, 0x80, PT ;  /* 0x000000800000780c */ /* 0x000fe40003f05270 */
[----:B------:R-:W1:Y:S11]  /*0940*/  LDC R0, c[0x0][0xc34] ;  /* 0x00030d00ff007b82 */ /* 0x000e760000000800 */
[----:B------:R-:W-:Y:S06]  /*0950*/  @!P0 BAR.ARV 0x9, 0x100 ;  /* 0x0244000000008b1d */ /* 0x000fec0000002000 */
[----:B-1----:R-:W-:-:S13]  /*0960*/  ISETP.LE.AND P0, PT, R0, UR43, PT ;  /* 0x0000002b00007c0c */ /* 0x002fda000bf03270 */
[----:B------:R-:W-:Y:S05]  /*0970*/  @P0 EXIT ;  /* 0x000000000000094d */ /* 0x000fea0003800000 */
[----:B------:R-:W-:Y:S01]  /*0980*/  VIADD R17, R2, 0xffffff80 ;  /* 0xffffff8002117836 */ /* 0x000fe20000000000 */
[----:B------:R-:W-:Y:S01]  /*0990*/  ULOP3.LUT UR47, UR36, 0x1, URZ, 0xfc, !UPT ;  /* 0x00000001242f7892 */ /* 0x000fe2000f8efc3f */
[----:B------:R-:W-:Y:S01]  /*09a0*/  IMAD.MOV.U32 R171, RZ, RZ, -0x2 ;  /* 0xfffffffeffab7424 */ /* 0x000fe200078e00ff */
[----:B------:R-:W-:Y:S01]  /*09b0*/  UMOV UR46, URZ ;  /* 0x0000003f002e7c82 */ /* 0x000fe20008000000 */
[----:B------:R-:W-:Y:S01]  /*09c0*/  UMOV UR45, URZ ;  /* 0x0000003f002d7c82 */ /* 0x000fe20008000000 */
[----:B------:R-:W-:Y:S01]  /*09d0*/  SHF.R.S32.HI R0, RZ, 0x1f, R17 ;  /* 0x0000001fff007819 */ /* 0x000fe20000011411 */
[----:B------:R-:W-:-:S03]  /*09e0*/  UMOV UR44, URZ ;  /* 0x0000003f002c7c82 */ /* 0x000fc60008000000 */
[CC--:B------:R-:W-:Y:S02]  /*09f0*/  LEA.HI R2, R0.reuse, R17.reuse, RZ, 0x7 ;  /* 0x0000001100027211 */ /* 0x0c0fe400078f38ff */
[-C--:B------:R-:W-:Y:S02]  /*0a00*/  LEA.HI R3, R0, R17.reuse, RZ, 0x5 ;  /* 0x0000001100037211 */ /* 0x080fe400078f28ff */
[----:B------:R-:W-:Y:S02]  /*0a10*/  LOP3.LUT R4, R2, 0xffffff80, RZ, 0xc0, !PT ;  /* 0xffffff8002047812 */ /* 0x000fe400078ec0ff */
[CC--:B------:R-:W-:Y:S01]  /*0a20*/  LEA.HI R5, R0.reuse, R17.reuse, RZ, 0x4 ;  /* 0x0000001100057211 */ /* 0x0c0fe200078f20ff */
[----:B------:R-:W-:Y:S01]  /*0a30*/  IMAD.SHL.U32 R3, R3, 0x20, RZ ;  /* 0x0000002003037824 */ /* 0x000fe200078e00ff */
[----:B------:R-:W-:Y:S01]  /*0a40*/  LEA.HI R9, R0, R17, RZ, 0x2 ;  /* 0x0000001100097211 */ /* 0x000fe200078f10ff */
[----:B------:R-:W-:Y:S01]  /*0a50*/  IMAD.IADD R19, R17, 0x1, -R4 ;  /* 0x0000000111137824 */ /* 0x000fe200078e0a04 */
[----:B------:R-:W-:-:S02]  /*0a60*/  LOP3.LUT R6, R5, 0x3fffff0, RZ, 0xc0, !PT ;  /* 0x03fffff005067812 */ /* 0x000fc400078ec0ff */
[----:B------:R-:W-:Y:S02]  /*0a70*/  LOP3.LUT R7, R3, 0xfffffc00, RZ, 0xc0, !PT ;  /* 0xfffffc0003077812 */ /* 0x000fe400078ec0ff */
[----:B------:R-:W-:Y:S01]  /*0a80*/  SHF.R.S32.HI R4, RZ, 0x1f, R19 ;  /* 0x0000001fff047819 */ /* 0x000fe20000011413 */
[----:B------:R-:W-:Y:S01]  /*0a90*/  IMAD.IADD R6, R17, 0x1, -R6 ;  /* 0x0000000111067824 */ /* 0x000fe200078e0a06 */
[----:B------:R-:W-:Y:S02]  /*0aa0*/  SHF.R.S32.HI R8, RZ, 0x4, R5 ;  /* 0x00000004ff087819 */ /* 0x000fe40000011405 */
[----:B------:R-:W-:Y:S01]  /*0ab0*/  LEA.HI R3, R4, R19, RZ, 0x2 ;  /* 0x0000001304037211 */ /* 0x000fe200078f10ff */
[----:B------:R-:W-:Y:S01]  /*0ac0*/  IMAD R6, R6, 0x40, R7 ;  /* 0x0000004006067824 */ /* 0x000fe200078e0207 */
[----:B------:R-:W-:Y:S02]  /*0ad0*/  LEA.HI R5, R5, R8, RZ, 0x1 ;  /* 0x0000000805057211 */ /* 0x000fe400078f08ff */
[----:B------:R-:W-:-:S02]  /*0ae0*/  SHF.R.S32.HI R7, RZ, 0x2, R3 ;  /* 0x00000002ff077819 */ /* 0x000fc40000011403 */
[----:B------:R-:W-:Y:S02]  /*0af0*/  SHF.R.S32.HI R10, RZ, 0x1f, R3 ;  /* 0x0000001fff0a7819 */ /* 0x000fe40000011403 */
[----:B------:R-:W-:Y:S02]  /*0b00*/  LEA.HI R18, R0, R17, RZ, 0x3 ;  /* 0x0000001100127211 */ /* 0x000fe400078f18ff */
[----:B------:R-:W-:Y:S02]  /*0b10*/  LOP3.LUT R5, R5, 0x1ffffffe, RZ, 0xc0, !PT ;  /* 0x1ffffffe05057812 */ /* 0x000fe400078ec0ff */
[----:B------:R-:W-:Y:S02]  /*0b20*/  LOP3.LUT R0, R9, 0xfffffffc, RZ, 0xc0, !PT ;  /* 0xfffffffc09007812 */ /* 0x000fe400078ec0ff */
[----:B------:R-:W-:Y:S01]  /*0b30*/  LEA.HI R10, R10, R7, RZ, 0x3 ;  /* 0x000000070a0a7211 */ /* 0x000fe200078f18ff */
[----:B------:R-:W-:Y:S01]  /*0b40*/  IMAD.IADD R5, R8, 0x1, -R5 ;  /* 0x0000000108057824 */ /* 0x000fe200078e0a05 */
[----:B------:R-:W-:Y:S01]  /*0b50*/  SHF.R.S32.HI R23, RZ, 0x7, R2 ;  /* 0x00000007ff177819 */ /* 0x000fe20000011402 */
[----:B------:R-:W-:Y:S01]  /*0b60*/  IMAD.IADD R8, R17, 0x1, -R0 ;  /* 0x0000000111087824 */ /* 0x000fe200078e0a00 */
[----:B------:R-:W-:Y:S01]  /*0b70*/  LOP3.LUT R10, R10, 0xfffffff8, RZ, 0xc0, !PT ;  /* 0xfffffff80a0a7812 */ /* 0x000fe200078ec0ff */
[----:B------:R-:W-:Y:S01]  /*0b80*/  IMAD R170, R5, 0x8, R6 ;  /* 0x0000000805aa7824 */ /* 0x000fe200078e0206 */
[----:B------:R-:W-:-:S02]  /*0b90*/  LEA.HI R2, R2, R23, RZ, 0x1 ;  /* 0x0000001702027211 */ /* 0x000fc400078f08ff */
[----:B------:R-:W-:Y:S01]  /*0ba0*/  LOP3.LUT R12, R18, 0xfffffff8, RZ, 0xc0, !PT ;  /* 0xfffffff8120c7812 */ /* 0x000fe200078ec0ff */
[----:B------:R-:W-:Y:S01]  /*0bb0*/  IMAD.IADD R7, R7, 0x1, -R10 ;  /* 0x0000000107077824 */ /* 0x000fe200078e0a0a */
[----:B------:R-:W-:Y:S02]  /*0bc0*/  LEA.HI R4, R4, R19, RZ, 0x5 ;  /* 0x0000001304047211 */ /* 0x000fe400078f28ff */
[----:B------:R-:W-:Y:S01]  /*0bd0*/  LOP3.LUT R2, R2, 0x3fffffe, RZ, 0xc0, !PT ;  /* 0x03fffffe02027812 */ /* 0x000fe200078ec0ff */
[----:B------:R-:W-:Y:S01]  /*0be0*/  IMAD.IADD R17, R17, 0x1, -R12 ;  /* 0x0000000111117824 */ /* 0x000fe200078e0a0c */
[----:B------:R-:W-:Y:S02]  /*0bf0*/  LEA.HI R5, R8, R8, RZ, 0x1 ;  /* 0x0000000808057211 */ /* 0x000fe400078f08ff */
[----:B------:R-:W-:Y:S01]  /*0c00*/  SHF.R.S32.HI R4, RZ, 0x5, R4 ;  /* 0x00000005ff047819 */ /* 0x000fe20000011404 */
[----:B------:R-:W-:Y:S01]  /*0c10*/  IMAD.IADD R168, R23, 0x1, -R2 ;  /* 0x0000000117a87824 */ /* 0x000fe200078e0a02 */
[----:B------:R-:W-:Y:S01]  /*0c20*/  LOP3.LUT R0, R3, 0x7ffffffc, RZ, 0xc0, !PT ;  /* 0x7ffffffc03007812 */ /* 0x000fe200078ec0ff */
[----:B------:R-:W-:Y:S01]  /*0c30*/  IMAD.SHL.U32 R2, R17, 0x8, RZ ;  /* 0x0000000811027824 */ /* 0x000fe200078e00ff */
[----:B------:R-:W-:-:S02]  /*0c40*/  LOP3.LUT R5, R5, 0x1ffffffe, RZ, 0xc0, !PT ;  /* 0x1ffffffe05057812 */ /* 0x000fc400078ec0ff */
[----:B------:R-:W-:Y:S01]  /*0c50*/  LEA R7, R4, R7, 0x4 ;  /* 0x0000000704077211 */ /* 0x000fe200078e20ff */
[----:B------:R-:W-:Y:S01]  /*0c60*/  VIADD R16, R2, 0x40 ;  /* 0x0000004002107836 */ /* 0x000fe20000000000 */
[----:B------:R-:W-:Y:S01]  /*0c70*/  SHF.R.S32.HI R18, RZ, 0x3, R18 ;  /* 0x00000003ff127819 */ /* 0x000fe20000011412 */
[----:B------:R-:W-:Y:S02]  /*0c80*/  IMAD.IADD R0, R19, 0x1, -R0 ;  /* 0x0000000113007824 */ /* 0x000fe400078e0a00 */
[----:B------:R-:W-:Y:S01]  /*0c90*/  IMAD.IADD R5, R8, 0x1, -R5 ;  /* 0x0000000108057824 */ /* 0x000fe200078e0a05 */
[----:B------:R-:W-:Y:S01]  /*0ca0*/  SHF.R.S32.HI R192, RZ, 0x1f, R16 ;  /* 0x0000001fffc07819 */ /* 0x000fe20000011410 */
[----:B------:R-:W-:Y:S02]  /*0cb0*/  IMAD R168, R168, 0x40, R7 ;  /* 0x00000040a8a87824 */ /* 0x000fe400078e0207 */
[----:B------:R-:W-:Y:S02]  /*0cc0*/  IMAD R171, R0, R171, 0xa0 ;  /* 0x000000a000ab7424 */ /* 0x000fe400078e02ab */
[----:B------:R-:W-:-:S07]  /*0cd0*/  IMAD R169, R5, 0x8, R168 ;  /* 0x0000000805a97824 */ /* 0x000fce00078e02a8 */
.L_x_39:
[----:B------:R-:W-:Y:S01]  /*0ce0*/  ULDC UR4, c[0x0][0xc38] ;  /* 0x00030e0000047ab9 */ /* 0x000fe20000000800 */
[----:B------:R-:W-:Y:S01]  /*0cf0*/  ULDC UR15, c[0x0][0xc44] ;  /* 0x00031100000f7ab9 */ /* 0x000fe20000000800 */
[----:B------:R-:W-:Y:S01]  /*0d00*/  UISETP.NE.AND UP3, UPT, UR4, 0x1, UPT ;  /* 0x000000010400788c */ /* 0x000fe2000bf65270 */
[----:B------:R-:W-:Y:S01]  /*0d10*/  IMAD.MOV.U32 R3, RZ, RZ, 0x3f800000 ;  /* 0x3f800000ff037424 */ /* 0x000fe200078e00ff */
[----:B------:R-:W-:Y:S01]  /*0d20*/  UISETP.NE.AND UP2, UPT, UR15, 0x1, UPT ;  /* 0x000000010f00788c */ /* 0x000fe2000bf45270 */
[----:B------:R-:W-:Y:S01]  /*0d30*/  IMAD.MOV.U32 R0, RZ, RZ, 0x3f800000 ;  /* 0x3f800000ff007424 */ /* 0x000fe200078e00ff */
[----:B------:R-:W-:Y:S01]  /*0d40*/  ULDC.64 UR6, c[0x0][0x990] ;  /* 0x0002640000067ab9 */ /* 0x000fe20000000a00 */
[----:B------:R-:W-:Y:S01]  /*0d50*/  ULDC.64 UR4, c[0x0][0x998] ;  /* 0x0002660000047ab9 */ /* 0x000fe20000000a00 */
[----:B------:R-:W-:Y:S02]  /*0d60*/  UISETP.NE.U32.AND UP0, UPT, UR6, URZ, UPT ;  /* 0x0000003f0600728c */ /* 0x000fe4000bf05070 */
[----:B------:R-:W-:Y:S01]  /*0d70*/  UISETP.NE.U32.AND UP1, UPT, UR4, URZ, UPT ;  /* 0x0000003f0400728c */ /* 0x000fe2000bf25070 */
[----:B------:R-:W-:-:S02]  /*0d80*/  UMOV UR37, UR43 ;  /* 0x0000002b00257c82 */ /* 0x000fc40008000000 */
[----:B------:R-:W-:Y:S01]  /*0d90*/  @UP3 ULDC UR8, c[0x0][0xc3c] ;  /* 0x00030f0000083ab9 */ /* 0x000fe20000000800 */
[----:B------:R-:W-:Y:S01]  /*0da0*/  @UP3 ULDC UR10, c[0x0][0xc40] ;  /* 0x00031000000a3ab9 */ /* 0x000fe20000000800 */
[----:B------:R-:W-:Y:S02]  /*0db0*/  UIMAD.WIDE.U32 UR8, UR43, UR8, URZ ;  /* 0x000000082b0872a5 */ /* 0x000fe4000f8e003f */
[----:B------:R-:W-:Y:S02]  /*0dc0*/  UISETP.NE.AND.EX UP0, UPT, UR7, URZ, UPT, UP0 ;  /* 0x0000003f0700728c */ /* 0x000fe4000bf05300 */
[----:B------:R-:W-:Y:S02]  /*0dd0*/  @UP3 USHF.R.U32.HI UR37, URZ, UR10, UR9 ;  /* 0x0000000a3f253299 */ /* 0x000fe40008011609 */
[----:B------:R-:W-:Y:S01]  /*0de0*/  UISETP.NE.AND.EX UP1, UPT, UR5, URZ, UPT, UP1 ;  /* 0x0000003f0500728c */ /* 0x000fe2000bf25310 */
[----:B------:R-:W-:Y:S01]  /*0df0*/  @UP2 ULDC.64 UR10, c[0x0][0xc48] ;  /* 0x00031200000a2ab9 */ /* 0x000fe20000000a00 */
[----:B------:R-:W-:Y:S01]  /*0e00*/  PLOP3.LUT P0, PT, PT, PT, UP0, 0x80, 0x0 ;  /* 0x000000000000781c */ /* 0x000fe20003f0f008 */
[----:B------:R-:W-:-:S02]  /*0e10*/  UIMAD.WIDE.U32 UR8, UR37, UR10, URZ ;  /* 0x0000000a250872a5 */ /* 0x000fc4000f8e003f */
[----:B------:R-:W-:Y:S02]  /*0e20*/  UMOV UR38, UR37 ;  /* 0x0000002500267c82 */ /* 0x000fe40008000000 */
[----:B------:R-:W-:Y:S01]  /*0e30*/  @UP0 ULDC.64 UR12, c[0x0][0x9a8] ;  /* 0x00026a00000c0ab9 */ /* 0x000fe20000000a00 */
[----:B------:R-:W-:Y:S01]  /*0e40*/  @UP2 USHF.R.U32.HI UR38, URZ, UR11, UR9 ;  /* 0x0000000b3f262299 */ /* 0x000fe20008011609 */
[----:B------:R-:W-:Y:S01]  /*0e50*/  PLOP3.LUT P1, PT, PT, PT, UP1, 0x80, 0x0 ;  /* 0x000000000000781c */ /* 0x000fe20003f2f018 */
[----:B0-----:R-:W0:Y:S01]  /*0e60*/  SHFL.IDX PT, R8, R23, RZ, 0x1f ;  /* 0x00001fff17087589 */ /* 0x001e2200000e0000 */
[----:B------:R-:W-:Y:S01]  /*0e70*/  @UP1 ULDC.64 UR18, c[0x0][0x9b8] ;  /* 0x00026e0000121ab9 */ /* 0x000fe20000000a00 */
[----:B------:R-:W-:Y:S02]  /*0e80*/  @UP0 USHF.R.S32.HI UR10, URZ, 0x1f, UR38 ;  /* 0x0000001f3f0a0899 */ /* 0x000fe40008011426 */
[----:B------:R-:W-:Y:S02]  /*0e90*/  @UP1 USHF.R.S32.HI UR11, URZ, 0x1f, UR38 ;  /* 0x0000001f3f0b1899 */ /* 0x000fe40008011426 */
[----:B------:R-:W-:-:S02]  /*0ea0*/  @UP0 UIADD3 UR14, -UR38, URZ, URZ ;  /* 0x0000003f260e0290 */ /* 0x000fc4000fffe13f */
[----:B------:R-:W-:Y:S02]  /*0eb0*/  @UP1 UIADD3 UR20, -UR38, URZ, URZ ;  /* 0x0000003f26141290 */ /* 0x000fe4000fffe13f */
[----:B------:R-:W-:Y:S02]  /*0ec0*/  @UP0 UIMAD.WIDE.U32 UR8, UR38, UR12, URZ ;  /* 0x0000000c260802a5 */ /* 0x000fe4000f8e003f */
[----:B------:R-:W-:Y:S02]  /*0ed0*/  @UP0 UIMAD UR10, UR10, UR12, URZ ;  /* 0x0000000c0a0a02a4 */ /* 0x000fe4000f8e023f */
[----:B------:R-:W-:Y:S02]  /*0ee0*/  @UP1 UIMAD UR12, UR11, UR18, URZ ;  /* 0x000000120b0c12a4 */ /* 0x000fe4000f8e023f */
[----:B------:R-:W-:Y:S02]  /*0ef0*/  @UP0 UIMAD UR14, UR15, UR14, UR37 ;  /* 0x0000000e0f0e02a4 */ /* 0x000fe4000f8e0225 */
[----:B------:R-:W-:-:S02]  /*0f00*/  @UP1 UIMAD UR20, UR15, UR20, UR37 ;  /* 0x000000140f1412a4 */ /* 0x000fc4000f8e0225 */
[----:B------:R-:W-:Y:S02]  /*0f10*/  @UP0 UIMAD UR16, UR38, UR13, UR10 ;  /* 0x0000000d261002a4 */ /* 0x000fe4000f8e020a */
[----:B------:R-:W-:Y:S02]  /*0f20*/  @UP0 USHF.R.S32.HI UR15, URZ, 0x1f, UR14 ;  /* 0x0000001f3f0f0899 */ /* 0x000fe4000801140e */
[----:B------:R-:W-:Y:S02]  /*0f30*/  @UP1 USHF.R.S32.HI UR21, URZ, 0x1f, UR20 ;  /* 0x0000001f3f151899 */ /* 0x000fe40008011414 */
[----:B------:R-:W-:Y:S02]  /*0f40*/  @UP1 UIMAD.WIDE.U32 UR10, UR38, UR18, URZ ;  /* 0x00000012260a12a5 */ /* 0x000fe4000f8e003f */
[----:B------:R-:W-:Y:S02]  /*0f50*/  @UP1 UIMAD UR17, UR38, UR19, UR12 ;  /* 0x00000013261112a4 */ /* 0x000fe4000f8e020c */
[----:B------:R-:W-:Y:S01]  /*0f60*/  @UP0 UIADD3 UR9, UR9, UR16, URZ ;  /* 0x0000001009090290 */ /* 0x000fe2000fffe03f */
[----:B------:R-:W-:Y:S01]  /*0f70*/  @UP0 ULDC.64 UR18, c[0x0][0x9b0] ;  /* 0x00026c0000120ab9 */ /* 0x000fe20000000a00 */
[----:B------:R-:W-:Y:S01]  /*0f80*/  @UP1 ULDC.64 UR12, c[0x0][0x9c0] ;  /* 0x00027000000c1ab9 */ /* 0x000fe20000000a00 */
[----:B------:R-:W-:-:S02]  /*0f90*/  @UP0 UIMAD UR15, UR15, UR18, URZ ;  /* 0x000000120f0f02a4 */ /* 0x000fc4000f8e023f */
[----:B------:R-:W-:Y:S02]  /*0fa0*/  @UP1 UIMAD UR16, UR21, UR12, URZ ;  /* 0x0000000c151012a4 */ /* 0x000fe4000f8e023f */
[----:B------:R-:W-:Y:S02]  /*0fb0*/  @UP1 UIADD3 UR11, UR11, UR17, URZ ;  /* 0x000000110b0b1290 */ /* 0x000fe4000fffe03f */
[----:B------:R-:W-:Y:S02]  /*0fc0*/  @UP0 UIMAD UR15, UR14, UR19, UR15 ;  /* 0x000000130e0f02a4 */ /* 0x000fe4000f8e020f */
[----:B------:R-:W-:Y:S02]  /*0fd0*/  @UP0 UIMAD.WIDE.U32 UR8, UR14, UR18, UR8 ;  /* 0x000000120e0802a5 */ /* 0x000fe4000f8e0008 */
[----:B------:R-:W-:Y:S02]  /*0fe0*/  @UP1 UIMAD UR16, UR20, UR13, UR16 ;  /* 0x0000000d141012a4 */ /* 0x000fe4000f8e0210 */
[----:B------:R-:W-:-:S02]  /*0ff0*/  @UP1 UIMAD.WIDE.U32 UR12, UR20, UR12, UR10 ;  /* 0x0000000c140c12a5 */ /* 0x000fc4000f8e000a */
[----:B------:R-:W-:Y:S02]  /*1000*/  @UP0 UIADD3 UR10, UR9, UR15, URZ ;  /* 0x0000000f090a0290 */ /* 0x000fe4000fffe03f */
[----:B------:R-:W-:Y:S02]  /*1010*/  @UP0 ULEA UR6, UP2, UR8, UR6, 0x2 ;  /* 0x0000000608060291 */ /* 0x000fe4000f84103f */
[----:B------:R-:W-:Y:S02]  /*1020*/  @UP1 UIADD3 UR9, UR13, UR16, URZ ;  /* 0x000000100d091290 */ /* 0x000fe4000fffe03f */
[----:B------:R-:W-:Y:S02]  /*1030*/  @UP1 ULEA UR4, UP3, UR12, UR4, 0x2 ;  /* 0x000000040c041291 */ /* 0x000fe4000f86103f */
[----:B------:R-:W-:Y:S01]  /*1040*/  @UP0 ULEA.HI.X UR7, UR8, UR7, UR10, 0x2, UP2 ;  /* 0x0000000708070291 */ /* 0x000fe200090f140a */
[----:B-1-3--:R-:W-:Y:S01]  /*1050*/  IMAD.U32 R4, RZ, RZ, UR6 ;  /* 0x00000006ff047e24 */ /* 0x00afe2000f8e00ff */
[----:B------:R-:W-:-:S02]  /*1060*/  @UP1 ULEA.HI.X UR5, UR12, UR5, UR9, 0x2, UP3 ;  /* 0x000000050c051291 */ /* 0x000fc400098f1409 */
[----:B------:R-:W-:Y:S01]  /*1070*/  IMAD.U32 R6, RZ, RZ, UR4 ;  /* 0x00000004ff067e24 */ /* 0x000fe2000f8e00ff */
[----:B------:R-:W1:Y:S01]  /*1080*/  S2UR UR39, SR_CgaCtaId ;  /* 0x00000000002779c3 */ /* 0x000e620000008800 */
[----:B------:R-:W-:Y:S01]  /*1090*/  IMAD.U32 R5, RZ, RZ, UR7 ;  /* 0x00000007ff057e24 */ /* 0x000fe2000f8e00ff */
[----:B0-----:R-:W-:Y:S01]  /*10a0*/  R2UR UR40, R8 ;  /* 0x00000000082872ca */ /* 0x001fe200000e0000 */
[----:B------:R-:W-:Y:S01]  /*10b0*/  IMAD.U32 R7, RZ, RZ, UR5 ;  /* 0x00000005ff077e24 */ /* 0x000fe2000f8e00ff */
[----:B------:R-:W-:Y:S01]  /*10c0*/  ULDC.64 UR4, c[0x0][0x418] ;  /* 0x0001060000047ab9 */ /* 0x000fe20000000a00 */
[----:B------:R-:W-:Y:S01]  /*10d0*/  UMOV UR41, 0x400 ;  /* 0x0000040000297882 */ /* 0x000fe20000000000 */
[----:B------:R-:W2:Y:S01]  /*10e0*/  @P0 LDG.E R3, desc[UR48][R4.64] ;  /* 0x0000003004030981 */ /* 0x000ea2000c1e1900 */
[----:B------:R-:W-:Y:S01]  /*10f0*/  ULDC UR51, c[0x0][0x424] ;  /* 0x0001090000337ab9 */ /* 0x000fe20000000800 */
[----:B------:R-:W-:Y:S02]  /*1100*/  ULDC UR8, c[0x0][0x988] ;  /* 0x0002620000087ab9 */ /* 0x000fe40000000800 */
[----:B------:R-:W2:Y:S01]  /*1110*/  @P1 LDG.E R0, desc[UR48][R6.64] ;  /* 0x0000003006001981 */ /* 0x000ea2000c1e1900 */
[----:B------:R-:W-:-:S04]  /*1120*/  UISETP.NE.U32.AND UP0, UPT, UR4, URZ, UPT ;  /* 0x0000003f0400728c */ /* 0x000fc8000bf05070 */
[----:B------:R-:W-:Y:S02]  /*1130*/  UISETP.NE.AND.EX UP0, UPT, UR5, URZ, UPT, UP0 ;  /* 0x0000003f0500728c */ /* 0x000fe4000bf05300 */
[----:B------:R-:W-:Y:S02]  /*1140*/  ULEA.HI UR4, UR40, UR40, URZ, 0x1 ;  /* 0x0000002828047291 */ /* 0x000fe4000f8f083f */
[----:B------:R-:W-:Y:S01]  /*1150*/  USEL UR51, UR51, 0x1, UP0 ;  /* 0x0000000133337887 */ /* 0x000fe20008000000 */
[----:B------:R-:W-:Y:S01]  /*1160*/  ULDC UR5, c[0x0][0x2f0] ;  /* 0x0000bc0000057ab9 */ /* 0x000fe20000000800 */
[----:B------:R-:W-:Y:S02]  /*1170*/  ULOP3.LUT UR4, UR4, 0x1e, URZ, 0xc0, !UPT ;  /* 0x0000001e04047892 */ /* 0x000fe4000f8ec03f */
[----:B-1----:R-:W-:Y:S02]  /*1180*/  ULEA UR41, UR39, UR41, 0x18 ;  /* 0x0000002927297291 */ /* 0x002fe4000f8ec03f */
[----:B------:R-:W-:-:S02]  /*1190*/  UIMAD UR51, UR51, UR5, URZ ;  /* 0x00000005333372a4 */ /* 0x000fc4000f8e023f */
[----:B------:R-:W-:Y:S02]  /*11a0*/  UIADD3 UR7, UR41, 0x14400, URZ ;  /* 0x0001440029077890 */ /* 0x000fe4000fffe03f */
[----:B------:R-:W-:Y:S02]  /*11b0*/  UIADD3 UR4, UR40, -UR4, URZ ;  /* 0x8000000428047290 */ /* 0x000fe4000fffe03f */
[----:B------:R-:W-:Y:S02]  /*11c0*/  ULOP3.LUT UP0, URZ, UR7, 0x9f, URZ, 0xc0, !UPT ;  /* 0x0000009f073f7892 */ /* 0x000fe4000f80c03f */
[----:B------:R-:W-:Y:S02]  /*11d0*/  UIADD3 UR5, UR51, 0x9f, URZ ;  /* 0x0000009f33057890 */ /* 0x000fe4000fffe03f */
[----:B------:R-:W-:Y:S02]  /*11e0*/  ULEA UR6, UR4, UR7, 0xd ;  /* 0x0000000704067291 */ /* 0x000fe4000f8e683f */
[----:B------:R-:W-:Y:S01]  /*11f0*/  PLOP3.LUT P0, PT, PT, PT, UP0, 0x80, 0x0 ;  /* 0x000000000000781c */ /* 0x000fe20003f0f008 */
[----:B------:R-:W-:-:S02]  /*1200*/  UIMAD.WIDE UR4, UR5, 0x66666667, URZ ;  /* 0x66666667050478a5 */ /* 0x000fc4000f8e023f */
[----:B------:R-:W-:Y:S02]  /*1210*/  USHF.R.U32.HI UR6, URZ, 0x4, UR6 ;  /* 0x000000043f067899 */ /* 0x000fe40008011606 */
[----:B------:R-:W-:Y:S02]  /*1220*/  USHF.R.U32.HI UR50, URZ, 0x1f, UR5 ;  /* 0x0000001f3f327899 */ /* 0x000fe40008011605 */
[----:B------:R-:W-:Y:S02]  /*1230*/  ULOP3.LUT UR52, UR6, 0x3fff, URZ, 0xc0, !UPT ;  /* 0x00003fff06347892 */ /* 0x000fe4000f8ec03f */
[----:B------:R-:W-:Y:S01]  /*1240*/  ULEA.HI.SX32 UR50, UR5, UR50, 0x1a ;  /* 0x0000003205327291 */ /* 0x000fe2000f8fd23f */
[----:B--2---:R-:W-:-:S04]  /*1250*/  FMUL.FTZ R0, R3, R0 ;  /* 0x0000000003007220 */ /* 0x004fc80000410000 */
[----:B------:R-:W-:-:S05]  /*1260*/  FMUL.FTZ R0, R0, UR8 ;  /* 0x0000000800007c20 */ /* 0x000fca0008410000 */
[----:B------:R-:W-:Y:S01]  /*1270*/  R2UR UR42, R0 ;  /* 0x00000000002a72ca */ /* 0x000fe200000e0000 */
[----:B-----5:R-:W-:-:S14]  /*1280*/  @!P0 BRA `(.L_x_7) ;  /* 0x0000000000408947 */ /* 0x020fdc0003800000 */
[----:B------:R-:W-:Y:S01]  /*1290*/  MOV R0, 0x0 ;  /* 0x0000000000007802 */ /* 0x000fe20000000f00 */
[----:B------:R-:W-:Y:S01]  /*12a0*/  ULDC.64 UR4, c[0x4][0x98] ;  /* 0x0100260000047ab9 */ /* 0x000fe20000000a00 */
[----:B------:R-:W-:Y:S01]  /*12b0*/  ULDC.64 UR6, c[0x4][0x30] ;  /* 0x01000c0000067ab9 */ /* 0x000fe20000000a00 */
[----:B------:R-:W-:Y:S01]  /*12c0*/  IMAD.U32 R4, RZ, RZ, UR4 ;  /* 0x00000004ff047e24 */ /* 0x000fe2000f8e00ff */
[----:B------:R0:W1:Y:S01]  /*12d0*/  LDC.64 R14, c[0x4][R0] ;  /* 0x01000000000e7b82 */ /* 0x0000620000000a00 */
[----:B------:R-:W-:Y:S01]  /*12e0*/  MOV R5, UR5 ;  /* 0x0000000500057c02 */ /* 0x000fe20008000f00 */
[----:B------:R-:W-:Y:S01]  /*12f0*/  ULDC.64 UR4, c[0x4][0xa0] ;  /* 0x0100280000047ab9 */ /* 0x000fe20000000a00 */
[----:B------:R-:W-:Y:S02]  /*1300*/  IMAD.U32 R10, RZ, RZ, UR6 ;  /* 0x00000006ff0a7e24 */ /* 0x000fe4000f8e00ff */
[----:B------:R-:W-:Y:S02]  /*1310*/  IMAD.U32 R6, RZ, RZ, UR4 ;  /* 0x00000004ff067e24 */ /* 0x000fe4000f8e00ff */
[----:B------:R-:W-:-:S02]  /*1320*/  IMAD.U32 R7, RZ, RZ, UR5 ;  /* 0x00000005ff077e24 */ /* 0x000fc4000f8e00ff */
[----:B------:R-:W-:Y:S02]  /*1330*/  IMAD.U32 R11, RZ, RZ, UR7 ;  /* 0x00000007ff0b7e24 */ /* 0x000fe4000f8e00ff */
[----:B------:R-:W-:Y:S02]  /*1340*/  IMAD.MOV.U32 R8, RZ, RZ, 0x70 ;  /* 0x00000070ff087424 */ /* 0x000fe400078e00ff */
[----:B------:R-:W-:Y:S02]  /*1350*/  IMAD.MOV.U32 R12, RZ, RZ, 0x1 ;  /* 0x00000001ff0c7424 */ /* 0x000fe400078e00ff */
[----:B0-----:R-:W-:-:S07]  /*1360*/  IMAD.MOV.U32 R13, RZ, RZ, RZ ;  /* 0x000000ffff0d7224 */ /* 0x001fce00078e00ff */
[----:B------:R-:W-:-:S07]  /*1370*/  LEPC R20, `(.L_x_7) ;  /* 0x000000001014794e */ /* 0x000fce0000000000 */
[----:B-1----:R-:W-:Y:S05]  /*1380*/  CALL.ABS.NOINC R14 ;  /* 0x000000000e007343 */ /* 0x002fea0003c00000 */
.L_x_7:
[----:B------:R-:W-:Y:S01]  /*1390*/  ULOP3.LUT UR4, UR46, 0x1, URZ, 0xc0, !UPT ;  /* 0x000000012e047892 */ /* 0x000fe2000f8ec03f */
[----:B------:R-:W-:-:S05]  /*13a0*/  IMAD.U32 R3, RZ, RZ, UR47 ;  /* 0x0000002fff037e24 */ /* 0x000fca000f8e00ff */
[----:B------:R-:W-:Y:S01]  /*13b0*/  IMAD.U32 R0, RZ, RZ, UR4 ;  /* 0x00000004ff007e24 */ /* 0x000fe2000f8e00ff */
[----:B------:R-:W-:-:S04]  /*13c0*/  ISETP.NE.AND P0, PT, R3, 0x3, PT ;  /* 0x000000030300780c */ /* 0x000fc80003f05270 */
[----:B------:R-:W-:-:S04]  /*13d0*/  SHF.L.U32 R0, R0, 0x1f, RZ ;  /* 0x0000001f00007819 */ /* 0x000fc800000006ff */
[----:B------:R-:W0:Y:S02]  /*13e0*/  SYNCS.PHASECHK.TRANS64.TRYWAIT P1, [UR41+0x22800], R0 ;  /* 0x02280000ff0075a7 */ /* 0x000e240008020169 */
[----:B0-----:R-:W-:Y:S05]  /*13f0*/  @!P1 BRA `(.L_x_8) ;  /* 0x000000d000349947 */ /* 0x001fea0003800000 */
.L_x_105:
[----:B------:R-:W-:Y:S05]  /*1400*/  @!P0 BRA `(.L_x_9) ;  /* 0x0000000000048947 */ /* 0x000fea0003800000 */
[----:B------:R-:W-:Y:S01]  /*1410*/  BPT.TRAP 0x1 ;  /* 0x000000040000795c */ /* 0x000fe20000300000 */
.L_x_9:
[----:B------:R-:W-:Y:S02]  /*1420*/  IMAD.U32 R5, RZ, RZ, UR44 ;  /* 0x0000002cff057e24 */ /* 0x000fe4000f8e00ff */
[----:B0-----:R-:W-:-:S03]  /*1430*/  IMAD.U32 R0, RZ, RZ, UR45 ;  /* 0x0000002dff007e24 */ /* 0x001fc6000f8e00ff */
[----:B------:R-:W-:Y:S02]  /*1440*/  LEA R5, R5, UR41, 0x3 ;  /* 0x0000002905057c11 */ /* 0x000fe4000f8e18ff */
[----:B------:R-:W-:-:S04]  /*1450*/  SHF.L.U32 R0, R0, 0x1f, RZ ;  /* 0x0000001f00007819 */ /* 0x000fc800000006ff */
[----:B------:R0:W1:Y:S01]  /*1460*/  SYNCS.PHASECHK.TRANS64.TRYWAIT P1, [R5+URZ+0x22830], R0 ;  /* 0x02283000050075a7 */ /* 0x000062000802017f */
[----:B------:R-:W-:Y:S05]  /*1470*/  @!P0 BRA `(.L_x_10) ;  /* 0x0000000000048947 */ /* 0x000fea0003800000 */
[----:B------:R-:W-:Y:S01]  /*1480*/  BPT.TRAP 0x1 ;  /* 0x000000040000795c */ /* 0x000fe20000300000 */
.L_x_10:
[----:B-1----:R-:W-:Y:S05]  /*1490*/  @P1 BRA `(.L_x_11) ;  /* 0x0000000000081947 */ /* 0x002fea0003800000 */
[----:B------:R-:W1:Y:S02]  /*14a0*/  SYNCS.PHASECHK.TRANS64.TRYWAIT P1, [R5+URZ+0x22830], R0 ;  /* 0x02283000050075a7 */ /* 0x000e64000802017f */
[----:B-1----:R-:W-:Y:S05]  /*14b0*/  @!P1 BRA `(.L_x_12) ;  /* 0x000000d0001c9947 */ /* 0x002fea0003800000 */
.L_x_11:
[----:B------:R-:W-:Y:S01]  /*14c0*/  UIADD3 UR4, UR41, 0x18400, URZ ;  /* 0x0001840029047890 */ /* 0x000fe2000fffe03f */
[----:B------:R-:W-:-:S03]  /*14d0*/  IMAD.MOV.U32 R87, RZ, RZ, RZ ;  /* 0x000000ffff577224 */ /* 0x000fc600078e00ff */
[----:B------:R-:W-:-:S04]  /*14e0*/  USHF.R.U32.HI UR4, URZ, 0x4, UR4 ;  /* 0x000000043f047899 */ /* 0x000fc80008011604 */
[----:B------:R-:W-:-:S06]  /*14f0*/  ULOP3.LUT UR4, UR4, 0x3fff, URZ, 0xc0, !UPT ;  /* 0x00003fff04047892 */ /* 0x000fcc000f8ec03f */
[----:B01----:R-:W-:Y:S01]  /*1500*/  IMAD.U32 R0, RZ, RZ, UR4 ;  /* 0x00000004ff007e24 */ /* 0x003fe2000f8e00ff */
[----:B------:R-:W-:Y:S05]  /*1510*/  WARPSYNC.ALL ;  /* 0x0000000000007948 */ /* 0x000fea0003800000 */
[----:B------:R-:W-:-:S04]  /*1520*/  LOP3.LUT R0, R0, 0x10000, RZ, 0xfc, !PT ;  /* 0x0001000000007812 */ /* 0x000fc800078efcff */
[----:B------:R-:W-:Y:S01]  /*1530*/  R2UR UR20, R0 ;  /* 0x00000000001472ca */ /* 0x000fe200000e0000 */
[----:B------:R-:W-:Y:S01]  /*1540*/  ULOP3.LUT UR12, UR52, 0x10000, URZ, 0xfc, !UPT ;  /* 0x00010000340c7892 */ /* 0x000fe2000f8efc3f */
[----:B------:R-:W-:Y:S01]  /*1550*/  WARPGROUP.ARRIVE ;  /* 0x00000000000079c5 */ /* 0x000fe20000000000 */
[----:B------:R-:W-:Y:S01]  /*1560*/  UMOV UR17, 0x40000040 ;  /* 0x4000004000117882 */ /* 0x000fe20000000000 */
[----:B------:R-:W-:Y:S01]  /*1570*/  UMOV UR19, 0x40000040 ;  /* 0x4000004000137882 */ /* 0x000fe20000000000 */
[----:B------:R-:W-:Y:S01]  /*1580*/  UMOV UR7, 0x40000040 ;  /* 0x4000004000077882 */ /* 0x000fe20000000000 */
[----:B------:R-:W-:Y:S01]  /*1590*/  UMOV UR11, 0x40000040 ;  /* 0x40000040000b7882 */ /* 0x000fe20000000000 */
[----:B------:R-:W-:Y:S01]  /*15a0*/  UMOV UR15, 0x40000040 ;  /* 0x40000040000f7882 */ /* 0x000fe20000000000 */
[----:B------:R-:W-:-:S05]  /*15b0*/  UMOV UR16, UR12 ;  /* 0x0000000c00107c82 */ /* 0x000fca0008000000 */
[----:B------:R-:W-:-:S04]  /*15c0*/  UIMAD UR20, UR44, 0x500, UR20 ;  /* 0x000005002c1478a4 */ /* 0x000fc8000f8e0214 */
[----:B------:R-:W-:Y:S02]  /*15d0*/  UIADD3 UR4, UR20, 0x100, URZ ;  /* 0x0000010014047890 */ /* 0x000fe4000fffe03f */
[----:B------:R-:W-:Y:S02]  /*15e0*/  UIADD3 UR5, UR20, 0x200, URZ ;  /* 0x0000020014057890 */ /* 0x000fe4000fffe03f */
[----:B------:R-:W-:Y:S01]  /*15f0*/  UMOV UR18, UR20 ;  /* 0x0000001400127c82 */ /* 0x000fe20008000000 */
[----:B------:R-:W-:Y:S01]  /*1600*/  UIADD3 UR6, UR20, 0x300, URZ ;  /* 0x0000030014067890 */ /* 0x000fe2000fffe03f */
[----:B------:R-:W-:Y:S01]  /*1610*/  QGMMA.64x32x32.F32.E4M3.E4M3 R104, gdesc[UR16], RZ, !UPT, gsb0 ;  /* 0x00600000106879f3 */ /* 0x000fe2000c0008ff */
[----:B------:R-:W-:Y:S01]  /*1620*/  UMOV UR18, UR4 ;  /* 0x0000000400127c82 */ /* 0x000fe20008000000 */
[----:B------:R-:W-:Y:S01]  /*1630*/  UMOV UR19, 0x40000040 ;  /* 0x4000004000137882 */ /* 0x000fe20000000000 */
[----:B------:R-:W-:Y:S02]  /*1640*/  UIADD3 UR4, UR20, 0x400, URZ ;  /* 0x0000040014047890 */ /* 0x000fe4000fffe03f */
[----:B------:R-:W-:-:S02]  /*1650*/  UIADD3 UR8, UR20, 0x102, URZ ;  /* 0x0000010214087890 */ /* 0x000fc4000fffe03f */
[----:B------:R-:W-:Y:S02]  /*1660*/  UIADD3 UR9, UR20, 0x202, URZ ;  /* 0x0000020214097890 */ /* 0x000fe4000fffe03f */
[----:B------:R-:W-:Y:S02]  /*1670*/  UIADD3 UR10, UR20, 0x302, URZ ;  /* 0x00000302140a7890 */ /* 0x000fe4000fffe03f */
[----:B------:R-:W-:Y:S02]  /*1680*/  UIADD3 UR13, UR20, 0x304, URZ ;  /* 0x00000304140d7890 */ /* 0x000fe4000fffe03f */
[----:B------:R-:W-:Y:S01]  /*1690*/  UIADD3 UR14, UR20, 0x6, URZ ;  /* 0x00000006140e7890 */ /* 0x000fe2000fffe03f */
[----:B------:R-:W-:Y:S02]  /*16a0*/  WARPGROUP.DEPBAR.LE gsb0, 0x0 ;  /* 0x00008000000079c5 */ /* 0x000fe40000010000 */
[----:B------:R-:W-:-:S06]  /*16b0*/  WARPGROUP.ARRIVE ;  /* 0x00000000000079c5 */ /* 0x000fcc0000000000 */
[----:B------:R-:W-:Y:S01]  /*16c0*/  QGMMA.64x32x32.F32.E4M3.E4M3 R88, gdesc[UR16], RZ, !UPT, gsb0 ;  /* 0x00600000105879f3 */ /* 0x000fe2000c0008ff */
[----:B------:R-:W-:Y:S01]  /*16d0*/  UMOV UR18, UR5 ;  /* 0x0000000500127c82 */ /* 0x000fe20008000000 */
[----:B------:R-:W-:Y:S01]  /*16e0*/  UMOV UR19, 0x40000040 ;  /* 0x4000004000137882 */ /* 0x000fe20000000000 */
[----:B------:R-:W-:Y:S01]  /*16f0*/  UMOV UR5, 0x40000040 ;  /* 0x4000004000057882 */ /* 0x000fe20000000000 */
[----:B------:R-:W-:Y:S02]  /*1700*/  WARPGROUP.DEPBAR.LE gsb0, 0x0 ;  /* 0x00008000000079c5 */ /* 0x000fe40000010000 */
[----:B------:R-:W-:-:S06]  /*1710*/  WARPGROUP.ARRIVE ;  /* 0x00000000000079c5 */ /* 0x000fcc0000000000 */
[----:B------:R-:W-:Y:S01]  /*1720*/  QGMMA.64x32x32.F32.E4M3.E4M3 R56, gdesc[UR16], RZ, !UPT, gsb0 ;  /* 0x00600000103879f3 */ /* 0x000fe2000c0008ff */
[----:B------:R-:W-:Y:S01]  /*1730*/  UMOV UR18, UR6 ;  /* 0x0000000600127c82 */ /* 0x000fe20008000000 */
[----:B------:R-:W-:Y:S01]  /*1740*/  UMOV UR19, 0x40000040 ;  /* 0x4000004000137882 */ /* 0x000fe20000000000 */
[----:B------:R-:W-:Y:S01]  /*1750*/  UIADD3 UR6, UR20, 0x2, URZ ;  /* 0x0000000214067890 */ /* 0x000fe2000fffe03f */
        /* <DEDUP_REMOVED lines=8> */
[----:B------:R-:W-:Y:S03]  /*17e0*/  QGMMA.64x32x32.F32.E4M3.E4M3 R24, gdesc[UR16], RZ, !UPT, gsb0 ;  /* 0x00600000101879f3 */ /* 0x000fe6000c0008ff */
[----:B------:R-:W-:Y:S02]  /*17f0*/  WARPGROUP.DEPBAR.LE gsb0, 0x0 ;  /* 0x00008000000079c5 */ /* 0x000fe40000010000 */
[----:B------:R-:W-:-:S06]  /*1800*/  WARPGROUP.ARRIVE ;  /* 0x00000000000079c5 */ /* 0x000fcc0000000000 */
[----:B------:R-:W-:Y:S01]  /*1810*/  QGMMA.64x32x32.F32.E4M3.E4M3 R104, gdesc[UR4], R104, gsb0 ;  /* 0x00600000046879f3 */ /* 0x000fe20008000868 */
[----:B------:R-:W-:Y:S01]  /*1820*/  UMOV UR6, UR8 ;  /* 0x0000000800067c82 */ /* 0x000fe20008000000 */
[----:B------:R-:W-:Y:S01]  /*1830*/  UMOV UR7, 0x40000040 ;  /* 0x4000004000077882 */ /* 0x000fe20000000000 */
[----:B------:R-:W-:Y:S01]  /*1840*/  UIADD3 UR8, UR20, 0x402, URZ ;  /* 0x0000040214087890 */ /* 0x000fe2000fffe03f */
[----:B------:R-:W-:Y:S02]  /*1850*/  WARPGROUP.DEPBAR.LE gsb0, 0x0 ;  /* 0x00008000000079c5 */ /* 0x000fe40000010000 */
[----:B------:R-:W-:-:S06]  /*1860*/  WARPGROUP.ARRIVE ;  /* 0x00000000000079c5 */ /* 0x000fcc0000000000 */
[----:B------:R-:W-:Y:S01]  /*1870*/  QGMMA.64x32x32.F32.E4M3.E4M3 R88, gdesc[UR4], R88, gsb0 ;  /* 0x00600000045879f3 */ /* 0x000fe20008000858 */
[----:B------:R-:W-:Y:S01]  /*1880*/  UMOV UR6, UR9 ;  /* 0x0000000900067c82 */ /* 0x000fe20008000000 */
[----:B------:R-:W-:Y:S01]  /*1890*/  UMOV UR7, 0x40000040 ;  /* 0x4000004000077882 */ /* 0x000fe20000000000 */
[----:B------:R-:W-:Y:S01]  /*18a0*/  UMOV UR9, 0x40000040 ;  /* 0x4000004000097882 */ /* 0x000fe20000000000 */
        /* <DEDUP_REMOVED lines=11> */
[----:B------:R-:W-:Y:S02]  /*1960*/  UIADD3 UR8, UR12, 0x4, URZ ;  /* 0x000000040c087890 */ /* 0x000fe4000fffe03f */
[----:B------:R-:W-:Y:S01]  /*1970*/  UIADD3 UR12, UR12, 0x6, URZ ;  /* 0x000000060c0c7890 */ /* 0x000fe2000fffe03f */
[----:B------:R-:W-:Y:S02]  /*1980*/  WARPGROUP.DEPBAR.LE gsb0, 0x0 ;  /* 0x00008000000079c5 */ /* 0x000fe40000010000 */
[----:B------:R-:W-:-:S06]  /*1990*/  WARPGROUP.ARRIVE ;  /* 0x00000000000079c5 */ /* 0x000fcc0000000000 */
[----:B------:R-:W-:Y:S01]  /*19a0*/  QGMMA.64x32x32.F32.E4M3.E4M3 R24, gdesc[UR4], R24, gsb0 ;  /* 0x00600000041879f3 */ /* 0x000fe20008000818 */
[----:B------:R-:W-:Y:S02]  /*19b0*/  UIADD3 UR6, UR20, 0x104, URZ ;  /* 0x0000010414067890 */ /* 0x000fe4000fffe03f */
[----:B------:R-:W-:Y:S01]  /*19c0*/  UIADD3 UR7, UR20, 0x204, URZ ;  /* 0x0000020414077890 */ /* 0x000fe2000fffe03f */
        /* <DEDUP_REMOVED lines=51> */
[----:B------:R-:W-:Y:S03]  /*1d00*/  QGMMA.64x32x32.F32.E4M3.E4M3 R24, gdesc[UR12], R24, gsb0 ;  /* 0x006000000c1879f3 */ /* 0x000fe60008000818 */
[----:B------:R-:W-:Y:S02]  /*1d10*/  WARPGROUP.DEPBAR.LE gsb0, 0x0 ;  /* 0x00008000000079c5 */ /* 0x000fe40000010000 */
[----:B------:R-:W-:Y:S05]  /*1d20*/  @!P0 BRA `(.L_x_13) ;  /* 0x0000000000048947 */ /* 0x000fea0003800000 */
[----:B------:R-:W-:Y:S01]  /*1d30*/  BPT.TRAP 0x1 ;  /* 0x000000040000795c */ /* 0x000fe20000300000 */
.L_x_13:
[----:B------:R-:W-:Y:S01]  /*1d40*/  IADD3 R3, R171, UR51, RZ ;  /* 0x00000033ab037c10 */ /* 0x000fe2000fffe0ff */
[----:B------:R-:W-:Y:S01]  /*1d50*/  IMAD.U32 R4, RZ, RZ, UR50 ;  /* 0x00000032ff047e24 */ /* 0x000fe2000f8e00ff */
[----:B------:R-:W-:Y:S01]  /*1d60*/  P2R R72, PR, RZ, 0x1 ;  /* 0x00000001ff487803 */ /* 0x000fe20000000000 */
[----:B------:R-:W-:Y:S01]  /*1d70*/  UISETP.GE.AND UP0, UPT, UR51, 0xa1, UPT ;  /* 0x000000a13300788c */ /* 0x000fe2000bf06270 */
[----:B------:R-:W-:Y:S01]  /*1d80*/  R2UR UR6, R5 ;  /* 0x00000000050672ca */ /* 0x000fe200000e0000 */
[----:B------:R-:W-:-:S05]  /*1d90*/  IMAD R4, R4, -0xa0, R3 ;  /* 0xffffff6004047824 */ /* 0x000fca00078e0203 */
[C---:B------:R-:W-:Y:S02]  /*1da0*/  ISETP.GT.AND P6, PT, R4.reuse, RZ, PT ;  /* 0x000000ff0400720c */ /* 0x040fe40003fc4270 */
[C---:B------:R-:W-:Y:S02]  /*1db0*/  ISETP.GT.AND P5, PT, R4.reuse, 0x1, PT ;  /* 0x000000010400780c */ /* 0x040fe40003fa4270 */
[----:B------:R-:W-:Y:S02]  /*1dc0*/  ISETP.GT.AND P4, PT, R4, 0x8, PT ;  /* 0x000000080400780c */ /* 0x000fe40003f84270 */
[----:B------:R-:W-:Y:S01]  /*1dd0*/  FSEL R7, R106, -INF , P6 ;  /* 0xff8000006a077808 */ /* 0x000fe20003000000 */
[----:B------:R-:W-:Y:S01]  /*1de0*/  UIADD3 UR6, UR6, 0x22840, URZ ;  /* 0x0002284006067890 */ /* 0x000fe2000fffe03f */
[----:B------:R-:W-:Y:S02]  /*1df0*/  FSEL R9, R107, -INF , P5 ;  /* 0xff8000006b097808 */ /* 0x000fe40002800000 */
[----:B------:R-:W-:Y:S01]  /*1e00*/  ISETP.GT.AND P3, PT, R4, 0x9, PT ;  /* 0x000000090400780c */ /* 0x000fe20003f64270 */
[----:B------:R-:W-:Y:S01]  /*1e10*/  UPRMT UR6, UR39, 0x654, UR6 ;  /* 0x0000065427067896 */ /* 0x000fe20008000006 */
[----:B------:R-:W-:-:S02]  /*1e20*/  FSEL R11, R110, -INF , P4 ;  /* 0xff8000006e0b7808 */ /* 0x000fc40002000000 */
[----:B------:R-:W-:Y:S02]  /*1e30*/  FMNMX.FTZ R6, R7, R9, !PT ;  /* 0x0000000907067209 */ /* 0x000fe40007810000 */
[C---:B------:R-:W-:Y:S02]  /*1e40*/  ISETP.GT.AND P1, PT, R4.reuse, 0x10, PT ;  /* 0x000000100400780c */ /* 0x040fe40003f24270 */
[----:B------:R-:W-:Y:S02]  /*1e50*/  FSEL R13, R111, -INF , P3 ;  /* 0xff8000006f0d7808 */ /* 0x000fe40001800000 */
[----:B------:R-:W-:Y:S01]  /*1e60*/  FMNMX.FTZ R6, R11, R6, !PT ;  /* 0x000000060b067209 */ /* 0x000fe20007810000 */
[----:B------:R-:W-:Y:S01]  /*1e70*/  SYNCS.ARRIVE.TRANS64.RED.A1T0 RZ, [UR6], RZ ;  /* 0x000000ffffff79a7 */ /* 0x000fe20008100406 */
[----:B------:R-:W-:Y:S02]  /*1e80*/  ISETP.GT.AND P2, PT, R4, 0x11, PT ;  /* 0x000000110400780c */ /* 0x000fe40003f44270 */
[----:B------:R-:W-:-:S02]  /*1e90*/  FSEL R15, R114, -INF , P1 ;  /* 0xff800000720f7808 */ /* 0x000fc40000800000 */
[----:B------:R-:W-:Y:S02]  /*1ea0*/  FMNMX.FTZ R6, R13, R6, !PT ;  /* 0x000000060d067209 */ /* 0x000fe40007810000 */
[----:B------:R-:W-:Y:S02]  /*1eb0*/  FSEL R104, R104, -INF , P6 ;  /* 0xff80000068687808 */ /* 0x000fe40003000000 */
[----:B------:R-:W-:Y:S02]  /*1ec0*/  ISETP.GT.AND P6, PT, R4, 0x18, PT ;  /* 0x000000180400780c */ /* 0x000fe40003fc4270 */
[----:B------:R-:W-:Y:S02]  /*1ed0*/  FSEL R21, R115, -INF , P2 ;  /* 0xff80000073157808 */ /* 0x000fe40001000000 */
[----:B------:R-:W-:Y:S02]  /*1ee0*/  FMNMX.FTZ R6, R15, R6, !PT ;  /* 0x000000060f067209 */ /* 0x000fe40007810000 */
[----:B------:R-:W-:-:S02]  /*1ef0*/  FSEL R105, R105, -INF , P5 ;  /* 0xff80000069697808 */ /* 0x000fc40002800000 */
[----:B------:R-:W-:Y:S02]  /*1f00*/  ISETP.GT.AND P5, PT, R4, 0x19, PT ;  /* 0x000000190400780c */ /* 0x000fe40003fa4270 */
[----:B------:R-:W-:Y:S02]  /*1f10*/  FSEL R127, R118, -INF , P6 ;  /* 0xff800000767f7808 */ /* 0x000fe40003000000 */
[----:B------:R-:W-:Y:S02]  /*1f20*/  FMNMX.FTZ R6, R21, R6, !PT ;  /* 0x0000000615067209 */ /* 0x000fe40007810000 */
[----:B------:R-:W-:Y:S02]  /*1f30*/  FSEL R108, R108, -INF , P4 ;  /* 0xff8000006c6c7808 */ /* 0x000fe40002000000 */
        /* <DEDUP_REMOVED lines=8> */
[C---:B------:R-:W-:Y:S02]  /*1fc0*/  ISETP.GT.AND P1, PT, R4.reuse, 0x28, PT ;  /* 0x000000280400780c */ /* 0x040fe40003f24270 */
        /* <DEDUP_REMOVED lines=79> */
[C---:B------:R-:W-:Y:S02]  /*24c0*/  ISETP.GT.AND P6, PT, R4.reuse, 0x78, PT ;  /* 0x000000780400780c */ /* 0x040fe40003fc4270 */
[----:B------:R-:W-:Y:S02]  /*24d0*/  FSEL R51, R51, -INF , P2 ;  /* 0xff80000033337808 */ /* 0x000fe40001000000 */
[----:B------:R-:W-:Y:S02]  /*24e0*/  FMNMX.FTZ R6, R73, R6, !PT ;  /* 0x0000000649067209 */ /* 0x000fe40007810000 */
[----:B------:R-:W-:-:S02]  /*24f0*/  ISETP.GT.AND P0, PT, R4, 0x79, PT ;  /* 0x000000790400780c */ /* 0x000fc40003f04270 */
[----:B------:R-:W-:Y:S02]  /*2500*/  FSEL R81, R54, -INF , P6 ;  /* 0xff80000036517808 */ /* 0x000fe40003000000 */
[----:B------:R-:W-:Y:S02]  /*2510*/  FMNMX.FTZ R6, R51, R6, !PT ;  /* 0x0000000633067209 */ /* 0x000fe40007810000 */
[----:B------:R-:W-:Y:S02]  /*2520*/  FSEL R41, R41, -INF , P5 ;  /* 0xff80000029297808 */ /* 0x000fe40002800000 */
[----:B------:R-:W-:Y:S02]  /*2530*/  ISETP.GT.AND P5, PT, R4, 0x80, PT ;  /* 0x000000800400780c */ /* 0x000fe40003fa4270 */
[----:B------:R-:W-:Y:S02]  /*2540*/  FSEL R55, R55, -INF , P0 ;  /* 0xff80000037377808 */ /* 0x000fe40000000000 */
[----:B------:R-:W-:-:S02]  /*2550*/  FMNMX.FTZ R6, R81, R6, !PT ;  /* 0x0000000651067209 */ /* 0x000fc40007810000 */
        /* <DEDUP_REMOVED lines=12> */
[----:B------:R-:W-:Y:S02]  /*2620*/  FSEL R95, R31, -INF , P2 ;  /* 0xff8000001f5f7808 */ /* 0x000fe40001000000 */
[----:B------:R-:W-:Y:S02]  /*2630*/  FMNMX.FTZ R6, R91, R6, !PT ;  /* 0x000000065b067209 */ /* 0x000fe40007810000 */
[----:B------:R-:W-:Y:S02]  /*2640*/  ISETP.GT.AND P3, PT, R4, 0x90, PT ;  /* 0x000000900400780c */ /* 0x000fe40003f64270 */
[----:B------:R-:W-:Y:S02]  /*2650*/  FSEL R44, R44, -INF , P4 ;  /* 0xff8000002c2c7808 */ /* 0x000fe40002000000 */
[----:B------:R-:W-:Y:S02]  /*2660*/  FSEL R107, R34, -INF , P3 ;  /* 0xff800000226b7808 */ /* 0x000fe40001800000 */
[----:B------:R-:W-:-:S02]  /*2670*/  FMNMX.FTZ R6, R95, R6, !PT ;  /* 0x000000065f067209 */ /* 0x000fc40007810000 */
[C---:B------:R-:W-:Y:S02]  /*2680*/  ISETP.GT.AND P4, PT, R4.reuse, 0x91, PT ;  /* 0x000000910400780c */ /* 0x040fe40003f84270 */
[----:B------:R-:W-:Y:S02]  /*2690*/  FMNMX.FTZ R6, R107, R6, !PT ;  /* 0x000000066b067209 */ /* 0x000fe40007810000 */
[----:B------:R-:W-:Y:S02]  /*26a0*/  FSEL R103, R35, -INF , P4 ;  /* 0xff80000023677808 */ /* 0x000fe40002000000 */
[----:B------:R-:W-:Y:S02]  /*26b0*/  ISETP.GT.AND P5, PT, R4, 0x98, PT ;  /* 0x000000980400780c */ /* 0x000fe40003fa4270 */
[----:B------:R-:W-:Y:S02]  /*26c0*/  FMNMX.FTZ R6, R103, R6, !PT ;  /* 0x0000000667067209 */ /* 0x000fe40007810000 */
[----:B------:R-:W-:-:S02]  /*26d0*/  FSEL R99, R38, -INF , P5 ;  /* 0xff80000026637808 */ /* 0x000fc40002800000 */
[----:B------:R-:W-:Y:S02]  /*26e0*/  ISETP.GT.AND P6, PT, R4, 0x99, PT ;  /* 0x000000990400780c */ /* 0x000fe40003fc4270 */
[----:B------:R-:W-:Y:S02]  /*26f0*/  FMNMX.FTZ R6, R99, R6, !PT ;  /* 0x0000000663067209 */ /* 0x000fe40007810000 */
[----:B------:R-:W-:Y:S02]  /*2700*/  FSEL R39, R39, -INF , P6 ;  /* 0xff80000027277808 */ /* 0x000fe40003000000 */
[----:B------:R-:W-:Y:S02]  /*2710*/  P2R R12, PR, RZ, 0x8 ;  /* 0x00000008ff0c7803 */ /* 0x000fe40000000000 */
[----:B------:R-:W-:Y:S01]  /*2720*/  FMNMX.FTZ R8, R39, R6, !PT ;  /* 0x0000000627087209 */ /* 0x000fe20007810000 */
[----:B------:R-:W-:Y:S01]  /*2730*/  IMAD.U32 R6, RZ, RZ, UR42 ;  /* 0x0000002aff067e24 */ /* 0x000fe2000f8e00ff */
[----:B------:R-:W-:-:S02]  /*2740*/  P2R R26, PR, RZ, 0x1 ;  /* 0x00000001ff1a7803 */ /* 0x000fc40000000000 */
[----:B------:R-:W-:Y:S01]  /*2750*/  P2R R20, PR, RZ, 0x2 ;  /* 0x00000002ff147803 */ /* 0x000fe20000000000 */
[----:B------:R-:W0:Y:S01]  /*2760*/  SHFL.BFLY PT, R3, R8, 0x2, 0x1f ;  /* 0x0c401f0008037f89 */ /* 0x000e2200000e0000 */
[----:B------:R-:W-:Y:S02]  /*2770*/  P2R R14, PR, RZ, 0x4 ;  /* 0x00000004ff0e7803 */ /* 0x000fe40000000000 */
[C---:B------:R-:W-:Y:S02]  /*2780*/  ISETP.GT.AND P2, PT, R4.reuse, 0x78, PT ;  /* 0x000000780400780c */ /* 0x040fe40003f44270 */
[C---:B------:R-:W-:Y:S02]  /*2790*/  ISETP.GT.AND P1, PT, R4.reuse, 0x79, PT ;  /* 0x000000790400780c */ /* 0x040fe40003f24270 */
[----:B------:R-:W-:Y:S02]  /*27a0*/  ISETP.GT.AND P0, PT, R4, 0x80, PT ;  /* 0x000000800400780c */ /* 0x000fe40003f04270 */
[----:B------:R-:W-:-:S02]  /*27b0*/  FSEL R52, R52, -INF , P2 ;  /* 0xff80000034347808 */ /* 0x000fc40001000000 */
[----:B------:R-:W-:Y:S02]  /*27c0*/  FSEL R53, R53, -INF , P1 ;  /* 0xff80000035357808 */ /* 0x000fe40000800000 */
[----:B------:R-:W-:Y:S02]  /*27d0*/  FSEL R24, R24, -INF , P0 ;  /* 0xff80000018187808 */ /* 0x000fe40000000000 */
[----:B------:R-:W-:Y:S02]  /*27e0*/  ISETP.NE.AND P0, PT, R26, RZ, PT ;  /* 0x000000ff1a00720c */ /* 0x000fe40003f05270 */
[----:B------:R-:W-:Y:S02]  /*27f0*/  ISETP.NE.AND P1, PT, R20, RZ, PT ;  /* 0x000000ff1400720c */ /* 0x000fe40003f25270 */
[----:B------:R-:W-:Y:S02]  /*2800*/  FSEL R25, R25, -INF , P0 ;  /* 0xff80000019197808 */ /* 0x000fe40000000000 */
[----:B------:R-:W-:-:S02]  /*2810*/  ISETP.NE.AND P2, PT, R14, RZ, PT ;  /* 0x000000ff0e00720c */ /* 0x000fc40003f45270 */
[----:B------:R-:W-:Y:S02]  /*2820*/  FSEL R50, R28, -INF , P1 ;  /* 0xff8000001c327808 */ /* 0x000fe40000800000 */
[----:B0-----:R-:W-:Y:S02]  /*2830*/  FMNMX.FTZ R10, R8, R3, !PT ;  /* 0x00000003080a7209 */ /* 0x001fe40007810000 */
[----:B------:R-:W-:Y:S02]  /*2840*/  FSEL R54, R29, -INF , P2 ;  /* 0xff8000001d367808 */ /* 0x000fe40001000000 */
[----:B------:R-:W-:Y:S01]  /*2850*/  FSEL R62, R36, -INF , P5 ;  /* 0xff800000243e7808 */ /* 0x000fe20002800000 */
[----:B------:R-:W0:Y:S01]  /*2860*/  SHFL.BFLY PT, R3, R10, 0x1, 0x1f ;  /* 0x0c201f000a037f89 */ /* 0x000e2200000e0000 */
[----:B------:R-:W-:Y:S02]  /*2870*/  FSEL R37, R37, -INF , P6 ;  /* 0xff80000025257808 */ /* 0x000fe40003000000 */
[----:B------:R-:W-:-:S02]  /*2880*/  ISETP.NE.AND P0, PT, R72, RZ, PT ;  /* 0x000000ff4800720c */ /* 0x000fc40003f05270 */
[----:B0-----:R-:W-:-:S04]  /*2890*/  FMNMX.FTZ R3, R10, R3, !PT ;  /* 0x000000030a037209 */ /* 0x001fc80007810000 */
[C---:B------:R-:W-:Y:S01]  /*28a0*/  FSETP.NEU.FTZ.AND P3, PT, R3.reuse, -INF , PT ;  /* 0xff8000000300780b */ /* 0x040fe20003f7d000 */
[----:B------:R-:W-:-:S05]  /*28b0*/  FFMA.FTZ R6, R3, R6, -8 ;  /* 0xc100000003067423 */ /* 0x000fca0000010006 */
[----:B------:R-:W-:Y:S02]  /*28c0*/  FSEL R6, R6, RZ, P3 ;  /* 0x000000ff06067208 */ /* 0x000fe40001800000 */
[----:B------:R-:W-:-:S03]  /*28d0*/  ISETP.NE.AND P3, PT, R12, RZ, PT ;  /* 0x000000ff0c00720c */ /* 0x000fc60003f65270 */
[--C-:B------:R-:W-:Y:S01]  /*28e0*/  FFMA.FTZ R10, R13, UR42, -R6.reuse ;  /* 0x0000002a0d0a7c23 */ /* 0x100fe20008010806 */
[----:B------:R-:W-:Y:S01]  /*28f0*/  FMNMX.FTZ R13, R104, R105, !PT ;  /* 0x00000069680d7209 */ /* 0x000fe20007810000 */
[--C-:B------:R-:W-:Y:S01]  /*2900*/  FFMA.FTZ R8, R9, UR42, -R6.reuse ;  /* 0x0000002a09087c23 */ /* 0x100fe20008010806 */
[----:B------:R-:W-:-:S01]  /*2910*/  FFMA.FTZ R9, R11, UR42, -R6 ;  /* 0x0000002a0b097c23 */ /* 0x000fc20008010806 */
[--C-:B------:R-:W-:Y:S01]  /*2920*/  FFMA.FTZ R11, R15, UR42, -R6.reuse ;  /* 0x0000002a0f0b7c23 */ /* 0x100fe20008010806 */
[----:B------:R-:W-:Y:S01]  /*2930*/  FMNMX.FTZ R4, R108, R13, !PT ;  /* 0x0000000d6c047209 */ /* 0x000fe20007810000 */
[--C-:B------:R-:W-:Y:S01]  /*2940*/  FFMA.FTZ R12, R21, UR42, -R6.reuse ;  /* 0x0000002a150c7c23 */ /* 0x100fe20008010806 */
[----:B------:R-:W-:-:S01]  /*2950*/  FFMA.FTZ R46, R115, UR42, -R6 ;  /* 0x0000002a732e7c23 */ /* 0x000fc20008010806 */
[--C-:B------:R-:W-:Y:S01]  /*2960*/  FFMA.FTZ R42, R111, UR42, -R6.reuse ;  /* 0x0000002a6f2a7c23 */ /* 0x100fe20008010806 */
[----:B------:R-:W-:Y:S01]  /*2970*/  FMNMX.FTZ R15, R109, R4, !PT ;  /* 0x000000046d0f7209 */ /* 0x000fe20007810000 */
[--C-:B------:R-:W-:Y:S01]  /*2980*/  FFMA.FTZ R58, R77, UR42, -R6.reuse ;  /* 0x0000002a4d3a7c23 */ /* 0x100fe20008010806 */
[----:B------:R-:W-:Y:S01]  /*2990*/  FSEL R32, R32, -INF , P3 ;  /* 0xff80000020207808 */ /* 0x000fe20001800000 */
[--C-:B------:R-:W-:Y:S01]  /*29a0*/  FFMA.FTZ R36, R43, UR42, -R6.reuse ;  /* 0x0000002a2b247c23 */ /* 0x100fe20008010806 */
[----:B------:R-:W-:Y:S01]  /*29b0*/  FMNMX.FTZ R4, R112, R15, !PT ;  /* 0x0000000f70047209 */ /* 0x000fe20007810000 */
[--C-:B------:R-:W-:Y:S01]  /*29c0*/  FFMA.FTZ R43, R63, UR42, -R6.reuse ;  /* 0x0000002a3f2b7c23 */ /* 0x100fe20008010806 */
[----:B------:R-:W-:-:S01]  /*29d0*/  FFMA.FTZ R28, R67, UR42, -R6 ;  /* 0x0000002a431c7c23 */ /* 0x000fc20008010806 */
[----:B------:R-:W-:Y:S01]  /*29e0*/  IMAD.U32 R67, RZ, RZ, UR42 ;  /* 0x0000002aff437e24 */ /* 0x000fe2000f8e00ff */
[----:B------:R-:W-:Y:S01]  /*29f0*/  FMNMX.FTZ R15, R113, R4, !PT ;  /* 0x00000004710f7209 */ /* 0x000fe20007810000 */
[--C-:B------:R-:W-:Y:S01]  /*2a00*/  FFMA.FTZ R72, R55, UR42, -R6.reuse ;  /* 0x0000002a37487c23 */ /* 0x100fe20008010806 */
[----:B------:R-:W-:-:S01]  /*2a10*/  FFMA.FTZ R55, R83, UR42, -R6 ;  /* 0x0000002a53377c23 */ /* 0x000fc20008010806 */
[--C-:B------:R-:W-:Y:S01]  /*2a20*/  FFMA.FTZ R7, R7, UR42, -R6.reuse ;  /* 0x0000002a07077c23 */ /* 0x100fe20008010806 */
[----:B------:R-:W-:Y:S01]  /*2a30*/  FMNMX.FTZ R4, R116, R15, !PT ;  /* 0x0000000f74047209 */ /* 0x000fe20007810000 */
[--C-:B------:R-:W-:Y:S01]  /*2a40*/  FFMA.FTZ R29, R71, UR42, -R6.reuse ;  /* 0x0000002a471d7c23 */ /* 0x100fe20008010806 */
[----:B------:R-:W-:Y:S01]  /*2a50*/  MUFU.EX2 R8, R8 ;  /* 0x0000000800087308 */ /* 0x000fe20000000800 */
[----:B------:R-:W-:-:S01]  /*2a60*/  FFMA.FTZ R66, R47, UR42, -R6 ;  /* 0x0000002a2f427c23 */ /* 0x000fc20008010806 */
[----:B------:R-:W-:Y:S01]  /*2a70*/  FMNMX.FTZ R21, R117, R4, !PT ;  /* 0x0000000475157209 */ /* 0x000fe20007810000 */
[----:B------:R-:W-:-:S01]  /*2a80*/  FFMA.FTZ R47, R73, UR42, -R6 ;  /* 0x0000002a492f7c23 */ /* 0x000fc20008010806 */
[--C-:B------:R-:W-:Y:S01]  /*2a90*/  FFMA.FTZ R74, R85, UR42, -R6.reuse ;  /* 0x0000002a554a7c23 */ /* 0x100fe20008010806 */
[----:B------:R-:W-:-:S01]  /*2aa0*/  FFMA.FTZ R127, R127, UR42, -R6 ;  /* 0x0000002a7f7f7c23 */ /* 0x000fc20008010806 */
[----:B------:R-:W-:Y:S01]  /*2ab0*/  FMNMX.FTZ R4, R88, R21, !PT ;  /* 0x0000001558047209 */ /* 0x000fe20007810000 */
[----:B------:R-:W-:-:S01]  /*2ac0*/  FFMA.FTZ R14, R129, UR42, -R6 ;  /* 0x0000002a810e7c23 */ /* 0x000fc20008010806 */
[----:B------:R-:W0:Y:S01]  /*2ad0*/  MUFU.EX2 R7, R7 ;  /* 0x0000000700077308 */ /* 0x000e220000000800 */
[----:B------:R-:W-:-:S01]  /*2ae0*/  FFMA.FTZ R131, R131, UR42, -R6 ;  /* 0x0000002a83837c23 */ /* 0x000fc20008010806 */
[----:B------:R-:W-:Y:S01]  /*2af0*/  FMNMX.FTZ R21, R89, R4, !PT ;  /* 0x0000000459157209 */ /* 0x000fe20007810000 */
[----:B------:R-:W-:-:S01]  /*2b00*/  FFMA.FTZ R20, R133, UR42, -R6 ;  /* 0x0000002a85147c23 */ /* 0x000fc20008010806 */
[--C-:B------:R-:W-:Y:S01]  /*2b10*/  FFMA.FTZ R135, R135, UR42, -R6.reuse ;  /* 0x0000002a87877c23 */ /* 0x100fe20008010806 */
[----:B------:R-:W-:-:S01]  /*2b20*/  FFMA.FTZ R26, R137, UR42, -R6 ;  /* 0x0000002a891a7c23 */ /* 0x000fc20008010806 */
[----:B------:R-:W-:Y:S01]  /*2b30*/  FMNMX.FTZ R4, R92, R21, !PT ;  /* 0x000000155c047209 */ /* 0x000fe20007810000 */
[----:B------:R-:W-:-:S01]  /*2b40*/  FFMA.FTZ R70, R51, UR42, -R6 ;  /* 0x0000002a33467c23 */ /* 0x000fc20008010806 */
[----:B------:R-:W1:Y:S01]  /*2b50*/  MUFU.EX2 R9, R9 ;  /* 0x0000000900097308 */ /* 0x000e620000000800 */
[----:B------:R-:W-:-:S01]  /*2b60*/  FFMA.FTZ R139, R139, UR42, -R6 ;  /* 0x0000002a8b8b7c23 */ /* 0x000fc20008010806 */
[----:B------:R-:W-:Y:S01]  /*2b70*/  FMNMX.FTZ R27, R93, R4, !PT ;  /* 0x000000045d1b7209 */ /* 0x000fe20007810000 */
[----:B------:R-:W-:-:S01]  /*2b80*/  FFMA.FTZ R30, R125, UR42, -R6 ;  /* 0x0000002a7d1e7c23 */ /* 0x000fc20008010806 */
[--C-:B------:R-:W-:Y:S01]  /*2b90*/  FFMA.FTZ R123, R123, UR42, -R6.reuse ;  /* 0x0000002a7b7b7c23 */ /* 0x100fe20008010806 */
[----:B------:R-:W-:-:S01]  /*2ba0*/  FFMA.FTZ R38, R121, UR42, -R6 ;  /* 0x0000002a79267c23 */ /* 0x000fc20008010806 */
[----:B------:R-:W-:Y:S01]  /*2bb0*/  FMNMX.FTZ R4, R96, R27, !PT ;  /* 0x0000001b60047209 */ /* 0x000fe20007810000 */
[----:B------:R-:W-:-:S01]  /*2bc0*/  FFMA.FTZ R34, R119, UR42, -R6 ;  /* 0x0000002a77227c23 */ /* 0x000fc20008010806 */
[----:B------:R-:W2:Y:S01]  /*2bd0*/  MUFU.EX2 R10, R10 ;  /* 0x0000000a000a7308 */ /* 0x000ea20000000800 */
[----:B------:R-:W-:-:S01]  /*2be0*/  FFMA.FTZ R79, R79, UR42, -R6 ;  /* 0x0000002a4f4f7c23 */ /* 0x000fc20008010806 */
[----:B------:R-:W-:Y:S01]  /*2bf0*/  FMNMX.FTZ R27, R97, R4, !PT ;  /* 0x00000004611b7209 */ /* 0x000fe20007810000 */
[----:B------:R-:W-:-:S01]  /*2c00*/  FFMA.FTZ R75, R75, UR42, -R6 ;  /* 0x0000002a4b4b7c23 */ /* 0x000fc20008010806 */
[--C-:B------:R-:W-:Y:S01]  /*2c10*/  FFMA.FTZ R51, R81, UR42, -R6.reuse ;  /* 0x0000002a51337c23 */ /* 0x100fe20008010806 */
[----:B------:R-:W-:-:S01]  /*2c20*/  FFMA.FTZ R76, R95, UR42, -R6 ;  /* 0x0000002a5f4c7c23 */ /* 0x000fc20008010806 */
[----:B------:R-:W-:Y:S01]  /*2c30*/  FMNMX.FTZ R4, R100, R27, !PT ;  /* 0x0000001b64047209 */ /* 0x000fe20007810000 */
[----:B------:R-:W-:-:S01]  /*2c40*/  FFMA.FTZ R78, R103, UR42, -R6 ;  /* 0x0000002a674e7c23 */ /* 0x000fc20008010806 */
[----:B------:R-:W-:Y:S02]  /*2c50*/  MUFU.EX2 R11, R11 ;  /* 0x0000000b000b7308 */ /* 0x000fe40000000800 */
[----:B------:R-:W-:-:S04]  /*2c60*/  FMNMX.FTZ R31, R101, R4, !PT ;  /* 0x00000004651f7209 */ /* 0x000fc80007810000 */
[----:B------:R-:W-:Y:S02]  /*2c70*/  FMNMX.FTZ R4, R56, R31, !PT ;  /* 0x0000001f38047209 */ /* 0x000fe40007810000 */
        /* <DEDUP_REMOVED lines=15> */
[----:B------:R3:W-:Y:S02]  /*2d70*/  MUFU.EX2 R46, R58 ;  /* 0x0000003a002e7308 */ /* 0x0007e40000000800 */
[----:B------:R-:W-:-:S04]  /*2d80*/  FMNMX.FTZ R111, R45, R4, !PT ;  /* 0x000000042d6f7209 */ /* 0x000fc80007810000 */
[----:B------:R-:W-:Y:S02]  /*2d90*/  FMNMX.FTZ R4, R48, R111, !PT ;  /* 0x0000006f30047209 */ /* 0x000fe40007810000 */
[----:B------:R-:W-:Y:S01]  /*2da0*/  MUFU.EX2 R20, R20 ;  /* 0x0000001400147308 */ /* 0x000fe20000000800 */
[----:B---3--:R-:W-:Y:S01]  /*2db0*/  FSEL R58, R33, -INF , P4 ;  /* 0xff800000213a7808 */ /* 0x008fe20002000000 */
[----:B------:R-:W-:Y:S01]  /*2dc0*/  FFMA.FTZ R33, R59, UR42, -R6 ;  /* 0x0000002a3b217c23 */ /* 0x000fe20008010806 */
[----:B------:R-:W-:-:S04]  /*2dd0*/  FMNMX.FTZ R111, R49, R4, !PT ;  /* 0x00000004316f7209 */ /* 0x000fc80007810000 */
[----:B------:R-:W-:Y:S01]  /*2de0*/  FMNMX.FTZ R4, R52, R111, !PT ;  /* 0x0000006f34047209 */ /* 0x000fe20007810000 */
[----:B------:R-:W-:Y:S03]  /*2df0*/  MUFU.EX2 R21, R135 ;  /* 0x0000008700157308 */ /* 0x000fe60000000800 */
        /* <DEDUP_REMOVED lines=12> */
[----:B------:R-:W-:-:S05]  /*2ec0*/  FMNMX.FTZ R4, R37, R4, !PT ;  /* 0x0000000425047209 */ /* 0x000fca0007810000 */
[----:B------:R-:W3:Y:S01]  /*2ed0*/  SHFL.BFLY PT, R59, R4, 0x2, 0x1f ;  /* 0x0c401f00043b7f89 */ /* 0x000ee200000e0000 */
[----:B------:R-:W-:Y:S08]  /*2ee0*/  MUFU.EX2 R38, R38 ;  /* 0x0000002600267308 */ /* 0x000ff00000000800 */
[----:B------:R-:W-:Y:S08]  /*2ef0*/  MUFU.EX2 R34, R34 ;  /* 0x0000002200227308 */ /* 0x000ff00000000800 */
[----:B------:R-:W-:Y:S01]  /*2f00*/  MUFU.EX2 R42, R42 ;  /* 0x0000002a002a7308 */ /* 0x000fe20000000800 */
[----:B---3--:R-:W-:Y:S01]  /*2f10*/  FMNMX.FTZ R63, R4, R59, !PT ;  /* 0x0000003b043f7209 */ /* 0x008fe20007810000 */
[----:B------:R-:W-:-:S06]  /*2f20*/  FFMA.FTZ R59, R91, UR42, -R6 ;  /* 0x0000002a5b3b7c23 */ /* 0x000fcc0008010806 */
[----:B------:R-:W-:Y:S01]  /*2f30*/  MUFU.EX2 R79, R79 ;  /* 0x0000004f004f7308 */ /* 0x000fe20000000800 */
[----:B------:R-:W3:Y:S07]  /*2f40*/  SHFL.BFLY PT, R4, R63, 0x1, 0x1f ;  /* 0x0c201f003f047f89 */ /* 0x000eee00000e0000 */
[----:B------:R-:W-:Y:S08]  /*2f50*/  MUFU.EX2 R75, R75 ;  /* 0x0000004b004b7308 */ /* 0x000ff00000000800 */
[----:B------:R-:W-:Y:S08]  /*2f60*/  MUFU.EX2 R28, R28 ;  /* 0x0000001c001c7308 */ /* 0x000ff00000000800 */
[----:B------:R-:W-:Y:S01]  /*2f70*/  MUFU.EX2 R29, R29 ;  /* 0x0000001d001d7308 */ /* 0x000fe20000000800 */
[----:B---3--:R-:W-:Y:S01]  /*2f80*/  FMNMX.FTZ R4, R63, R4, !PT ;  /* 0x000000043f047209 */ /* 0x008fe20007810000 */
[----:B------:R-:W-:-:S03]  /*2f90*/  FFMA.FTZ R63, R107, UR42, -R6 ;  /* 0x0000002a6b3f7c23 */ /* 0x000fc60008010806 */
[C---:B------:R-:W-:Y:S01]  /*2fa0*/  FSETP.NEU.FTZ.AND P1, PT, R4.reuse, -INF , PT ;  /* 0xff8000000400780b */ /* 0x040fe20003f3d000 */
[----:B------:R-:W-:-:S02]  /*2fb0*/  FFMA.FTZ R67, R4, R67, -8 ;  /* 0xc100000004437423 */ /* 0x000fc40000010043 */
[----:B------:R-:W-:Y:S03]  /*2fc0*/  MUFU.EX2 R33, R33 ;  /* 0x0000002100217308 */ /* 0x000fe60000000800 */
[----:B------:R-:W-:Y:S01]  /*2fd0*/  FSEL R83, R67, RZ, P1 ;  /* 0x000000ff43537208 */ /* 0x000fe20000800000 */
[--C-:B------:R-:W-:Y:S01]  /*2fe0*/  FFMA.FTZ R67, R99, UR42, -R6.reuse ;  /* 0x0000002a63437c23 */ /* 0x100fe20008010806 */
[----:B------:R-:W-:-:S01]  /*2ff0*/  FFMA.FTZ R6, R39, UR42, -R6 ;  /* 0x0000002a27067c23 */ /* 0x000fc20008010806 */
[----:B------:R-:W-:Y:S02]  /*3000*/  PLOP3.LUT P1, PT, PT, PT, UP0, 0x80, 0x0 ;  /* 0x000000000000781c */ /* 0x000fe40003f2f008 */
[----:B------:R-:W-:Y:S01]  /*3010*/  MUFU.EX2 R36, R36 ;  /* 0x0000002400247308 */ /* 0x000fe20000000800 */
[----:B------:R-:W-:-:S01]  /*3020*/  FFMA.FTZ R71, R104, UR42, -R83 ;  /* 0x0000002a68477c23 */ /* 0x000fc20008010853 */
[--C-:B------:R-:W-:Y:S01]  /*3030*/  FFMA.FTZ R80, R105, UR42, -R83.reuse ;  /* 0x0000002a69507c23 */ /* 0x100fe20008010853 */
[----:B------:R-:W-:-:S01]  /*3040*/  FFMA.FTZ R108, R108, UR42, -R83 ;  /* 0x0000002a6c6c7c23 */ /* 0x000fc20008010853 */
[--C-:B------:R-:W-:Y:S01]  /*3050*/  FFMA.FTZ R109, R109, UR42, -R83.reuse ;  /* 0x0000002a6d6d7c23 */ /* 0x100fe20008010853 */
[----:B------:R-:W-:-:S01]  /*3060*/  FFMA.FTZ R73, R112, UR42, -R83 ;  /* 0x0000002a70497c23 */ /* 0x000fc20008010853 */
[--C-:B------:R-:W-:Y:S01]  /*3070*/  FFMA.FTZ R82, R113, UR42, -R83.reuse ;  /* 0x0000002a71527c23 */ /* 0x100fe20008010853 */
[----:B------:R-:W-:-:S01]  /*3080*/  FFMA.FTZ R116, R116, UR42, -R83 ;  /* 0x0000002a74747c23 */ /* 0x000fc20008010853 */
[----:B------:R-:W-:Y:S01]  /*3090*/  MUFU.EX2 R71, R71 ;  /* 0x0000004700477308 */ /* 0x000fe20000000800 */
[----:B------:R-:W-:-:S01]  /*30a0*/  FFMA.FTZ R77, R88, UR42, -R83 ;  /* 0x0000002a584d7c23 */ /* 0x000fc20008010853 */
[--C-:B------:R-:W-:Y:S01]  /*30b0*/  FFMA.FTZ R85, R60, UR42, -R83.reuse ;  /* 0x0000002a3c557c23 */ /* 0x100fe20008010853 */
[----:B------:R-:W-:-:S01]  /*30c0*/  FFMA.FTZ R88, R61, UR42, -R83 ;  /* 0x0000002a3d587c23 */ /* 0x000fc20008010853 */
[--C-:B------:R-:W-:Y:S01]  /*30d0*/  FFMA.FTZ R60, R64, UR42, -R83.reuse ;  /* 0x0000002a403c7c23 */ /* 0x100fe20008010853 */
[----:B------:R-:W-:-:S01]  /*30e0*/  FFMA.FTZ R61, R65, UR42, -R83 ;  /* 0x0000002a413d7c23 */ /* 0x000fc20008010853 */
[----:B0-----:R-:W-:Y:S01]  /*30f0*/  FADD.FTZ R64, R7, R8 ;  /* 0x0000000807407221 */ /* 0x001fe20000010000 */
[----:B------:R-:W-:-:S01]  /*3100*/  FFMA.FTZ R117, R117, UR42, -R83 ;  /* 0x0000002a75757c23 */ /* 0x000fc20008010853 */
[----:B------:R-:W0:Y:S01]  /*3110*/  MUFU.EX2 R80, R80 ;  /* 0x0000005000507308 */ /* 0x000e220000000800 */
[----:B------:R-:W-:-:S01]  /*3120*/  FFMA.FTZ R84, R89, UR42, -R83 ;  /* 0x0000002a59547c23 */ /* 0x000fc20008010853 */
[----:B-1----:R-:W-:Y:S01]  /*3130*/  FADD.FTZ R89, R9, R64 ;  /* 0x0000004009597221 */ /* 0x002fe20000010000 */
[----:B------:R-:W-:-:S01]  /*3140*/  FFMA.FTZ R92, R92, UR42, -R83 ;  /* 0x0000002a5c5c7c23 */ /* 0x000fc20008010853 */
[--C-:B------:R-:W-:Y:S01]  /*3150*/  FFMA.FTZ R93, R93, UR42, -R83.reuse ;  /* 0x0000002a5d5d7c23 */ /* 0x100fe20008010853 */
[----:B------:R-:W-:-:S01]  /*3160*/  FFMA.FTZ R81, R96, UR42, -R83 ;  /* 0x0000002a60517c23 */ /* 0x000fc20008010853 */
[----:B--2---:R-:W-:Y:S01]  /*3170*/  FADD.FTZ R90, R10, R89 ;  /* 0x000000590a5a7221 */ /* 0x004fe20000010000 */
[----:B------:R-:W-:-:S01]  /*3180*/  FFMA.FTZ R86, R97, UR42, -R83 ;  /* 0x0000002a61567c23 */ /* 0x000fc20008010853 */
[----:B------:R-:W1:Y:S01]  /*3190*/  MUFU.EX2 R108, R108 ;  /* 0x0000006c006c7308 */ /* 0x000e620000000800 */
[----:B------:R-:W-:-:S01]  /*31a0*/  FFMA.FTZ R100, R100, UR42, -R83 ;  /* 0x0000002a64647c23 */ /* 0x000fc20008010853 */
[--C-:B------:R-:W-:Y:S01]  /*31b0*/  FFMA.FTZ R101, R101, UR42, -R83.reuse ;  /* 0x0000002a65657c23 */ /* 0x100fe20008010853 */
[----:B------:R-:W-:-:S01]  /*31c0*/  FFMA.FTZ R56, R56, UR42, -R83 ;  /* 0x0000002a38387c23 */ /* 0x000fc20008010853 */
[--C-:B------:R-:W-:Y:S01]  /*31d0*/  FFMA.FTZ R57, R57, UR42, -R83.reuse ;  /* 0x0000002a39397c23 */ /* 0x100fe20008010853 */
[----:B------:R-:W-:-:S01]  /*31e0*/  FFMA.FTZ R68, R68, UR42, -R83 ;  /* 0x0000002a44447c23 */ /* 0x000fc20008010853 */
[--C-:B------:R-:W-:Y:S01]  /*31f0*/  FFMA.FTZ R69, R69, UR42, -R83.reuse ;  /* 0x0000002a45457c23 */ /* 0x100fe20008010853 */
[----:B------:R-:W-:-:S01]  /*3200*/  FFMA.FTZ R40, R40, UR42, -R83 ;  /* 0x0000002a28287c23 */ /* 0x000fc20008010853 */
[----:B------:R-:W2:Y:S01]  /*3210*/  MUFU.EX2 R109, R109 ;  /* 0x0000006d006d7308 */ /* 0x000ea20000000800 */
[----:B0-----:R-:W-:-:S01]  /*3220*/  FADD.FTZ R65, R71, R80 ;  /* 0x0000005047417221 */ /* 0x001fc20000010000 */
[--C-:B------:R-:W-:Y:S01]  /*3230*/  FFMA.FTZ R41, R41, UR42, -R83.reuse ;  /* 0x0000002a29297c23 */ /* 0x100fe20008010853 */
[----:B------:R-:W-:-:S01]  /*3240*/  FFMA.FTZ R44, R44, UR42, -R83 ;  /* 0x0000002a2c2c7c23 */ /* 0x000fc20008010853 */
[--C-:B------:R-:W-:Y:S01]  /*3250*/  FFMA.FTZ R45, R45, UR42, -R83.reuse ;  /* 0x0000002a2d2d7c23 */ /* 0x100fe20008010853 */
[----:B------:R-:W-:-:S01]  /*3260*/  FFMA.FTZ R48, R48, UR42, -R83 ;  /* 0x0000002a30307c23 */ /* 0x000fc20008010853 */
[--C-:B------:R-:W-:Y:S01]  /*3270*/  FFMA.FTZ R49, R49, UR42, -R83.reuse ;  /* 0x0000002a31317c23 */ /* 0x100fe20008010853 */
[----:B------:R-:W-:-:S01]  /*3280*/  FFMA.FTZ R52, R52, UR42, -R83 ;  /* 0x0000002a34347c23 */ /* 0x000fc20008010853 */
[----:B------:R-:W0:Y:S01]  /*3290*/  MUFU.EX2 R73, R73 ;  /* 0x0000004900497308 */ /* 0x000e220000000800 */
[----:B-1----:R-:W-:-:S01]  /*32a0*/  FADD.FTZ R64, R108, R65 ;  /* 0x000000416c407221 */ /* 0x002fc20000010000 */
[----:B------:R-:W-:Y:S01]  /*32b0*/  FADD.FTZ R65, R11, R90 ;  /* 0x0000005a0b417221 */ /* 0x000fe20000010000 */
[----:B------:R-:W-:-:S01]  /*32c0*/  FFMA.FTZ R53, R53, UR42, -R83 ;  /* 0x0000002a35357c23 */ /* 0x000fc20008010853 */
[--C-:B------:R-:W-:Y:S01]  /*32d0*/  FFMA.FTZ R24, R24, UR42, -R83.reuse ;  /* 0x0000002a18187c23 */ /* 0x100fe20008010853 */
[----:B------:R-:W-:-:S01]  /*32e0*/  FFMA.FTZ R25, R25, UR42, -R83 ;  /* 0x0000002a19197c23 */ /* 0x000fc20008010853 */
[--C-:B------:R-:W-:Y:S01]  /*32f0*/  FFMA.FTZ R50, R50, UR42, -R83.reuse ;  /* 0x0000002a32327c23 */ /* 0x100fe20008010853 */
[----:B------:R-:W-:-:S01]  /*3300*/  FFMA.FTZ R54, R54, UR42, -R83 ;  /* 0x0000002a36367c23 */ /* 0x000fc20008010853 */
[----:B------:R-:W1:Y:S01]  /*3310*/  MUFU.EX2 R82, R82 ;  /* 0x0000005200527308 */ /* 0x000e620000000800 */
[----:B--2---:R-:W-:-:S01]  /*3320*/  FADD.FTZ R64, R109, R64 ;  /* 0x000000406d407221 */ /* 0x004fc20000010000 */
[--C-:B------:R-:W-:Y:S01]  /*3330*/  FFMA.FTZ R32, R32, UR42, -R83.reuse ;  /* 0x0000002a20207c23 */ /* 0x100fe20008010853 */
[----:B------:R-:W-:-:S01]  /*3340*/  FFMA.FTZ R58, R58, UR42, -R83 ;  /* 0x0000002a3a3a7c23 */ /* 0x000fc20008010853 */
[--C-:B------:R-:W-:Y:S01]  /*3350*/  FFMA.FTZ R62, R62, UR42, -R83.reuse ;  /* 0x0000002a3e3e7c23 */ /* 0x100fe20008010853 */
[----:B------:R-:W-:-:S01]  /*3360*/  FFMA.FTZ R37, R37, UR42, -R83 ;  /* 0x0000002a25257c23 */ /* 0x000fc20008010853 */
[----:B------:R-:W-:Y:S01]  /*3370*/  F2FP.SATFINITE.E4M3.F32.PACK_AB_MERGE_C R108, R109, R108, RZ ;  /* 0x0000006c6d6c723e */ /* 0x000fe200048070ff */
[----:B------:R-:W-:Y:S01]  /*3380*/  IMAD.MOV.U32 R83, RZ, RZ, R87 ;  /* 0x000000ffff537224 */ /* 0x000fe200078e0057 */
[----:B------:R-:W2:Y:S01]  /*3390*/  MUFU.EX2 R116, R116 ;  /* 0x0000007400747308 */ /* 0x000ea20000000800 */
[----:B0-----:R-:W-:-:S01]  /*33a0*/  FADD.FTZ R5, R73, R64 ;  /* 0x0000004049057221 */ /* 0x001fc20000010000 */
[----:B------:R-:W-:Y:S01]  /*33b0*/  FADD.FTZ R64, R12, R65 ;  /* 0x000000410c407221 */ /* 0x000fe20000010000 */
[----:B------:R-:W-:-:S02]  /*33c0*/  F2FP.SATFINITE.E4M3.F32.PACK_AB_MERGE_C R65, R10, R9, RZ ;  /* 0x000000090a41723e */ /* 0x000fc400048070ff */
[----:B------:R-:W-:Y:S01]  /*33d0*/  F2FP.SATFINITE.E4M3.F32.PACK_AB_MERGE_C R172, R80, R71, R108 ;  /* 0x0000004750ac723e */ /* 0x000fe2000480706c */
[----:B------:R-:W-:-:S01]  /*33e0*/  FADD.FTZ R39, R13, R64 ;  /* 0x000000400d277221 */ /* 0x000fc20000010000 */
[----:B------:R-:W-:Y:S01]  /*33f0*/  F2FP.SATFINITE.E4M3.F32.PACK_AB_MERGE_C R13, R14, R13, RZ ;  /* 0x0000000d0e0d723e */ /* 0x000fe200048070ff */
[----:B------:R-:W0:Y:S01]  /*3400*/  MUFU.EX2 R117, R117 ;  /* 0x0000007500757308 */ /* 0x000e220000000800 */
[----:B-1----:R-:W-:-:S01]  /*3410*/  FADD.FTZ R5, R82, R5 ;  /* 0x0000000552057221 */ /* 0x002fc20000010000 */
[----:B------:R-:W-:Y:S01]  /*3420*/  FADD.FTZ R90, R14, R39 ;  /* 0x000000270e5a7221 */ /* 0x000fe20000010000 */
[----:B------:R-:W-:Y:S01]  /*3430*/  F2FP.SATFINITE.E4M3.F32.PACK_AB_MERGE_C R173, R8, R7, R65 ;  /* 0x0000000708ad723e */ /* 0x000fe20004807041 */
[----:B------:R-:W-:Y:S01]  /*3440*/  IMAD.MOV.U32 R80, RZ, RZ, R87 ;  /* 0x000000ffff507224 */ /* 0x000fe200078e0057 */
[----:B------:R-:W-:Y:S01]  /*3450*/  F2FP.SATFINITE.E4M3.F32.PACK_AB_MERGE_C R175, R12, R11, R13 ;  /* 0x0000000b0caf723e */ /* 0x000fe2000480700d */
[----:B------:R-:W-:Y:S01]  /*3460*/  FADD.FTZ R39, R15, R90 ;  /* 0x0000005a0f277221 */ /* 0x000fe20000010000 */
[----:B------:R-:W-:Y:S01]  /*3470*/  IMAD.MOV.U32 R71, RZ, RZ, R87 ;  /* 0x000000ffff477224 */ /* 0x000fe200078e0057 */
[----:B------:R-:W1:Y:S01]  /*3480*/  MUFU.EX2 R77, R77 ;  /* 0x0000004d004d7308 */ /* 0x000e620000000800 */
[----:B--2---:R-:W-:-:S01]  /*3490*/  FADD.FTZ R64, R116, R5 ;  /* 0x0000000574407221 */ /* 0x004fc20000010000 */
[----:B------:R-:W-:-:S06]  /*34a0*/  IMAD.MOV.U32 R65, RZ, RZ, R87 ;  /* 0x000000ffff417224 */ /* 0x000fcc00078e0057 */
[----:B------:R-:W2:Y:S01]  /*34b0*/  MUFU.EX2 R84, R84 ;  /* 0x0000005400547308 */ /* 0x000ea20000000800 */
[----:B0-----:R-:W-:-:S01]  /*34c0*/  FADD.FTZ R64, R117, R64 ;  /* 0x0000004075407221 */ /* 0x001fc20000010000 */
[----:B------:R-:W-:-:S04]  /*34d0*/  F2FP.SATFINITE.E4M3.F32.PACK_AB_MERGE_C R116, R117, R116, RZ ;  /* 0x000000747574723e */ /* 0x000fc800048070ff */
[----:B------:R-:W-:Y:S01]  /*34e0*/  F2FP.SATFINITE.E4M3.F32.PACK_AB_MERGE_C R174, R82, R73, R116 ;  /* 0x0000004952ae723e */ /* 0x000fe20004807074 */
[----:B------:R-:W-:Y:S01]  /*34f0*/  IMAD.MOV.U32 R82, RZ, RZ, R87 ;  /* 0x000000ffff527224 */ /* 0x000fe200078e0057 */
[----:B------:R-:W0:Y:S01]  /*3500*/  MUFU.EX2 R92, R92 ;  /* 0x0000005c005c7308 */ /* 0x000e220000000800 */
[----:B-1----:R-:W-:-:S01]  /*3510*/  FADD.FTZ R5, R77, R64 ;  /* 0x000000404d057221 */ /* 0x002fc20000010000 */
[----:B------:R-:W-:Y:S01]  /*3520*/  FADD.FTZ R64, R20, R39 ;  /* 0x0000002714407221 */ /* 0x000fe20000010000 */
[----:B------:R-:W-:-:S03]  /*3530*/  IMAD.MOV.U32 R73, RZ, RZ, R87 ;  /* 0x000000ffff497224 */ /* 0x000fc600078e0057 */
[----:B------:R-:W-:Y:S01]  /*3540*/  FADD.FTZ R39, R21, R64 ;  /* 0x0000004015277221 */ /* 0x000fe20000010000 */
[----:B------:R-:W-:Y:S01]  /*3550*/  F2FP.SATFINITE.E4M3.F32.PACK_AB_MERGE_C R21, R26, R21, RZ ;  /* 0x000000151a15723e */ /* 0x000fe200048070ff */
[----:B------:R-:W1:Y:S01]  /*3560*/  MUFU.EX2 R93, R93 ;  /* 0x0000005d005d7308 */ /* 0x000e620000000800 */
[----:B--2---:R-:W-:-:S01]  /*3570*/  FADD.FTZ R5, R84, R5 ;  /* 0x0000000554057221 */ /* 0x004fc20000010000 */
[----:B------:R-:W-:Y:S01]  /*3580*/  FADD.FTZ R90, R26, R39 ;  /* 0x000000271a5a7221 */ /* 0x000fe20000010000 */
[----:B------:R-:W-:Y:S01]  /*3590*/  F2FP.SATFINITE.E4M3.F32.PACK_AB_MERGE_C R177, R20, R15, R21 ;  /* 0x0000000f14b1723e */ /* 0x000fe20004807015 */
[----:B------:R-:W-:Y:S02]  /*35a0*/  IMAD.MOV.U32 R26, RZ, RZ, R87 ;  /* 0x000000ffff1a7224 */ /* 0x000fe400078e0057 */
[----:B------:R-:W-:-:S02]  /*35b0*/  FADD.FTZ R39, R27, R90 ;  /* 0x0000005a1b277221 */ /* 0x000fc40000010000 */
[----:B------:R-:W2:Y:S01]  /*35c0*/  MUFU.EX2 R81, R81 ;  /* 0x0000005100517308 */ /* 0x000ea20000000800 */
[----:B0-----:R-:W-:-:S07]  /*35d0*/  FADD.FTZ R64, R92, R5 ;  /* 0x000000055c407221 */ /* 0x001fce0000010000 */
[----:B------:R-:W0:Y:S01]  /*35e0*/  MUFU.EX2 R86, R86 ;  /* 0x0000005600567308 */ /* 0x000e220000000800 */
[----:B-1----:R-:W-:-:S01]  /*35f0*/  FADD.FTZ R64, R93, R64 ;  /* 0x000000405d407221 */ /* 0x002fc20000010000 */
[----:B------:R-:W-:-:S04]  /*3600*/  F2FP.SATFINITE.E4M3.F32.PACK_AB_MERGE_C R92, R93, R92, RZ ;  /* 0x0000005c5d5c723e */ /* 0x000fc800048070ff */
[----:B------:R-:W-:Y:S01]  /*3610*/  F2FP.SATFINITE.E4M3.F32.PACK_AB_MERGE_C R176, R84, R77, R92 ;  /* 0x0000004d54b0723e */ /* 0x000fe2000480705c */
[----:B------:R-:W-:Y:S01]  /*3620*/  IMAD.MOV.U32 R84, RZ, RZ, R87 ;  /* 0x000000ffff547224 */ /* 0x000fe200078e0057 */
[----:B------:R-:W1:Y:S01]  /*3630*/  MUFU.EX2 R100, R100 ;  /* 0x0000006400647308 */ /* 0x000e620000000800 */
[----:B--2---:R-:W-:-:S01]  /*3640*/  FADD.FTZ R5, R81, R64 ;  /* 0x0000004051057221 */ /* 0x004fc20000010000 */
[----:B------:R-:W-:Y:S01]  /*3650*/  FADD.FTZ R64, R30, R39 ;  /* 0x000000271e407221 */ /* 0x000fe20000010000 */
[----:B------:R-:W-:-:S03]  /*3660*/  IMAD.MOV.U32 R77, RZ, RZ, R87 ;  /* 0x000000ffff4d7224 */ /* 0x000fc600078e0057 */
[----:B------:R-:W-:Y:S01]  /*3670*/  FADD.FTZ R39, R31, R64 ;  /* 0x000000401f277221 */ /* 0x000fe20000010000 */
[----:B------:R-:W-:Y:S01]  /*3680*/  F2FP.SATFINITE.E4M3.F32.PACK_AB_MERGE_C R31, R38, R31, RZ ;  /* 0x0000001f261f723e */ /* 0x000fe200048070ff */
[----:B------:R-:W2:Y:S01]  /*3690*/  MUFU.EX2 R101, R101 ;  /* 0x0000006500657308 */ /* 0x000ea20000000800 */
[----:B0-----:R-:W-:-:S01]  /*36a0*/  FADD.FTZ R5, R86, R5 ;  /* 0x0000000556057221 */ /* 0x001fc20000010000 */
[----:B------:R-:W-:Y:S01]  /*36b0*/  FADD.FTZ R39, R38, R39 ;  /* 0x0000002726277221 */ /* 0x000fe20000010000 */
[----:B------:R-:W-:Y:S01]  /*36c0*/  F2FP.SATFINITE.E4M3.F32.PACK_AB_MERGE_C R179, R30, R27, R31 ;  /* 0x0000001b1eb3723e */ /* 0x000fe2000480701f */
[----:B------:R-:W-:Y:S02]  /*36d0*/  IMAD.MOV.U32 R38, RZ, RZ, R87 ;  /* 0x000000ffff267224 */ /* 0x000fe400078e0057 */
[----:B------:R-:W-:-:S01]  /*36e0*/  FADD.FTZ R14, R34, R39 ;  /* 0x00000027220e7221 */ /* 0x000fc20000010000 */
[----:B------:R-:W-:Y:S01]  /*36f0*/  IMAD.MOV.U32 R39, RZ, RZ, R87 ;  /* 0x000000ffff277224 */ /* 0x000fe200078e0057 */
[----:B------:R-:W0:Y:S01]  /*3700*/  MUFU.EX2 R56, R56 ;  /* 0x0000003800387308 */ /* 0x000e220000000800 */
[----:B-1----:R-:W-:-:S01]  /*3710*/  FADD.FTZ R64, R100, R5 ;  /* 0x0000000564407221 */ /* 0x002fc20000010000 */
[----:B------:R-:W-:-:S02]  /*3720*/  IMAD.MOV.U32 R31, RZ, RZ, R87 ;  /* 0x000000ffff1f7224 */ /* 0x000fc400078e0057 */
[--C-:B------:R-:W-:Y:S02]  /*3730*/  IMAD.MOV.U32 R30, RZ, RZ, R87.reuse ;  /* 0x000000ffff1e7224 */ /* 0x100fe400078e0057 */
[----:B------:R-:W-:Y:S02]  /*3740*/  IMAD.MOV.U32 R27, RZ, RZ, R87 ;  /* 0x000000ffff1b7224 */ /* 0x000fe400078e0057 */
[----:B------:R-:W1:Y:S01]  /*3750*/  MUFU.EX2 R57, R57 ;  /* 0x0000003900397308 */ /* 0x000e620000000800 */
[----:B--2---:R-:W-:-:S01]  /*3760*/  FADD.FTZ R5, R101, R64 ;  /* 0x0000004065057221 */ /* 0x004fc20000010000 */
[----:B------:R-:W-:Y:S01]  /*3770*/  F2FP.SATFINITE.E4M3.F32.PACK_AB_MERGE_C R100, R101, R100, RZ ;  /* 0x000000646564723e */ /* 0x000fe200048070ff */
[----:B------:R-:W-:-:S03]  /*3780*/  IMAD.MOV.U32 R64, RZ, RZ, R87 ;  /* 0x000000ffff407224 */ /* 0x000fc600078e0057 */
[----:B------:R-:W-:Y:S01]  /*3790*/  F2FP.SATFINITE.E4M3.F32.PACK_AB_MERGE_C R178, R86, R81, R100 ;  /* 0x0000005156b2723e */ /* 0x000fe20004807064 */
[----:B------:R-:W-:Y:S01]  /*37a0*/  IMAD.MOV.U32 R86, RZ, RZ, R87 ;  /* 0x000000ffff567224 */ /* 0x000fe200078e0057 */
[----:B------:R-:W2:Y:S01]  /*37b0*/  MUFU.EX2 R85, R85 ;  /* 0x0000005500557308 */ /* 0x000ea20000000800 */
[----:B0-----:R-:W-:-:S01]  /*37c0*/  FADD.FTZ R10, R56, R5 ;  /* 0x00000005380a7221 */ /* 0x001fc20000010000 */
[----:B------:R-:W-:Y:S01]  /*37d0*/  FADD.FTZ R5, R35, R14 ;  /* 0x0000000e23057221 */ /* 0x000fe20000010000 */
[----:B------:R-:W-:-:S03]  /*37e0*/  IMAD.MOV.U32 R81, RZ, RZ, R87 ;  /* 0x000000ffff517224 */ /* 0x000fc600078e0057 */
[----:B------:R-:W-:Y:S01]  /*37f0*/  FADD.FTZ R14, R42, R5 ;  /* 0x000000052a0e7221 */ /* 0x000fe20000010000 */
[----:B------:R-:W-:Y:S01]  /*3800*/  F2FP.SATFINITE.E4M3.F32.PACK_AB_MERGE_C R42, R79, R42, RZ ;  /* 0x0000002a4f2a723e */ /* 0x000fe200048070ff */
[----:B------:R-:W0:Y:S01]  /*3810*/  MUFU.EX2 R88, R88 ;  /* 0x0000005800587308 */ /* 0x000e220000000800 */
[----:B-1----:R-:W-:-:S01]  /*3820*/  FADD.FTZ R10, R57, R10 ;  /* 0x0000000a390a7221 */ /* 0x002fc20000010000 */
[----:B------:R-:W-:Y:S01]  /*3830*/  FADD.FTZ R79, R79, R14 ;  /* 0x0000000e4f4f7221 */ /* 0x000fe20000010000 */
[----:B------:R-:W-:Y:S01]  /*3840*/  F2FP.SATFINITE.E4M3.F32.PACK_AB_MERGE_C R181, R35, R34, R42 ;  /* 0x0000002223b5723e */ /* 0x000fe2000480702a */
[----:B------:R-:W-:Y:S01]  /*3850*/  IMAD.MOV.U32 R42, RZ, RZ, R87 ;  /* 0x000000ffff2a7224 */ /* 0x000fe200078e0057 */
[----:B------:R-:W-:Y:S01]  /*3860*/  MOV R34, R87 ;  /* 0x0000005700227202 */ /* 0x000fe20000000f00 */
[----:B------:R-:W-:Y:S01]  /*3870*/  FADD.FTZ R14, R46, R79 ;  /* 0x0000004f2e0e7221 */ /* 0x000fe20000010000 */
[----:B------:R-:W-:Y:S01]  /*3880*/  IMAD.MOV.U32 R79, RZ, RZ, R87 ;  /* 0x000000ffff4f7224 */ /* 0x000fe200078e0057 */
[----:B------:R-:W1:Y:S01]  /*3890*/  MUFU.EX2 R60, R60 ;  /* 0x0000003c003c7308 */ /* 0x000e620000000800 */
[----:B--2---:R-:W-:-:S01]  /*38a0*/  FADD.FTZ R5, R85, R10 ;  /* 0x0000000a55057221 */ /* 0x004fc20000010000 */
[----:B------:R-:W-:Y:S01]  /*38b0*/  FADD.FTZ R9, R75, R14 ;  /* 0x0000000e4b097221 */ /* 0x000fe20000010000 */
[----:B------:R-:W-:-:S05]  /*38c0*/  IMAD.MOV.U32 R35, RZ, RZ, R87 ;  /* 0x000000ffff237224 */ /* 0x000fca00078e0057 */
[----:B------:R-:W2:Y:S01]  /*38d0*/  MUFU.EX2 R61, R61 ;  /* 0x0000003d003d7308 */ /* 0x000ea20000000800 */
[----:B0-----:R-:W-:-:S01]  /*38e0*/  FADD.FTZ R5, R88, R5 ;  /* 0x0000000558057221 */ /* 0x001fc20000010000 */
[----:B------:R-:W-:-:S04]  /*38f0*/  F2FP.SATFINITE.E4M3.F32.PACK_AB_MERGE_C R85, R88, R85, RZ ;  /* 0x000000555855723e */ /* 0x000fc800048070ff */
[----:B------:R-:W-:Y:S01]  /*3900*/  F2FP.SATFINITE.E4M3.F32.PACK_AB_MERGE_C R180, R57, R56, R85 ;  /* 0x0000003839b4723e */ /* 0x000fe20004807055 */
[----:B------:R-:W-:Y:S01]  /*3910*/  IMAD.MOV.U32 R85, RZ, RZ, R87 ;  /* 0x000000ffff557224 */ /* 0x000fe200078e0057 */
[----:B------:R-:W0:Y:S01]  /*3920*/  MUFU.EX2 R68, R68 ;  /* 0x0000004400447308 */ /* 0x000e220000000800 */
[----:B-1----:R-:W-:-:S01]  /*3930*/  FADD.FTZ R10, R60, R5 ;  /* 0x000000053c0a7221 */ /* 0x002fc20000010000 */
[--C-:B------:R-:W-:Y:S02]  /*3940*/  IMAD.MOV.U32 R57, RZ, RZ, R87.reuse ;  /* 0x000000ffff397224 */ /* 0x100fe400078e0057 */
[----:B------:R-:W-:-:S04]  /*3950*/  IMAD.MOV.U32 R56, RZ, RZ, R87 ;  /* 0x000000ffff387224 */ /* 0x000fc800078e0057 */
[----:B------:R-:W1:Y:S01]  /*3960*/  MUFU.EX2 R69, R69 ;  /* 0x0000004500457308 */ /* 0x000e620000000800 */
[----:B--2---:R-:W-:-:S01]  /*3970*/  FADD.FTZ R5, R61, R10 ;  /* 0x0000000a3d057221 */ /* 0x004fc20000010000 */
[----:B------:R-:W-:Y:S01]  /*3980*/  FADD.FTZ R10, R28, R9 ;  /* 0x000000091c0a7221 */ /* 0x000fe20000010000 */
[----:B------:R-:W-:-:S03]  /*3990*/  F2FP.SATFINITE.E4M3.F32.PACK_AB_MERGE_C R28, R29, R28, RZ ;  /* 0x0000001c1d1c723e */ /* 0x000fc600048070ff */
[----:B------:R-:W-:Y:S01]  /*39a0*/  FADD.FTZ R10, R29, R10 ;  /* 0x0000000a1d0a7221 */ /* 0x000fe20000010000 */
[----:B------:R-:W-:Y:S01]  /*39b0*/  F2FP.SATFINITE.E4M3.F32.PACK_AB_MERGE_C R183, R75, R46, R28 ;  /* 0x0000002e4bb7723e */ /* 0x000fe2000480701c */
[----:B------:R-:W2:Y:S01]  /*39c0*/  MUFU.EX2 R40, R40 ;  /* 0x0000002800287308 */ /* 0x000ea20000000800 */
[----:B0-----:R-:W-:-:S01]  /*39d0*/  FADD.FTZ R8, R68, R5 ;  /* 0x0000000544087221 */ /* 0x001fc20000010000 */
[----:B------:R-:W-:Y:S01]  /*39e0*/  FADD.FTZ R7, R33, R10 ;  /* 0x0000000a21077221 */ /* 0x000fe20000010000 */
[--C-:B------:R-:W-:Y:S02]  /*39f0*/  IMAD.MOV.U32 R75, RZ, RZ, R87.reuse ;  /* 0x000000ffff4b7224 */ /* 0x100fe400078e0057 */
[----:B------:R-:W-:Y:S02]  /*3a00*/  IMAD.MOV.U32 R46, RZ, RZ, R87 ;  /* 0x000000ffff2e7224 */ /* 0x000fe400078e0057 */
[----:B------:R-:W-:-:S01]  /*3a10*/  FADD.FTZ R10, R36, R7 ;  /* 0x00000007240a7221 */ /* 0x000fc20000010000 */
[--C-:B------:R-:W-:Y:S01]  /*3a20*/  IMAD.MOV.U32 R29, RZ, RZ, R87.reuse ;  /* 0x000000ffff1d7224 */ /* 0x100fe200078e0057 */
[----:B------:R-:W0:Y:S01]  /*3a30*/  MUFU.EX2 R41, R41 ;  /* 0x0000002900297308 */ /* 0x000e220000000800 */
[C---:B-1----:R-:W-:Y:S01]  /*3a40*/  F2FP.SATFINITE.E4M3.F32.PACK_AB_MERGE_C R68, R69.reuse, R68, RZ ;  /* 0x000000444544723e */ /* 0x042fe200048070ff */
[----:B------:R-:W-:Y:S01]  /*3a50*/  FADD.FTZ R69, R69, R8 ;  /* 0x0000000845457221 */ /* 0x000fe20000010000 */
[----:B------:R-:W-:-:S02]  /*3a60*/  IMAD.MOV.U32 R28, RZ, RZ, R87 ;  /* 0x000000ffff1c7224 */ /* 0x000fc400078e0057 */
[----:B------:R-:W-:Y:S01]  /*3a70*/  F2FP.SATFINITE.E4M3.F32.PACK_AB_MERGE_C R182, R61, R60, R68 ;  /* 0x0000003c3db6723e */ /* 0x000fe20004807044 */
[----:B------:R-:W-:Y:S02]  /*3a80*/  IMAD.MOV.U32 R68, RZ, RZ, R87 ;  /* 0x000000ffff447224 */ /* 0x000fe400078e0057 */
[----:B------:R-:W1:Y:S01]  /*3a90*/  MUFU.EX2 R43, R43 ;  /* 0x0000002b002b7308 */ /* 0x000e620000000800 */
[----:B--2---:R-:W-:-:S01]  /*3aa0*/  FADD.FTZ R8, R40, R69 ;  /* 0x0000004528087221 */ /* 0x004fc20000010000 */
[--C-:B------:R-:W-:Y:S02]  /*3ab0*/  IMAD.MOV.U32 R69, RZ, RZ, R87.reuse ;  /* 0x000000ffff457224 */ /* 0x100fe400078e0057 */
[--C-:B------:R-:W-:Y:S02]  /*3ac0*/  IMAD.MOV.U32 R61, RZ, RZ, R87.reuse ;  /* 0x000000ffff3d7224 */ /* 0x100fe400078e0057 */
[----:B------:R-:W-:Y:S02]  /*3ad0*/  IMAD.MOV.U32 R60, RZ, RZ, R87 ;  /* 0x000000ffff3c7224 */ /* 0x000fe400078e0057 */
[----:B------:R-:W2:Y:S01]  /*3ae0*/  MUFU.EX2 R44, R44 ;  /* 0x0000002c002c7308 */ /* 0x000ea20000000800 */
[----:B0-----:R-:W-:-:S07]  /*3af0*/  FADD.FTZ R7, R41, R8 ;  /* 0x0000000829077221 */ /* 0x001fce0000010000 */
[----:B------:R-:W0:Y:S01]  /*3b00*/  MUFU.EX2 R66, R66 ;  /* 0x0000004200427308 */ /* 0x000e220000000800 */
[----:B-1----:R-:W-:-:S07]  /*3b10*/  FADD.FTZ R9, R43, R10 ;  /* 0x0000000a2b097221 */ /* 0x002fce0000010000 */
[----:B------:R-:W1:Y:S01]  /*3b20*/  MUFU.EX2 R45, R45 ;  /* 0x0000002d002d7308 */ /* 0x000e620000000800 */
[----:B--2---:R-:W-:-:S07]  /*3b30*/  FADD.FTZ R8, R44, R7 ;  /* 0x000000072c087221 */ /* 0x004fce0000010000 */
[----:B------:R-:W2:Y:S01]  /*3b40*/  MUFU.EX2 R47, R47 ;  /* 0x0000002f002f7308 */ /* 0x000ea20000000800 */
[C---:B0-----:R-:W-:Y:S01]  /*3b50*/  F2FP.SATFINITE.E4M3.F32.PACK_AB_MERGE_C R43, R66.reuse, R43, RZ ;  /* 0x0000002b422b723e */ /* 0x041fe200048070ff */
[----:B------:R-:W-:-:S03]  /*3b60*/  FADD.FTZ R66, R66, R9 ;  /* 0x0000000942427221 */ /* 0x000fc60000010000 */
[----:B------:R-:W-:Y:S01]  /*3b70*/  F2FP.SATFINITE.E4M3.F32.PACK_AB_MERGE_C R185, R36, R33, R43 ;  /* 0x0000002124b9723e */ /* 0x000fe2000480702b */
[--C-:B------:R-:W-:Y:S02]  /*3b80*/  IMAD.MOV.U32 R43, RZ, RZ, R87.reuse ;  /* 0x000000ffff2b7224 */ /* 0x100fe400078e0057 */
[----:B------:R-:W0:Y:S01]  /*3b90*/  MUFU.EX2 R48, R48 ;  /* 0x0000003000307308 */ /* 0x000e220000000800 */
[C---:B-1----:R-:W-:Y:S01]  /*3ba0*/  F2FP.SATFINITE.E4M3.F32.PACK_AB_MERGE_C R44, R45.reuse, R44, RZ ;  /* 0x0000002c2d2c723e */ /* 0x042fe200048070ff */
[----:B------:R-:W-:Y:S01]  /*3bb0*/  FADD.FTZ R45, R45, R8 ;  /* 0x000000082d2d7221 */ /* 0x000fe20000010000 */
[--C-:B------:R-:W-:Y:S02]  /*3bc0*/  IMAD.MOV.U32 R36, RZ, RZ, R87.reuse ;  /* 0x000000ffff247224 */ /* 0x100fe400078e0057 */
[----:B------:R-:W-:Y:S01]  /*3bd0*/  F2FP.SATFINITE.E4M3.F32.PACK_AB_MERGE_C R184, R41, R40, R44 ;  /* 0x0000002829b8723e */ /* 0x000fe2000480702c */
[----:B------:R-:W-:Y:S02]  /*3be0*/  IMAD.MOV.U32 R44, RZ, RZ, R87 ;  /* 0x000000ffff2c7224 */ /* 0x000fe400078e0057 */
[----:B------:R-:W1:Y:S01]  /*3bf0*/  MUFU.EX2 R70, R70 ;  /* 0x0000004600467308 */ /* 0x000e620000000800 */
[----:B--2---:R-:W-:-:S01]  /*3c00*/  FADD.FTZ R9, R47, R66 ;  /* 0x000000422f097221 */ /* 0x004fc20000010000 */
[----:B------:R-:W-:-:S02]  /*3c10*/  IMAD.MOV.U32 R66, RZ, RZ, R87 ;  /* 0x000000ffff427224 */ /* 0x000fc400078e0057 */
[--C-:B------:R-:W-:Y:S02]  /*3c20*/  IMAD.MOV.U32 R41, RZ, RZ, R87.reuse ;  /* 0x000000ffff297224 */ /* 0x100fe400078e0057 */
[----:B------:R-:W-:Y:S02]  /*3c30*/  IMAD.MOV.U32 R40, RZ, RZ, R87 ;  /* 0x000000ffff287224 */ /* 0x000fe400078e0057 */
[----:B------:R-:W2:Y:S01]  /*3c40*/  MUFU.EX2 R49, R49 ;  /* 0x0000003100317308 */ /* 0x000ea20000000800 */
[----:B0-----:R-:W-:-:S01]  /*3c50*/  FADD.FTZ R8, R48, R45 ;  /* 0x0000002d30087221 */ /* 0x001fc20000010000 */
[--C-:B------:R-:W-:Y:S02]  /*3c60*/  IMAD.MOV.U32 R45, RZ, RZ, R87.reuse ;  /* 0x000000ffff2d7224 */ /* 0x100fe400078e0057 */
[----:B------:R-:W-:-:S04]  /*3c70*/  IMAD.MOV.U32 R33, RZ, RZ, R87 ;  /* 0x000000ffff217224 */ /* 0x000fc800078e0057 */
[----:B------:R-:W-:Y:S01]  /*3c80*/  MUFU.EX2 R51, R51 ;  /* 0x0000003300337308 */ /* 0x000fe20000000800 */
[----:B-1----:R-:W-:-:S07]  /*3c90*/  FADD.FTZ R10, R70, R9 ;  /* 0x00000009460a7221 */ /* 0x002fce0000010000 */
[----:B------:R-:W0:Y:S01]  /*3ca0*/  MUFU.EX2 R72, R72 ;  /* 0x0000004800487308 */ /* 0x000e220000000800 */
[----:B--2---:R-:W-:-:S07]  /*3cb0*/  FADD.FTZ R9, R49, R8 ;  /* 0x0000000831097221 */ /* 0x004fce0000010000 */
[----:B------:R-:W1:Y:S08]  /*3cc0*/  MUFU.EX2 R52, R52 ;  /* 0x0000003400347308 */ /* 0x000e700000000800 */
[----:B------:R-:W2:Y:S01]  /*3cd0*/  MUFU.EX2 R53, R53 ;  /* 0x0000003500357308 */ /* 0x000ea20000000800 */
[----:B0-----:R-:W-:Y:S01]  /*3ce0*/  F2FP.SATFINITE.E4M3.F32.PACK_AB_MERGE_C R11, R72, R51, RZ ;  /* 0x00000033480b723e */ /* 0x001fe200048070ff */
[----:B------:R-:W-:-:S03]  /*3cf0*/  FADD.FTZ R51, R51, R10 ;  /* 0x0000000a33337221 */ /* 0x000fc60000010000 */
[----:B------:R-:W-:Y:S01]  /*3d00*/  F2FP.SATFINITE.E4M3.F32.PACK_AB_MERGE_C R187, R70, R47, R11 ;  /* 0x0000002f46bb723e */ /* 0x000fe2000480700b */
[----:B------:R-:W-:-:S01]  /*3d10*/  FADD.FTZ R72, R72, R51 ;  /* 0x0000003348487221 */ /* 0x000fc20000010000 */
[----:B------:R-:W-:Y:S01]  /*3d20*/  IMAD.MOV.U32 R70, RZ, RZ, R87 ;  /* 0x000000ffff467224 */ /* 0x000fe200078e0057 */
[----:B------:R-:W0:Y:S01]  /*3d30*/  MUFU.EX2 R55, R55 ;  /* 0x0000003700377308 */ /* 0x000e220000000800 */
[----:B-1----:R-:W-:-:S01]  /*3d40*/  FADD.FTZ R8, R52, R9 ;  /* 0x0000000934087221 */ /* 0x002fc20000010000 */
[--C-:B------:R-:W-:Y:S02]  /*3d50*/  IMAD.MOV.U32 R51, RZ, RZ, R87.reuse ;  /* 0x000000ffff337224 */ /* 0x100fe400078e0057 */
[----:B------:R-:W-:-:S04]  /*3d60*/  IMAD.MOV.U32 R47, RZ, RZ, R87 ;  /* 0x000000ffff2f7224 */ /* 0x000fc800078e0057 */
[----:B------:R-:W1:Y:S01]  /*3d70*/  MUFU.EX2 R24, R24 ;  /* 0x0000001800187308 */ /* 0x000e620000000800 */
[C---:B--2---:R-:W-:Y:S01]  /*3d80*/  F2FP.SATFINITE.E4M3.F32.PACK_AB_MERGE_C R52, R53.reuse, R52, RZ ;  /* 0x000000343534723e */ /* 0x044fe200048070ff */
[----:B------:R-:W-:-:S03]  /*3d90*/  FADD.FTZ R53, R53, R8 ;  /* 0x0000000835357221 */ /* 0x000fc60000010000 */
[----:B------:R-:W-:Y:S01]  /*3da0*/  F2FP.SATFINITE.E4M3.F32.PACK_AB_MERGE_C R186, R49, R48, R52 ;  /* 0x0000003031ba723e */ /* 0x000fe20004807034 */
[----:B------:R-:W-:Y:S01]  /*3db0*/  IMAD.MOV.U32 R52, RZ, RZ, R87 ;  /* 0x000000ffff347224 */ /* 0x000fe200078e0057 */
[----:B------:R-:W-:Y:S01]  /*3dc0*/  MOV R48, R87 ;  /* 0x0000005700307202 */ /* 0x000fe20000000f00 */
[----:B------:R-:W2:Y:S01]  /*3dd0*/  MUFU.EX2 R74, R74 ;  /* 0x0000004a004a7308 */ /* 0x000ea20000000800 */
[----:B0-----:R-:W-:-:S01]  /*3de0*/  FADD.FTZ R9, R55, R72 ;  /* 0x0000004837097221 */ /* 0x001fc20000010000 */
[--C-:B------:R-:W-:Y:S02]  /*3df0*/  IMAD.MOV.U32 R72, RZ, RZ, R87.reuse ;  /* 0x000000ffff487224 */ /* 0x100fe400078e0057 */
[----:B------:R-:W-:-:S04]  /*3e00*/  IMAD.MOV.U32 R49, RZ, RZ, R87 ;  /* 0x000000ffff317224 */ /* 0x000fc800078e0057 */
[----:B------:R-:W0:Y:S01]  /*3e10*/  MUFU.EX2 R25, R25 ;  /* 0x0000001900197308 */ /* 0x000e220000000800 */
[----:B-1----:R-:W-:-:S01]  /*3e20*/  FADD.FTZ R8, R24, R53 ;  /* 0x0000003518087221 */ /* 0x002fc20000010000 */
[----:B------:R-:W-:-:S06]  /*3e30*/  IMAD.MOV.U32 R53, RZ, RZ, R87 ;  /* 0x000000ffff357224 */ /* 0x000fcc00078e0057 */
[----:B------:R-:W1:Y:S01]  /*3e40*/  MUFU.EX2 R59, R59 ;  /* 0x0000003b003b7308 */ /* 0x000e620000000800 */
[----:B--2---:R-:W-:-:S07]  /*3e50*/  FADD.FTZ R10, R74, R9 ;  /* 0x000000094a0a7221 */ /* 0x004fce0000010000 */
[----:B------:R-:W2:Y:S01]  /*3e60*/  MUFU.EX2 R50, R50 ;  /* 0x0000003200327308 */ /* 0x000ea20000000800 */
[----:B0-----:R-:W-:-:S07]  /*3e70*/  FADD.FTZ R9, R25, R8 ;  /* 0x0000000819097221 */ /* 0x001fce0000010000 */
[----:B------:R-:W0:Y:S01]  /*3e80*/  MUFU.EX2 R76, R76 ;  /* 0x0000004c004c7308 */ /* 0x000e220000000800 */
[----:B-1----:R-:W-:-:S07]  /*3e90*/  FADD.FTZ R11, R59, R10 ;  /* 0x0000000a3b0b7221 */ /* 0x002fce0000010000 */
[----:B------:R1:W3:Y:S01]  /*3ea0*/  MUFU.EX2 R5, R54 ;  /* 0x0000003600057308 */ /* 0x0002e20000000800 */
[----:B--2---:R-:W-:-:S07]  /*3eb0*/  FADD.FTZ R8, R50, R9 ;  /* 0x0000000932087221 */ /* 0x004fce0000010000 */
[----:B------:R-:W2:Y:S01]  /*3ec0*/  MUFU.EX2 R63, R63 ;  /* 0x0000003f003f7308 */ /* 0x000ea20000000800 */
[C---:B0-----:R-:W-:Y:S01]  /*3ed0*/  F2FP.SATFINITE.E4M3.F32.PACK_AB_MERGE_C R59, R76.reuse, R59, RZ ;  /* 0x0000003b4c3b723e */ /* 0x041fe200048070ff */
[----:B------:R-:W-:Y:S01]  /*3ee0*/  FADD.FTZ R76, R76, R11 ;  /* 0x0000000b4c4c7221 */ /* 0x000fe20000010000 */
[----:B-1----:R-:W-:Y:S02]  /*3ef0*/  IMAD.MOV.U32 R54, RZ, RZ, R87 ;  /* 0x000000ffff367224 */ /* 0x002fe400078e0057 */
[----:B------:R-:W-:Y:S01]  /*3f00*/  F2FP.SATFINITE.E4M3.F32.PACK_AB_MERGE_C R189, R74, R55, R59 ;  /* 0x000000374abd723e */ /* 0x000fe2000480703b */
[--C-:B------:R-:W-:Y:S02]  /*3f10*/  IMAD.MOV.U32 R74, RZ, RZ, R87.reuse ;  /* 0x000000ffff4a7224 */ /* 0x100fe400078e0057 */
[----:B------:R-:W0:Y:S01]  /*3f20*/  MUFU.EX2 R32, R32 ;  /* 0x0000002000207308 */ /* 0x000e220000000800 */
[C---:B---3--:R-:W-:Y:S01]  /*3f30*/  F2FP.SATFINITE.E4M3.F32.PACK_AB_MERGE_C R50, R5.reuse, R50, RZ ;  /* 0x000000320532723e */ /* 0x048fe200048070ff */
[----:B------:R-:W-:Y:S01]  /*3f40*/  FADD.FTZ R5, R5, R8 ;  /* 0x0000000805057221 */ /* 0x000fe20000010000 */
[----:B------:R-:W-:-:S02]  /*3f50*/  IMAD.MOV.U32 R59, RZ, RZ, R87 ;  /* 0x000000ffff3b7224 */ /* 0x000fc400078e0057 */
[----:B------:R-:W-:Y:S01]  /*3f60*/  F2FP.SATFINITE.E4M3.F32.PACK_AB_MERGE_C R188, R25, R24, R50 ;  /* 0x0000001819bc723e */ /* 0x000fe20004807032 */
[----:B------:R-:W-:Y:S02]  /*3f70*/  IMAD.MOV.U32 R55, RZ, RZ, R87 ;  /* 0x000000ffff377224 */ /* 0x000fe400078e0057 */
[----:B------:R-:W1:Y:S01]  /*3f80*/  MUFU.EX2 R78, R78 ;  /* 0x0000004e004e7308 */ /* 0x000e620000000800 */
[----:B--2---:R-:W-:-:S01]  /*3f90*/  FADD.FTZ R9, R63, R76 ;  /* 0x0000004c3f097221 */ /* 0x004fc20000010000 */
[----:B------:R-:W-:Y:S01]  /*3fa0*/  MOV R76, R87 ;  /* 0x00000057004c7202 */ /* 0x000fe20000000f00 */
[--C-:B------:R-:W-:Y:S02]  /*3fb0*/  IMAD.MOV.U32 R50, RZ, RZ, R87.reuse ;  /* 0x000000ffff327224 */ /* 0x100fe400078e0057 */
[--C-:B------:R-:W-:Y:S02]  /*3fc0*/  IMAD.MOV.U32 R25, RZ, RZ, R87.reuse ;  /* 0x000000ffff197224 */ /* 0x100fe400078e0057 */
[----:B------:R-:W-:Y:S01]  /*3fd0*/  IMAD.MOV.U32 R24, RZ, RZ, R87 ;  /* 0x000000ffff187224 */ /* 0x000fe200078e0057 */
[----:B------:R2:W3:Y:S01]  /*3fe0*/  MUFU.EX2 R7, R58 ;  /* 0x0000003a00077308 */ /* 0x0004e20000000800 */
[----:B0-----:R-:W-:-:S07]  /*3ff0*/  FADD.FTZ R8, R32, R5 ;  /* 0x0000000520087221 */ /* 0x001fce0000010000 */
[----:B------:R-:W-:Y:S01]  /*4000*/  MUFU.EX2 R67, R67 ;  /* 0x0000004300437308 */ /* 0x000fe20000000800 */
[----:B-1----:R-:W-:-:S01]  /*4010*/  FADD.FTZ R10, R78, R9 ;  /* 0x000000094e0a7221 */ /* 0x002fc20000010000 */
[----:B--2---:R-:W-:-:S06]  /*4020*/  IMAD.MOV.U32 R58, RZ, RZ, R87 ;  /* 0x000000ffff3a7224 */ /* 0x004fcc00078e0057 */
[----:B------:R-:W-:Y:S01]  /*4030*/  MUFU.EX2 R62, R62 ;  /* 0x0000003e003e7308 */ /* 0x000fe20000000800 */
[----:B---3--:R-:W-:-:S07]  /*4040*/  FADD.FTZ R5, R7, R8 ;  /* 0x0000000807057221 */ /* 0x008fce0000010000 */
[----:B------:R-:W0:Y:S08]  /*4050*/  MUFU.EX2 R37, R37 ;  /* 0x0000002500257308 */ /* 0x000e300000000800 */
[----:B------:R-:W1:Y:S01]  /*4060*/  MUFU.EX2 R6, R6 ;  /* 0x0000000600067308 */ /* 0x000e620000000800 */
[----:B0-----:R-:W-:Y:S01]  /*4070*/  F2FP.SATFINITE.E4M3.F32.PACK_AB_MERGE_C R8, R37, R62, RZ ;  /* 0x0000003e2508723e */ /* 0x001fe200048070ff */
[----:B------:R-:W-:-:S03]  /*4080*/  FADD.FTZ R62, R62, R5 ;  /* 0x000000053e3e7221 */ /* 0x000fc60000010000 */
[----:B------:R-:W-:Y:S01]  /*4090*/  F2FP.SATFINITE.E4M3.F32.PACK_AB_MERGE_C R190, R7, R32, R8 ;  /* 0x0000002007be723e */ /* 0x000fe20004807008 */
[----:B------:R-:W-:-:S01]  /*40a0*/  FADD.FTZ R5, R37, R62 ;  /* 0x0000003e25057221 */ /* 0x000fc20000010000 */
[----:B------:R-:W-:Y:S01]  /*40b0*/  MOV R62, R87 ;  /* 0x00000057003e7202 */ /* 0x000fe20000000f00 */
[----:B------:R-:W-:Y:S01]  /*40c0*/  IMAD.MOV.U32 R37, RZ, RZ, R87 ;  /* 0x000000ffff257224 */ /* 0x000fe200078e0057 */
[----:B-1----:R-:W-:Y:S01]  /*40d0*/  F2FP.SATFINITE.E4M3.F32.PACK_AB_MERGE_C R9, R6, R67, RZ ;  /* 0x000000430609723e */ /* 0x002fe200048070ff */
[----:B------:R-:W-:-:S01]  /*40e0*/  FADD.FTZ R67, R67, R10 ;  /* 0x0000000a43437221 */ /* 0x000fc20000010000 */
[----:B------:R-:W-:Y:S02]  /*40f0*/  IMAD.MOV.U32 R32, RZ, RZ, R87 ;  /* 0x000000ffff207224 */ /* 0x000fe400078e0057 */
[----:B------:R-:W-:Y:S01]  /*4100*/  F2FP.SATFINITE.E4M3.F32.PACK_AB_MERGE_C R191, R78, R63, R9 ;  /* 0x0000003f4ebf723e */ /* 0x000fe20004807009 */
[----:B------:R-:W-:Y:S01]  /*4110*/  FADD.FTZ R6, R6, R67 ;  /* 0x0000004306067221 */ /* 0x000fe20000010000 */
[----:B------:R-:W-:-:S02]  /*4120*/  IMAD.MOV.U32 R78, RZ, RZ, R87 ;  /* 0x000000ffff4e7224 */ /* 0x000fc400078e0057 */
[--C-:B------:R-:W-:Y:S02]  /*4130*/  IMAD.MOV.U32 R67, RZ, RZ, R87.reuse ;  /* 0x000000ffff437224 */ /* 0x100fe400078e0057 */
[----:B------:R-:W-:Y:S01]  /*4140*/  IMAD.MOV.U32 R63, RZ, RZ, R87 ;  /* 0x000000ffff3f7224 */ /* 0x000fe200078e0057 */
[----:B------:R-:W-:Y:S06]  /*4150*/  @!P1 BRA `(.L_x_14) ;  /* 0x0000002800c49947 */ /* 0x000fec0003800000 */
[----:B------:R-:W-:Y:S01]  /*4160*/  IMAD.MOV.U32 R8, RZ, RZ, R3 ;  /* 0x000000ffff087224 */ /* 0x000fe200078e0003 */
[----:B------:R-:W-:Y:S01]  /*4170*/  CS2R R86, SRZ ;  /* 0x0000000000567805 */ /* 0x000fe2000001ff00 */
[----:B------:R-:W-:Y:S01]  /*4180*/  IMAD.MOV.U32 R7, RZ, RZ, R4 ;  /* 0x000000ffff077224 */ /* 0x000fe200078e0004 */
[----:B------:R-:W-:Y:S02]  /*4190*/  CS2R R84, SRZ ;  /* 0x0000000000547805 */ /* 0x000fe4000001ff00 */
[----:B------:R-:W-:Y:S02]  /*41a0*/  CS2R R82, SRZ ;  /* 0x0000000000527805 */ /* 0x000fe4000001ff00 */
[----:B------:R-:W-:Y:S02]  /*41b0*/  CS2R R80, SRZ ;  /* 0x0000000000507805 */ /* 0x000fe4000001ff00 */
[----:B------:R-:W-:Y:S02]  /*41c0*/  CS2R R78, SRZ ;  /* 0x00000000004e7805 */ /* 0x000fe4000001ff00 */
[----:B------:R-:W-:-:S02]  /*41d0*/  CS2R R76, SRZ ;  /* 0x00000000004c7805 */ /* 0x000fc4000001ff00 */
[----:B------:R-:W-:Y:S02]  /*41e0*/  CS2R R74, SRZ ;  /* 0x00000000004a7805 */ /* 0x000fe4000001ff00 */
        /* <DEDUP_REMOVED lines=24> */
[----:B------:R-:W-:Y:S01]  /*4370*/  CS2R R24, SRZ ;  /* 0x0000000000187805 */ /* 0x000fe2000001ff00 */
[----:B------:R-:W-:Y:S01]  /*4380*/  UIADD3 UR50, UR50, -0x2, URZ ;  /* 0xfffffffe32327890 */ /* 0x000fe2000fffe03f */
[----:B------:R-:W-:Y:S01]  /*4390*/  UMOV UR29, UR45 ;  /* 0x0000002d001d7c82 */ /* 0x000fe20008000000 */
[----:B------:R-:W-:-:S10]  /*43a0*/  UMOV UR28, UR44 ;  /* 0x0000002c001c7c82 */ /* 0x000fd40008000000 */
.L_x_25:
[----:B------:R-:W-:Y:S01]  /*43b0*/  ISETP.NE.AND P2, PT, RZ, UR40, PT ;  /* 0x00000028ff007c0c */ /* 0x000fe2000bf45270 */
[----:B------:R-:W-:-:S04]  /*43c0*/  UISETP.NE.AND UP0, UPT, UR28, 0x1, UPT ;  /* 0x000000011c00788c */ /* 0x000fc8000bf05270 */
[----:B------:R-:W-:-:S04]  /*43d0*/  USEL UR45, URZ, 0x1, UP0 ;  /* 0x000000013f2d7887 */ /* 0x000fc80008000000 */
[----:B------:R-:W-:-:S04]  /*43e0*/  ULOP3.LUT UR45, UR29, UR45, URZ, 0x3c, !UPT ;  /* 0x0000002d1d2d7292 */ /* 0x000fc8000f8e3c3f */
[----:B------:R-:W-:Y:S08]  /*43f0*/  @P2 BRA `(.L_x_15) ;  /* 0x0000000000382947 */ /* 0x000ff00003800000 */
[----:B------:R-:W-:Y:S05]  /*4400*/  @!P0 BRA `(.L_x_16) ;  /* 0x0000000000048947 */ /* 0x000fea0003800000 */
[----:B------:R-:W-:Y:S01]  /*4410*/  BPT.TRAP 0x1 ;  /* 0x000000040000795c */ /* 0x000fe20000300000 */
.L_x_16:
[----:B------:R-:W-:Y:S01]  /*4420*/  UIADD3 UR6, UR28, 0x1, URZ ;  /* 0x000000011c067890 */ /* 0x000fe2000fffe03f */
[----:B------:R-:W-:-:S03]  /*4430*/  IMAD.U32 R3, RZ, RZ, UR45 ;  /* 0x0000002dff037e24 */ /* 0x000fc6000f8e00ff */
[----:B------:R-:W-:Y:S02]  /*4440*/  UISETP.NE.AND UP0, UPT, UR6, 0x2, UPT ;  /* 0x000000020600788c */ /* 0x000fe4000bf05270 */
[----:B------:R-:W-:Y:S02]  /*4450*/  SHF.L.U32 R3, R3, 0x1f, RZ ;  /* 0x0000001f03037819 */ /* 0x000fe400000006ff */
[----:B------:R-:W-:-:S04]  /*4460*/  USEL UR6, UR6, URZ, UP0 ;  /* 0x0000003f06067287 */ /* 0x000fc80008000000 */
[----:B------:R-:W-:-:S09]  /*4470*/  ULEA UR6, UR6, UR41, 0x3 ;  /* 0x0000002906067291 */ /* 0x000fd2000f8e183f */
[----:B------:R0:W1:Y:S01]  /*4480*/  SYNCS.PHASECHK.TRANS64.TRYWAIT P1, [UR6+0x22830], R3 ;  /* 0x02283003ff0075a7 */ /* 0x0000620008020146 */
[----:B------:R-:W-:Y:S05]  /*4490*/  @!P0 BRA `(.L_x_17) ;  /* 0x0000000000048947 */ /* 0x000fea0003800000 */
[----:B------:R-:W-:Y:S01]  /*44a0*/  BPT.TRAP 0x1 ;  /* 0x000000040000795c */ /* 0x000fe20000300000 */
.L_x_17:
[----:B-1----:R-:W-:Y:S05]  /*44b0*/  @P1 BRA `(.L_x_15) ;  /* 0x0000000000081947 */ /* 0x002fea0003800000 */
[----:B------:R-:W1:Y:S02]  /*44c0*/  SYNCS.PHASECHK.TRANS64.TRYWAIT P1, [UR6+0x22830], R3 ;  /* 0x02283003ff0075a7 */ /* 0x000e640008020146 */
[----:B-1----:R-:W-:Y:S05]  /*44d0*/  @!P1 BRA `(.L_x_18) ;  /* 0x000000a000289947 */ /* 0x002fea0003800000 */
.L_x_15:
[----:B01----:R-:W-:Y:S01]  /*44e0*/  IADD3 R3, R22, 0x8, RZ ;  /* 0x0000000816037810 */ /* 0x003fe20007ffe0ff */
[----:B------:R-:W-:Y:S01]  /*44f0*/  UIADD3 UR44, UR28, 0x1, URZ ;  /* 0x000000011c2c7890 */ /* 0x000fe2000fffe03f */
[----:B------:R-:W-:Y:S01]  /*4500*/  R2UR UR30, R0 ;  /* 0x00000000001e72ca */ /* 0x000fe200000e0000 */
[----:B------:R-:W-:Y:S01]  /*4510*/  UMOV UR19, 0x40000040 ;  /* 0x4000004000137882 */ /* 0x000fe20000000000 */
[----:B------:R-:W-:Y:S01]  /*4520*/  UMOV UR20, UR16 ;  /* 0x0000001000147c82 */ /* 0x000fe20008000000 */
[----:B------:R0:W-:Y:S01]  /*4530*/  BAR.SYNC.DEFER_BLOCKING R3, 0x100 ;  /* 0x000400030000751d */ /* 0x0001e20000010000 */
[----:B------:R-:W-:-:S04]  /*4540*/  UISETP.NE.AND UP0, UPT, UR44, 0x2, UPT ;  /* 0x000000022c00788c */ /* 0x000fc8000bf05270 */
[----:B------:R-:W-:Y:S01]  /*4550*/  USEL UR44, UR44, URZ, UP0 ;  /* 0x0000003f2c2c7287 */ /* 0x000fe20008000000 */
[----:B------:R-:W-:Y:S01]  /*4560*/  UMOV UR21, UR17 ;  /* 0x0000001100157c82 */ /* 0x000fe20008000000 */
[----:B------:R-:W-:Y:S01]  /*4570*/  UMOV UR23, 0x40000040 ;  /* 0x4000004000177882 */ /* 0x000fe20000000000 */
[----:B------:R-:W-:Y:S02]  /*4580*/  UMOV UR24, UR16 ;  /* 0x0000001000187c82 */ /* 0x000fe40008000000 */
[----:B------:R-:W-:Y:S01]  /*4590*/  UIMAD UR30, UR44, 0x500, UR30 ;  /* 0x000005002c1e78a4 */ /* 0x000fe2000f8e021e */
[----:B------:R-:W-:Y:S01]  /*45a0*/  UMOV UR25, UR17 ;  /* 0x0000001100197c82 */ /* 0x000fe20008000000 */
[----:B------:R-:W-:Y:S02]  /*45b0*/  UMOV UR27, 0x40000040 ;  /* 0x40000040001b7882 */ /* 0x000fe40000000000 */
[----:B------:R-:W-:Y:S02]  /*45c0*/  UIADD3 UR22, UR30, 0x100, URZ ;  /* 0x000001001e167890 */ /* 0x000fe4000fffe03f */
[----:B------:R-:W-:-:S02]  /*45d0*/  UIADD3 UR26, UR30, 0x200, URZ ;  /* 0x000002001e1a7890 */ /* 0x000fc4000fffe03f */
[----:B------:R-:W-:Y:S01]  /*45e0*/  UMOV UR18, UR30 ;  /* 0x0000001e00127c82 */ /* 0x000fe20008000000 */
[----:B------:R-:W-:Y:S01]  /*45f0*/  UIADD3 UR6, UR30, 0x400, URZ ;  /* 0x000004001e067890 */ /* 0x000fe2000fffe03f */
[----:B------:R-:W-:Y:S01]  /*4600*/  UMOV UR7, 0x40000040 ;  /* 0x4000004000077882 */ /* 0x000fe20000000000 */
[----:B------:R-:W-:Y:S01]  /*4610*/  UIADD3 UR10, UR30, 0x402, URZ ;  /* 0x000004021e0a7890 */ /* 0x000fe2000fffe03f */
[----:B------:R-:W-:Y:S01]  /*4620*/  WARPGROUP.ARRIVE ;  /* 0x00000000000079c5 */ /* 0x000fe20000000000 */
[----:B------:R-:W-:Y:S01]  /*4630*/  UMOV UR11, 0x40000040 ;  /* 0x40000040000b7882 */ /* 0x000fe20000000000 */
[----:B------:R-:W-:Y:S01]  /*4640*/  UIADD3 UR14, UR30, 0x6, URZ ;  /* 0x000000061e0e7890 */ /* 0x000fe2000fffe03f */
[----:B------:R-:W-:-:S03]  /*4650*/  UMOV UR15, 0x40000040 ;  /* 0x40000040000f7882 */ /* 0x000fc60000000000 */
[----:B------:R-:W-:Y:S01]  /*4660*/  QGMMA.64x32x32.F32.E4M3.E4M3 R152, gdesc[UR16], RZ, !UPT, gsb0 ;  /* 0x00600000109879f3 */ /* 0x000fe2000c0008ff */
[----:B------:R-:W-:Y:S01]  /*4670*/  UIADD3 UR18, UR30, 0x300, URZ ;  /* 0x000003001e127890 */ /* 0x000fe2000fffe03f */
[----:B------:R-:W-:Y:S01]  /*4680*/  UMOV UR19, 0x40000040 ;  /* 0x4000004000137882 */ /* 0x000fe20000000000 */
[----:B------:R-:W-:Y:S02]  /*4690*/  WARPGROUP.DEPBAR.LE gsb0, 0x0 ;  /* 0x00008000000079c5 */ /* 0x000fe40000010000 */
[----:B------:R-:W-:-:S06]  /*46a0*/  WARPGROUP.ARRIVE ;  /* 0x00000000000079c5 */ /* 0x000fcc0000000000 */
[----:B------:R-:W-:Y:S01]  /*46b0*/  QGMMA.64x32x32.F32.E4M3.E4M3 R136, gdesc[UR20], RZ, !UPT, gsb0 ;  /* 0x00600000148879f3 */ /* 0x000fe2000c0008ff */
[----:B------:R-:W-:Y:S01]  /*46c0*/  UIADD3 UR22, UR30, 0x102, URZ ;  /* 0x000001021e167890 */ /* 0x000fe2000fffe03f */
[----:B------:R-:W-:Y:S01]  /*46d0*/  UMOV UR20, UR4 ;  /* 0x0000000400147c82 */ /* 0x000fe20008000000 */
[----:B------:R-:W-:Y:S01]  /*46e0*/  UMOV UR21, UR5 ;  /* 0x0000000500157c82 */ /* 0x000fe20008000000 */
        /* <DEDUP_REMOVED lines=20> */
[----:B------:R-:W-:Y:S01]  /*4830*/  UIADD3 UR6, UR30, 0x302, URZ ;  /* 0x000003021e067890 */ /* 0x000fe2000fffe03f */
[----:B------:R-:W-:Y:S01]  /*4840*/  UMOV UR7, 0x40000040 ;  /* 0x4000004000077882 */ /* 0x000fe20000000000 */
[----:B------:R-:W-:Y:S02]  /*4850*/  WARPGROUP.DEPBAR.LE gsb0, 0x0 ;  /* 0x00008000000079c5 */ /* 0x000fe40000010000 */
[----:B------:R-:W-:-:S06]  /*4860*/  WARPGROUP.ARRIVE ;  /* 0x00000000000079c5 */ /* 0x000fcc0000000000 */
[----:B------:R-:W-:Y:S01]  /*4870*/  QGMMA.64x32x32.F32.E4M3.E4M3 R136, gdesc[UR20], R136, gsb0 ;  /* 0x00600000148879f3 */ /* 0x000fe20008000888 */
[----:B------:R-:W-:Y:S01]  /*4880*/  UIADD3 UR22, UR30, 0x104, URZ ;  /* 0x000001041e167890 */ /* 0x000fe2000fffe03f */
[----:B------:R-:W-:Y:S01]  /*4890*/  UMOV UR20, UR8 ;  /* 0x0000000800147c82 */ /* 0x000fe20008000000 */
[----:B------:R-:W-:Y:S01]  /*48a0*/  UMOV UR21, UR9 ;  /* 0x0000000900157c82 */ /* 0x000fe20008000000 */
        /* <DEDUP_REMOVED lines=46> */
[----:B------:R-:W-:-:S06]  /*4b90*/  WARPGROUP.ARRIVE ;  /* 0x00000000000079c5 */ /* 0x000fcc0000000000 */
[----:B------:R-:W-:Y:S01]  /*4ba0*/  QGMMA.64x32x32.F32.E4M3.E4M3 R152, gdesc[UR12], R152, gsb0 ;  /* 0x006000000c9879f3 */ /* 0x000fe20008000898 */
[----:B------:R-:W-:Y:S01]  /*4bb0*/  UIADD3 UR14, UR30, 0x306, URZ ;  /* 0x000003061e0e7890 */ /* 0x000fe2000fffe03f */
[----:B------:R-:W-:Y:S01]  /*4bc0*/  UMOV UR15, 0x40000040 ;  /* 0x40000040000f7882 */ /* 0x000fe20000000000 */
[----:B------:R-:W-:Y:S01]  /*4bd0*/  UIADD3 UR30, UR30, 0x406, URZ ;  /* 0x000004061e1e7890 */ /* 0x000fe2000fffe03f */
[----:B------:R-:W-:Y:S02]  /*4be0*/  WARPGROUP.DEPBAR.LE gsb0, 0x0 ;  /* 0x00008000000079c5 */ /* 0x000fe40000010000 */
[----:B------:R-:W-:-:S06]  /*4bf0*/  WARPGROUP.ARRIVE ;  /* 0x00000000000079c5 */ /* 0x000fcc0000000000 */
[----:B------:R-:W-:Y:S03]  /*4c00*/  QGMMA.64x32x32.F32.E4M3.E4M3 R136, gdesc[UR20], R136, gsb0 ;  /* 0x00600000148879f3 */ /* 0x000fe60008000888 */
[----:B------:R-:W-:Y:S02]  /*4c10*/  WARPGROUP.DEPBAR.LE gsb0, 0x0 ;  /* 0x00008000000079c5 */ /* 0x000fe40000010000 */
[----:B------:R-:W-:-:S06]  /*4c20*/  WARPGROUP.ARRIVE ;  /* 0x00000000000079c5 */ /* 0x000fcc0000000000 */
[----:B------:R-:W-:Y:S03]  /*4c30*/  QGMMA.64x32x32.F32.E4M3.E4M3 R120, gdesc[UR24], R120, gsb0 ;  /* 0x00600000187879f3 */ /* 0x000fe60008000878 */
        /* <DEDUP_REMOVED lines=9> */
[----:B0-----:R-:W-:Y:S05]  /*4cd0*/  @P2 BRA `(.L_x_19) ;  /* 0x00000000002c2947 */ /* 0x001fea0003800000 */
[----:B------:R-:W-:Y:S05]  /*4ce0*/  @!P0 BRA `(.L_x_20) ;  /* 0x0000000000048947 */ /* 0x000fea0003800000 */
[----:B------:R-:W-:Y:S01]  /*4cf0*/  BPT.TRAP 0x1 ;  /* 0x000000040000795c */ /* 0x000fe20000300000 */
.L_x_20:
[----:B------:R-:W-:Y:S01]  /*4d00*/  ULEA UR6, UR28, UR41, 0x3 ;  /* 0x000000291c067291 */ /* 0x000fe2000f8e183f */
[----:B------:R-:W-:-:S05]  /*4d10*/  IMAD.U32 R3, RZ, RZ, UR29 ;  /* 0x0000001dff037e24 */ /* 0x000fca000f8e00ff */
[----:B------:R-:W-:-:S04]  /*4d20*/  SHF.L.U32 R3, R3, 0x1f, RZ ;  /* 0x0000001f03037819 */ /* 0x000fc800000006ff */
[----:B------:R0:W1:Y:S01]  /*4d30*/  SYNCS.PHASECHK.TRANS64.TRYWAIT P1, [UR6+0x22850], R3 ;  /* 0x02285003ff0075a7 */ /* 0x0000620008020146 */
[----:B------:R-:W-:Y:S05]  /*4d40*/  @!P0 BRA `(.L_x_21) ;  /* 0x0000000000048947 */ /* 0x000fea0003800000 */
[----:B------:R-:W-:Y:S01]  /*4d50*/  BPT.TRAP 0x1 ;  /* 0x000000040000795c */ /* 0x000fe20000300000 */
.L_x_21:
[----:B-1----:R-:W-:Y:S05]  /*4d60*/  @P1 BRA `(.L_x_19) ;  /* 0x0000000000081947 */ /* 0x002fea0003800000 */
[----:B------:R-:W1:Y:S02]  /*4d70*/  SYNCS.PHASECHK.TRANS64.TRYWAIT P1, [UR6+0x22850], R3 ;  /* 0x02285003ff0075a7 */ /* 0x000e640008020146 */
[----:B-1----:R-:W-:Y:S05]  /*4d80*/  @!P1 BRA `(.L_x_22) ;  /* 0x0000009800149947 */ /* 0x002fea0003800000 */
.L_x_19:
[----:B------:R-:W-:Y:S01]  /*4d90*/  UIADD3 UR6, UR41, 0x400, URZ ;  /* 0x0000040029067890 */ /* 0x000fe2000fffe03f */
[----:B------:R-:W-:Y:S01]  /*4da0*/  WARPGROUP.ARRIVE ;  /* 0x00000000000079c5 */ /* 0x000fe20000000000 */
[----:B------:R-:W-:Y:S01]  /*4db0*/  UMOV UR7, 0xc0000010 ;  /* 0xc000001000077882 */ /* 0x000fe20000000000 */
[----:B01----:R-:W-:Y:S01]  /*4dc0*/  IADD3 R3, -R22, 0xb, RZ ;  /* 0x0000000b16037810 */ /* 0x003fe20007ffe1ff */
[----:B------:R-:W-:-:S04]  /*4dd0*/  USHF.R.U32.HI UR6, URZ, 0x4, UR6 ;  /* 0x000000043f067899 */ /* 0x000fc80008011606 */
[----:B------:R-:W-:-:S04]  /*4de0*/  ULOP3.LUT UR6, UR6, 0x3fff, URZ, 0xc0, !UPT ;  /* 0x00003fff06067892 */ /* 0x000fc8000f8ec03f */
[----:B------:R-:W-:-:S04]  /*4df0*/  ULOP3.LUT UR6, UR6, 0x10000, URZ, 0xfc, !UPT ;  /* 0x0001000006067892 */ /* 0x000fc8000f8efc3f */
[----:B------:R-:W-:-:S07]  /*4e00*/  UIMAD UR10, UR28, 0x500, UR6 ;  /* 0x000005001c0a78a4 */ /* 0x000fce000f8e0206 */
[----:B------:R-:W-:Y:S02]  /*4e10*/  UMOV UR6, UR10 ;  /* 0x0000000a00067c82 */ /* 0x000fe40008000000 */
[----:B------:R-:W-:Y:S01]  /*4e20*/  QGMMA.64x128x32.F32.E4M3.E4M3 R24, R172, gdesc[UR4], R24, gsb0 ;  /* 0x01e00004ac187df3 */ /* 0x000fe20008000818 */
[----:B------:R-:W-:Y:S01]  /*4e30*/  UIADD3 UR6, UR10, 0x100, URZ ;  /* 0x000001000a067890 */ /* 0x000fe2000fffe03f */
[----:B------:R-:W-:Y:S01]  /*4e40*/  UMOV UR7, 0xc0000010 ;  /* 0xc000001000077882 */ /* 0x000fe20000000000 */
[----:B------:R-:W-:Y:S02]  /*4e50*/  WARPGROUP.DEPBAR.LE gsb0, 0x0 ;  /* 0x00008000000079c5 */ /* 0x000fe40000010000 */
[----:B------:R-:W-:-:S07]  /*4e60*/  WARPGROUP.ARRIVE ;  /* 0x00000000000079c5 */ /* 0x000fce0000000000 */
        /* <DEDUP_REMOVED lines=15> */
[----:B------:R-:W-:Y:S03]  /*4f60*/  QGMMA.64x128x32.F32.E4M3.E4M3 R24, R188, gdesc[UR4], R24, gsb0 ;  /* 0x01e00004bc187df3 */ /* 0x000fe60008000818 */
[----:B------:R-:W-:Y:S02]  /*4f70*/  WARPGROUP.DEPBAR.LE gsb0, 0x0 ;  /* 0x00008000000079c5 */ /* 0x000fe40000010000 */
[----:B------:R0:W-:Y:S06]  /*4f80*/  BAR.ARV R3, 0x100 ;  /* 0x000400030000751d */ /* 0x0001ec0000002000 */
[----:B------:R-:W-:Y:S05]  /*4f90*/  @!P0 BRA `(.L_x_23) ;  /* 0x0000000000048947 */ /* 0x000fea0003800000 */
[----:B------:R-:W-:Y:S01]  /*4fa0*/  BPT.TRAP 0x1 ;  /* 0x000000040000795c */ /* 0x000fe20000300000 */
.L_x_23:
[----:B------:R-:W-:Y:S01]  /*4fb0*/  FMNMX.FTZ R4, R152, R7, !PT ;  /* 0x0000000798047209 */ /* 0x000fe20007810000 */
[----:B------:R-:W-:Y:S01]  /*4fc0*/  IMAD.U32 R15, RZ, RZ, UR42 ;  /* 0x0000002aff0f7e24 */ /* 0x000fe2000f8e00ff */
[----:B------:R-:W-:Y:S01]  /*4fd0*/  FMNMX.FTZ R10, R154, R8, !PT ;  /* 0x000000089a0a7209 */ /* 0x000fe20007810000 */
[----:B------:R-:W-:Y:S01]  /*4fe0*/  ULEA UR6, UR44, UR41, 0x3 ;  /* 0x000000292c067291 */ /* 0x000fe2000f8e183f */
[----:B0-----:R-:W-:Y:S02]  /*4ff0*/  FMNMX.FTZ R3, R153, R4, !PT ;  /* 0x0000000499037209 */ /* 0x001fe40007810000 */
[----:B------:R-:W-:Y:S01]  /*5000*/  FMNMX.FTZ R9, R155, R10, !PT ;  /* 0x0000000a9b097209 */ /* 0x000fe20007810000 */
[----:B------:R-:W-:Y:S01]  /*5010*/  UIADD3 UR6, UR6, 0x22840, URZ ;  /* 0x0002284006067890 */ /* 0x000fe2000fffe03f */
[----:B------:R-:W-:Y:S02]  /*5020*/  FMNMX.FTZ R4, R156, R3, !PT ;  /* 0x000000039c047209 */ /* 0x000fe40007810000 */
[----:B------:R-:W-:Y:S01]  /*5030*/  FMNMX.FTZ R10, R158, R9, !PT ;  /* 0x000000099e0a7209 */ /* 0x000fe20007810000 */
[----:B------:R-:W-:Y:S01]  /*5040*/  UPRMT UR6, UR39, 0x654, UR6 ;  /* 0x0000065427067896 */ /* 0x000fe20008000006 */
[----:B------:R-:W-:-:S02]  /*5050*/  FMNMX.FTZ R3, R157, R4, !PT ;  /* 0x000000049d037209 */ /* 0x000fc40007810000 */
[----:B------:R-:W-:Y:S02]  /*5060*/  FMNMX.FTZ R9, R159, R10, !PT ;  /* 0x0000000a9f097209 */ /* 0x000fe40007810000 */
[----:B------:R-:W-:Y:S02]  /*5070*/  FMNMX.FTZ R4, R160, R3, !PT ;  /* 0x00000003a0047209 */ /* 0x000fe40007810000 */
[----:B------:R-:W-:Y:S02]  /*5080*/  FMNMX.FTZ R10, R162, R9, !PT ;  /* 0x00000009a20a7209 */ /* 0x000fe40007810000 */
[----:B------:R-:W-:Y:S01]  /*5090*/  FMNMX.FTZ R3, R161, R4, !PT ;  /* 0x00000004a1037209 */ /* 0x000fe20007810000 */
[----:B------:R-:W-:Y:S01]  /*50a0*/  SYNCS.ARRIVE.TRANS64.RED.A1T0 RZ, [UR6], RZ ;  /* 0x000000ffffff79a7 */ /* 0x000fe20008100406 */
[----:B------:R-:W-:Y:S02]  /*50b0*/  FMNMX.FTZ R9, R163, R10, !PT ;  /* 0x0000000aa3097209 */ /* 0x000fe40007810000 */
[----:B------:R-:W-:-:S02]  /*50c0*/  FMNMX.FTZ R4, R164, R3, !PT ;  /* 0x00000003a4047209 */ /* 0x000fc40007810000 */
[----:B------:R-:W-:Y:S02]  /*50d0*/  FMNMX.FTZ R10, R166, R9, !PT ;  /* 0x00000009a60a7209 */ /* 0x000fe40007810000 */
[----:B------:R-:W-:Y:S02]  /*50e0*/  FMNMX.FTZ R3, R165, R4, !PT ;  /* 0x00000004a5037209 */ /* 0x000fe40007810000 */
[----:B------:R-:W-:Y:S02]  /*50f0*/  FMNMX.FTZ R9, R167, R10, !PT ;  /* 0x0000000aa7097209 */ /* 0x000fe40007810000 */
[----:B------:R-:W-:Y:S02]  /*5100*/  FMNMX.FTZ R4, R136, R3, !PT ;  /* 0x0000000388047209 */ /* 0x000fe40007810000 */
        /* <DEDUP_REMOVED lines=62> */
[----:B------:R-:W-:-:S03]  /*54f0*/  FMNMX.FTZ R10, R103, R10, !PT ;  /* 0x0000000a670a7209 */ /* 0x000fc60007810000 */
[----:B------:R-:W0:Y:S04]  /*5500*/  SHFL.BFLY PT, R4, R9, 0x2, 0x1f ;  /* 0x0c401f0009047f89 */ /* 0x000e2800000e0000 */
[----:B------:R-:W1:Y:S01]  /*5510*/  SHFL.BFLY PT, R3, R10, 0x2, 0x1f ;  /* 0x0c401f000a037f89 */ /* 0x000e6200000e0000 */
[----:B0-----:R-:W-:Y:S02]  /*5520*/  FMNMX.FTZ R11, R9, R4, !PT ;  /* 0x00000004090b7209 */ /* 0x001fe40007810000 */
[----:B-1----:R-:W-:-:S03]  /*5530*/  FMNMX.FTZ R12, R10, R3, !PT ;  /* 0x000000030a0c7209 */ /* 0x002fc60007810000 */
[----:B------:R-:W0:Y:S04]  /*5540*/  SHFL.BFLY PT, R4, R11, 0x1, 0x1f ;  /* 0x0c201f000b047f89 */ /* 0x000e2800000e0000 */
[----:B------:R-:W1:Y:S01]  /*5550*/  SHFL.BFLY PT, R3, R12, 0x1, 0x1f ;  /* 0x0c201f000c037f89 */ /* 0x000e6200000e0000 */
[----:B0-----:R-:W-:Y:S02]  /*5560*/  FMNMX.FTZ R4, R11, R4, !PT ;  /* 0x000000040b047209 */ /* 0x001fe40007810000 */
[----:B-1----:R-:W-:-:S03]  /*5570*/  FMNMX.FTZ R3, R12, R3, !PT ;  /* 0x000000030c037209 */ /* 0x002fc60007810000 */
[C---:B------:R-:W-:Y:S01]  /*5580*/  FFMA.FTZ R172, R4.reuse, R15, -8 ;  /* 0xc100000004ac7423 */ /* 0x040fe2000001000f */
[----:B------:R-:W-:-:S03]  /*5590*/  FADD.FTZ R7, -R4, R7 ;  /* 0x0000000704077221 */ /* 0x000fc60000010100 */
[--C-:B------:R-:W-:Y:S01]  /*55a0*/  FFMA.FTZ R21, R136, UR42, -R172.reuse ;  /* 0x0000002a88157c23 */ /* 0x100fe200080108ac */
[----:B------:R-:W-:-:S01]  /*55b0*/  FFMA.FTZ R136, R137, UR42, -R172 ;  /* 0x0000002a89887c23 */ /* 0x000fc200080108ac */
[--C-:B------:R-:W-:Y:S01]  /*55c0*/  FFMA.FTZ R137, R140, UR42, -R172.reuse ;  /* 0x0000002a8c897c23 */ /* 0x100fe200080108ac */
[----:B------:R-:W-:-:S01]  /*55d0*/  FFMA.FTZ R140, R141, UR42, -R172 ;  /* 0x0000002a8d8c7c23 */ /* 0x000fc200080108ac */
[--C-:B------:R-:W-:Y:S01]  /*55e0*/  FFMA.FTZ R9, R152, UR42, -R172.reuse ;  /* 0x0000002a98097c23 */ /* 0x100fe200080108ac */
[----:B------:R-:W-:-:S01]  /*55f0*/  FFMA.FTZ R141, R144, UR42, -R172 ;  /* 0x0000002a908d7c23 */ /* 0x000fc200080108ac */
[--C-:B------:R-:W-:Y:S01]  /*5600*/  FFMA.FTZ R144, R145, UR42, -R172.reuse ;  /* 0x0000002a91907c23 */ /* 0x100fe200080108ac */
[----:B------:R-:W-:Y:S02]  /*5610*/  IMAD.U32 R152, RZ, RZ, UR42 ;  /* 0x0000002aff987e24 */ /* 0x000fe4000f8e00ff */
[--C-:B------:R-:W-:Y:S01]  /*5620*/  FFMA.FTZ R145, R148, UR42, -R172.reuse ;  /* 0x0000002a94917c23 */ /* 0x100fe200080108ac */
[----:B------:R-:W-:-:S01]  /*5630*/  FFMA.FTZ R148, R149, UR42, -R172 ;  /* 0x0000002a95947c23 */ /* 0x000fc200080108ac */
[----:B------:R-:W-:Y:S01]  /*5640*/  FMUL.FTZ R13, R7, UR42 ;  /* 0x0000002a070d7c20 */ /* 0x000fe20008410000 */
[----:B------:R-:W-:-:S01]  /*5650*/  FFMA.FTZ R149, R101, UR42, -R172 ;  /* 0x0000002a65957c23 */ /* 0x000fc200080108ac */
[C---:B------:R-:W-:Y:S01]  /*5660*/  FADD.FTZ R7, -R3.reuse, R8 ;  /* 0x0000000803077221 */ /* 0x040fe20000010100 */
[----:B------:R-:W-:-:S01]  /*5670*/  FFMA.FTZ R101, R3, R152, -8 ;  /* 0xc100000003657423 */ /* 0x000fc20000010098 */
[----:B------:R-:W-:Y:S01]  /*5680*/  FFMA.FTZ R10, R153, UR42, -R172 ;  /* 0x0000002a990a7c23 */ /* 0x000fe200080108ac */
[----:B------:R0:W-:Y:S01]  /*5690*/  MUFU.EX2 R8, R13 ;  /* 0x0000000d00087308 */ /* 0x0001e20000000800 */
[----:B------:R-:W-:Y:S01]  /*56a0*/  FMUL.FTZ R7, R7, UR42 ;  /* 0x0000002a07077c20 */ /* 0x000fe20008410000 */
[--C-:B------:R-:W-:Y:S01]  /*56b0*/  FFMA.FTZ R152, R154, UR42, -R101.reuse ;  /* 0x0000002a9a987c23 */ /* 0x100fe20008010865 */
[----:B------:R-:W-:-:S01]  /*56c0*/  FFMA.FTZ R153, R155, UR42, -R101 ;  /* 0x0000002a9b997c23 */ /* 0x000fc20008010865 */
[----:B------:R-:W-:Y:S01]  /*56d0*/  FFMA.FTZ R11, R156, UR42, -R172 ;  /* 0x0000002a9c0b7c23 */ /* 0x000fe200080108ac */
[----:B------:R-:W-:-:S01]  /*56e0*/  FFMA.FTZ R154, R158, UR42, -R101 ;  /* 0x0000002a9e9a7c23 */ /* 0x000fc20008010865 */
[----:B------:R-:W-:Y:S01]  /*56f0*/  FFMA.FTZ R12, R157, UR42, -R172 ;  /* 0x0000002a9d0c7c23 */ /* 0x000fe200080108ac */
[----:B------:R-:W-:-:S01]  /*5700*/  FFMA.FTZ R155, R159, UR42, -R101 ;  /* 0x0000002a9f9b7c23 */ /* 0x000fc20008010865 */
[----:B------:R-:W1:Y:S01]  /*5710*/  MUFU.EX2 R9, R9 ;  /* 0x0000000900097308 */ /* 0x000e620000000800 */
[----:B0-----:R-:W-:-:S01]  /*5720*/  FFMA.FTZ R13, R160, UR42, -R172 ;  /* 0x0000002aa00d7c23 */ /* 0x001fc200080108ac */
[----:B------:R-:W-:Y:S01]  /*5730*/  FFMA.FTZ R156, R162, UR42, -R101 ;  /* 0x0000002aa29c7c23 */ /* 0x000fe20008010865 */
[----:B------:R-:W-:-:S01]  /*5740*/  FFMA.FTZ R14, R161, UR42, -R172 ;  /* 0x0000002aa10e7c23 */ /* 0x000fc200080108ac */
[----:B------:R-:W-:Y:S01]  /*5750*/  FFMA.FTZ R157, R163, UR42, -R101 ;  /* 0x0000002aa39d7c23 */ /* 0x000fe20008010865 */
[----:B------:R-:W-:-:S01]  /*5760*/  FFMA.FTZ R15, R164, UR42, -R172 ;  /* 0x0000002aa40f7c23 */ /* 0x000fc200080108ac */
[----:B------:R-:W-:Y:S01]  /*5770*/  FFMA.FTZ R158, R166, UR42, -R101 ;  /* 0x0000002aa69e7c23 */ /* 0x000fe20008010865 */
[----:B------:R-:W-:-:S01]  /*5780*/  FFMA.FTZ R20, R165, UR42, -R172 ;  /* 0x0000002aa5147c23 */ /* 0x000fc200080108ac */
        /* <DEDUP_REMOVED lines=8> */
[----:B------:R-:W0:Y:S01]  /*5810*/  MUFU.EX2 R152, R152 ;  /* 0x0000009800987308 */ /* 0x000e220000000800 */
[----:B-1----:R-:W-:-:S01]  /*5820*/  FFMA.FTZ R5, R8, R5, R9 ;  /* 0x0000000508057223 */ /* 0x002fc20000010009 */
[--C-:B------:R-:W-:Y:S01]  /*5830*/  FFMA.FTZ R150, R150, UR42, -R101.reuse ;  /* 0x0000002a96967c23 */ /* 0x100fe20008010865 */
[----:B------:R-:W-:-:S01]  /*5840*/  FFMA.FTZ R151, R151, UR42, -R101 ;  /* 0x0000002a97977c23 */ /* 0x000fc20008010865 */
[----:B------:R-:W-:Y:S01]  /*5850*/  FFMA.FTZ R120, R120, UR42, -R172 ;  /* 0x0000002a78787c23 */ /* 0x000fe200080108ac */
[----:B------:R-:W-:-:S01]  /*5860*/  FFMA.FTZ R122, R122, UR42, -R101 ;  /* 0x0000002a7a7a7c23 */ /* 0x000fc20008010865 */
[----:B------:R-:W-:Y:S01]  /*5870*/  FFMA.FTZ R121, R121, UR42, -R172 ;  /* 0x0000002a79797c23 */ /* 0x000fe200080108ac */
[----:B------:R-:W-:-:S01]  /*5880*/  FFMA.FTZ R123, R123, UR42, -R101 ;  /* 0x0000002a7b7b7c23 */ /* 0x000fc20008010865 */
[----:B------:R-:W1:Y:S01]  /*5890*/  MUFU.EX2 R10, R10 ;  /* 0x0000000a000a7308 */ /* 0x000e620000000800 */
[----:B------:R-:W-:-:S01]  /*58a0*/  FFMA.FTZ R124, R124, UR42, -R172 ;  /* 0x0000002a7c7c7c23 */ /* 0x000fc200080108ac */
[----:B------:R-:W-:Y:S01]  /*58b0*/  FFMA.FTZ R126, R126, UR42, -R101 ;  /* 0x0000002a7e7e7c23 */ /* 0x000fe20008010865 */
[----:B------:R-:W-:-:S01]  /*58c0*/  FFMA.FTZ R125, R125, UR42, -R172 ;  /* 0x0000002a7d7d7c23 */ /* 0x000fc200080108ac */
[----:B------:R-:W-:Y:S01]  /*58d0*/  FFMA.FTZ R127, R127, UR42, -R101 ;  /* 0x0000002a7f7f7c23 */ /* 0x000fe20008010865 */
[----:B------:R-:W-:-:S01]  /*58e0*/  FFMA.FTZ R128, R128, UR42, -R172 ;  /* 0x0000002a80807c23 */ /* 0x000fc200080108ac */
[----:B------:R-:W-:Y:S01]  /*58f0*/  FFMA.FTZ R130, R130, UR42, -R101 ;  /* 0x0000002a82827c23 */ /* 0x000fe20008010865 */
[----:B------:R-:W-:-:S01]  /*5900*/  FFMA.FTZ R129, R129, UR42, -R172 ;  /* 0x0000002a81817c23 */ /* 0x000fc200080108ac */
[----:B------:R-:W2:Y:S01]  /*5910*/  MUFU.EX2 R153, R153 ;  /* 0x0000009900997308 */ /* 0x000ea20000000800 */
[----:B0-----:R-:W-:-:S01]  /*5920*/  FFMA.FTZ R6, R7, R6, R152 ;  /* 0x0000000607067223 */ /* 0x001fc20000010098 */
[----:B------:R-:W-:Y:S01]  /*5930*/  FFMA.FTZ R131, R131, UR42, -R101 ;  /* 0x0000002a83837c23 */ /* 0x000fe20008010865 */
[----:B------:R-:W-:-:S01]  /*5940*/  FFMA.FTZ R132, R132, UR42, -R172 ;  /* 0x0000002a84847c23 */ /* 0x000fc200080108ac */
[----:B------:R-:W-:Y:S01]  /*5950*/  FFMA.FTZ R134, R134, UR42, -R101 ;  /* 0x0000002a86867c23 */ /* 0x000fe20008010865 */
[----:B------:R-:W-:-:S01]  /*5960*/  FFMA.FTZ R133, R133, UR42, -R172 ;  /* 0x0000002a85857c23 */ /* 0x000fc200080108ac */
[----:B------:R-:W-:Y:S01]  /*5970*/  FFMA.FTZ R135, R135, UR42, -R101 ;  /* 0x0000002a87877c23 */ /* 0x000fe20008010865 */
[----:B------:R-:W-:-:S01]  /*5980*/  FFMA.FTZ R104, R104, UR42, -R172 ;  /* 0x0000002a68687c23 */ /* 0x000fc200080108ac */
[----:B------:R-:W0:Y:S01]  /*5990*/  MUFU.EX2 R11, R11 ;  /* 0x0000000b000b7308 */ /* 0x000e220000000800 */
[----:B-1----:R-:W-:-:S01]  /*59a0*/  FADD.FTZ R160, R10, R5 ;  /* 0x000000050aa07221 */ /* 0x002fc20000010000 */
[----:B------:R-:W-:Y:S01]  /*59b0*/  FFMA.FTZ R106, R106, UR42, -R101 ;  /* 0x0000002a6a6a7c23 */ /* 0x000fe20008010865 */
[----:B------:R-:W-:-:S01]  /*59c0*/  FFMA.FTZ R105, R105, UR42, -R172 ;  /* 0x0000002a69697c23 */ /* 0x000fc200080108ac */
[----:B------:R-:W-:Y:S01]  /*59d0*/  FFMA.FTZ R107, R107, UR42, -R101 ;  /* 0x0000002a6b6b7c23 */ /* 0x000fe20008010865 */
[----:B------:R-:W-:-:S01]  /*59e0*/  FFMA.FTZ R108, R108, UR42, -R172 ;  /* 0x0000002a6c6c7c23 */ /* 0x000fc200080108ac */
[----:B------:R-:W-:Y:S01]  /*59f0*/  FFMA.FTZ R110, R110, UR42, -R101 ;  /* 0x0000002a6e6e7c23 */ /* 0x000fe20008010865 */
[----:B------:R-:W-:-:S01]  /*5a00*/  FFMA.FTZ R109, R109, UR42, -R172 ;  /* 0x0000002a6d6d7c23 */ /* 0x000fc200080108ac */
[----:B------:R-:W1:Y:S01]  /*5a10*/  MUFU.EX2 R154, R154 ;  /* 0x0000009a009a7308 */ /* 0x000e620000000800 */
[----:B--2---:R-:W-:-:S01]  /*5a20*/  FADD.FTZ R5, R153, R6 ;  /* 0x0000000699057221 */ /* 0x004fc20000010000 */
[----:B------:R-:W-:Y:S01]  /*5a30*/  FFMA.FTZ R111, R111, UR42, -R101 ;  /* 0x0000002a6f6f7c23 */ /* 0x000fe20008010865 */
[----:B------:R-:W-:-:S01]  /*5a40*/  FFMA.FTZ R112, R112, UR42, -R172 ;  /* 0x0000002a70707c23 */ /* 0x000fc200080108ac */
[----:B------:R-:W-:Y:S01]  /*5a50*/  FFMA.FTZ R114, R114, UR42, -R101 ;  /* 0x0000002a72727c23 */ /* 0x000fe20008010865 */
[----:B------:R-:W-:-:S01]  /*5a60*/  FFMA.FTZ R113, R113, UR42, -R172 ;  /* 0x0000002a71717c23 */ /* 0x000fc200080108ac */
[----:B------:R-:W-:Y:S01]  /*5a70*/  FFMA.FTZ R115, R115, UR42, -R101 ;  /* 0x0000002a73737c23 */ /* 0x000fe20008010865 */
[----:B------:R-:W-:-:S01]  /*5a80*/  FFMA.FTZ R116, R116, UR42, -R172 ;  /* 0x0000002a74747c23 */ /* 0x000fc200080108ac */
[----:B------:R-:W2:Y:S01]  /*5a90*/  MUFU.EX2 R12, R12 ;  /* 0x0000000c000c7308 */ /* 0x000ea20000000800 */
[----:B0-----:R-:W-:-:S01]  /*5aa0*/  FADD.FTZ R161, R11, R160 ;  /* 0x000000a00ba17221 */ /* 0x001fc20000010000 */
        /* <DEDUP_REMOVED lines=20> */
[--C-:B------:R-:W-:Y:S01]  /*5bf0*/  FFMA.FTZ R102, R102, UR42, -R101.reuse ;  /* 0x0000002a66667c23 */ /* 0x100fe20008010865 */
[----:B------:R-:W-:-:S01]  /*5c00*/  FFMA.FTZ R101, R103, UR42, -R101 ;  /* 0x0000002a67657c23 */ /* 0x000fc20008010865 */
[----:B------:R-:W2:Y:S01]  /*5c10*/  MUFU.EX2 R156, R156 ;  /* 0x0000009c009c7308 */ /* 0x000ea20000000800 */
[----:B0-----:R-:W-:-:S07]  /*5c20*/  FADD.FTZ R5, R155, R6 ;  /* 0x000000069b057221 */ /* 0x001fce0000010000 */
[----:B------:R-:W0:Y:S01]  /*5c30*/  MUFU.EX2 R14, R14 ;  /* 0x0000000e000e7308 */ /* 0x000e220000000800 */
[----:B-1----:R-:W-:-:S07]  /*5c40*/  FADD.FTZ R161, R13, R160 ;  /* 0x000000a00da17221 */ /* 0x002fce0000010000 */
[----:B------:R-:W1:Y:S01]  /*5c50*/  MUFU.EX2 R157, R157 ;  /* 0x0000009d009d7308 */ /* 0x000e620000000800 */
[----:B--2---:R-:W-:-:S07]  /*5c60*/  FADD.FTZ R6, R156, R5 ;  /* 0x000000059c067221 */ /* 0x004fce0000010000 */
        /* <DEDUP_REMOVED lines=102> */
[----:B------:R-:W-:Y:S01]  /*62d0*/  MUFU.EX2 R119, R119 ;  /* 0x0000007700777308 */ /* 0x000fe20000000800 */
[----:B0-----:R-:W-:-:S07]  /*62e0*/  FADD.FTZ R160, R118, R161 ;  /* 0x000000a176a07221 */ /* 0x001fce0000010000 */
[----:B------:R-:W0:Y:S01]  /*62f0*/  MUFU.EX2 R88, R88 ;  /* 0x0000005800587308 */ /* 0x000e220000000800 */
[----:B-1----:R-:W-:-:S07]  /*6300*/  FADD.FTZ R5, R117, R6 ;  /* 0x0000000675057221 */ /* 0x002fce0000010000 */
[----:B------:R-:W-:Y:S08]  /*6310*/  MUFU.EX2 R90, R90 ;  /* 0x0000005a005a7308 */ /* 0x000ff00000000800 */
[----:B------:R-:W1:Y:S01]  /*6320*/  MUFU.EX2 R89, R89 ;  /* 0x0000005900597308 */ /* 0x000e620000000800 */
[----:B0-----:R-:W-:-:S07]  /*6330*/  FADD.FTZ R6, R88, R5 ;  /* 0x0000000558067221 */ /* 0x001fce0000010000 */
[----:B------:R-:W-:Y:S08]  /*6340*/  MUFU.EX2 R91, R91 ;  /* 0x0000005b005b7308 */ /* 0x000ff00000000800 */
[----:B------:R-:W0:Y:S01]  /*6350*/  MUFU.EX2 R92, R92 ;  /* 0x0000005c005c7308 */ /* 0x000e220000000800 */
[----:B-1----:R-:W-:-:S07]  /*6360*/  FADD.FTZ R5, R89, R6 ;  /* 0x0000000659057221 */ /* 0x002fce0000010000 */
[----:B------:R-:W-:Y:S08]  /*6370*/  MUFU.EX2 R163, R94 ;  /* 0x0000005e00a37308 */ /* 0x000ff00000000800 */
[----:B------:R-:W1:Y:S01]  /*6380*/  MUFU.EX2 R93, R93 ;  /* 0x0000005d005d7308 */ /* 0x000e620000000800 */
[----:B0-----:R-:W-:-:S07]  /*6390*/  FADD.FTZ R6, R92, R5 ;  /* 0x000000055c067221 */ /* 0x001fce0000010000 */
[----:B------:R0:W-:Y:S08]  /*63a0*/  MUFU.EX2 R162, R95 ;  /* 0x0000005f00a27308 */ /* 0x0001f00000000800 */
[----:B------:R-:W2:Y:S01]  /*63b0*/  MUFU.EX2 R96, R96 ;  /* 0x0000006000607308 */ /* 0x000ea20000000800 */
[----:B0-----:R-:W-:-:S01]  /*63c0*/  FADD.FTZ R95, R119, R160 ;  /* 0x000000a0775f7221 */ /* 0x001fc20000010000 */
[----:B-1----:R-:W-:-:S06]  /*63d0*/  FADD.FTZ R5, R93, R6 ;  /* 0x000000065d057221 */ /* 0x002fcc0000010000 */
[----:B------:R0:W1:Y:S08]  /*63e0*/  MUFU.EX2 R94, R98 ;  /* 0x00000062005e7308 */ /* 0x0000700000000800 */
[----:B------:R-:W3:Y:S01]  /*63f0*/  MUFU.EX2 R97, R97 ;  /* 0x0000006100617308 */ /* 0x000ee20000000800 */
[----:B0-----:R-:W-:-:S01]  /*6400*/  FADD.FTZ R98, R90, R95 ;  /* 0x0000005f5a627221 */ /* 0x001fc20000010000 */
[----:B--2---:R-:W-:-:S03]  /*6410*/  FADD.FTZ R6, R96, R5 ;  /* 0x0000000560067221 */ /* 0x004fc60000010000 */
[----:B------:R-:W-:-:S03]  /*6420*/  FADD.FTZ R98, R91, R98 ;  /* 0x000000625b627221 */ /* 0x000fc60000010000 */
[----:B------:R-:W0:Y:S01]  /*6430*/  MUFU.EX2 R164, R99 ;  /* 0x0000006300a47308 */ /* 0x000e220000000800 */
[----:B------:R-:W-:-:S04]  /*6440*/  FADD.FTZ R98, R163, R98 ;  /* 0x00000062a3627221 */ /* 0x000fc80000010000 */
[----:B------:R-:W-:-:S03]  /*6450*/  FADD.FTZ R95, R162, R98 ;  /* 0x00000062a25f7221 */ /* 0x000fc60000010000 */
[----:B------:R-:W2:Y:S01]  /*6460*/  MUFU.EX2 R100, R100 ;  /* 0x0000006400647308 */ /* 0x000ea20000000800 */
[----:B-1----:R-:W-:-:S01]  /*6470*/  FADD.FTZ R95, R94, R95 ;  /* 0x0000005f5e5f7221 */ /* 0x002fc20000010000 */
[----:B---3--:R-:W-:-:S06]  /*6480*/  FADD.FTZ R5, R97, R6 ;  /* 0x0000000661057221 */ /* 0x008fcc0000010000 */
[----:B------:R-:W1:Y:S01]  /*6490*/  MUFU.EX2 R102, R102 ;  /* 0x0000006600667308 */ /* 0x000e620000000800 */
[----:B0-----:R-:W-:-:S07]  /*64a0*/  FADD.FTZ R95, R164, R95 ;  /* 0x0000005fa45f7221 */ /* 0x001fce0000010000 */
[----:B------:R-:W0:Y:S01]  /*64b0*/  MUFU.EX2 R149, R149 ;  /* 0x0000009500957308 */ /* 0x000e220000000800 */
[----:B--2---:R-:W-:-:S07]  /*64c0*/  FADD.FTZ R6, R100, R5 ;  /* 0x0000000564067221 */ /* 0x004fce0000010000 */
[----:B------:R-:W2:Y:S01]  /*64d0*/  MUFU.EX2 R101, R101 ;  /* 0x0000006500657308 */ /* 0x000ea20000000800 */
[----:B-1----:R-:W-:-:S01]  /*64e0*/  FADD.FTZ R95, R102, R95 ;  /* 0x0000005f665f7221 */ /* 0x002fc20000010000 */
[----:B0-----:R-:W-:-:S03]  /*64f0*/  FADD.FTZ R5, R149, R6 ;  /* 0x0000000695057221 */ /* 0x001fc60000010000 */
[----:B--2---:R-:W-:Y:S01]  /*6500*/  FADD.FTZ R6, R101, R95 ;  /* 0x0000005f65067221 */ /* 0x004fe20000010000 */
[----:B------:R-:W-:Y:S06]  /*6510*/  @!P0 BRA `(.L_x_24) ;  /* 0x0000000000048947 */ /* 0x000fec0003800000 */
[----:B------:R-:W-:Y:S01]  /*6520*/  BPT.TRAP 0x1 ;  /* 0x000000040000795c */ /* 0x000fe20000300000 */
.L_x_24:
[----:B------:R-:W-:Y:S01]  /*6530*/  ULEA UR6, UR28, UR41, 0x3 ;  /* 0x000000291c067291 */ /* 0x000fe2000f8e183f */
[----:B------:R-:W-:Y:S01]  /*6540*/  ISETP.LT.AND P1, PT, RZ, UR50, PT ;  /* 0x00000032ff007c0c */ /* 0x000fe2000bf21270 */
[----:B------:R-:W-:Y:S01]  /*6550*/  UIADD3 UR7, UR50, -0x1, URZ ;  /* 0xffffffff32077890 */ /* 0x000fe2000fffe03f */
[----:B------:R-:W-:Y:S01]  /*6560*/  F2FP.SATFINITE.E4M3.F32.PACK_AB_MERGE_C R11, R12, R11, RZ ;  /* 0x0000000b0c0b723e */ /* 0x000fe200048070ff */
[----:B------:R-:W-:Y:S01]  /*6570*/  UIADD3 UR6, UR6, 0x22860, URZ ;  /* 0x0002286006067890 */ /* 0x000fe2000fffe03f */
[----:B------:R-:W-:Y:S01]  /*6580*/  F2FP.SATFINITE.E4M3.F32.PACK_AB_MERGE_C R92, R93, R92, RZ ;  /* 0x0000005c5d5c723e */ /* 0x000fe200048070ff */
[----:B------:R-:W-:Y:S01]  /*6590*/  UMOV UR29, UR45 ;  /* 0x0000002d001d7c82 */ /* 0x000fe20008000000 */
[----:B------:R-:W-:Y:S01]  /*65a0*/  F2FP.SATFINITE.E4M3.F32.PACK_AB_MERGE_C R154, R155, R154, RZ ;  /* 0x0000009a9b9a723e */ /* 0x000fe200048070ff */
[----:B------:R-:W-:Y:S01]  /*65b0*/  UPRMT UR6, UR39, 0x654, UR6 ;  /* 0x0000065427067896 */ /* 0x000fe20008000006 */
[----:B------:R-:W-:Y:S01]  /*65c0*/  F2FP.SATFINITE.E4M3.F32.PACK_AB_MERGE_C R15, R20, R15, RZ ;  /* 0x0000000f140f723e */ /* 0x000fe200048070ff */
[----:B------:R-:W-:Y:S01]  /*65d0*/  UMOV UR50, UR7 ;  /* 0x0000000700327c82 */ /* 0x000fe20008000000 */
[----:B------:R-:W-:Y:S01]  /*65e0*/  F2FP.SATFINITE.E4M3.F32.PACK_AB_MERGE_C R158, R159, R158, RZ ;  /* 0x0000009e9f9e723e */ /* 0x000fe200048070ff */
[----:B------:R-:W-:Y:S01]  /*65f0*/  UMOV UR28, UR44 ;  /* 0x0000002c001c7c82 */ /* 0x000fe20008000000 */
[----:B------:R-:W-:Y:S01]  /*6600*/  F2FP.SATFINITE.E4M3.F32.PACK_AB_MERGE_C R137, R140, R137, RZ ;  /* 0x000000898c89723e */ /* 0x000fe200048070ff */
[----:B------:R-:W-:Y:S01]  /*6610*/  FMUL.FTZ R24, R24, R8 ;  /* 0x0000000818187220 */ /* 0x000fe20000410000 */
[----:B------:R-:W-:Y:S01]  /*6620*/  F2FP.SATFINITE.E4M3.F32.PACK_AB_MERGE_C R142, R143, R142, RZ ;  /* 0x0000008e8f8e723e */ /* 0x000fe200048070ff */
[----:B------:R-:W-:Y:S01]  /*6630*/  FMUL.FTZ R25, R25, R8 ;  /* 0x0000000819197220 */ /* 0x000fe20000410000 */
[----:B------:R-:W-:Y:S01]  /*6640*/  F2FP.SATFINITE.E4M3.F32.PACK_AB_MERGE_C R145, R148, R145, RZ ;  /* 0x000000919491723e */ /* 0x000fe200048070ff */
[----:B------:R-:W-:Y:S01]  /*6650*/  SYNCS.ARRIVE.TRANS64.RED.A1T0 RZ, [UR6], RZ ;  /* 0x000000ffffff79a7 */ /* 0x000fe20008100406 */
[----:B------:R-:W-:Y:S01]  /*6660*/  F2FP.SATFINITE.E4M3.F32.PACK_AB_MERGE_C R150, R151, R150, RZ ;  /* 0x000000969796723e */ /* 0x000fe200048070ff */
[----:B------:R-:W-:Y:S01]  /*6670*/  FMUL.FTZ R28, R28, R8 ;  /* 0x000000081c1c7220 */ /* 0x000fe20000410000 */
        /* <DEDUP_REMOVED lines=15> */
[-C--:B------:R-:W-:Y:S01]  /*6770*/  FMUL.FTZ R44, R44, R8.reuse ;  /* 0x000000082c2c7220 */ /* 0x080fe20000410000 */
[----:B------:R-:W-:Y:S01]  /*6780*/  F2FP.SATFINITE.E4M3.F32.PACK_AB_MERGE_C R12, R162, R163, RZ ;  /* 0x000000a3a20c723e */ /* 0x000fe200048070ff */
[----:B------:R-:W-:Y:S01]  /*6790*/  FMUL.FTZ R45, R45, R8 ;  /* 0x000000082d2d7220 */ /* 0x000fe20000410000 */
[----:B------:R-:W-:Y:S01]  /*67a0*/  F2FP.SATFINITE.E4M3.F32.PACK_AB_MERGE_C R100, R149, R100, RZ ;  /* 0x000000649564723e */ /* 0x000fe200048070ff */
[----:B------:R-:W-:Y:S01]  /*67b0*/  FMUL.FTZ R48, R48, R8 ;  /* 0x0000000830307220 */ /* 0x000fe20000410000 */
[----:B------:R-:W-:Y:S01]  /*67c0*/  F2FP.SATFINITE.E4M3.F32.PACK_AB_MERGE_C R93, R101, R102, RZ ;  /* 0x00000066655d723e */ /* 0x000fe200048070ff */
[-C--:B------:R-:W-:Y:S01]  /*67d0*/  FMUL.FTZ R49, R49, R8.reuse ;  /* 0x0000000831317220 */ /* 0x080fe20000410000 */
        /* <DEDUP_REMOVED lines=17> */
[----:B------:R-:W-:Y:S01]  /*68f0*/  FMUL.FTZ R85, R85, R8 ;  /* 0x0000000855557220 */ /* 0x000fe20000410000 */
        /* <DEDUP_REMOVED lines=32> */
[----:B------:R-:W-:Y:S01]  /*6b00*/  F2FP.SATFINITE.E4M3.F32.PACK_AB_MERGE_C R172, R10, R9, R11 ;  /* 0x000000090aac723e */ /* 0x000fe2000480700b */
[----:B------:R-:W-:Y:S01]  /*6b10*/  IMAD.MOV.U32 R8, RZ, RZ, R3 ;  /* 0x000000ffff087224 */ /* 0x000fe200078e0003 */
[----:B------:R-:W-:Y:S01]  /*6b20*/  F2FP.SATFINITE.E4M3.F32.PACK_AB_MERGE_C R173, R153, R152, R154 ;  /* 0x0000009899ad723e */ /* 0x000fe2000480709a */
[----:B------:R-:W-:Y:S01]  /*6b30*/  IMAD.MOV.U32 R7, RZ, RZ, R4 ;  /* 0x000000ffff077224 */ /* 0x000fe200078e0004 */
[----:B------:R-:W-:-:S02]  /*6b40*/  F2FP.SATFINITE.E4M3.F32.PACK_AB_MERGE_C R174, R14, R13, R15 ;  /* 0x0000000d0eae723e */ /* 0x000fc4000480700f */
[----:B------:R-:W-:Y:S02]  /*6b50*/  F2FP.SATFINITE.E4M3.F32.PACK_AB_MERGE_C R175, R157, R156, R158 ;  /* 0x0000009c9daf723e */ /* 0x000fe4000480709e */
[----:B------:R-:W-:Y:S02]  /*6b60*/  F2FP.SATFINITE.E4M3.F32.PACK_AB_MERGE_C R176, R136, R21, R137 ;  /* 0x0000001588b0723e */ /* 0x000fe40004807089 */
[----:B------:R-:W-:Y:S02]  /*6b70*/  F2FP.SATFINITE.E4M3.F32.PACK_AB_MERGE_C R177, R139, R138, R142 ;  /* 0x0000008a8bb1723e */ /* 0x000fe4000480708e */
[----:B------:R-:W-:Y:S02]  /*6b80*/  F2FP.SATFINITE.E4M3.F32.PACK_AB_MERGE_C R178, R144, R141, R145 ;  /* 0x0000008d90b2723e */ /* 0x000fe40004807091 */
[----:B------:R-:W-:Y:S02]  /*6b90*/  F2FP.SATFINITE.E4M3.F32.PACK_AB_MERGE_C R179, R147, R146, R150 ;  /* 0x0000009293b3723e */ /* 0x000fe40004807096 */
        /* <DEDUP_REMOVED lines=11> */
[----:B------:R-:W-:Y:S01]  /*6c50*/  F2FP.SATFINITE.E4M3.F32.PACK_AB_MERGE_C R191, R164, R94, R93 ;  /* 0x0000005ea4bf723e */ /* 0x000fe2000480705d */
[----:B------:R-:W-:Y:S06]  /*6c60*/  @P1 BRA `(.L_x_25) ;  /* 0xffffffd400d01947 */ /* 0x000fec000383ffff */
.L_x_14:
[----:B------:R-:W-:Y:S06]  /*6c70*/  BAR.ARV 0x8, 0x180 ;  /* 0x0206000000007b1d */ /* 0x000fec0000002000 */
[----:B------:R-:W-:Y:S05]  /*6c80*/  @!P0 BRA `(.L_x_26) ;  /* 0x0000000000048947 */ /* 0x000fea0003800000 */
[----:B------:R-:W-:Y:S01]  /*6c90*/  BPT.TRAP 0x1 ;  /* 0x000000040000795c */ /* 0x000fe20000300000 */
.L_x_26:
[----:B------:R-:W-:Y:S01]  /*6ca0*/  ULEA UR4, UR44, UR41, 0x3 ;  /* 0x000000292c047291 */ /* 0x000fe2000f8e183f */
[----:B------:R-:W-:-:S05]  /*6cb0*/  IMAD.U32 R0, RZ, RZ, UR45 ;  /* 0x0000002dff007e24 */ /* 0x000fca000f8e00ff */
[----:B------:R-:W-:-:S04]  /*6cc0*/  SHF.L.U32 R0, R0, 0x1f, RZ ;  /* 0x0000001f00007819 */ /* 0x000fc800000006ff */
[----:B------:R0:W1:Y:S01]  /*6cd0*/  SYNCS.PHASECHK.TRANS64.TRYWAIT P1, [UR4+0x22850], R0 ;  /* 0x02285000ff0075a7 */ /* 0x0000620008020144 */
[----:B------:R-:W-:Y:S05]  /*6ce0*/  @!P0 BRA `(.L_x_27) ;  /* 0x0000000000048947 */ /* 0x000fea0003800000 */
[----:B------:R-:W-:Y:S01]  /*6cf0*/  BPT.TRAP 0x1 ;  /* 0x000000040000795c */ /* 0x000fe20000300000 */
.L_x_27:
[----:B-1----:R-:W-:Y:S05]  /*6d00*/  @P1 BRA `(.L_x_28) ;  /* 0x0000000000081947 */ /* 0x002fea0003800000 */
[----:B------:R-:W1:Y:S02]  /*6d10*/  SYNCS.PHASECHK.TRANS64.TRYWAIT P1, [UR4+0x22850], R0 ;  /* 0x02285000ff0075a7 */ /* 0x000e640008020144 */
[----:B-1----:R-:W-:Y:S05]  /*6d20*/  @!P1 BRA `(.L_x_29) ;  /* 0x0000007800449947 */ /* 0x002fea0003800000 */
.L_x_28:
[----:B------:R-:W-:Y:S01]  /*6d30*/  UIADD3 UR5, UR41, 0x400, URZ ;  /* 0x0000040029057890 */ /* 0x000fe2000fffe03f */
[----:B------:R-:W-:Y:S01]  /*6d40*/  WARPGROUP.ARRIVE ;  /* 0x00000000000079c5 */ /* 0x000fe20000000000 */
[----:B------:R-:W-:Y:S01]  /*6d50*/  UMOV UR7, 0xc0000010 ;  /* 0xc000001000077882 */ /* 0x000fe20000000000 */
[----:B-1----:R-:W-:Y:S01]  /*6d60*/  IMAD.MOV.U32 R7, RZ, RZ, 0x3f800000 ;  /* 0x3f800000ff077424 */ /* 0x002fe200078e00ff */
        /* <DEDUP_REMOVED lines=11> */
[----:B------:R-:W-:Y:S02]  /*6e20*/  ULDC.64 UR6, c[0x0][0x9a0] ;  /* 0x0002680000067ab9 */ /* 0x000fe40000000a00 */
[----:B------:R-:W-:-:S04]  /*6e30*/  UISETP.NE.U32.AND UP0, UPT, UR6, URZ, UPT ;  /* 0x0000003f0600728c */ /* 0x000fc8000bf05070 */
[----:B------:R-:W-:-:S06]  /*6e40*/  UISETP.NE.AND.EX UP0, UPT, UR7, URZ, UPT, UP0 ;  /* 0x0000003f0700728c */ /* 0x000fcc000bf05300 */
[----:B------:R-:W-:-:S05]  /*6e50*/  PLOP3.LUT P1, PT, PT, PT, UP0, 0x80, 0x0 ;  /* 0x000000000000781c */ /* 0x000fca0003f2f008 */
[----:B------:R-:W-:Y:S01]  /*6e60*/  @UP0 USHF.R.S32.HI UR10, URZ, 0x1f, UR38 ;  /* 0x0000001f3f0a0899 */ /* 0x000fe20008011426 */
[----:B------:R-:W-:Y:S01]  /*6e70*/  @UP0 ULDC.64 UR12, c[0x0][0x9c8] ;  /* 0x00027200000c0ab9 */ /* 0x000fe20000000a00 */
[----:B------:R-:W-:Y:S02]  /*6e80*/  @UP0 UIADD3 UR8, -UR38, URZ, URZ ;  /* 0x0000003f26080290 */ /* 0x000fe4000fffe13f */
[----:B------:R-:W-:Y:S01]  /*6e90*/  @UP0 UIMAD UR10, UR10, UR12, URZ ;  /* 0x0000000c0a0a02a4 */ /* 0x000fe2000f8e023f */
[----:B------:R-:W-:Y:S02]  /*6ea0*/  @UP0 ULDC UR9, c[0x0][0xc44] ;  /* 0x0003110000090ab9 */ /* 0x000fe40000000800 */
[----:B------:R-:W-:Y:S02]  /*6eb0*/  @UP0 UIMAD UR11, UR9, UR8, UR37 ;  /* 0x00000008090b02a4 */ /* 0x000fe4000f8e0225 */
[----:B------:R-:W-:Y:S02]  /*6ec0*/  @UP0 UIMAD.WIDE.U32 UR8, UR38, UR12, URZ ;  /* 0x0000000c260802a5 */ /* 0x000fe4000f8e003f */
[----:B------:R-:W-:-:S02]  /*6ed0*/  @UP0 UIMAD UR10, UR38, UR13, UR10 ;  /* 0x0000000d260a02a4 */ /* 0x000fc4000f8e020a */
[----:B------:R-:W-:Y:S02]  /*6ee0*/  @UP0 USHF.R.S32.HI UR14, URZ, 0x1f, UR11 ;  /* 0x0000001f3f0e0899 */ /* 0x000fe4000801140b */
[----:B------:R-:W-:Y:S01]  /*6ef0*/  @UP0 UIADD3 UR9, UR9, UR10, URZ ;  /* 0x0000000a09090290 */ /* 0x000fe2000fffe03f */
[----:B------:R-:W-:Y:S02]  /*6f00*/  @UP0 ULDC.64 UR12, c[0x0][0x9d0] ;  /* 0x00027400000c0ab9 */ /* 0x000fe40000000a00 */
[----:B------:R-:W-:Y:S02]  /*6f10*/  @UP0 UIMAD UR10, UR14, UR12, URZ ;  /* 0x0000000c0e0a02a4 */ /* 0x000fe4000f8e023f */
[----:B------:R-:W-:Y:S02]  /*6f20*/  @UP0 UIMAD.WIDE.U32 UR8, UR11, UR12, UR8 ;  /* 0x0000000c0b0802a5 */ /* 0x000fe4000f8e0008 */
[----:B------:R-:W-:Y:S02]  /*6f30*/  @UP0 UIMAD UR10, UR11, UR13, UR10 ;  /* 0x0000000d0b0a02a4 */ /* 0x000fe4000f8e020a */
[----:B------:R-:W-:-:S02]  /*6f40*/  @UP0 ULEA UR6, UP1, UR8, UR6, 0x2 ;  /* 0x0000000608060291 */ /* 0x000fc4000f82103f */
[----:B------:R-:W-:-:S04]  /*6f50*/  @UP0 UIADD3 UR9, UR9, UR10, URZ ;  /* 0x0000000a09090290 */ /* 0x000fc8000fffe03f */
[----:B------:R-:W-:Y:S01]  /*6f60*/  IMAD.U32 R8, RZ, RZ, UR6 ;  /* 0x00000006ff087e24 */ /* 0x000fe2000f8e00ff */
[----:B------:R-:W-:Y:S02]  /*6f70*/  @UP0 ULEA.HI.X UR7, UR8, UR7, UR9, 0x2, UP1 ;  /* 0x0000000708070291 */ /* 0x000fe400088f1409 */
[----:B------:R-:W-:-:S04]  /*6f80*/  UIADD3 UR6, UR5, 0x200, URZ ;  /* 0x0000020005067890 */ /* 0x000fc8000fffe03f */
[----:B------:R-:W-:Y:S01]  /*6f90*/  IMAD.U32 R9, RZ, RZ, UR7 ;  /* 0x00000007ff097e24 */ /* 0x000fe2000f8e00ff */
[----:B------:R-:W-:-:S04]  /*6fa0*/  UMOV UR7, 0xc0000010 ;  /* 0xc000001000077882 */ /* 0x000fc80000000000 */
[----:B------:R1:W2:Y:S01]  /*6fb0*/  @P1 LDG.E R7, desc[UR48][R8.64] ;  /* 0x0000003008071981 */ /* 0x0002a2000c1e1900 */
[----:B------:R-:W-:Y:S02]  /*6fc0*/  WARPGROUP.DEPBAR.LE gsb0, 0x0 ;  /* 0x00008000000079c5 */ /* 0x000fe40000010000 */
[----:B------:R-:W-:-:S06]  /*6fd0*/  WARPGROUP.ARRIVE ;  /* 0x00000000000079c5 */ /* 0x000fcc0000000000 */
[----:B------:R-:W-:Y:S01]  /*6fe0*/  QGMMA.64x128x32.F32.E4M3.E4M3 R24, R180, gdesc[UR4], R24, gsb0 ;  /* 0x01e00004b4187df3 */ /* 0x000fe20008000818 */
[----:B------:R-:W-:Y:S01]  /*6ff0*/  UIADD3 UR6, UR5, 0x300, URZ ;  /* 0x0000030005067890 */ /* 0x000fe2000fffe03f */
[----:B------:R-:W-:Y:S01]  /*7000*/  UMOV UR7, 0xc0000010 ;  /* 0xc000001000077882 */ /* 0x000fe20000000000 */
[----:B0-----:R-:W0:Y:S04]  /*7010*/  SHFL.BFLY PT, R0, R5, 0x2, 0x1f ;  /* 0x0c401f0005007f89 */ /* 0x001e2800000e0000 */
[----:B------:R-:W3:Y:S01]  /*7020*/  SHFL.BFLY PT, R11, R6, 0x2, 0x1f ;  /* 0x0c401f00060b7f89 */ /* 0x000ee200000e0000 */
[----:B------:R-:W-:Y:S02]  /*7030*/  WARPGROUP.DEPBAR.LE gsb0, 0x0 ;  /* 0x00008000000079c5 */ /* 0x000fe40000010000 */
[----:B------:R-:W-:-:S06]  /*7040*/  WARPGROUP.ARRIVE ;  /* 0x00000000000079c5 */ /* 0x000fcc0000000000 */
[----:B------:R-:W-:Y:S01]  /*7050*/  QGMMA.64x128x32.F32.E4M3.E4M3 R24, R184, gdesc[UR4], R24, gsb0 ;  /* 0x01e00004b8187df3 */ /* 0x000fe20008000818 */
[----:B------:R-:W-:Y:S01]  /*7060*/  UIADD3 UR6, UR5, 0x400, URZ ;  /* 0x0000040005067890 */ /* 0x000fe2000fffe03f */
[----:B------:R-:W-:Y:S01]  /*7070*/  UMOV UR7, 0xc0000010 ;  /* 0xc000001000077882 */ /* 0x000fe20000000000 */
[----:B0-----:R-:W-:-:S01]  /*7080*/  FADD.FTZ R0, R0, R5 ;  /* 0x0000000500007221 */ /* 0x001fc20000010000 */
[----:B---3--:R-:W-:-:S04]  /*7090*/  FADD.FTZ R11, R11, R6 ;  /* 0x000000060b0b7221 */ /* 0x008fc80000010000 */
[----:B-1----:R-:W0:Y:S04]  /*70a0*/  SHFL.BFLY PT, R9, R0, 0x1, 0x1f ;  /* 0x0c201f0000097f89 */ /* 0x002e2800000e0000 */
[----:B------:R-:W1:Y:S01]  /*70b0*/  SHFL.BFLY PT, R8, R11, 0x1, 0x1f ;  /* 0x0c201f000b087f89 */ /* 0x000e6200000e0000 */
[----:B------:R-:W-:Y:S02]  /*70c0*/  IMAD.MOV.U32 R6, RZ, RZ, RZ ;  /* 0x000000ffff067224 */ /* 0x000fe400078e00ff */
[----:B0-----:R-:W-:Y:S01]  /*70d0*/  FADD.FTZ R9, R0, R9 ;  /* 0x0000000900097221 */ /* 0x001fe20000010000 */
[----:B-1----:R-:W-:-:S04]  /*70e0*/  FADD.FTZ R13, R11, R8 ;  /* 0x000000080b0d7221 */ /* 0x002fc80000010000 */
[C---:B------:R-:W-:Y:S01]  /*70f0*/  FSETP.NE.FTZ.AND P1, PT, R9.reuse, RZ, PT ;  /* 0x000000ff0900720b */ /* 0x040fe20003f35000 */
[----:B------:R-:W-:Y:S01]  /*7100*/  FMUL.FTZ R12, R9, 0.00390625 ;  /* 0x3b800000090c7820 */ /* 0x000fe20000410000 */
[----:B------:R-:W-:-:S04]  /*7110*/  FMUL.FTZ R14, R13, 0.00390625 ;  /* 0x3b8000000d0e7820 */ /* 0x000fc80000410000 */
[----:B------:R-:W-:Y:S02]  /*7120*/  FSETP.NE.FTZ.AND P2, PT, R12, RZ, PT ;  /* 0x000000ff0c00720b */ /* 0x000fe40003f55000 */
[----:B------:R-:W-:-:S05]  /*7130*/  FSETP.NE.FTZ.AND P3, PT, R14, RZ, PT ;  /* 0x000000ff0e00720b */ /* 0x000fca0003f75000 */
[----:B------:R-:W-:Y:S01]  /*7140*/  @P1 MUFU.RCP R6, R9 ;  /* 0x0000000900061308 */ /* 0x000fe20000001000 */
[----:B------:R-:W-:Y:S01]  /*7150*/  FSETP.NE.FTZ.AND P1, PT, R13, RZ, PT ;  /* 0x000000ff0d00720b */ /* 0x000fe20003f35000 */
[----:B------:R-:W-:Y:S01]  /*7160*/  IMAD.MOV.U32 R10, RZ, RZ, RZ ;  /* 0x000000ffff0a7224 */ /* 0x000fe200078e00ff */
[----:B------:R-:W-:Y:S02]  /*7170*/  WARPGROUP.DEPBAR.LE gsb0, 0x0 ;  /* 0x00008000000079c5 */ /* 0x000fe40000010000 */
[----:B------:R-:W-:-:S06]  /*7180*/  WARPGROUP.ARRIVE ;  /* 0x00000000000079c5 */ /* 0x000fcc0000000000 */
[----:B------:R-:W-:Y:S01]  /*7190*/  QGMMA.64x128x32.F32.E4M3.E4M3 R24, R188, gdesc[UR4], R24, gsb0 ;  /* 0x01e00004bc187df3 */ /* 0x000fe20008000818 */
[----:B------:R-:W0:Y:S08]  /*71a0*/  @P2 MUFU.LG2 R8, R12 ;  /* 0x0000000c00082308 */ /* 0x000e300000000c00 */
[----:B------:R-:W1:Y:S08]  /*71b0*/  @P3 MUFU.LG2 R11, R14 ;  /* 0x0000000e000b3308 */ /* 0x000e700000000c00 */
[----:B------:R2:W3:Y:S01]  /*71c0*/  @P1 MUFU.RCP R10, R13 ;  /* 0x0000000d000a1308 */ /* 0x0004e20000001000 */
[----:B------:R-:W-:-:S02]  /*71d0*/  IMAD.U32 R15, RZ, RZ, UR42 ;  /* 0x0000002aff0f7e24 */ /* 0x000fc4000f8e00ff */
[----:B------:R-:W-:Y:S02]  /*71e0*/  IMAD.U32 R20, RZ, RZ, UR42 ;  /* 0x0000002aff147e24 */ /* 0x000fe4000f8e00ff */
[----:B0-----:R-:W-:Y:S01]  /*71f0*/  @P2 FMUL.FTZ R8, R8, 0.69314718246459960938 ;  /* 0x3f31721808082820 */ /* 0x001fe20000410000 */
[----:B------:R-:W-:Y:S01]  /*7200*/  @P2 FMUL.FTZ R9, R15, 0.69314718246459960938 ;  /* 0x3f3172180f092820 */ /* 0x000fe20000410000 */
[----:B------:R-:W-:Y:S01]  /*7210*/  @P3 FMUL.FTZ R15, R20, 0.69314718246459960938 ;  /* 0x3f317218140f3820 */ /* 0x000fe20000410000 */
[----:B-1----:R-:W-:Y:S01]  /*7220*/  @P3 FMUL.FTZ R12, R11, 0.69314718246459960938 ;  /* 0x3f3172180b0c3820 */ /* 0x002fe20000410000 */
[----:B------:R-:W-:Y:S01]  /*7230*/  MOV R5, 0xff800000 ;  /* 0xff80000000057802 */ /* 0x000fe20000000f00 */
[----:B------:R-:W-:Y:S02]  /*7240*/  IMAD.MOV.U32 R0, RZ, RZ, -0x800000 ;  /* 0xff800000ff007424 */ /* 0x000fe400078e00ff */
[----:B------:R-:W-:-:S01]  /*7250*/  @P2 FFMA.FTZ R5, R9, R4, R8 ;  /* 0x0000000409052223 */ /* 0x000fc20000010008 */
[----:B------:R-:W-:Y:S01]  /*7260*/  @P3 FFMA.FTZ R0, R15, R3, R12 ;  /* 0x000000030f003223 */ /* 0x000fe2000001000c */
[-C--:B--2---:R-:W-:Y:S01]  /*7270*/  FMUL.FTZ R13, R6, R7.reuse ;  /* 0x00000007060d7220 */ /* 0x084fe20000410000 */
[----:B---3--:R-:W-:Y:S01]  /*7280*/  FMUL.FTZ R88, R10, R7 ;  /* 0x000000070a587220 */ /* 0x008fe20000410000 */
[----:B------:R-:W-:-:S02]  /*7290*/  WARPGROUP.DEPBAR.LE gsb0, 0x0 ;  /* 0x00008000000079c5 */ /* 0x000fc40000010000 */
[----:B------:R-:W-:Y:S05]  /*72a0*/  @!P0 BRA `(.L_x_30) ;  /* 0x0000000000048947 */ /* 0x000fea0003800000 */
[----:B------:R-:W-:Y:S01]  /*72b0*/  BPT.TRAP 0x1 ;  /* 0x000000040000795c */ /* 0x000fe20000300000 */
.L_x_30:
[----:B------:R-:W0:Y:S01]  /*72c0*/  S2R R89, SR_TID.X ;  /* 0x0000000000597919 */ /* 0x000e220000002100 */
[----:B------:R-:W-:Y:S01]  /*72d0*/  ULDC.64 UR6, c[0x4][0x38] ;  /* 0x01000e0000067ab9 */ /* 0x000fe20000000a00 */
[----:B------:R-:W1:Y:S01]  /*72e0*/  S2UR UR5, SR_SWINHI ;  /* 0x00000000000579c3 */ /* 0x000e620000002f00 */
        /* <DEDUP_REMOVED lines=10> */
[----:B------:R-:W-:Y:S01]  /*7390*/  FMUL.FTZ R83, R83, R88 ;  /* 0x0000005853537220 */ /* 0x000fe20000410000 */
[----:B------:R-:W-:Y:S01]  /*73a0*/  ULDC.64 UR8, c[0x0][0xb90] ;  /* 0x0002e40000087ab9 */ /* 0x000fe20000000a00 */
[----:B------:R-:W-:Y:S01]  /*73b0*/  USHF.R.S32.HI UR14, URZ, 0x1f, UR38 ;  /* 0x0000001f3f0e7899 */ /* 0x000fe20008011426 */
[----:B------:R-:W-:Y:S01]  /*73c0*/  ULDC.64 UR10, c[0x0][0xb98] ;  /* 0x0002e600000a7ab9 */ /* 0x000fe20000000a00 */
[----:B0-----:R-:W-:-:S05]  /*73d0*/  IMAD.SHL.U32 R3, R89, 0x4, RZ ;  /* 0x0000000459037824 */ /* 0x001fca00078e00ff */
[----:B------:R-:W-:-:S04]  /*73e0*/  LOP3.LUT R3, R3, 0xc, RZ, 0xc0, !PT ;  /* 0x0000000c03037812 */ /* 0x000fc800078ec0ff */
[----:B------:R-:W-:-:S05]  /*73f0*/  IADD3 R6, P0, R3, UR6, RZ ;  /* 0x0000000603067c10 */ /* 0x000fca000ff1e0ff */
[----:B------:R-:W-:-:S05]  /*7400*/  IMAD.X R7, RZ, RZ, UR7, P0 ;  /* 0x00000007ff077e24 */ /* 0x000fca00080e06ff */
[----:B------:R0:W2:Y:S01]  /*7410*/  LDG.E.CONSTANT R3, desc[UR48][R6.64] ;  /* 0x0000003006037981 */ /* 0x0000a2000c1e9900 */
        /* <DEDUP_REMOVED lines=25> */
[-C--:B0-----:R-:W-:Y:S01]  /*75b0*/  FMUL.FTZ R6, R30, R88.reuse ;  /* 0x000000581e067220 */ /* 0x081fe20000410000 */
[-C--:B------:R-:W-:Y:S01]  /*75c0*/  FMUL.FTZ R7, R26, R88.reuse ;  /* 0x000000581a077220 */ /* 0x080fe20000410000 */
[-C--:B------:R-:W-:Y:S01]  /*75d0*/  FMUL.FTZ R13, R27, R88.reuse ;  /* 0x000000581b0d7220 */ /* 0x080fe20000410000 */
[-C--:B------:R-:W-:Y:S01]  /*75e0*/  FMUL.FTZ R24, R39, R88.reuse ;  /* 0x0000005827187220 */ /* 0x080fe20000410000 */
[-C--:B------:R-:W-:Y:S01]  /*75f0*/  FMUL.FTZ R27, R35, R88.reuse ;  /* 0x00000058231b7220 */ /* 0x080fe20000410000 */
[-C--:B------:R-:W-:Y:S01]  /*7600*/  FMUL.FTZ R26, R46, R88.reuse ;  /* 0x000000582e1a7220 */ /* 0x080fe20000410000 */
[-C--:B------:R-:W-:Y:S01]  /*7610*/  FMUL.FTZ R31, R42, R88.reuse ;  /* 0x000000582a1f7220 */ /* 0x080fe20000410000 */
[----:B------:R-:W-:Y:S01]  /*7620*/  F2FP.BF16.F32.PACK_AB R11, R8, R11 ;  /* 0x0000000b080b723e */ /* 0x000fe200000010ff */
[-C--:B------:R-:W-:Y:S01]  /*7630*/  FMUL.FTZ R35, R43, R88.reuse ;  /* 0x000000582b237220 */ /* 0x080fe20000410000 */
[----:B------:R-:W-:Y:S01]  /*7640*/  LOP3.LUT P0, R8, R89, 0x3, RZ, 0xc0, !PT ;  /* 0x0000000359087812 */ /* 0x000fe2000780c0ff */
[----:B------:R-:W-:Y:S01]  /*7650*/  UMOV UR6, UR41 ;  /* 0x0000002900067c82 */ /* 0x000fe20008000000 */
[----:B-1----:R-:W-:Y:S01]  /*7660*/  UMOV UR7, UR5 ;  /* 0x0000000500077c82 */ /* 0x002fe20008000000 */
[----:B------:R-:W-:Y:S01]  /*7670*/  F2FP.BF16.F32.PACK_AB R6, R6, R7 ;  /* 0x000000070606723e */ /* 0x000fe200000010ff */
[-C--:B------:R-:W-:Y:S01]  /*7680*/  FMUL.FTZ R43, R51, R88.reuse ;  /* 0x00000058332b7220 */ /* 0x080fe20000410000 */
        /* <DEDUP_REMOVED lines=8> */
[----:B------:R-:W-:Y:S01]  /*7710*/  ISETP.EQ.OR P0, PT, R8, 0x3, !P0 ;  /* 0x000000030800780c */ /* 0x000fe20004702670 */
[----:B------:R-:W-:Y:S01]  /*7720*/  FMUL.FTZ R51, R59, R88 ;  /* 0x000000583b337220 */ /* 0x000fe20000410000 */
[----:B------:R-:W-:-:S02]  /*7730*/  IMAD.U32 R26, RZ, RZ, UR6 ;  /* 0x00000006ff1a7e24 */ /* 0x000fc4000f8e00ff */
[-C--:B------:R-:W-:Y:S01]  /*7740*/  FMUL.FTZ R42, R62, R88.reuse ;  /* 0x000000583e2a7220 */ /* 0x080fe20000410000 */
[----:B------:R-:W-:Y:S02]  /*7750*/  IMAD.U32 R27, RZ, RZ, UR7 ;  /* 0x00000007ff1b7e24 */ /* 0x000fe4000f8e00ff */
        /* <DEDUP_REMOVED lines=13> */
[----:B------:R-:W-:Y:S01]  /*7830*/  SEL R82, R6, R13, P0 ;  /* 0x0000000d06527207 */ /* 0x000fe20000000000 */
[----:B------:R-:W0:Y:S01]  /*7840*/  LDC R81, c[0x0][0xc38] ;  /* 0x00030e00ff517b82 */ /* 0x000e220000000800 */
[----:B------:R-:W-:Y:S01]  /*7850*/  SEL R84, R13, R6, P0 ;  /* 0x000000060d547207 */ /* 0x000fe20000000000 */
[----:B------:R-:W-:Y:S01]  /*7860*/  UIADD3 UR5, -UR38, URZ, URZ ;  /* 0x0000003f26057290 */ /* 0x000fe2000fffe13f */
[----:B------:R-:W-:Y:S01]  /*7870*/  SEL R86, R14, R7, P0 ;  /* 0x000000070e567207 */ /* 0x000fe20000000000 */
[----:B------:R-:W-:Y:S01]  /*7880*/  ULDC UR6, c[0x0][0xc44] ;  /* 0x0003110000067ab9 */ /* 0x000fe20000000800 */
[----:B------:R-:W-:Y:S01]  /*7890*/  SEL R88, R7, R14, P0 ;  /* 0x0000000e07587207 */ /* 0x000fe20000000000 */
[----:B------:R-:W-:Y:S01]  /*78a0*/  IMAD.WIDE R6, R170, 0x2, R26 ;  /* 0x00000002aa067825 */ /* 0x000fe200078e021a */
[----:B------:R-:W-:Y:S01]  /*78b0*/  F2FP.BF16.F32.PACK_AB R4, R4, R9 ;  /* 0x000000090404723e */ /* 0x000fe200000010ff */
[----:B------:R-:W-:Y:S01]  /*78c0*/  UIMAD UR13, UR6, UR5, UR37 ;  /* 0x00000005060d72a4 */ /* 0x000fe2000f8e0225 */
[----:B------:R-:W-:Y:S01]  /*78d0*/  F2FP.BF16.F32.PACK_AB R30, R30, R35 ;  /* 0x000000231e1e723e */ /* 0x000fe200000010ff */
[----:B------:R-:W-:Y:S01]  /*78e0*/  IMAD R9, R18, 0x40, R2 ;  /* 0x0000004012097824 */ /* 0x000fe200078e0202 */
[----:B------:R-:W-:Y:S01]  /*78f0*/  F2FP.BF16.F32.PACK_AB R34, R34, R39 ;  /* 0x000000272222723e */ /* 0x000fe200000010ff */
[----:B------:R-:W-:Y:S01]  /*7900*/  USHF.R.S32.HI UR12, URZ, 0x1f, UR13 ;  /* 0x0000001f3f0c7899 */ /* 0x000fe2000801140d */
[----:B------:R-:W-:Y:S01]  /*7910*/  F2FP.BF16.F32.PACK_AB R43, R38, R43 ;  /* 0x0000002b262b723e */ /* 0x000fe200000010ff */
[----:B------:R-:W-:Y:S01]  /*7920*/  IMAD.WIDE R26, R9, 0x2, R26 ;  /* 0x00000002091a7825 */ /* 0x000fe200078e021a */
[----:B------:R-:W-:Y:S01]  /*7930*/  IADD3 R35, P6, R6, 0x4060, RZ ;  /* 0x0000406006237810 */ /* 0x000fe20007fde0ff */
[----:B------:R-:W-:Y:S01]  /*7940*/  UIADD3 UR4, UR4, 0x22860, URZ ;  /* 0x0002286004047890 */ /* 0x000fe2000fffe03f */
[----:B------:R-:W-:Y:S01]  /*7950*/  SEL R94, R34, R43, P0 ;  /* 0x0000002b225e7207 */ /* 0x000fe20000000000 */
[----:B------:R-:W-:Y:S01]  /*7960*/  UIMAD UR5, UR12, UR8, URZ ;  /* 0x000000080c0572a4 */ /* 0x000fe2000f8e023f */
[----:B------:R-:W-:Y:S01]  /*7970*/  SEL R96, R43, R34, P0 ;  /* 0x000000222b607207 */ /* 0x000fe20000000000 */
[----:B------:R-:W-:Y:S01]  /*7980*/  UPRMT UR4, UR39, 0x654, UR4 ;  /* 0x0000065427047896 */ /* 0x000fe20008000004 */
[----:B------:R-:W-:Y:S01]  /*7990*/  LOP3.LUT R34, R35, 0x380, RZ, 0xc0, !PT ;  /* 0x0000038023227812 */ /* 0x000fe200078ec0ff */
[----:B------:R-:W-:Y:S01]  /*79a0*/  UIMAD.WIDE.U32 UR6, UR13, UR8, URZ ;  /* 0x000000080d0672a5 */ /* 0x000fe2000f8e003f */
[----:B------:R-:W-:Y:S01]  /*79b0*/  IADD3 R9, P2, R6, 0x20, RZ ;  /* 0x0000002006097810 */ /* 0x000fe20007f5e0ff */
[----:B------:R-:W-:Y:S01]  /*79c0*/  UIMAD UR5, UR13, UR9, UR5 ;  /* 0x000000090d0572a4 */ /* 0x000fe2000f8e0205 */
[----:B------:R-:W-:Y:S01]  /*79d0*/  F2FP.BF16.F32.PACK_AB R49, R48, R49 ;  /* 0x000000313031723e */ /* 0x000fe200000010ff */
[----:B------:R-:W-:Y:S01]  /*79e0*/  UIMAD UR8, UR14, UR10, URZ ;  /* 0x0000000a0e0872a4 */ /* 0x000fe2000f8e023f */
[----:B------:R-:W-:Y:S01]  /*79f0*/  F2FP.BF16.F32.PACK_AB R51, R46, R51 ;  /* 0x000000332e33723e */ /* 0x000fe200000010ff */
[----:B------:R-:W-:Y:S01]  /*7a00*/  UIADD3 UR7, UR7, UR5, URZ ;  /* 0x0000000507077290 */ /* 0x000fe2000fffe03f */
[----:B------:R-:W-:Y:S01]  /*7a10*/  SEL R46, R4, R11, P0 ;  /* 0x0000000b042e7207 */ /* 0x000fe20000000000 */
[----:B------:R-:W-:Y:S01]  /*7a20*/  SYNCS.ARRIVE.TRANS64.RED.A1T0 RZ, [UR4], RZ ;  /* 0x000000ffffff79a7 */ /* 0x000fe20008100404 */
[----:B------:R-:W-:Y:S01]  /*7a30*/  SEL R48, R11, R4, P0 ;  /* 0x000000040b307207 */ /* 0x000fe20000000000 */
[----:B------:R-:W-:Y:S01]  /*7a40*/  UIMAD UR8, UR38, UR11, UR8 ;  /* 0x0000000b260872a4 */ /* 0x000fe2000f8e0208 */
[----:B------:R-:W-:Y:S01]  /*7a50*/  SHF.R.U64 R34, R34, 0x3, RZ ;  /* 0x0000000322227819 */ /* 0x000fe200000012ff */
[----:B------:R-:W-:Y:S01]  /*7a60*/  UIMAD.WIDE.U32 UR6, UR38, UR10, UR6 ;  /* 0x0000000a260672a5 */ /* 0x000fe2000f8e0006 */
[----:B------:R-:W-:Y:S01]  /*7a70*/  LOP3.LUT R4, R9, 0x380, RZ, 0xc0, !PT ;  /* 0x0000038009047812 */ /* 0x000fe200078ec0ff */
[----:B------:R-:W-:Y:S01]  /*7a80*/  ULDC.64 UR4, c[0x0][0xb50] ;  /* 0x0002d40000047ab9 */ /* 0x000fe20000000a00 */
[----:B------:R-:W-:Y:S01]  /*7a90*/  LOP3.LUT R34, R34, R35, RZ, 0x3c, !PT ;  /* 0x0000002322227212 */ /* 0x000fe200078e3cff */
[----:B------:R-:W-:Y:S01]  /*7aa0*/  IMAD.X R35, RZ, RZ, R7, P6 ;  /* 0x000000ffff237224 */ /* 0x000fe200030e0607 */
[----:B------:R-:W-:-:S02]  /*7ab0*/  SHF.R.U64 R4, R4, 0x3, RZ ;  /* 0x0000000304047819 */ /* 0x000fc400000012ff */
[----:B------:R-:W-:Y:S02]  /*7ac0*/  IADD3 R11, P6, R6, 0x40, RZ ;  /* 0x00000040060b7810 */ /* 0x000fe40007fde0ff */
[----:B------:R-:W-:Y:S02]  /*7ad0*/  F2FP.BF16.F32.PACK_AB R33, R32, R33 ;  /* 0x000000212021723e */ /* 0x000fe400000010ff */
[----:B------:R-:W-:Y:S02]  /*7ae0*/  LOP3.LUT R32, R4, R9, RZ, 0x3c, !PT ;  /* 0x0000000904207212 */ /* 0x000fe400078e3cff */
[----:B------:R-:W-:Y:S02]  /*7af0*/  LOP3.LUT R4, R11, 0x380, RZ, 0xc0, !PT ;  /* 0x000003800b047812 */ /* 0x000fe400078ec0ff */
[----:B------:R-:W-:Y:S01]  /*7b00*/  F2FP.BF16.F32.PACK_AB R28, R28, R29 ;  /* 0x0000001d1c1c723e */ /* 0x000fe200000010ff */
[----:B------:R-:W-:Y:S01]  /*7b10*/  IMAD.X R29, RZ, RZ, R7, P6 ;  /* 0x000000ffff1d7224 */ /* 0x000fe200030e0607 */
[----:B------:R-:W-:-:S02]  /*7b20*/  SHF.R.U64 R4, R4, 0x3, RZ ;  /* 0x0000000304047819 */ /* 0x000fc400000012ff */
[----:B------:R-:W-:Y:S02]  /*7b30*/  F2FP.BF16.F32.PACK_AB R65, R64, R65 ;  /* 0x000000414041723e */ /* 0x000fe400000010ff */
[----:B------:R-:W-:Y:S02]  /*7b40*/  F2FP.BF16.F32.PACK_AB R67, R62, R67 ;  /* 0x000000433e43723e */ /* 0x000fe400000010ff */
[----:B------:R-:W-:Y:S02]  /*7b50*/  IADD3 R21, P5, R6, 0x4040, RZ ;  /* 0x0000404006157810 */ /* 0x000fe40007fbe0ff */
[----:B------:R-:W-:Y:S02]  /*7b60*/  SEL R62, R28, R33, P0 ;  /* 0x000000211c3e7207 */ /* 0x000fe40000000000 */
[----:B------:R-:W-:Y:S01]  /*7b70*/  SEL R64, R33, R28, P0 ;  /* 0x0000001c21407207 */ /* 0x000fe20000000000 */
[----:B------:R-:W-:Y:S01]  /*7b80*/  IMAD.X R33, RZ, RZ, R7, P2 ;  /* 0x000000ffff217224 */ /* 0x000fe200010e0607 */
[----:B------:R-:W-:-:S02]  /*7b90*/  LOP3.LUT R28, R4, R11, RZ, 0x3c, !PT ;  /* 0x0000000b041c7212 */ /* 0x000fc400078e3cff */
[----:B------:R-:W1:Y:S01]  /*7ba0*/  LDC R4, c[0x0][0xbe8] ;  /* 0x0002fa00ff047b82 */ /* 0x000e620000000800 */
[----:B------:R-:W-:Y:S02]  /*7bb0*/  LOP3.LUT R10, R21, 0x380, RZ, 0xc0, !PT ;  /* 0x00000380150a7812 */ /* 0x000fe400078ec0ff */
[----:B------:R-:W-:Y:S01]  /*7bc0*/  F2FP.BF16.F32.PACK_AB R36, R36, R37 ;  /* 0x000000252424723e */ /* 0x000fe200000010ff */
[----:B------:R-:W-:Y:S01]  /*7bd0*/  IMAD.X R37, RZ, RZ, R7, P5 ;  /* 0x000000ffff257224 */ /* 0x000fe200028e0607 */
[----:B------:R-:W-:Y:S02]  /*7be0*/  F2FP.BF16.F32.PACK_AB R41, R40, R41 ;  /* 0x000000292829723e */ /* 0x000fe400000010ff */
[----:B------:R-:W-:Y:S02]  /*7bf0*/  SHF.R.U64 R10, R10, 0x3, RZ ;  /* 0x000000030a0a7819 */ /* 0x000fe400000012ff */
[----:B------:R-:W-:Y:S02]  /*7c00*/  F2FP.BF16.F32.PACK_AB R73, R72, R73 ;  /* 0x000000494849723e */ /* 0x000fe400000010ff */
[----:B------:R-:W-:-:S02]  /*7c10*/  F2FP.BF16.F32.PACK_AB R83, R70, R83 ;  /* 0x000000534653723e */ /* 0x000fc400000010ff */
[----:B------:R-:W-:Y:S02]  /*7c20*/  SEL R70, R36, R41, P0 ;  /* 0x0000002924467207 */ /* 0x000fe40000000000 */
[----:B------:R-:W-:Y:S02]  /*7c30*/  SEL R72, R41, R36, P0 ;  /* 0x0000002429487207 */ /* 0x000fe40000000000 */
[----:B------:R-:W-:Y:S02]  /*7c40*/  LOP3.LUT R36, R10, R21, RZ, 0x3c, !PT ;  /* 0x000000150a247212 */ /* 0x000fe400078e3cff */
[----:B------:R-:W-:Y:S02]  /*7c50*/  LOP3.LUT R43, R6, 0x380, RZ, 0xc0, !PT ;  /* 0x00000380062b7812 */ /* 0x000fe400078ec0ff */
[----:B------:R-:W-:Y:S02]  /*7c60*/  IADD3 R21, P2, R26, 0x2000, RZ ;  /* 0x000020001a157810 */ /* 0x000fe40007f5e0ff */
[----:B------:R-:W-:-:S02]  /*7c70*/  F2FP.BF16.F32.PACK_AB R25, R20, R25 ;  /* 0x000000191419723e */ /* 0x000fc400000010ff */
[----:B------:R-:W-:Y:S02]  /*7c80*/  F2FP.BF16.F32.PACK_AB R42, R42, R47 ;  /* 0x0000002f2a2a723e */ /* 0x000fe400000010ff */
[----:B------:R-:W-:Y:S02]  /*7c90*/  F2FP.BF16.F32.PACK_AB R12, R12, R15 ;  /* 0x0000000f0c0c723e */ /* 0x000fe400000010ff */
[----:B------:R-:W-:Y:S02]  /*7ca0*/  SHF.R.U64 R43, R43, 0x3, RZ ;  /* 0x000000032b2b7819 */ /* 0x000fe400000012ff */
[----:B------:R-:W-:Y:S02]  /*7cb0*/  LOP3.LUT R20, R21, 0x380, RZ, 0xc0, !PT ;  /* 0x0000038015147812 */ /* 0x000fe400078ec0ff */
[----:B------:R-:W-:Y:S02]  /*7cc0*/  IADD3 R15, P3, R6, 0x4000, RZ ;  /* 0x00004000060f7810 */ /* 0x000fe40007f7e0ff */
[----:B------:R-:W-:-:S02]  /*7cd0*/  SEL R98, R42, R51, P0 ;  /* 0x000000332a627207 */ /* 0x000fc40000000000 */
[----:B------:R-:W-:Y:S01]  /*7ce0*/  SEL R100, R51, R42, P0 ;  /* 0x0000002a33647207 */ /* 0x000fe20000000000 */
[--C-:B------:R-:W-:Y:S01]  /*7cf0*/  IMAD.X R41, RZ, RZ, R7.reuse, P3 ;  /* 0x000000ffff297224 */ /* 0x100fe200018e0607 */
[C---:B------:R-:W-:Y:S02]  /*7d00*/  IADD3 R8, P4, R6.reuse, 0x4020, RZ ;  /* 0x0000402006087810 */ /* 0x040fe40007f9e0ff */
[----:B------:R-:W-:Y:S02]  /*7d10*/  IADD3 R13, P1, R6, 0x60, RZ ;  /* 0x00000060060d7810 */ /* 0x000fe40007f3e0ff */
[----:B------:R-:W-:Y:S01]  /*7d20*/  LOP3.LUT R42, R43, R6, RZ, 0x3c, !PT ;  /* 0x000000062b2a7212 */ /* 0x000fe200078e3cff */
[----:B------:R-:W-:Y:S01]  /*7d30*/  IMAD.X R39, RZ, RZ, R7, P4 ;  /* 0x000000ffff277224 */ /* 0x000fe200020e0607 */
[----:B------:R-:W-:Y:S02]  /*7d40*/  SHF.R.U64 R20, R20, 0x3, RZ ;  /* 0x0000000314147819 */ /* 0x000fe400000012ff */
[----:B------:R-:W-:-:S02]  /*7d50*/  LOP3.LUT R6, R15, 0x380, RZ, 0xc0, !PT ;  /* 0x000003800f067812 */ /* 0x000fc400078ec0ff */
[----:B------:R-:W-:Y:S01]  /*7d60*/  LOP3.LUT R20, R20, R21, RZ, 0x3c, !PT ;  /* 0x0000001514147212 */ /* 0x000fe200078e3cff */
[----:B------:R-:W-:Y:S01]  /*7d70*/  IMAD.X R21, RZ, RZ, R27, P2 ;  /* 0x000000ffff157224 */ /* 0x000fe200010e061b */
[----:B------:R-:W-:Y:S02]  /*7d80*/  SHF.R.U64 R6, R6, 0x3, RZ ;  /* 0x0000000306067819 */ /* 0x000fe400000012ff */
[----:B-1----:R-:W-:Y:S02]  /*7d90*/  ISETP.NE.AND P2, PT, R4, 0x1, PT ;  /* 0x000000010400780c */ /* 0x002fe40003f45270 */
[----:B------:R-:W-:Y:S02]  /*7da0*/  LOP3.LUT R40, R6, R15, RZ, 0x3c, !PT ;  /* 0x0000000f06287212 */ /* 0x000fe400078e3cff */
[----:B------:R-:W-:Y:S02]  /*7db0*/  LOP3.LUT R6, R13, 0x380, RZ, 0xc0, !PT ;  /* 0x000003800d067812 */ /* 0x000fe400078ec0ff */
[----:B------:R-:W-:-:S02]  /*7dc0*/  F2FP.BF16.F32.PACK_AB R60, R60, R61 ;  /* 0x0000003d3c3c723e */ /* 0x000fc400000010ff */
[----:B------:R-:W-:Y:S02]  /*7dd0*/  SHF.R.U64 R6, R6, 0x3, RZ ;  /* 0x0000000306067819 */ /* 0x000fe400000012ff */
[----:B------:R-:W-:Y:S02]  /*7de0*/  SEL R78, R60, R65, P0 ;  /* 0x000000413c4e7207 */ /* 0x000fe40000000000 */
[----:B------:R-:W-:Y:S02]  /*7df0*/  F2FP.BF16.F32.PACK_AB R68, R68, R69 ;  /* 0x000000454444723e */ /* 0x000fe400000010ff */
[----:B------:R-:W-:Y:S02]  /*7e00*/  SEL R60, R65, R60, P0 ;  /* 0x0000003c413c7207 */ /* 0x000fe40000000000 */
[----:B------:R-:W-:Y:S02]  /*7e10*/  SEL R90, R31, R30, P0 ;  /* 0x0000001e1f5a7207 */ /* 0x000fe40000000000 */
[----:B------:R-:W-:Y:S01]  /*7e20*/  SEL R92, R30, R31, P0 ;  /* 0x0000001f1e5c7207 */ /* 0x000fe20000000000 */
[----:B------:R-:W-:Y:S01]  /*7e30*/  IMAD.X R31, RZ, RZ, R7, P1 ;  /* 0x000000ffff1f7224 */ /* 0x000fe200008e0607 */
[----:B------:R-:W-:-:S02]  /*7e40*/  LOP3.LUT R30, R6, R13, RZ, 0x3c, !PT ;  /* 0x0000000d061e7212 */ /* 0x000fc400078e3cff */
[----:B------:R-:W-:Y:S01]  /*7e50*/  MOV R65, R34 ;  /* 0x0000002200417202 */ /* 0x000fe20000000f00 */
[----:B------:R-:W-:Y:S01]  /*7e60*/  IMAD R34, RZ, RZ, -UR37 ;  /* 0x80000025ff227e24 */ /* 0x000fe2000f8e02ff */
[----:B------:R-:W1:Y:S01]  /*7e70*/  @P2 LDC R35, c[0x0][0xbec] ;  /* 0x0002fb00ff232b82 */ /* 0x000e620000000800 */
[----:B------:R-:W-:Y:S02]  /*7e80*/  SEL R80, R68, R73, P0 ;  /* 0x0000004944507207 */ /* 0x000fe40000000000 */
[----:B------:R-:W-:Y:S01]  /*7e90*/  SEL R68, R73, R68, P0 ;  /* 0x0000004449447207 */ /* 0x000fe20000000000 */
[----:B0-----:R-:W-:Y:S01]  /*7ea0*/  IMAD R81, R81, R34, UR43 ;  /* 0x0000002b51517e24 */ /* 0x001fe2000f8e0222 */
[----:B------:R-:W-:Y:S02]  /*7eb0*/  MOV R73, R30 ;  /* 0x0000001e00497202 */ /* 0x000fe40000000f00 */
[----:B------:R-:W-:Y:S01]  /*7ec0*/  MOV R43, R7 ;  /* 0x00000007002b7202 */ /* 0x000fe20000000f00 */
[----:B------:R-:W0:Y:S01]  /*7ed0*/  @P2 LDC R30, c[0x0][0xbf0] ;  /* 0x0002fc00ff1e2b82 */ /* 0x000e220000000800 */
[----:B------:R-:W-:-:S02]  /*7ee0*/  F2FP.BF16.F32.PACK_AB R57, R56, R57 ;  /* 0x000000393839723e */ /* 0x000fc400000010ff */
[----:B------:R-:W-:Y:S02]  /*7ef0*/  F2FP.BF16.F32.PACK_AB R59, R54, R59 ;  /* 0x0000003b363b723e */ /* 0x000fe400000010ff */
[----:B------:R-:W-:Y:S02]  /*7f00*/  SEL R54, R12, R25, P0 ;  /* 0x000000190c367207 */ /* 0x000fe40000000000 */
[----:B------:R-:W-:Y:S02]  /*7f10*/  SEL R56, R25, R12, P0 ;  /* 0x0000000c19387207 */ /* 0x000fe40000000000 */
[----:B------:R-:W-:Y:S02]  /*7f20*/  IADD3 R25, P6, R26, 0x1000, RZ ;  /* 0x000010001a197810 */ /* 0x000fe40007fde0ff */
[----:B------:R-:W-:Y:S02]  /*7f30*/  MOV R75, R42 ;  /* 0x0000002a004b7202 */ /* 0x000fe40000000f00 */
[----:B------:R-:W-:-:S02]  /*7f40*/  LOP3.LUT R7, R8, 0x380, RZ, 0xc0, !PT ;  /* 0x0000038008077812 */ /* 0x000fc400078ec0ff */
[----:B------:R-:W-:Y:S01]  /*7f50*/  MOV R42, R32 ;  /* 0x00000020002a7202 */ /* 0x000fe20000000f00 */
[----:B------:R-:W-:Y:S01]  /*7f60*/  IMAD R32, R81, 0x80, R169 ;  /* 0x0000008051207824 */ /* 0x000fe200078e02a9 */
[----:B------:R-:W-:Y:S02]  /*7f70*/  F2FP.BF16.F32.PACK_AB R58, R58, R63 ;  /* 0x0000003f3a3a723e */ /* 0x000fe400000010ff */
[----:B------:R-:W-:Y:S02]  /*7f80*/  LOP3.LUT R24, R25, 0x380, RZ, 0xc0, !PT ;  /* 0x0000038019187812 */ /* 0x000fe400078ec0ff */
[----:B------:R-:W-:Y:S02]  /*7f90*/  SHF.R.U64 R7, R7, 0x3, RZ ;  /* 0x0000000307077819 */ /* 0x000fe400000012ff */
[----:B------:R-:W-:Y:S01]  /*7fa0*/  MOV R63, R28 ;  /* 0x0000001c003f7202 */ /* 0x000fe20000000f00 */
[----:B-1----:R-:W-:Y:S01]  /*7fb0*/  @P2 IMAD.HI.U32 R29, R32, R35, RZ ;  /* 0x00000023201d2227 */ /* 0x002fe200078e00ff */
[----:B------:R-:W-:-:S02]  /*7fc0*/  SHF.R.U64 R24, R24, 0x3, RZ ;  /* 0x0000000318187819 */ /* 0x000fc400000012ff */
[----:B------:R-:W-:Y:S01]  /*7fd0*/  LOP3.LUT R38, R7, R8, RZ, 0x3c, !PT ;  /* 0x0000000807267212 */ /* 0x000fe200078e3cff */
[----:B------:R-:W-:Y:S01]  /*7fe0*/  IMAD.MOV.U32 R28, RZ, RZ, R32 ;  /* 0x000000ffff1c7224 */ /* 0x000fe200078e0020 */
[----:B------:R-:W-:Y:S02]  /*7ff0*/  SEL R104, R58, R67, P0 ;  /* 0x000000433a687207 */ /* 0x000fe40000000000 */
[----:B0-----:R-:W-:Y:S02]  /*8000*/  @P2 SHF.R.U32.HI R28, RZ, R30, R29 ;  /* 0x0000001eff1c2219 */ /* 0x001fe4000001161d */
[----:B------:R-:W-:Y:S02]  /*8010*/  SEL R58, R67, R58, P0 ;  /* 0x0000003a433a7207 */ /* 0x000fe40000000000 */
[----:B------:R-:W-:Y:S01]  /*8020*/  LOP3.LUT R24, R24, R25, RZ, 0x3c, !PT ;  /* 0x0000001918187212 */ /* 0x000fe200078e3cff */
[----:B------:R-:W-:Y:S01]  /*8030*/  IMAD.X R25, RZ, RZ, R27, P6 ;  /* 0x000000ffff197224 */ /* 0x000fe200030e061b */
[----:B------:R-:W-:Y:S01]  /*8040*/  IADD3 R15, P1, R26, 0x3000, RZ ;  /* 0x000030001a0f7810 */ /* 0x000fe20007f3e0ff */
[----:B------:R-:W-:Y:S01]  /*8050*/  IMAD.MOV R61, RZ, RZ, -R28 ;  /* 0x000000ffff3d7224 */ /* 0x000fe200078e0a1c */
[----:B------:R-:W-:-:S02]  /*8060*/  F2FP.BF16.F32.PACK_AB R44, R44, R45 ;  /* 0x0000002d2c2c723e */ /* 0x000fc400000010ff */
[----:B------:R-:W-:Y:S01]  /*8070*/  MOV R67, R36 ;  /* 0x0000002400437202 */ /* 0x000fe20000000f00 */
[----:B------:R-:W-:Y:S01]  /*8080*/  IMAD R61, R4, R61, R32 ;  /* 0x0000003d043d7224 */ /* 0x000fe200078e0220 */
[----:B------:R-:W-:Y:S02]  /*8090*/  MOV R69, R38 ;  /* 0x0000002600457202 */ /* 0x000fe40000000f00 */
[----:B------:R-:W-:Y:S02]  /*80a0*/  IADD3 R45, P6, R26, 0x7000, RZ ;  /* 0x000070001a2d7810 */ /* 0x000fe40007fde0ff */
[----:B------:R-:W-:Y:S02]  /*80b0*/  F2FP.BF16.F32.PACK_AB R52, R52, R53 ;  /* 0x000000353434723e */ /* 0x000fe400000010ff */
[----:B------:R-:W-:Y:S02]  /*80c0*/  F2FP.BF16.F32.PACK_AB R50, R50, R55 ;  /* 0x000000373232723e */ /* 0x000fe400000010ff */
[----:B------:R-:W-:-:S02]  /*80d0*/  F2FP.BF16.F32.PACK_AB R66, R66, R71 ;  /* 0x000000474242723e */ /* 0x000fc400000010ff */
[----:B------:R-:W-:Y:S02]  /*80e0*/  LOP3.LUT R14, R15, 0x380, RZ, 0xc0, !PT ;  /* 0x000003800f0e7812 */ /* 0x000fe400078ec0ff */
[----:B------:R-:W-:Y:S02]  /*80f0*/  LOP3.LUT R6, R45, 0x380, RZ, 0xc0, !PT ;  /* 0x000003802d067812 */ /* 0x000fe400078ec0ff */
[----:B------:R-:W-:Y:S02]  /*8100*/  SEL R74, R44, R49, P0 ;  /* 0x000000312c4a7207 */ /* 0x000fe40000000000 */
[----:B------:R-:W-:Y:S02]  /*8110*/  SEL R76, R52, R57, P0 ;  /* 0x00000039344c7207 */ /* 0x000fe40000000000 */
[----:B------:R-:W-:Y:S02]  /*8120*/  SEL R102, R50, R59, P0 ;  /* 0x0000003b32667207 */ /* 0x000fe40000000000 */
[----:B------:R-:W-:-:S02]  /*8130*/  SEL R106, R66, R83, P0 ;  /* 0x00000053426a7207 */ /* 0x000fc40000000000 */
[----:B------:R-:W-:Y:S02]  /*8140*/  SHF.R.U64 R14, R14, 0x3, RZ ;  /* 0x000000030e0e7819 */ /* 0x000fe400000012ff */
[----:B------:R-:W-:Y:S02]  /*8150*/  SEL R44, R49, R44, P0 ;  /* 0x0000002c312c7207 */ /* 0x000fe40000000000 */
[----:B------:R-:W-:Y:S02]  /*8160*/  SEL R52, R57, R52, P0 ;  /* 0x0000003439347207 */ /* 0x000fe40000000000 */
[----:B------:R-:W-:Y:S02]  /*8170*/  SHF.R.U64 R6, R6, 0x3, RZ ;  /* 0x0000000306067819 */ /* 0x000fe400000012ff */
[----:B------:R-:W-:Y:S02]  /*8180*/  SEL R50, R59, R50, P0 ;  /* 0x000000323b327207 */ /* 0x000fe40000000000 */
[----:B------:R-:W-:Y:S01]  /*8190*/  LOP3.LUT R14, R14, R15, RZ, 0x3c, !PT ;  /* 0x0000000f0e0e7212 */ /* 0x000fe200078e3cff */
[----:B------:R-:W-:Y:S01]  /*81a0*/  IMAD.X R15, RZ, RZ, R27, P1 ;  /* 0x000000ffff0f7224 */ /* 0x000fe200008e061b */
[----:B------:R-:W-:Y:S01]  /*81b0*/  MOV R71, R40 ;  /* 0x0000002800477202 */ /* 0x000fe20000000f00 */
[----:B------:R-:W-:Y:S01]  /*81c0*/  IMAD.U32 R41, RZ, RZ, UR8 ;  /* 0x00000008ff297e24 */ /* 0x000fe2000f8e00ff */
[----:B------:R-:W-:Y:S01]  /*81d0*/  SEL R66, R83, R66, P0 ;  /* 0x0000004253427207 */ /* 0x000fe20000000000 */
[----:B------:R-:W-:Y:S01]  /*81e0*/  ULDC.64 UR8, c[0x0][0xae8] ;  /* 0x0002ba0000087ab9 */ /* 0x000fe20000000a00 */
[----:B------:R-:W-:-:S02]  /*81f0*/  LOP3.LUT R6, R6, R45, RZ, 0x3c, !PT ;  /* 0x0000002d06067212 */ /* 0x000fc400078e3cff */
[----:B------:R-:W-:Y:S01]  /*8200*/  SHF.R.S32.HI R30, RZ, 0x1f, R28 ;  /* 0x0000001fff1e7819 */ /* 0x000fe2000001141c */
[----:B--2---:R-:W-:Y:S01]  /*8210*/  SHFL.IDX PT, R46, R46, R3, 0x1c1f ;  /* 0x001c1f032e2e7589 */ /* 0x004fe200000e0000 */
[----:B------:R-:W-:Y:S02]  /*8220*/  LOP3.LUT R33, R3, 0x2, RZ, 0x3c, !PT ;  /* 0x0000000203217812 */ /* 0x000fe400078e3cff */
[----:B------:R-:W-:Y:S01]  /*8230*/  IADD3 R40, P1, R28, UR6, RZ ;  /* 0x000000061c287c10 */ /* 0x000fe2000ff3e0ff */
[----:B------:R-:W-:Y:S01]  /*8240*/  SHFL.IDX PT, R54, R54, R3, 0x1c1f ;  /* 0x001c1f0336367589 */ /* 0x000fe200000e0000 */
[----:B------:R-:W-:Y:S02]  /*8250*/  SHF.R.S32.HI R36, RZ, 0x1f, R61 ;  /* 0x0000001fff247819 */ /* 0x000fe4000001143d */
[----:B------:R-:W-:Y:S01]  /*8260*/  IADD3.X R41, R30, UR7, R41, P1, !PT ;  /* 0x000000071e297c10 */ /* 0x000fe20008ffe429 */
[----:B------:R-:W0:Y:S01]  /*8270*/  SHFL.IDX PT, R29, R48, R33, 0x1c1f ;  /* 0x001c1f21301d7589 */ /* 0x000e2200000e0000 */
[C---:B------:R-:W-:Y:S01]  /*8280*/  IADD3 R11, P4, R26.reuse, 0x5000, RZ ;  /* 0x000050001a0b7810 */ /* 0x040fe20007f9e0ff */
[----:B------:R-:W-:Y:S01]  /*8290*/  ULDC.64 UR6, c[0x0][0xb88] ;  /* 0x0002e20000067ab9 */ /* 0x000fe20000000a00 */
[----:B------:R-:W-:Y:S01]  /*82a0*/  IADD3 R13, P3, R26, 0x4000, RZ ;  /* 0x000040001a0d7810 */ /* 0x000fe20007f7e0ff */
[----:B------:R-:W1:Y:S01]  /*82b0*/  SHFL.IDX PT, R31, R56, R33, 0x1c1f ;  /* 0x001c1f21381f7589 */ /* 0x000e6200000e0000 */
[----:B------:R-:W-:Y:S01]  /*82c0*/  IMAD R36, R36, UR6, RZ ;  /* 0x0000000624247c24 */ /* 0x000fe2000f8e02ff */
[----:B------:R-:W-:Y:S01]  /*82d0*/  LOP3.LUT R10, R11, 0x380, RZ, 0xc0, !PT ;  /* 0x000003800b0a7812 */ /* 0x000fe200078ec0ff */
[----:B------:R-:W-:Y:S01]  /*82e0*/  IMAD.WIDE.U32 R40, R61, UR6, R40 ;  /* 0x000000063d287c25 */ /* 0x000fe2000f8e0028 */
[----:B------:R-:W-:Y:S01]  /*82f0*/  SHFL.IDX PT, R82, R82, R3, 0x1c1f ;  /* 0x001c1f0352527589 */ /* 0x000fe200000e0000 */
[----:B------:R-:W-:Y:S01]  /*8300*/  LOP3.LUT R12, R13, 0x380, RZ, 0xc0, !PT ;  /* 0x000003800d0c7812 */ /* 0x000fe200078ec0ff */
[----:B------:R-:W-:Y:S01]  /*8310*/  ULDC UR6, c[0x0][0xa88] ;  /* 0x0002a20000067ab9 */ /* 0x000fe20000000800 */
[----:B------:R-:W-:Y:S01]  /*8320*/  IMAD R77, R61, UR7, R36 ;  /* 0x000000073d4d7c24 */ /* 0x000fe2000f8e0224 */
[----:B------:R-:W2:Y:S01]  /*8330*/  SHFL.IDX PT, R35, R84, R33, 0x1c1f ;  /* 0x001c1f2154237589 */ /* 0x000ea200000e0000 */
[----:B------:R-:W-:-:S02]  /*8340*/  SHF.R.U64 R10, R10, 0x3, RZ ;  /* 0x000000030a0a7819 */ /* 0x000fc400000012ff */
[----:B------:R-:W-:Y:S01]  /*8350*/  SHF.R.U64 R12, R12, 0x3, RZ ;  /* 0x000000030c0c7819 */ /* 0x000fe200000012ff */
[----:B------:R-:W-:Y:S01]  /*8360*/  SHFL.IDX PT, R62, R62, R3, 0x1c1f ;  /* 0x001c1f033e3e7589 */ /* 0x000fe200000e0000 */
[----:B------:R-:W-:Y:S01]  /*8370*/  LOP3.LUT R10, R10, R11, RZ, 0x3c, !PT ;  /* 0x0000000b0a0a7212 */ /* 0x000fe200078e3cff */
[--C-:B------:R-:W-:Y:S01]  /*8380*/  IMAD.X R11, RZ, RZ, R27.reuse, P4 ;  /* 0x000000ffff0b7224 */ /* 0x100fe200020e061b */
[----:B------:R-:W-:Y:S01]  /*8390*/  LOP3.LUT P1, RZ, R19, 0x3, RZ, 0xc0, !PT ;  /* 0x0000000313ff7812 */ /* 0x000fe2000782c0ff */
[----:B------:R-:W-:Y:S01]  /*83a0*/  SHFL.IDX PT, R86, R86, R3, 0x1c1f ;  /* 0x001c1f0356567589 */ /* 0x000fe200000e0000 */
[----:B------:R-:W-:Y:S01]  /*83b0*/  LOP3.LUT R12, R12, R13, RZ, 0x3c, !PT ;  /* 0x0000000d0c0c7212 */ /* 0x000fe200078e3cff */
[----:B------:R-:W-:Y:S01]  /*83c0*/  IMAD.X R13, RZ, RZ, R27, P3 ;  /* 0x000000ffff0d7224 */ /* 0x000fe200018e061b */
[----:B------:R-:W-:Y:S01]  /*83d0*/  IADD3 R9, P5, R26, 0x6000, RZ ;  /* 0x000060001a097810 */ /* 0x000fe20007fbe0ff */
[----:B------:R3:W4:Y:S01]  /*83e0*/  SHFL.IDX PT, R37, R64, R33, 0x1c1f ;  /* 0x001c1f2140257589 */ /* 0x00072200000e0000 */
[----:B0-----:R-:W-:-:S02]  /*83f0*/  SEL R28, R46, R29, P0 ;  /* 0x0000001d2e1c7207 */ /* 0x001fc40000000000 */
[----:B------:R-:W-:Y:S01]  /*8400*/  SEL R30, R29, R46, P0 ;  /* 0x0000002e1d1e7207 */ /* 0x000fe20000000000 */
[----:B------:R-:W0:Y:S01]  /*8410*/  SHFL.IDX PT, R39, R88, R33, 0x1c1f ;  /* 0x001c1f2158277589 */ /* 0x000e2200000e0000 */
[----:B-1----:R-:W-:Y:S02]  /*8420*/  SEL R32, R54, R31, P0 ;  /* 0x0000001f36207207 */ /* 0x002fe40000000000 */
[----:B------:R-:W-:Y:S01]  /*8430*/  SEL R34, R31, R54, P0 ;  /* 0x000000361f227207 */ /* 0x000fe20000000000 */
[----:B------:R-:W-:Y:S01]  /*8440*/  SHFL.IDX PT, R90, R90, R3, 0x1c1f ;  /* 0x001c1f035a5a7589 */ /* 0x000fe200000e0000 */
[----:B------:R-:W-:Y:S01]  /*8450*/  LOP3.LUT R8, R9, 0x380, RZ, 0xc0, !PT ;  /* 0x0000038009087812 */ /* 0x000fe200078ec0ff */
[----:B---3--:R-:W-:Y:S01]  /*8460*/  IMAD R64, R4, UR6, RZ ;  /* 0x0000000604407c24 */ /* 0x008fe2000f8e02ff */
[----:B------:R-:W-:Y:S01]  /*8470*/  LOP3.LUT R7, R26, 0x380, RZ, 0xc0, !PT ;  /* 0x000003801a077812 */ /* 0x000fe200078ec0ff */
[----:B------:R-:W1:Y:S01]  /*8480*/  SHFL.IDX PT, R51, R92, R33, 0x1c1f ;  /* 0x001c1f215c337589 */ /* 0x000e6200000e0000 */
[----:B--2---:R-:W-:-:S02]  /*8490*/  SEL R29, R82, R35, P0 ;  /* 0x00000023521d7207 */ /* 0x004fc40000000000 */
[----:B------:R-:W-:Y:S01]  /*84a0*/  SEL R31, R35, R82, P0 ;  /* 0x00000052231f7207 */ /* 0x000fe20000000000 */
[----:B------:R-:W-:Y:S01]  /*84b0*/  BAR.SYNC.DEFER_BLOCKING 0x1, 0x100 ;  /* 0x0044000000007b1d */ /* 0x000fe20000010000 */
[----:B------:R-:W-:-:S05]  /*84c0*/  SHF.R.U64 R8, R8, 0x3, RZ ;  /* 0x0000000308087819 */ /* 0x000fca00000012ff */
[----:B------:R-:W-:Y:S01]  /*84d0*/  SHFL.IDX PT, R70, R70, R3, 0x1c1f ;  /* 0x001c1f0346467589 */ /* 0x000fe200000e0000 */
[----:B----4-:R-:W-:Y:S02]  /*84e0*/  SEL R36, R62, R37, P0 ;  /* 0x000000253e247207 */ /* 0x010fe40000000000 */
[----:B------:R-:W-:Y:S01]  /*84f0*/  SEL R38, R37, R62, P0 ;  /* 0x0000003e25267207 */ /* 0x000fe20000000000 */
[----:B------:R-:W-:Y:S01]  /*8500*/  SHFL.IDX PT, R74, R74, R3, 0x1c1f ;  /* 0x001c1f034a4a7589 */ /* 0x000fe200000e0000 */
[----:B0-----:R-:W-:Y:S02]  /*8510*/  SEL R35, R39, R86, P0 ;  /* 0x0000005627237207 */ /* 0x001fe40000000000 */
[----:B------:R-:W-:Y:S01]  /*8520*/  LOP3.LUT R8, R8, R9, RZ, 0x3c, !PT ;  /* 0x0000000908087212 */ /* 0x000fe200078e3cff */
[----:B------:R-:W-:Y:S01]  /*8530*/  SHFL.IDX PT, R76, R76, R3, 0x1c1f ;  /* 0x001c1f034c4c7589 */ /* 0x000fe200000e0000 */
[----:B------:R-:W-:-:S03]  /*8540*/  IMAD.X R9, RZ, RZ, R27, P5 ;  /* 0x000000ffff097224 */ /* 0x000fc600028e061b */
[----:B------:R-:W-:Y:S01]  /*8550*/  SHFL.IDX PT, R78, R78, R3, 0x1c1f ;  /* 0x001c1f034e4e7589 */ /* 0x000fe200000e0000 */
[----:B-1----:R-:W-:-:S03]  /*8560*/  SEL R37, R90, R51, P0 ;  /* 0x000000335a257207 */ /* 0x002fc60000000000 */
[----:B------:R-:W-:Y:S04]  /*8570*/  SHFL.IDX PT, R80, R80, R3, 0x1c1f ;  /* 0x001c1f0350507589 */ /* 0x000fe800000e0000 */
[----:B------:R-:W-:Y:S04]  /*8580*/  SHFL.IDX PT, R94, R94, R3, 0x1c1f ;  /* 0x001c1f035e5e7589 */ /* 0x000fe800000e0000 */
[----:B------:R-:W-:Y:S04]  /*8590*/  SHFL.IDX PT, R98, R98, R3, 0x1c1f ;  /* 0x001c1f0362627589 */ /* 0x000fe800000e0000 */
[----:B------:R-:W-:Y:S04]  /*85a0*/  SHFL.IDX PT, R102, R102, R3, 0x1c1f ;  /* 0x001c1f0366667589 */ /* 0x000fe800000e0000 */
[----:B------:R-:W-:Y:S04]  /*85b0*/  SHFL.IDX PT, R104, R104, R3, 0x1c1f ;  /* 0x001c1f0368687589 */ /* 0x000fe800000e0000 */
[----:B------:R-:W-:Y:S04]  /*85c0*/  SHFL.IDX PT, R106, R106, R3, 0x1c1f ;  /* 0x001c1f036a6a7589 */ /* 0x000fe800000e0000 */
[----:B------:R-:W-:Y:S04]  /*85d0*/  SHFL.IDX PT, R43, R44, R33, 0x1c1f ;  /* 0x001c1f212c2b7589 */ /* 0x000fe800000e0000 */
[----:B------:R-:W-:Y:S04]  /*85e0*/  SHFL.IDX PT, R53, R96, R33, 0x1c1f ;  /* 0x001c1f2160357589 */ /* 0x000fe800000e0000 */
[----:B------:R-:W0:Y:S04]  /*85f0*/  SHFL.IDX PT, R45, R52, R33, 0x1c1f ;  /* 0x001c1f21342d7589 */ /* 0x000e2800000e0000 */
[----:B------:R-:W-:Y:S04]  /*8600*/  SHFL.IDX PT, R55, R100, R33, 0x1c1f ;  /* 0x001c1f2164377589 */ /* 0x000fe800000e0000 */
[----:B------:R-:W1:Y:S04]  /*8610*/  SHFL.IDX PT, R47, R60, R33, 0x1c1f ;  /* 0x001c1f213c2f7589 */ /* 0x000e6800000e0000 */
[----:B------:R-:W-:Y:S04]  /*8620*/  SHFL.IDX PT, R57, R50, R33, 0x1c1f ;  /* 0x001c1f2132397589 */ /* 0x000fe800000e0000 */
[----:B------:R-:W-:Y:S04]  /*8630*/  SHFL.IDX PT, R79, R58, R33, 0x1c1f ;  /* 0x001c1f213a4f7589 */ /* 0x000fe800000e0000 */
[----:B------:R-:W-:Y:S04]  /*8640*/  SHFL.IDX PT, R49, R68, R33, 0x1c1f ;  /* 0x001c1f2144317589 */ /* 0x000fe800000e0000 */
[----:B------:R-:W-:Y:S01]  /*8650*/  SHFL.IDX PT, R59, R66, R33, 0x1c1f ;  /* 0x001c1f21423b7589 */ /* 0x000fe200000e0000 */
[----:B0-----:R-:W-:-:S02]  /*8660*/  SEL R52, R76, R45, P0 ;  /* 0x0000002d4c347207 */ /* 0x001fc40000000000 */
[----:B------:R-:W-:Y:S01]  /*8670*/  SEL R54, R45, R76, P0 ;  /* 0x0000004c2d367207 */ /* 0x000fe20000000000 */
[----:B------:R0:W2:Y:S01]  /*8680*/  SHFL.IDX PT, R3, R72, R33, 0x1c1f ;  /* 0x001c1f2148037589 */ /* 0x0000a200000e0000 */
[----:B------:R-:W-:Y:S01]  /*8690*/  UIMAD UR6, UR12, UR8, URZ ;  /* 0x000000080c0672a4 */ /* 0x000fe2000f8e023f */
[----:B------:R-:W-:Y:S02]  /*86a0*/  SHF.R.U64 R7, R7, 0x3, RZ ;  /* 0x0000000307077819 */ /* 0x000fe400000012ff */
[----:B------:R3:W-:Y:S01]  /*86b0*/  STSM.16.M88.4 [R75], R28 ;  /* 0x0000001c4b007844 */ /* 0x0007e20000000200 */
[----:B-1----:R-:W-:Y:S02]  /*86c0*/  SEL R76, R78, R47, P0 ;  /* 0x0000002f4e4c7207 */ /* 0x002fe40000000000 */
[----:B------:R-:W-:Y:S02]  /*86d0*/  SEL R78, R47, R78, P0 ;  /* 0x0000004e2f4e7207 */ /* 0x000fe40000000000 */
[----:B0-----:R-:W-:-:S02]  /*86e0*/  SEL R33, R86, R39, P0 ;  /* 0x0000002756217207 */ /* 0x001fc40000000000 */
[----:B------:R-:W-:Y:S01]  /*86f0*/  SEL R39, R51, R90, P0 ;  /* 0x0000005a33277207 */ /* 0x000fe20000000000 */
[----:B------:R-:W-:Y:S01]  /*8700*/  IMAD R51, R81, 0x80, R168 ;  /* 0x0000008051337824 */ /* 0x000fe200078e02a8 */
[----:B------:R-:W-:Y:S01]  /*8710*/  UIMAD UR6, UR13, UR9, UR6 ;  /* 0x000000090d0672a4 */ /* 0x000fe2000f8e0206 */
[----:B------:R0:W-:Y:S01]  /*8720*/  STSM.16.M88.4 [R42], R32 ;  /* 0x000000202a007844 */ /* 0x0001e20000000200 */
[----:B------:R-:W-:Y:S01]  /*8730*/  LOP3.LUT R26, R7, R26, RZ, 0x3c, !PT ;  /* 0x0000001a071a7212 */ /* 0x000fe200078e3cff */
[----:B------:R-:W-:Y:S01]  /*8740*/  IMAD.X R7, RZ, RZ, R27, P6 ;  /* 0x000000ffff077224 */ /* 0x000fe200030e061b */
[----:B------:R-:W-:Y:S01]  /*8750*/  ISETP.GE.OR P3, PT, R51, R64, P1 ;  /* 0x000000403300720c */ /* 0x000fe20000f66670 */
[----:B------:R1:W-:Y:S01]  /*8760*/  STSM.16.M88.4 [R63], R36 ;  /* 0x000000243f007844 */ /* 0x0003e20000000200 */
[----:B---3--:R-:W-:Y:S01]  /*8770*/  IMAD.IADD R31, R41, 0x1, R77 ;  /* 0x00000001291f7824 */ /* 0x008fe200078e024d */
[----:B------:R-:W-:Y:S02]  /*8780*/  IADD3 R29, R51, 0x8, RZ ;  /* 0x00000008331d7810 */ /* 0x000fe40007ffe0ff */
[----:B------:R-:W-:-:S02]  /*8790*/  SEL R41, R98, R55, P0 ;  /* 0x0000003762297207 */ /* 0x000fc40000000000 */
[----:B------:R-:W-:Y:S02]  /*87a0*/  ISETP.GE.OR P1, PT, R29, R64, P1 ;  /* 0x000000401d00720c */ /* 0x000fe40000f26670 */
[----:B--2---:R-:W-:Y:S02]  /*87b0*/  SEL R28, R70, R3, P0 ;  /* 0x00000003461c7207 */ /* 0x004fe40000000000 */
[----:B------:R-:W-:Y:S02]  /*87c0*/  SEL R30, R3, R70, P0 ;  /* 0x00000046031e7207 */ /* 0x000fe40000000000 */
[C---:B0-----:R-:W-:Y:S01]  /*87d0*/  LEA R32, P4, R40.reuse, UR4, 0x2 ;  /* 0x0000000428207c11 */ /* 0x041fe2000f8810ff */
[----:B------:R-:W0:Y:S01]  /*87e0*/  @P2 LDC R3, c[0x0][0xbec] ;  /* 0x0002fb00ff032b82 */ /* 0x000e220000000800 */
[----:B------:R-:W-:Y:S02]  /*87f0*/  SEL R42, R43, R74, P0 ;  /* 0x0000004a2b2a7207 */ /* 0x000fe40000000000 */
[----:B------:R-:W-:Y:S01]  /*8800*/  LEA.HI.X R33, R40, UR5, R31, 0x2, P4 ;  /* 0x0000000528217c11 */ /* 0x000fe2000a0f141f */
[----:B------:R-:W-:Y:S01]  /*8810*/  SHFL.IDX PT, R60, R32, RZ, 0x1c1f ;  /* 0x001c1fff203c7589 */ /* 0x000fe200000e0000 */
[----:B------:R-:W-:-:S02]  /*8820*/  SEL R40, R74, R43, P0 ;  /* 0x0000002b4a287207 */ /* 0x000fc40000000000 */
[----:B------:R-:W-:Y:S01]  /*8830*/  SEL R29, R94, R53, P0 ;  /* 0x000000355e1d7207 */ /* 0x000fe20000000000 */
[----:B------:R-:W2:Y:S01]  /*8840*/  SHFL.IDX PT, R61, R33, RZ, 0x1c1f ;  /* 0x001c1fff213d7589 */ /* 0x000ea200000e0000 */
[----:B------:R-:W-:Y:S02]  /*8850*/  SEL R31, R53, R94, P0 ;  /* 0x0000005e351f7207 */ /* 0x000fe40000000000 */
[----:B------:R-:W-:Y:S01]  /*8860*/  SEL R43, R55, R98, P0 ;  /* 0x00000062372b7207 */ /* 0x000fe20000000000 */
[----:B------:R-:W-:Y:S01]  /*8870*/  SHFL.IDX PT, R62, R32, 0x1, 0x1c1f ;  /* 0x003c1f00203e7f89 */ /* 0x000fe200000e0000 */
[----:B------:R-:W-:Y:S02]  /*8880*/  SEL R53, R102, R57, P0 ;  /* 0x0000003966357207 */ /* 0x000fe40000000000 */
[----:B------:R-:W-:Y:S01]  /*8890*/  SEL R55, R57, R102, P0 ;  /* 0x0000006639377207 */ /* 0x000fe20000000000 */
[----:B------:R-:W-:Y:S01]  /*88a0*/  STSM.16.M88.4 [R73], R28 ;  /* 0x0000001c49007844 */ /* 0x000fe20000000200 */
[----:B------:R-:W-:-:S02]  /*88b0*/  SEL R77, R104, R79, P0 ;  /* 0x0000004f684d7207 */ /* 0x000fc40000000000 */
[----:B------:R-:W-:Y:S01]  /*88c0*/  SEL R79, R79, R104, P0 ;  /* 0x000000684f4f7207 */ /* 0x000fe20000000000 */
[----:B------:R-:W-:Y:S01]  /*88d0*/  STSM.16.M88.4 [R71], R40 ;  /* 0x0000002847007844 */ /* 0x000fe20000000200 */
[----:B-1----:R-:W-:Y:S02]  /*88e0*/  SEL R36, R80, R49, P0 ;  /* 0x0000003150247207 */ /* 0x002fe40000000000 */
[----:B------:R-:W-:Y:S01]  /*88f0*/  SEL R38, R49, R80, P0 ;  /* 0x0000005031267207 */ /* 0x000fe20000000000 */
[----:B------:R-:W-:Y:S01]  /*8900*/  STSM.16.M88.4 [R69], R52 ;  /* 0x0000003445007844 */ /* 0x000fe20000000200 */
[----:B------:R-:W-:Y:S02]  /*8910*/  SEL R37, R106, R59, P0 ;  /* 0x0000003b6a257207 */ /* 0x000fe40000000000 */
[----:B------:R-:W-:Y:S01]  /*8920*/  SEL R39, R59, R106, P0 ;  /* 0x0000006a3b277207 */ /* 0x000fe20000000000 */
[----:B------:R-:W-:Y:S04]  /*8930*/  STSM.16.M88.4 [R67], R76 ;  /* 0x0000004c43007844 */ /* 0x000fe80000000200 */
[----:B------:R-:W-:Y:S01]  /*8940*/  STSM.16.M88.4 [R65], R36 ;  /* 0x0000002441007844 */ /* 0x000fe20000000200 */
[----:B------:R-:W-:Y:S06]  /*8950*/  BAR.SYNC.DEFER_BLOCKING 0x1, 0x100 ;  /* 0x0044000000007b1d */ /* 0x000fec0000010000 */
[----:B------:R-:W1:Y:S04]  /*8960*/  SHFL.IDX PT, R63, R33, 0x1, 0x1c1f ;  /* 0x003c1f00213f7f89 */ /* 0x000e6800000e0000 */
[----:B--2---:R2:W-:Y:S01]  /*8970*/  @!P3 ST.E desc[UR48][R60.64], R5 ;  /* 0x000000053c00b985 */ /* 0x0045e2000c101930 */
[----:B------:R-:W-:-:S03]  /*8980*/  UIMAD.WIDE.U32 UR4, UR13, UR8, URZ ;  /* 0x000000080d0472a5 */ /* 0x000fc6000f8e003f */
[----:B------:R-:W-:Y:S01]  /*8990*/  ULDC.64 UR8, c[0x0][0xaf0] ;  /* 0x0002bc0000087ab9 */ /* 0x000fe20000000a00 */
[----:B-1----:R1:W-:Y:S01]  /*89a0*/  @!P1 ST.E desc[UR48][R62.64], R0 ;  /* 0x000000003e009985 */ /* 0x0023e2000c101930 */
[----:B--2---:R-:W2:Y:S03]  /*89b0*/  @P2 LDC R61, c[0x0][0xbf0] ;  /* 0x0002fc00ff3d2b82 */ /* 0x004ea60000000800 */
[----:B------:R3:W5:Y:S01]  /*89c0*/  LD.E.128 R40, desc[UR48][R8.64] ;  /* 0x0000003008287980 */ /* 0x000762000c101d00 */
[----:B------:R-:W-:Y:S02]  /*89d0*/  UIMAD UR7, UR14, UR8, URZ ;  /* 0x000000080e0772a4 */ /* 0x000fe4000f8e023f */
[----:B------:R-:W-:Y:S01]  /*89e0*/  UIADD3 UR5, UR5, UR6, URZ ;  /* 0x0000000605057290 */ /* 0x000fe2000fffe03f */
[----:B------:R4:W5:Y:S01]  /*89f0*/  LD.E.128 R36, desc[UR48][R6.64] ;  /* 0x0000003006247980 */ /* 0x000962000c101d00 */
[----:B-1----:R-:W-:-:S03]  /*8a00*/  IMAD R0, R17, 0x20, R18 ;  /* 0x0000002011007824 */ /* 0x002fc600078e0212 */
[----:B------:R-:W5:Y:S01]  /*8a10*/  LD.E.128 R48, desc[UR48][R26.64] ;  /* 0x000000301a307980 */ /* 0x000f62000c101d00 */
[----:B---3--:R-:W-:-:S03]  /*8a20*/  IMAD R8, R81, 0x80, R0 ;  /* 0x0000008051087824 */ /* 0x008fc600078e0200 */
[----:B------:R-:W5:Y:S01]  /*8a30*/  LD.E.128 R44, desc[UR48][R24.64] ;  /* 0x00000030182c7980 */ /* 0x000f62000c101d00 */
[----:B0-----:R-:W-:Y:S01]  /*8a40*/  @P2 IMAD.HI.U32 R0, R8, R3, RZ ;  /* 0x0000000308002227 */ /* 0x001fe200078e00ff */
[----:B------:R-:W-:Y:S02]  /*8a50*/  UIMAD UR7, UR38, UR9, UR7 ;  /* 0x00000009260772a4 */ /* 0x000fe4000f8e0207 */
[----:B------:R-:W5:Y:S01]  /*8a60*/  LD.E.128 R32, desc[UR48][R20.64] ;  /* 0x0000003014207980 */ /* 0x000f62000c101d00 */
[----:B------:R-:W-:Y:S01]  /*8a70*/  IMAD.MOV.U32 R5, RZ, RZ, R8 ;  /* 0x000000ffff057224 */ /* 0x000fe200078e0008 */
[----:B------:R-:W-:Y:S02]  /*8a80*/  UIMAD.WIDE.U32 UR38, UR38, UR8, UR4 ;  /* 0x00000008262672a5 */ /* 0x000fe4000f8e0004 */
[----:B------:R-:W5:Y:S01]  /*8a90*/  LD.E.128 R28, desc[UR48][R14.64] ;  /* 0x000000300e1c7980 */ /* 0x000f62000c101d00 */
[----:B--2---:R-:W-:Y:S01]  /*8aa0*/  @P2 SHF.R.U32.HI R5, RZ, R61, R0 ;  /* 0x0000003dff052219 */ /* 0x004fe20000011600 */
[----:B------:R-:W-:-:S02]  /*8ab0*/  UIADD3 UR4, UR39, UR7, URZ ;  /* 0x0000000727047290 */ /* 0x000fc4000fffe03f */
[----:B------:R-:W5:Y:S01]  /*8ac0*/  LD.E.128 R56, desc[UR48][R12.64] ;  /* 0x000000300c387980 */ /* 0x000f62000c101d00 */
[--C-:B------:R-:W-:Y:S01]  /*8ad0*/  SHF.R.S32.HI R0, RZ, 0x1f, R5.reuse ;  /* 0x0000001fff007819 */ /* 0x100fe20000011405 */
[----:B------:R-:W-:Y:S01]  /*8ae0*/  IMAD.MOV R3, RZ, RZ, -R5 ;  /* 0x000000ffff037224 */ /* 0x000fe200078e0a05 */
[----:B------:R-:W-:Y:S01]  /*8af0*/  ULDC.64 UR6, c[0x0][0xae0] ;  /* 0x0002b80000067ab9 */ /* 0x000fe20000000a00 */
[----:B----4-:R-:W-:Y:S01]  /*8b00*/  IMAD.U32 R7, RZ, RZ, UR39 ;  /* 0x00000027ff077e24 */ /* 0x010fe2000f8e00ff */
[----:B------:R0:W5:Y:S01]  /*8b10*/  LD.E.128 R52, desc[UR48][R10.64] ;  /* 0x000000300a347980 */ /* 0x000162000c101d00 */
[----:B------:R-:W-:Y:S02]  /*8b20*/  IMAD R0, R0, UR6, RZ ;  /* 0x0000000600007c24 */ /* 0x000fe4000f8e02ff */
[----:B------:R-:W-:Y:S01]  /*8b30*/  IMAD R3, R4, R3, R8 ;  /* 0x0000000304037224 */ /* 0x000fe200078e0208 */
[----:B------:R-:W-:Y:S01]  /*8b40*/  @!PT LDS RZ, [RZ] ;  /* 0x00000000fffff984 */ /* 0x000fe20000000800 */
[----:B------:R-:W-:Y:S01]  /*8b50*/  @!PT LDS RZ, [RZ] ;  /* 0x00000000fffff984 */ /* 0x000fe20000000800 */
[----:B------:R-:W-:Y:S01]  /*8b60*/  @!PT LDS RZ, [RZ] ;  /* 0x00000000fffff984 */ /* 0x000fe20000000800 */
[----:B------:R-:W-:Y:S01]  /*8b70*/  @!PT LDS RZ, [RZ] ;  /* 0x00000000fffff984 */ /* 0x000fe20000000800 */
[----:B------:R1:W-:Y:S06]  /*8b80*/  MEMBAR.ALL.CTA ;  /* 0x0000000000007992 */ /* 0x0003ec0000008000 */
[----:B-1----:R-:W1:Y:S01]  /*8b90*/  FENCE.VIEW.ASYNC.S ;  /* 0x00000000000073c6 */ /* 0x002e620000000000 */
[----:B------:R-:W-:-:S02]  /*8ba0*/  IMAD.U32 R6, RZ, RZ, UR38 ;  /* 0x00000026ff067e24 */ /* 0x000fc4000f8e00ff */
[----:B------:R-:W-:Y:S02]  /*8bb0*/  IMAD.U32 R7, RZ, RZ, UR4 ;  /* 0x00000004ff077e24 */ /* 0x000fe4000f8e00ff */
[C---:B------:R-:W-:Y:S01]  /*8bc0*/  IMAD R9, R5.reuse, UR7, R0 ;  /* 0x0000000705097c24 */ /* 0x040fe2000f8e0200 */
[----:B------:R-:W-:Y:S01]  /*8bd0*/  SHF.R.S32.HI R0, RZ, 0x1f, R3 ;  /* 0x0000001fff007819 */ /* 0x000fe20000011403 */
[----:B------:R-:W-:Y:S01]  /*8be0*/  IMAD.WIDE.U32 R4, R5, UR6, R6 ;  /* 0x0000000605047c25 */ /* 0x000fe2000f8e0006 */
[----:B------:R-:W-:-:S03]  /*8bf0*/  ULDC.64 UR6, c[0x0][0xad8] ;  /* 0x0002b60000067ab9 */ /* 0x000fc60000000a00 */
[----:B------:R-:W-:Y:S02]  /*8c00*/  IMAD.IADD R5, R5, 0x1, R9 ;  /* 0x0000000105057824 */ /* 0x000fe400078e0209 */
[----:B------:R-:W-:Y:S02]  /*8c10*/  IMAD R0, R0, UR6, RZ ;  /* 0x0000000600007c24 */ /* 0x000fe4000f8e02ff */
[----:B------:R-:W-:Y:S01]  /*8c20*/  IMAD R81, R81, 0x80, R18 ;  /* 0x0000008051517824 */ /* 0x000fe200078e0212 */
[----:B------:R-:W-:Y:S01]  /*8c30*/  UIADD3 UR41, UR41, 0x22820, URZ ;  /* 0x0002282029297890 */ /* 0x000fe2000fffe03f */
[C---:B------:R-:W-:Y:S02]  /*8c40*/  IMAD R9, R3.reuse, UR7, R0 ;  /* 0x0000000703097c24 */ /* 0x040fe4000f8e0200 */
[----:B------:R-:W-:Y:S01]  /*8c50*/  IMAD.WIDE.U32 R4, R3, UR6, R4 ;  /* 0x0000000603047c25 */ /* 0x000fe2000f8e0004 */
[----:B------:R-:W-:Y:S01]  /*8c60*/  UIADD3 UR44, UR44, 0x1, URZ ;  /* 0x000000012c2c7890 */ /* 0x000fe2000fffe03f */
[----:B------:R-:W-:Y:S01]  /*8c70*/  ISETP.GE.AND P1, PT, R81, R64, PT ;  /* 0x000000405100720c */ /* 0x000fe20003f26270 */
[----:B------:R-:W-:Y:S01]  /*8c80*/  ULDC.64 UR6, c[0x0][0xa80] ;  /* 0x0002a00000067ab9 */ /* 0x000fe20000000a00 */
[----:B------:R-:W-:Y:S01]  /*8c90*/  IMAD.IADD R5, R5, 0x1, R9 ;  /* 0x0000000105057824 */ /* 0x000fe200078e0209 */
[----:B------:R-:W-:Y:S01]  /*8ca0*/  UPRMT UR41, URZ, 0x654, UR41 ;  /* 0x000006543f297896 */ /* 0x000fe20008000029 */
[----:B------:R-:W-:Y:S01]  /*8cb0*/  LEA R0, P2, R4, UR6, 0x1 ;  /* 0x0000000604007c11 */ /* 0x000fe2000f8408ff */
[----:B------:R-:W-:-:S03]  /*8cc0*/  UISETP.NE.AND UP0, UPT, UR44, 0x2, UPT ;  /* 0x000000022c00788c */ /* 0x000fc6000bf05270 */
[----:B0-----:R-:W-:Y:S01]  /*8cd0*/  LEA.HI.X R10, R4, UR7, R5, 0x1, P2 ;  /* 0x00000007040a7c11 */ /* 0x001fe200090f0c05 */
[----:B------:R-:W-:Y:S01]  /*8ce0*/  USEL UR5, URZ, 0x1, UP0 ;  /* 0x000000013f057887 */ /* 0x000fe20008000000 */
[C---:B------:R-:W-:Y:S01]  /*8cf0*/  VIADD R7, R81.reuse, 0x20 ;  /* 0x0000002051077836 */ /* 0x040fe20000000000 */
[----:B------:R-:W-:Y:S01]  /*8d00*/  ULDC UR4, c[0x0][0xc] ;  /* 0x0000030000047ab9 */ /* 0x000fe20000000800 */
[----:B------:R-:W-:Y:S01]  /*8d10*/  VIADD R3, R81, 0x40 ;  /* 0x0000004051037836 */ /* 0x000fe20000000000 */
[----:B------:R-:W-:Y:S01]  /*8d20*/  UIADD3 UR43, UR4, UR43, URZ ;  /* 0x0000002b042b7290 */ /* 0x000fe2000fffe03f */
[----:B-1----:R0:W1:Y:S01]  /*8d30*/  SHFL.IDX PT, R8, R0, RZ, 0x181f ;  /* 0x00181fff00087589 */ /* 0x00206200000e0000 */
[----:B------:R-:W-:Y:S01]  /*8d40*/  USEL UR44, UR44, URZ, UP0 ;  /* 0x0000003f2c2c7287 */ /* 0x000fe20008000000 */
[----:B------:R-:W-:Y:S01]  /*8d50*/  SYNCS.ARRIVE.TRANS64.RED.A1T0 RZ, [UR41], RZ ;  /* 0x000000ffffff79a7 */ /* 0x000fe20008100429 */
[----:B------:R-:W-:Y:S01]  /*8d60*/  ULOP3.LUT UR45, UR45, UR5, URZ, 0x3c, !UPT ;  /* 0x000000052d2d7292 */ /* 0x000fe2000f8e3c3f */
[----:B------:R0:W2:Y:S01]  /*8d70*/  SHFL.IDX PT, R9, R10, RZ, 0x181f ;  /* 0x00181fff0a097589 */ /* 0x0000a200000e0000 */
[----:B------:R-:W-:Y:S01]  /*8d80*/  BSSY B0, `(.L_x_31) ;  /* 0x000000c000007945 */ /* 0x000fe20003800000 */
[----:B------:R-:W-:-:S02]  /*8d90*/  ISETP.GE.AND P3, PT, R7, R64, PT ;  /* 0x000000400700720c */ /* 0x000fc40003f66270 */
[----:B------:R-:W-:Y:S01]  /*8da0*/  ISETP.GE.AND P0, PT, R3, R64, PT ;  /* 0x000000400300720c */ /* 0x000fe20003f06270 */
[----:B------:R-:W-:-:S12]  /*8db0*/  @P1 BRA `(.L_x_32) ;  /* 0x0000000000201947 */ /* 0x000fd80003800000 */
[----:B------:R-:W-:Y:S02]  /*8dc0*/  ULDC UR4, c[0x0][0xac8] ;  /* 0x0002b20000047ab9 */ /* 0x000fe40000000800 */
[----:B------:R-:W-:Y:S02]  /*8dd0*/  ISETP.GE.AND P2, PT, R16, UR4, PT ;  /* 0x0000000410007c0c */ /* 0x000fe4000bf46270 */
[----:B------:R-:W-:-:S11]  /*8de0*/  ISETP.GE.AND P1, PT, R2, UR4, PT ;  /* 0x0000000402007c0c */ /* 0x000fd6000bf26270 */
[----:B-1----:R-:W-:Y:S02]  /*8df0*/  @!P2 LEA R6, P4, R16, R8, 0x1 ;  /* 0x000000081006a211 */ /* 0x002fe400078808ff */
[----:B--2---:R-:W-:Y:S02]  /*8e00*/  @!P1 IMAD.WIDE R4, R2, 0x2, R8 ;  /* 0x0000000202049825 */ /* 0x004fe400078e0208 */
[----:B------:R-:W-:-:S03]  /*8e10*/  @!P2 LEA.HI.X R7, R16, R9, R192, 0x1, P4 ;  /* 0x000000091007a211 */ /* 0x000fc600020f0cc0 */
[----:B-----5:R3:W-:Y:S04]  /*8e20*/  @!P1 ST.E.128 desc[UR48][R4.64], R48 ;  /* 0x0000003004009985 */ /* 0x0207e8000c101d30 */
[----:B------:R3:W-:Y:S02]  /*8e30*/  @!P2 ST.E.128 desc[UR48][R6.64], R56 ;  /* 0x000000380600a985 */ /* 0x0007e4000c101d30 */
.L_x_32:
[----:B------:R-:W-:Y:S05]  /*8e40*/  BSYNC B0 ;  /* 0x0000000000007941 */ /* 0x000fea0003800000 */
.L_x_31:
[----:B--2---:R2:W4:Y:S01]  /*8e50*/  SHFL.IDX PT, R9, R10, 0x1, 0x181f ;  /* 0x00381f000a097f89 */ /* 0x00452200000e0000 */
[----:B------:R-:W-:Y:S03]  /*8e60*/  BSSY B0, `(.L_x_33) ;  /* 0x000000b000007945 */ /* 0x000fe60003800000 */
[----:B-1----:R2:W1:Y:S01]  /*8e70*/  SHFL.IDX PT, R8, R0, 0x1, 0x181f ;  /* 0x00381f0000087f89 */ /* 0x00246200000e0000 */
[----:B------:R-:W-:Y:S05]  /*8e80*/  @P3 BRA `(.L_x_34) ;  /* 0x0000000000203947 */ /* 0x000fea0003800000 */
[----:B------:R-:W-:Y:S02]  /*8e90*/  ULDC UR4, c[0x0][0xac8] ;  /* 0x0002b20000047ab9 */ /* 0x000fe40000000800 */
[----:B------:R-:W-:Y:S02]  /*8ea0*/  ISETP.GE.AND P3, PT, R16, UR4, PT ;  /* 0x0000000410007c0c */ /* 0x000fe4000bf66270 */
[----:B------:R-:W-:-:S11]  /*8eb0*/  ISETP.GE.AND P2, PT, R2, UR4, PT ;  /* 0x0000000402007c0c */ /* 0x000fd6000bf46270 */
[----:B-1-3--:R-:W-:Y:S02]  /*8ec0*/  @!P3 LEA R6, P1, R16, R8, 0x1 ;  /* 0x000000081006b211 */ /* 0x00afe400078208ff */
[----:B----4-:R-:W-:Y:S02]  /*8ed0*/  @!P2 IMAD.WIDE R4, R2, 0x2, R8 ;  /* 0x000000020204a825 */ /* 0x010fe400078e0208 */
[----:B------:R-:W-:-:S03]  /*8ee0*/  @!P3 LEA.HI.X R7, R16, R9, R192, 0x1, P1 ;  /* 0x000000091007b211 */ /* 0x000fc600008f0cc0 */
[----:B-----5:R1:W-:Y:S04]  /*8ef0*/  @!P2 ST.E.128 desc[UR48][R4.64], R44 ;  /* 0x0000002c0400a985 */ /* 0x0203e8000c101d30 */
[----:B------:R1:W-:Y:S02]  /*8f00*/  @!P3 ST.E.128 desc[UR48][R6.64], R52 ;  /* 0x000000340600b985 */ /* 0x0003e4000c101d30 */
.L_x_34:
[----:B------:R-:W-:Y:S05]  /*8f10*/  BSYNC B0 ;  /* 0x0000000000007941 */ /* 0x000fea0003800000 */
.L_x_33:
[----:B----4-:R4:W0:Y:S01]  /*8f20*/  SHFL.IDX PT, R9, R10, 0x2, 0x181f ;  /* 0x00581f000a097f89 */ /* 0x01082200000e0000 */
[----:B------:R-:W-:Y:S03]  /*8f30*/  BSSY B0, `(.L_x_35) ;  /* 0x000000b000007945 */ /* 0x000fe60003800000 */
[----:B-1----:R4:W1:Y:S01]  /*8f40*/  SHFL.IDX PT, R8, R0, 0x2, 0x181f ;  /* 0x00581f0000087f89 */ /* 0x00286200000e0000 */
[----:B------:R-:W-:Y:S05]  /*8f50*/  @P0 BRA `(.L_x_36) ;  /* 0x0000000000200947 */ /* 0x000fea0003800000 */
[----:B------:R-:W-:Y:S02]  /*8f60*/  ULDC UR4, c[0x0][0xac8] ;  /* 0x0002b20000047ab9 */ /* 0x000fe40000000800 */
[----:B------:R-:W-:Y:S02]  /*8f70*/  ISETP.GE.AND P2, PT, R16, UR4, PT ;  /* 0x0000000410007c0c */ /* 0x000fe4000bf46270 */
[----:B------:R-:W-:-:S11]  /*8f80*/  ISETP.GE.AND P1, PT, R2, UR4, PT ;  /* 0x0000000402007c0c */ /* 0x000fd6000bf26270 */
[----:B-1-3--:R-:W-:Y:S02]  /*8f90*/  @!P2 LEA R6, P0, R16, R8, 0x1 ;  /* 0x000000081006a211 */ /* 0x00afe400078008ff */
[----:B0-----:R-:W-:Y:S02]  /*8fa0*/  @!P1 IMAD.WIDE R4, R2, 0x2, R8 ;  /* 0x0000000202049825 */ /* 0x001fe400078e0208 */
[----:B------:R-:W-:-:S03]  /*8fb0*/  @!P2 LEA.HI.X R7, R16, R9, R192, 0x1, P0 ;  /* 0x000000091007a211 */ /* 0x000fc600000f0cc0 */
[----:B-----5:R0:W-:Y:S04]  /*8fc0*/  @!P1 ST.E.128 desc[UR48][R4.64], R32 ;  /* 0x0000002004009985 */ /* 0x0201e8000c101d30 */
[----:B------:R0:W-:Y:S02]  /*8fd0*/  @!P2 ST.E.128 desc[UR48][R6.64], R40 ;  /* 0x000000280600a985 */ /* 0x0001e4000c101d30 */
.L_x_36:
[----:B------:R-:W-:Y:S05]  /*8fe0*/  BSYNC B0 ;  /* 0x0000000000007941 */ /* 0x000fea0003800000 */
.L_x_35:
[----:B------:R-:W-:Y:S01]  /*8ff0*/  IADD3 R3, R81, 0x60, RZ ;  /* 0x0000006051037810 */ /* 0x000fe20007ffe0ff */
[----:B0-----:R0:W0:Y:S01]  /*9000*/  SHFL.IDX PT, R9, R10, 0x3, 0x181f ;  /* 0x00781f000a097f89 */ /* 0x00102200000e0000 */
[----:B------:R-:W-:Y:S01]  /*9010*/  UIADD3 UR46, UR46, 0x1, URZ ;  /* 0x000000012e2e7890 */ /* 0x000fe2000fffe03f */
[----:B------:R-:W-:Y:S01]  /*9020*/  BSSY B0, `(.L_x_37) ;  /* 0x000000c000007945 */ /* 0x000fe20003800000 */
[----:B------:R-:W-:Y:S01]  /*9030*/  ISETP.GE.AND P0, PT, R3, R64, PT ;  /* 0x000000400300720c */ /* 0x000fe20003f06270 */
[----:B-1----:R1:W0:-:S12]  /*9040*/  SHFL.IDX PT, R8, R0, 0x3, 0x181f ;  /* 0x00781f0000087f89 */ /* 0x00221800000e0000 */
[----:B-1----:R-:W-:Y:S05]  /*9050*/  @P0 BRA `(.L_x_38) ;  /* 0x0000000000200947 */ /* 0x002fea0003800000 */
[----:B------:R-:W-:Y:S02]  /*9060*/  ULDC UR4, c[0x0][0xac8] ;  /* 0x0002b20000047ab9 */ /* 0x000fe40000000800 */
[----:B------:R-:W-:Y:S02]  /*9070*/  ISETP.GE.AND P2, PT, R16, UR4, PT ;  /* 0x0000000410007c0c */ /* 0x000fe4000bf46270 */
[----:B------:R-:W-:-:S11]  /*9080*/  ISETP.GE.AND P1, PT, R2, UR4, PT ;  /* 0x0000000402007c0c */ /* 0x000fd6000bf26270 */
[----:B0--3--:R-:W-:Y:S02]  /*9090*/  @!P2 LEA R6, P0, R16, R8, 0x1 ;  /* 0x000000081006a211 */ /* 0x009fe400078008ff */
[----:B------:R-:W-:Y:S02]  /*90a0*/  @!P1 IMAD.WIDE R4, R2, 0x2, R8 ;  /* 0x0000000202049825 */ /* 0x000fe400078e0208 */
[----:B------:R-:W-:-:S03]  /*90b0*/  @!P2 LEA.HI.X R7, R16, R9, R192, 0x1, P0 ;  /* 0x000000091007a211 */ /* 0x000fc600000f0cc0 */
[----:B-----5:R1:W-:Y:S04]  /*90c0*/  @!P1 ST.E.128 desc[UR48][R4.64], R28 ;  /* 0x0000001c04009985 */ /* 0x0203e8000c101d30 */
[----:B------:R1:W-:Y:S02]  /*90d0*/  @!P2 ST.E.128 desc[UR48][R6.64], R36 ;  /* 0x000000240600a985 */ /* 0x0003e4000c101d30 */
.L_x_38:
[----:B------:R-:W-:Y:S05]  /*90e0*/  BSYNC B0 ;  /* 0x0000000000007941 */ /* 0x000fea0003800000 */
.L_x_37:
[----:B--2-4-:R-:W2:Y:S02]  /*90f0*/  LDC R0, c[0x0][0xc34] ;  /* 0x00030d00ff007b82 */ /* 0x014ea40000000800 */
[----:B--2---:R-:W-:-:S13]  /*9100*/  ISETP.LE.AND P0, PT, R0, UR43, PT ;  /* 0x0000002b00007c0c */ /* 0x004fda000bf03270 */
[----:B------:R-:W-:Y:S05]  /*9110*/  @!P0 BRA `(.L_x_39) ;  /* 0xffffff7800f08947 */ /* 0x000fea000383ffff */
[----:B------:R-:W-:Y:S05]  /*9120*/  EXIT ;  /* 0x000000000000794d */ /* 0x000fea0003800000 */
.L_x_5:
[----:B------:R-:W-:-:S08]  /*9130*/  NOP ;  /* 0x0000000000007918 */ /* 0x000fd00000000000 */
[----:B------:R-:W0:-:S00]  /*9140*/  USETMAXREG.DEALLOC.CTAPOOL 0x28 ;  /* 0x00000028000079c8 */ /* 0x000e0000080e0500 */
[----:B------:R-:W1:Y:S01]  /*9150*/  S2UR UR39, SR_CTAID.X ;  /* 0x00000000002779c3 */ /* 0x000e620000002500 */
[----:B0-----:R-:W-:Y:S01]  /*9160*/  IMAD.MOV.U32 R0, RZ, RZ, 0x1 ;  /* 0x00000001ff007424 */ /* 0x001fe200078e00ff */
[----:B------:R-:W-:Y:S01]  /*9170*/  UMOV UR37, 0x1 ;  /* 0x0000000100257882 */ /* 0x000fe20000000000 */
[----:B------:R-:W-:-:S03]  /*9180*/  IMAD.MOV.U32 R36, RZ, RZ, RZ ;  /* 0x000000ffff247224 */ /* 0x000fc600078e00ff */
[----:B------:R0:W-:Y:S02]  /*9190*/  STL [R1+0x4], R0 ;  /* 0x0000040001007387 */ /* 0x0001e40000100800 */
[----:B------:R-:W1:Y:S02]  /*91a0*/  LDC R2, c[0x0][0xc34] ;  /* 0x00030d00ff027b82 */ /* 0x000e640000000800 */
[----:B-1----:R-:W-:-:S13]  /*91b0*/  ISETP.LE.AND P0, PT, R2, UR39, PT ;  /* 0x0000002702007c0c */ /* 0x002fda000bf03270 */
[----:B0-----:R-:W-:Y:S05]  /*91c0*/  @P0 BRA `(.L_x_40) ;  /* 0x0000004c00d80947 */ /* 0x001fea0003800000 */
[----:B------:R-:W0:Y:S01]  /*91d0*/  S2R R10, SR_TID.X ;  /* 0x00000000000a7919 */ /* 0x000e220000002100 */
[----:B------:R-:W-:Y:S01]  /*91e0*/  ULDC.64 UR4, c[0x0][0x418] ;  /* 0x0001060000047ab9 */ /* 0x000fe20000000a00 */
[----:B------:R-:W-:Y:S01]  /*91f0*/  ULDC.64 UR8, c[0x0][0x2f0] ;  /* 0x0000bc0000087ab9 */ /* 0x000fe20000000a00 */
[----:B------:R-:W-:Y:S01]  /*9200*/  UISETP.NE.U32.AND UP0, UPT, UR4, URZ, UPT ;  /* 0x0000003f0400728c */ /* 0x000fe2000bf05070 */
[----:B------:R-:W-:Y:S01]  /*9210*/  LOP3.LUT R28, R28, 0xff7fffff, RZ, 0xc0, !PT ;  /* 0xff7fffff1c1c7812 */ /* 0x000fe200078ec0ff */
[----:B------:R-:W-:Y:S01]  /*9220*/  UMOV UR42, 0x400 ;  /* 0x00000400002a7882 */ /* 0x000fe20000000000 */
[----:B------:R-:W-:Y:S01]  /*9230*/  ULDC UR4, c[0x0][0x424] ;  /* 0x0001090000047ab9 */ /* 0x000fe20000000800 */
[----:B------:R-:W-:Y:S01]  /*9240*/  UISETP.NE.AND.EX UP0, UPT, UR5, URZ, UPT, UP0 ;  /* 0x0000003f0500728c */ /* 0x000fe2000bf05300 */
[----:B------:R-:W-:Y:S01]  /*9250*/  IMAD.MOV.U32 R36, RZ, RZ, RZ ;  /* 0x000000ffff247224 */ /* 0x000fe200078e00ff */
[----:B------:R-:W-:Y:S02]  /*9260*/  ULEA UR42, UR46, UR42, 0x18 ;  /* 0x0000002a2e2a7291 */ /* 0x000fe4000f8ec03f */
[----:B------:R-:W-:Y:S01]  /*9270*/  USEL UR4, UR4, 0x1, UP0 ;  /* 0x0000000104047887 */ /* 0x000fe20008000000 */
[----:B------:R-:W-:Y:S01]  /*9280*/  UMOV UR6, 0xa0 ;  /* 0x000000a000067882 */ /* 0x000fe20000000000 */
[----:B------:R-:W-:-:S02]  /*9290*/  ULDC UR41, c[0x0][0x448] ;  /* 0x0001120000297ab9 */ /* 0x000fc40000000800 */
[----:B------:R-:W-:Y:S01]  /*92a0*/  UIMAD UR40, UR4, UR8, URZ ;  /* 0x00000008042872a4 */ /* 0x000fe2000f8e023f */
[----:B------:R-:W-:Y:S02]  /*92b0*/  ULDC UR7, c[0x0][0x288] ;  /* 0x0000a20000077ab9 */ /* 0x000fe40000000800 */
[----:B------:R-:W-:Y:S01]  /*92c0*/  ULDC UR8, c[0x0][0x2b8] ;  /* 0x0000ae0000087ab9 */ /* 0x000fe20000000800 */
[----:B------:R-:W-:Y:S02]  /*92d0*/  UIADD3 UR4, UR40, 0x9f, URZ ;  /* 0x0000009f28047890 */ /* 0x000fe4000fffe03f */
[----:B------:R-:W-:Y:S02]  /*92e0*/  ULOP3.LUT UR47, UR36, 0x2, URZ, 0xfc, !UPT ;  /* 0x00000002242f7892 */ /* 0x000fe4000f8efc3f */
[----:B------:R-:W-:Y:S02]  /*92f0*/  UIMAD.WIDE UR4, UR4, 0x66666667, URZ ;  /* 0x66666667040478a5 */ /* 0x000fe4000f8e023f */
[----:B------:R-:W-:-:S02]  /*9300*/  ULOP3.LUT UR50, UR36, 0x1, URZ, 0xfc, !UPT ;  /* 0x0000000124327892 */ /* 0x000fc4000f8efc3f */
[----:B------:R-:W-:Y:S01]  /*9310*/  USHF.R.U32.HI UR4, URZ, 0x1f, UR5 ;  /* 0x0000001f3f047899 */ /* 0x000fe20008011605 */
[----:B------:R-:W-:Y:S01]  /*9320*/  ULDC UR51, c[0x0][0xc] ;  /* 0x0000030000337ab9 */ /* 0x000fe20000000800 */
[----:B------:R-:W-:Y:S02]  /*9330*/  UMOV UR37, URZ ;  /* 0x0000003f00257c82 */ /* 0x000fe40008000000 */
[----:B------:R-:W-:Y:S01]  /*9340*/  ULEA.HI.SX32 UR43, UR5, UR4, 0x1a ;  /* 0x00000004052b7291 */ /* 0x000fe2000f8fd23f */
[C---:B0-----:R-:W-:Y:S01]  /*9350*/  IMAD.SHL.U32 R3, R10.reuse, 0x80, RZ ;  /* 0x000000800a037824 */ /* 0x041fe200078e00ff */
[C---:B------:R-:W-:Y:S01]  /*9360*/  LOP3.LUT R0, R10.reuse, 0x7f, RZ, 0xc0, !PT ;  /* 0x0000007f0a007812 */ /* 0x040fe200078ec0ff */
[C---:B------:R-:W-:Y:S01]  /*9370*/  IMAD.SHL.U32 R4, R10.reuse, 0x20, RZ ;  /* 0x000000200a047824 */ /* 0x040fe200078e00ff */
[----:B------:R-:W-:Y:S01]  /*9380*/  UIADD3 UR4, UR43, -0x1, URZ ;  /* 0xffffffff2b047890 */ /* 0x000fe2000fffe03f */
[----:B------:R-:W-:Y:S01]  /*9390*/  IMAD.SHL.U32 R9, R10, 0x4, RZ ;  /* 0x000000040a097824 */ /* 0x000fe200078e00ff */
[----:B------:R-:W-:Y:S01]  /*93a0*/  SHF.R.U32.HI R2, RZ, 0x5, R0 ;  /* 0x00000005ff027819 */ /* 0x000fe20000011600 */
[----:B------:R-:W-:Y:S01]  /*93b0*/  UIMAD UR41, UR41, UR7, URZ ;  /* 0x00000007292972a4 */ /* 0x000fe2000f8e023f */
[----:B------:R-:W-:Y:S01]  /*93c0*/  LOP3.LUT R5, R3, 0x380, RZ, 0xc0, !PT ;  /* 0x0000038003057812 */ /* 0x000fe200078ec0ff */
[----:B------:R-:W-:Y:S01]  /*93d0*/  UIMAD UR5, UR4, -0xa0, UR40 ;  /* 0xffffff60040578a4 */ /* 0x000fe2000f8e0228 */
[C---:B------:R-:W-:Y:S01]  /*93e0*/  LOP3.LUT R7, R4.reuse, 0x60, RZ, 0xc0, !PT ;  /* 0x0000006004077812 */ /* 0x040fe200078ec0ff */
[----:B------:R-:W-:Y:S01]  /*93f0*/  UIMAD UR4, UR43, UR6, -0xa0 ;  /* 0xffffff602b0474a4 */ /* 0x000fe2000f8e0206 */
[----:B------:R-:W-:Y:S01]  /*9400*/  LOP3.LUT R6, R4, 0x80, RZ, 0xc0, !PT ;  /* 0x0000008004067812 */ /* 0x000fe200078ec0ff */
[----:B------:R-:W-:Y:S01]  /*9410*/  IMAD R5, R2, 0x10, R5 ;  /* 0x0000001002057824 */ /* 0x000fe200078e0205 */
[----:B------:R-:W-:Y:S01]  /*9420*/  LOP3.LUT R4, R4, 0x100, RZ, 0xc0, !PT ;  /* 0x0000010004047812 */ /* 0x000fe200078ec0ff */
[----:B------:R-:W-:Y:S01]  /*9430*/  IMAD R8, R2, 0x200, R7 ;  /* 0x0000020002087824 */ /* 0x000fe200078e0207 */
[----:B------:R-:W-:Y:S01]  /*9440*/  LOP3.LUT R6, R6, 0x10, R10, 0xf8, !PT ;  /* 0x0000001006067812 */ /* 0x000fe200078ef80a */
[----:B------:R-:W-:Y:S01]  /*9450*/  IMAD.SHL.U32 R2, R10, 0x10, RZ ;  /* 0x000000100a027824 */ /* 0x000fe200078e00ff */
[----:B------:R-:W-:Y:S01]  /*9460*/  SHF.R.U32.HI R0, RZ, 0x3, R0 ;  /* 0x00000003ff007819 */ /* 0x000fe20000011600 */
[----:B------:R-:W-:Y:S01]  /*9470*/  UIADD3 UR43, UR43, -0x2, URZ ;  /* 0xfffffffe2b2b7890 */ /* 0x000fe2000fffe03f */
[----:B------:R-:W-:Y:S01]  /*9480*/  LOP3.LUT R7, R6, 0x10, R9, 0x78, !PT ;  /* 0x0000001006077812 */ /* 0x000fe200078e7809 */
[----:B------:R-:W-:Y:S01]  /*9490*/  IMAD.SHL.U32 R9, R10, 0x2, RZ ;  /* 0x000000020a097824 */ /* 0x000fe200078e00ff */
[----:B------:R-:W-:-:S02]  /*94a0*/  LOP3.LUT R6, R2, 0x3f0, RZ, 0xc0, !PT ;  /* 0x000003f002067812 */ /* 0x000fc400078ec0ff */
[----:B------:R-:W-:Y:S02]  /*94b0*/  LOP3.LUT P0, RZ, R10, 0x4, RZ, 0xc0, !PT ;  /* 0x000000040aff7812 */ /* 0x000fe4000780c0ff */
[----:B------:R-:W-:Y:S02]  /*94c0*/  LOP3.LUT R9, R6, 0x70, R9, 0x78, !PT ;  /* 0x0000007006097812 */ /* 0x000fe400078e7809 */
[----:B------:R-:W-:Y:S02]  /*94d0*/  IADD3 R6, R7, R8, R4 ;  /* 0x0000000807067210 */ /* 0x000fe40007ffe004 */
[--C-:B------:R-:W-:Y:S02]  /*94e0*/  LOP3.LUT R4, R5, 0x70, R2.reuse, 0x78, !PT ;  /* 0x0000007005047812 */ /* 0x100fe400078e7802 */
[----:B------:R-:W-:Y:S01]  /*94f0*/  LOP3.LUT R5, R0, 0x70, R2, 0xf8, !PT ;  /* 0x0000007000057812 */ /* 0x000fe200078ef802 */
[----:B------:R0:W-:Y:S01]  /*9500*/  STL [R1+0x18], R6 ;  /* 0x0000180601007387 */ /* 0x0001e20000100800 */
[----:B------:R-:W-:Y:S01]  /*9510*/  LOP3.LUT R3, R4, 0xc00, R3, 0xf8, !PT ;  /* 0x00000c0004037812 */ /* 0x000fe200078ef803 */
[----:B------:R-:W-:Y:S01]  /*9520*/  IMAD.MOV.U32 R4, RZ, RZ, 0x1 ;  /* 0x00000001ff047424 */ /* 0x000fe200078e00ff */
[----:B------:R-:W-:-:S03]  /*9530*/  IADD3 R0, -R0, UR5, RZ ;  /* 0x0000000500007c10 */ /* 0x000fc6000fffe1ff */
[----:B------:R1:W-:Y:S04]  /*9540*/  STL [R1+0x1c], R3 ;  /* 0x00001c0301007387 */ /* 0x0003e80000100800 */
[----:B------:R2:W-:Y:S01]  /*9550*/  STL [R1+0x4], R4 ;  /* 0x0000040401007387 */ /* 0x0005e20000100800 */
[----:B0-----:R-:W-:Y:S01]  /*9560*/  LOP3.LUT R6, R9, 0x400, R2, 0xf8, !PT ;  /* 0x0000040009067812 */ /* 0x001fe200078ef802 */
[----:B-1----:R-:W-:-:S04]  /*9570*/  IMAD.MOV.U32 R3, RZ, RZ, 0x40 ;  /* 0x00000040ff037424 */ /* 0x002fc800078e00ff */
[----:B------:R-:W-:Y:S01]  /*9580*/  STL [R1+0x14], R6 ;  /* 0x0000140601007387 */ /* 0x000fe20000100800 */
[----:B--2---:R-:W-:Y:S02]  /*9590*/  LOP3.LUT R4, R2, 0x70, RZ, 0xc0, !PT ;  /* 0x0000007002047812 */ /* 0x004fe400078ec0ff */
[----:B------:R-:W-:Y:S01]  /*95a0*/  SEL R2, R3, 0xffffffc0, !P0 ;  /* 0xffffffc003027807 */ /* 0x000fe20004000000 */
[----:B------:R-:W-:Y:S01]  /*95b0*/  VIADD R3, R6, UR42 ;  /* 0x0000002a06037c36 */ /* 0x000fe20008000000 */
[----:B------:R-:W-:-:S03]  /*95c0*/  ISETP.GE.AND P0, PT, R4, UR9, PT ;  /* 0x0000000904007c0c */ /* 0x000fc6000bf06270 */
[----:B------:R0:W-:Y:S01]  /*95d0*/  STL [R1+0x20], R2 ;  /* 0x0000200201007387 */ /* 0x0001e20000100800 */
[C---:B------:R-:W-:Y:S02]  /*95e0*/  ISETP.LT.OR P1, PT, R0.reuse, 0x1, P0 ;  /* 0x000000010000780c */ /* 0x040fe40000721670 */
[C---:B------:R-:W-:Y:S01]  /*95f0*/  ISETP.LT.OR P3, PT, R0.reuse, 0x11, P0 ;  /* 0x000000110000780c */ /* 0x040fe20000761670 */
[----:B------:R1:W-:Y:S01]  /*9600*/  STL [R1+0x2c], R3 ;  /* 0x00002c0301007387 */ /* 0x0003e20000100800 */
[----:B------:R-:W-:-:S03]  /*9610*/  ISETP.LT.OR P2, PT, R0, 0x21, P0 ;  /* 0x000000210000780c */ /* 0x000fc60000741670 */
[----:B------:R2:W-:Y:S01]  /*9620*/  STL [R1+0x10], R0 ;  /* 0x0000100001007387 */ /* 0x0005e20000100800 */
[C---:B0-----:R-:W-:Y:S01]  /*9630*/  LOP3.LUT R2, R5.reuse, 0x80, RZ, 0xfc, !PT ;  /* 0x0000008005027812 */ /* 0x041fe200078efcff */
[----:B------:R-:W-:-:S04]  /*9640*/  VIADD R5, R5, UR4 ;  /* 0x0000000405057c36 */ /* 0x000fc80008000000 */
[----:B------:R-:W-:Y:S02]  /*9650*/  @P1 LOP3.LUT R28, R28, 0x800000, RZ, 0xfc, !PT ;  /* 0x008000001c1c1812 */ /* 0x000fe400078efcff */
[----:B------:R-:W-:Y:S01]  /*9660*/  ISETP.LT.OR P1, PT, R0, 0x31, P0 ;  /* 0x000000310000780c */ /* 0x000fe20000721670 */
[----:B------:R2:W-:Y:S01]  /*9670*/  STL [R1+0x24], R5 ;  /* 0x0000240501007387 */ /* 0x0005e20000100800 */
[----:B------:R-:W-:Y:S02]  /*9680*/  LOP3.LUT R28, R28, 0xffbfffff, RZ, 0xc0, !PT ;  /* 0xffbfffff1c1c7812 */ /* 0x000fe400078ec0ff */
[----:B-1----:R-:W-:Y:S02]  /*9690*/  IADD3 R3, R2, UR4, RZ ;  /* 0x0000000402037c10 */ /* 0x002fe4000fffe0ff */
[----:B------:R-:W-:Y:S02]  /*96a0*/  @P3 LOP3.LUT R28, R28, 0x400000, RZ, 0xfc, !PT ;  /* 0x004000001c1c3812 */ /* 0x000fe400078efcff */
[----:B------:R-:W-:Y:S01]  /*96b0*/  ISETP.LT.OR P3, PT, R0, 0x41, P0 ;  /* 0x000000410000780c */ /* 0x000fe20000761670 */
[----:B------:R2:W-:Y:S01]  /*96c0*/  STL [R1+0x28], R3 ;  /* 0x0000280301007387 */ /* 0x0005e20000100800 */
[----:B------:R-:W-:-:S04]  /*96d0*/  LOP3.LUT R28, R28, 0xffdfffff, RZ, 0xc0, !PT ;  /* 0xffdfffff1c1c7812 */ /* 0x000fc800078ec0ff */
[----:B------:R-:W-:Y:S02]  /*96e0*/  @P2 LOP3.LUT R28, R28, 0x200000, RZ, 0xfc, !PT ;  /* 0x002000001c1c2812 */ /* 0x000fe400078efcff */
[----:B------:R-:W-:Y:S02]  /*96f0*/  ISETP.LT.OR P2, PT, R0, 0x51, P0 ;  /* 0x000000510000780c */ /* 0x000fe40000741670 */
        /* <DEDUP_REMOVED lines=12> */
[----:B------:R-:W-:Y:S02]  /*97c0*/  LOP3.LUT R28, R28, 0xfffeffff, RZ, 0xc0, !PT ;  /* 0xfffeffff1c1c7812 */ /* 0x000fe400078ec0ff */
[----:B------:R-:W-:Y:S02]  /*97d0*/  ISETP.GE.AND P0, PT, R3, UR40, PT ;  /* 0x0000002803007c0c */ /* 0x000fe4000bf06270 */
[----:B------:R-:W-:-:S04]  /*97e0*/  @P3 LOP3.LUT R28, R28, 0x10000, RZ, 0xfc, !PT ;  /* 0x000100001c1c3812 */ /* 0x000fc800078efcff */
[----:B------:R-:W-:-:S04]  /*97f0*/  LOP3.LUT R28, R28, 0xffff7fff, RZ, 0xc0, !PT ;  /* 0xffff7fff1c1c7812 */ /* 0x000fc800078ec0ff */
[----:B------:R-:W-:Y:S02]  /*9800*/  @P2 LOP3.LUT R28, R28, 0x8000, RZ, 0xfc, !PT ;  /* 0x000080001c1c2812 */ /* 0x000fe400078efcff */
[----:B------:R-:W-:Y:S02]  /*9810*/  ISETP.LT.U32.AND P2, PT, R2, 0xa0, !P0 ;  /* 0x000000a00200780c */ /* 0x000fe40004741070 */
[----:B------:R-:W-:Y:S02]  /*9820*/  LOP3.LUT R28, R28, 0xfeffffff, RZ, 0xc0, !PT ;  /* 0xfeffffff1c1c7812 */ /* 0x000fe400078ec0ff */
[----:B------:R-:W-:Y:S02]  /*9830*/  ISETP.GE.AND P0, PT, R0, 0x1, PT ;  /* 0x000000010000780c */ /* 0x000fe40003f06270 */
[----:B------:R-:W-:Y:S02]  /*9840*/  @P1 LOP3.LUT R28, R28, 0x1000000, RZ, 0xfc, !PT ;  /* 0x010000001c1c1812 */ /* 0x000fe400078efcff */
[----:B------:R-:W-:-:S02]  /*9850*/  ISETP.GE.AND P1, PT, R0, 0x11, PT ;  /* 0x000000110000780c */ /* 0x000fc40003f26270 */
[----:B------:R-:W-:-:S04]  /*9860*/  LOP3.LUT R28, R28, 0xfffffff7, RZ, 0xc0, !PT ;  /* 0xfffffff71c1c7812 */ /* 0x000fc800078ec0ff */
[----:B------:R-:W-:Y:S02]  /*9870*/  @P2 LOP3.LUT R28, R28, 0x8, RZ, 0xfc, !PT ;  /* 0x000000081c1c2812 */ /* 0x000fe400078efcff */
[----:B------:R-:W-:Y:S02]  /*9880*/  ISETP.GE.AND P2, PT, R0, 0x21, PT ;  /* 0x000000210000780c */ /* 0x000fe40003f46270 */
        /* <DEDUP_REMOVED lines=23> */
[----:B------:R-:W-:Y:S02]  /*9a00*/  ISETP.GE.AND P1, PT, R4, UR9, PT ;  /* 0x0000000904007c0c */ /* 0x000fe4000bf26270 */
[----:B------:R-:W-:-:S04]  /*9a10*/  LOP3.LUT R28, R28, 0xffffffdf, RZ, 0xc0, !PT ;  /* 0xffffffdf1c1c7812 */ /* 0x000fc800078ec0ff */
[----:B------:R-:W-:-:S04]  /*9a20*/  @P2 LOP3.LUT R28, R28, 0x20, RZ, 0xfc, !PT ;  /* 0x000000201c1c2812 */ /* 0x000fc800078efcff */
[----:B------:R-:W-:-:S04]  /*9a30*/  LOP3.LUT R28, R28, 0xfffffffe, RZ, 0xc0, !PT ;  /* 0xfffffffe1c1c7812 */ /* 0x000fc800078ec0ff */
[----:B------:R-:W-:-:S04]  /*9a40*/  LOP3.LUT R28, R28, 0xffffbfff, RZ, 0xc0, !PT ;  /* 0xffffbfff1c1c7812 */ /* 0x000fc800078ec0ff */
[----:B------:R-:W-:Y:S02]  /*9a50*/  @P0 LOP3.LUT R28, R28, 0x4000, RZ, 0xfc, !PT ;  /* 0x000040001c1c0812 */ /* 0x000fe400078efcff */
[----:B------:R-:W-:Y:S02]  /*9a60*/  ISETP.GE.AND P0, PT, R4, UR8, PT ;  /* 0x0000000804007c0c */ /* 0x000fe4000bf06270 */
[----:B------:R-:W-:-:S04]  /*9a70*/  @P1 LOP3.LUT R28, R28, 0x1, RZ, 0xfc, !PT ;  /* 0x000000011c1c1812 */ /* 0x000fc800078efcff */
[----:B------:R-:W-:-:S07]  /*9a80*/  LOP3.LUT R28, R28, 0xffffffef, RZ, 0xc0, !PT ;  /* 0xffffffef1c1c7812 */ /* 0x000fce00078ec0ff */
[----:B--2---:R-:W-:-:S07]  /*9a90*/  @P0 LOP3.LUT R28, R28, 0x10, RZ, 0xfc, !PT ;  /* 0x000000101c1c0812 */ /* 0x004fce00078efcff */
.L_x_90:
[----:B------:R-:W-:Y:S01]  /*9aa0*/  ULDC UR4, c[0x0][0xc38] ;  /* 0x00030e0000047ab9 */ /* 0x000fe20000000800 */
[----:B------:R-:W-:Y:S01]  /*9ab0*/  ULDC.64 UR8, c[0x0][0xa28] ;  /* 0x00028a0000087ab9 */ /* 0x000fe20000000a00 */
[----:B------:R-:W-:Y:S01]  /*9ac0*/  UISETP.NE.AND UP0, UPT, UR4, 0x1, UPT ;  /* 0x000000010400788c */ /* 0x000fe2000bf05270 */
[----:B------:R-:W-:Y:S01]  /*9ad0*/  ISETP.NE.U32.AND P0, PT, RZ, UR8, PT ;  /* 0x00000008ff007c0c */ /* 0x000fe2000bf05070 */
[----:B------:R-:W-:Y:S01]  /*9ae0*/  UMOV UR44, UR39 ;  /* 0x00000027002c7c82 */ /* 0x000fe20008000000 */
[----:B------:R-:W-:Y:S01]  /*9af0*/  ULDC UR4, c[0x0][0xc44] ;  /* 0x0003110000047ab9 */ /* 0x000fe20000000800 */
[----:B------:R-:W-:Y:S01]  /*9b00*/  UIADD3 UR11, UR42, 0x18400, URZ ;  /* 0x000184002a0b7890 */ /* 0x000fe2000fffe03f */
[----:B------:R-:W-:Y:S01]  /*9b10*/  ISETP.NE.AND.EX P0, PT, RZ, UR9, PT, P0 ;  /* 0x00000009ff007c0c */ /* 0x000fe2000bf05300 */
[----:B------:R-:W-:Y:S01]  /*9b20*/  UISETP.NE.AND UP1, UPT, UR4, 0x1, UPT ;  /* 0x000000010400788c */ /* 0x000fe2000bf25270 */
[----:B------:R-:W-:-:S04]  /*9b30*/  UMOV UR38, URZ ;  /* 0x0000003f00267c82 */ /* 0x000fc80008000000 */
[----:B------:R-:W-:Y:S01]  /*9b40*/  @UP0 ULDC UR4, c[0x0][0xc3c] ;  /* 0x00030f0000040ab9 */ /* 0x000fe20000000800 */
[----:B------:R-:W-:Y:S01]  /*9b50*/  @UP0 ULDC UR10, c[0x0][0xc40] ;  /* 0x00031000000a0ab9 */ /* 0x000fe20000000800 */
[----:B------:R-:W-:-:S04]  /*9b60*/  UIMAD.WIDE.U32 UR4, UR39, UR4, URZ ;  /* 0x00000004270472a5 */ /* 0x000fc8000f8e003f */
[----:B------:R-:W-:Y:S01]  /*9b70*/  @UP0 USHF.R.U32.HI UR44, URZ, UR10, UR5 ;  /* 0x0000000a3f2c0299 */ /* 0x000fe20008011605 */
[----:B------:R-:W-:Y:S01]  /*9b80*/  @UP1 ULDC.64 UR6, c[0x0][0xc48] ;  /* 0x0003120000061ab9 */ /* 0x000fe20000000a00 */
[----:B------:R-:W-:Y:S02]  /*9b90*/  ULOP3.LUT UP0, URZ, UR11, 0x3ff, URZ, 0xc0, !UPT ;  /* 0x000003ff0b3f7892 */ /* 0x000fe4000f80c03f */
[----:B------:R-:W-:-:S03]  /*9ba0*/  UIMAD.WIDE.U32 UR4, UR44, UR6, URZ ;  /* 0x000000062c0472a5 */ /* 0x000fc6000f8e003f */
[----:B------:R-:W-:Y:S01]  /*9bb0*/  UMOV UR45, UR44 ;  /* 0x0000002c002d7c82 */ /* 0x000fe20008000000 */
[----:B------:R-:W-:Y:S01]  /*9bc0*/  @UP1 USHF.R.U32.HI UR45, URZ, UR7, UR5 ;  /* 0x000000073f2d1299 */ /* 0x000fe20008011605 */
[----:B0----5:R-:W-:Y:S11]  /*9bd0*/  @!P0 BRA `(.L_x_41) ;  /* 0x0000000000188947 */ /* 0x021ff60003800000 */
[----:B------:R-:W-:Y:S02]  /*9be0*/  ULDC.64 UR4, c[0x0][0xa28] ;  /* 0x00028a0000047ab9 */ /* 0x000fe40000000a00 */
[----:B------:R-:W-:-:S06]  /*9bf0*/  UIMAD.WIDE UR4, UR45, 0x4, UR4 ;  /* 0x000000042d0478a5 */ /* 0x000fcc000f8e0204 */
[----:B------:R-:W-:Y:S02]  /*9c00*/  IMAD.U32 R2, RZ, RZ, UR4 ;  /* 0x00000004ff027e24 */ /* 0x000fe4000f8e00ff */
[----:B------:R-:W-:-:S05]  /*9c10*/  IMAD.U32 R3, RZ, RZ, UR5 ;  /* 0x00000005ff037e24 */ /* 0x000fca000f8e00ff */
[----:B------:R-:W2:Y:S02]  /*9c20*/  LDG.E R2, desc[UR48][R2.64] ;  /* 0x0000003002027981 */ /* 0x000ea4000c1e1900 */
[----:B--2---:R-:W-:-:S15]  /*9c30*/  R2UR UR38, R2 ;  /* 0x00000000022672ca */ /* 0x004fde00000e0000 */
.L_x_41:
[----:B------:R-:W-:-:S13]  /*9c40*/  PLOP3.LUT P0, PT, PT, PT, UP0, 0x80, 0x0 ;  /* 0x000000000000781c */ /* 0x000fda0003f0f008 */
[----:B------:R-:W-:Y:S05]  /*9c50*/  @!P0 BRA `(.L_x_42) ;  /* 0x0000000000408947 */ /* 0x000fea0003800000 */
[----:B------:R-:W-:Y:S01]  /*9c60*/  MOV R2, 0x0 ;  /* 0x0000000000027802 */ /* 0x000fe20000000f00 */
[----:B------:R-:W-:Y:S01]  /*9c70*/  ULDC.64 UR4, c[0x4][0x98] ;  /* 0x0100260000047ab9 */ /* 0x000fe20000000a00 */
[----:B------:R-:W-:Y:S01]  /*9c80*/  ULDC.64 UR6, c[0x4][0xa0] ;  /* 0x0100280000067ab9 */ /* 0x000fe20000000a00 */
[----:B------:R-:W-:Y:S02]  /*9c90*/  IMAD.U32 R4, RZ, RZ, UR4 ;  /* 0x00000004ff047e24 */ /* 0x000fe4000f8e00ff */
[----:B------:R-:W-:Y:S01]  /*9ca0*/  IMAD.U32 R5, RZ, RZ, UR5 ;  /* 0x00000005ff057e24 */ /* 0x000fe2000f8e00ff */
[----:B------:R-:W0:Y:S01]  /*9cb0*/  LDC.64 R2, c[0x4][R2] ;  /* 0x0100000002027b82 */ /* 0x000e220000000a00 */
[----:B------:R-:W-:Y:S01]  /*9cc0*/  ULDC.64 UR4, c[0x4][0x8] ;  /* 0x0100020000047ab9 */ /* 0x000fe20000000a00 */
[----:B------:R-:W-:Y:S02]  /*9cd0*/  IMAD.U32 R6, RZ, RZ, UR6 ;  /* 0x00000006ff067e24 */ /* 0x000fe4000f8e00ff */
[----:B------:R-:W-:-:S02]  /*9ce0*/  IMAD.U32 R7, RZ, RZ, UR7 ;  /* 0x00000007ff077e24 */ /* 0x000fc4000f8e00ff */
[----:B------:R-:W-:Y:S02]  /*9cf0*/  IMAD.U32 R10, RZ, RZ, UR4 ;  /* 0x00000004ff0a7e24 */ /* 0x000fe4000f8e00ff */
[----:B------:R-:W-:Y:S02]  /*9d00*/  IMAD.U32 R11, RZ, RZ, UR5 ;  /* 0x00000005ff0b7e24 */ /* 0x000fe4000f8e00ff */
[----:B------:R-:W-:Y:S02]  /*9d10*/  IMAD.MOV.U32 R8, RZ, RZ, 0x70 ;  /* 0x00000070ff087424 */ /* 0x000fe400078e00ff */
[----:B------:R-:W-:Y:S02]  /*9d20*/  IMAD.MOV.U32 R12, RZ, RZ, 0x1 ;  /* 0x00000001ff0c7424 */ /* 0x000fe400078e00ff */
[----:B------:R-:W-:-:S07]  /*9d30*/  IMAD.MOV.U32 R13, RZ, RZ, RZ ;  /* 0x000000ffff0d7224 */ /* 0x000fce00078e00ff */
[----:B------:R-:W-:-:S07]  /*9d40*/  LEPC R20, `(.L_x_42) ;  /* 0x000000001014794e */ /* 0x000fce0000000000 */
[----:B0-----:R-:W-:Y:S05]  /*9d50*/  CALL.ABS.NOINC R2 ;  /* 0x0000000002007343 */ /* 0x001fea0003c00000 */
.L_x_42:
[----:B------:R-:W-:Y:S01]  /*9d60*/  UIADD3 UR4, UR42, 0xa400, URZ ;  /* 0x0000a4002a047890 */ /* 0x000fe2000fffe03f */
[----:B------:R-:W-:-:S05]  /*9d70*/  LOP3.LUT R28, R28, 0xfffffffd, RZ, 0xc0, !PT ;  /* 0xfffffffd1c1c7812 */ /* 0x000fca00078ec0ff */
[----:B------:R-:W-:-:S05]  /*9d80*/  IMAD.U32 R16, RZ, RZ, UR4 ;  /* 0x00000004ff107e24 */ /* 0x000fca000f8e00ff */
[----:B------:R-:W-:-:S13]  /*9d90*/  LOP3.LUT P0, RZ, R16, 0x3ff, RZ, 0xc0, !PT ;  /* 0x000003ff10ff7812 */ /* 0x000fda000780c0ff */
[----:B------:R-:W-:Y:S01]  /*9da0*/  @P0 LOP3.LUT R28, R28, 0x2, RZ, 0xfc, !PT ;  /* 0x000000021c1c0812 */ /* 0x000fe200078efcff */
[----:B------:R-:W-:Y:S06]  /*9db0*/  @!P0 BRA `(.L_x_43) ;  /* 0x0000000000408947 */ /* 0x000fec0003800000 */
[----:B------:R-:W-:Y:S01]  /*9dc0*/  MOV R2, 0x0 ;  /* 0x0000000000027802 */ /* 0x000fe20000000f00 */
[----:B------:R-:W-:Y:S01]  /*9dd0*/  ULDC.64 UR4, c[0x4][0x98] ;  /* 0x0100260000047ab9 */ /* 0x000fe20000000a00 */
[----:B------:R-:W-:Y:S01]  /*9de0*/  ULDC.64 UR6, c[0x4][0xa0] ;  /* 0x0100280000067ab9 */ /* 0x000fe20000000a00 */
[----:B------:R-:W-:Y:S01]  /*9df0*/  MOV R4, UR4 ;  /* 0x0000000400047c02 */ /* 0x000fe20008000f00 */
[----:B------:R-:W-:Y:S01]  /*9e00*/  IMAD.U32 R5, RZ, RZ, UR5 ;  /* 0x00000005ff057e24 */ /* 0x000fe2000f8e00ff */
[----:B------:R-:W-:Y:S01]  /*9e10*/  ULDC.64 UR4, c[0x4][0x10] ;  /* 0x0100040000047ab9 */ /* 0x000fe20000000a00 */
[----:B------:R-:W0:Y:S01]  /*9e20*/  LDC.64 R2, c[0x4][R2] ;  /* 0x0100000002027b82 */ /* 0x000e220000000a00 */
[----:B------:R-:W-:Y:S02]  /*9e30*/  IMAD.U32 R6, RZ, RZ, UR6 ;  /* 0x00000006ff067e24 */ /* 0x000fe4000f8e00ff */
[----:B------:R-:W-:Y:S02]  /*9e40*/  IMAD.U32 R7, RZ, RZ, UR7 ;  /* 0x00000007ff077e24 */ /* 0x000fe4000f8e00ff */
[----:B------:R-:W-:-:S02]  /*9e50*/  IMAD.U32 R10, RZ, RZ, UR4 ;  /* 0x00000004ff0a7e24 */ /* 0x000fc4000f8e00ff */
[----:B------:R-:W-:Y:S02]  /*9e60*/  IMAD.U32 R11, RZ, RZ, UR5 ;  /* 0x00000005ff0b7e24 */ /* 0x000fe4000f8e00ff */
[----:B------:R-:W-:Y:S02]  /*9e70*/  IMAD.MOV.U32 R8, RZ, RZ, 0x70 ;  /* 0x00000070ff087424 */ /* 0x000fe400078e00ff */
[----:B------:R-:W-:Y:S02]  /*9e80*/  IMAD.MOV.U32 R12, RZ, RZ, 0x1 ;  /* 0x00000001ff0c7424 */ /* 0x000fe400078e00ff */
[----:B------:R-:W-:-:S07]  /*9e90*/  IMAD.MOV.U32 R13, RZ, RZ, RZ ;  /* 0x000000ffff0d7224 */ /* 0x000fce00078e00ff */
[----:B------:R-:W-:-:S07]  /*9ea0*/  LEPC R20, `(.L_x_43) ;  /* 0x000000001014794e */ /* 0x000fce0000000000 */
[----:B0-----:R-:W-:Y:S05]  /*9eb0*/  CALL.ABS.NOINC R2 ;  /* 0x0000000002007343 */ /* 0x001fea0003c00000 */
.L_x_43:
[----:B------:R-:W-:-:S04]  /*9ec0*/  UIADD3 UR4, UR42, 0x400, URZ ;  /* 0x000004002a047890 */ /* 0x000fc8000fffe03f */
[----:B------:R-:W-:-:S06]  /*9ed0*/  ULOP3.LUT UP0, URZ, UR4, 0x9f, URZ, 0xc0, !UPT ;  /* 0x0000009f043f7892 */ /* 0x000fcc000f80c03f */
        /* <DEDUP_REMOVED lines=9> */
[----:B------:R-:W-:Y:S01]  /*9f70*/  IMAD.U32 R6, RZ, RZ, UR6 ;  /* 0x00000006ff067e24 */ /* 0x000fe2000f8e00ff */
[----:B------:R-:W-:Y:S01]  /*9f80*/  MOV R11, UR5 ;  /* 0x00000005000b7c02 */ /* 0x000fe20008000f00 */
[----:B------:R-:W-:-:S02]  /*9f90*/  IMAD.U32 R7, RZ, RZ, UR7 ;  /* 0x00000007ff077e24 */ /* 0x000fc4000f8e00ff */
[----:B------:R-:W-:Y:S02]  /*9fa0*/  IMAD.U32 R10, RZ, RZ, UR4 ;  /* 0x00000004ff0a7e24 */ /* 0x000fe4000f8e00ff */
[----:B------:R-:W-:Y:S02]  /*9fb0*/  IMAD.MOV.U32 R8, RZ, RZ, 0x70 ;  /* 0x00000070ff087424 */ /* 0x000fe400078e00ff */
[----:B------:R-:W-:Y:S02]  /*9fc0*/  IMAD.MOV.U32 R12, RZ, RZ, 0x1 ;  /* 0x00000001ff0c7424 */ /* 0x000fe400078e00ff */
[----:B------:R-:W-:-:S07]  /*9fd0*/  IMAD.MOV.U32 R13, RZ, RZ, RZ ;  /* 0x000000ffff0d7224 */ /* 0x000fce00078e00ff */
[----:B------:R-:W-:-:S07]  /*9fe0*/  LEPC R20, `(.L_x_44) ;  /* 0x000000001014794e */ /* 0x000fce0000000000 */
[----:B0-----:R-:W-:Y:S05]  /*9ff0*/  CALL.ABS.NOINC R2 ;  /* 0x0000000002007343 */ /* 0x001fea0003c00000 */
.L_x_44:
[----:B------:R-:W-:-:S13]  /*a000*/  LOP3.LUT P6, RZ, R16, 0x3ff, RZ, 0xc0, !PT ;  /* 0x000003ff10ff7812 */ /* 0x000fda00078cc0ff */
        /* <DEDUP_REMOVED lines=17> */
.L_x_45:
[----:B------:R-:W-:Y:S01]  /*a120*/  ULDC.64 UR4, c[0x0][0x9f8] ;  /* 0x00027e0000047ab9 */ /* 0x000fe20000000a00 */
[----:B------:R-:W-:Y:S01]  /*a130*/  IMAD.U32 R17, RZ, RZ, UR45 ;  /* 0x0000002dff117e24 */ /* 0x000fe2000f8e00ff */
[----:B------:R-:W-:Y:S01]  /*a140*/  UISETP.NE.U32.AND UP0, UPT, UR4, URZ, UPT ;  /* 0x0000003f0400728c */ /* 0x000fe2000bf05070 */
[----:B------:R-:W0:Y:S03]  /*a150*/  LDC R16, c[0x0][0x430] ;  /* 0x00010c00ff107b82 */ /* 0x000e260000000800 */
[----:B------:R-:W-:-:S06]  /*a160*/  UISETP.NE.AND.EX UP0, UPT, UR5, URZ, UPT, UP0 ;  /* 0x0000003f0500728c */ /* 0x000fcc000bf05300 */
[----:B------:R-:W-:-:S05]  /*a170*/  PLOP3.LUT P0, PT, PT, PT, UP0, 0x80, 0x0 ;  /* 0x000000000000781c */ /* 0x000fca0003f0f008 */
[----:B------:R-:W-:Y:S02]  /*a180*/  @UP0 ULDC.64 UR4, c[0x0][0x9f8] ;  /* 0x00027e0000040ab9 */ /* 0x000fe40000000a00 */
[----:B------:R-:W-:-:S06]  /*a190*/  @UP0 UIMAD.WIDE UR4, UR45, 0x4, UR4 ;  /* 0x000000042d0408a5 */ /* 0x000fcc000f8e0204 */
[----:B------:R-:W-:Y:S01]  /*a1a0*/  MOV R2, UR4 ;  /* 0x0000000400027c02 */ /* 0x000fe20008000f00 */
[----:B------:R-:W-:-:S05]  /*a1b0*/  IMAD.U32 R3, RZ, RZ, UR5 ;  /* 0x00000005ff037e24 */ /* 0x000fca000f8e00ff */
[----:B------:R-:W2:Y:S01]  /*a1c0*/  @P0 LDG.E R17, desc[UR48][R2.64] ;  /* 0x0000003002110981 */ /* 0x000ea2000c1e1900 */
[----:B------:R-:W-:-:S03]  /*a1d0*/  UMOV UR4, 0xffffffff ;  /* 0xffffffff00047882 */ /* 0x000fc60000000000 */
[----:B--2---:R1:W-:Y:S01]  /*a1e0*/  STL [R1], R17 ;  /* 0x0000001101007387 */ /* 0x0043e20000100800 */
[----:B0-----:R-:W-:Y:S05]  /*a1f0*/  BRA.DIV UR4, `(.L_x_46) ;  /* 0x0000004604287947 */ /* 0x001fea000b800000 */
.L_x_107:
[----:B------:R-:W2:Y:S04]  /*a200*/  LDL R0, [R1+0x24] ;  /* 0x0000240001007983 */ /* 0x000ea80000100800 */
[----:B------:R-:W3:Y:S01]  /*a210*/  LDL R8, [R1+0x28] ;  /* 0x0000280001087983 */ /* 0x000ee20000100800 */
[----:B------:R-:W-:Y:S02]  /*a220*/  ISETP.NE.AND P3, PT, R16, 0x1, PT ;  /* 0x000000011000780c */ /* 0x000fe40003f65270 */
[----:B------:R-:W-:Y:S02]  /*a230*/  SHF.R.S32.HI R12, RZ, 0x1f, R17 ;  /* 0x0000001fff0c7819 */ /* 0x000fe40000011411 */
[C---:B------:R-:W-:Y:S02]  /*a240*/  LOP3.LUT P2, RZ, R28.reuse, 0x8, RZ, 0xc0, !PT ;  /* 0x000000081cff7812 */ /* 0x040fe4000784c0ff */
[----:B------:R-:W-:Y:S01]  /*a250*/  LOP3.LUT R28, R28, 0xfffffffb, RZ, 0xc0, !PT ;  /* 0xfffffffb1c1c7812 */ /* 0x000fe200078ec0ff */
[----:B------:R0:W-:Y:S06]  /*a260*/  STL [R1+0xc], R12 ;  /* 0x00000c0c01007387 */ /* 0x0001ec0000100800 */
[----:B------:R-:W4:Y:S01]  /*a270*/  @P3 LDC R3, c[0x0][0x434] ;  /* 0x00010d00ff033b82 */ /* 0x000f220000000800 */
[----:B------:R-:W-:-:S07]  /*a280*/  @P3 LOP3.LUT R28, R28, 0x4, RZ, 0xfc, !PT ;  /* 0x000000041c1c3812 */ /* 0x000fce00078efcff */
[----:B------:R-:W1:Y:S01]  /*a290*/  @P3 LDC R5, c[0x0][0x438] ;  /* 0x00010e00ff053b82 */ /* 0x000e620000000800 */
[----:B------:R-:W-:Y:S02]  /*a2a0*/  LOP3.LUT R28, R28, 0xfffffffd, RZ, 0xc0, !PT ;  /* 0xfffffffd1c1c7812 */ /* 0x000fe400078ec0ff */
[C---:B--2---:R-:W-:Y:S01]  /*a2b0*/  ISETP.GE.AND P0, PT, R0.reuse, UR40, PT ;  /* 0x0000002800007c0c */ /* 0x044fe2000bf06270 */
[----:B------:R-:W-:Y:S02]  /*a2c0*/  VIADD R0, R0, UR38 ;  /* 0x0000002600007c36 */ /* 0x000fe40008000000 */
[----:B---3--:R-:W-:Y:S02]  /*a2d0*/  VIADD R11, R8, UR38 ;  /* 0x00000026080b7c36 */ /* 0x008fe40008000000 */
[----:B----4-:R-:W-:Y:S01]  /*a2e0*/  @P3 IMAD.HI.U32 R2, R0, R3, RZ ;  /* 0x0000000300023227 */ /* 0x010fe200078e00ff */
[----:B------:R-:W2:Y:S03]  /*a2f0*/  @P2 LDC.64 R8, c[0x0][0x428] ;  /* 0x00010a00ff082b82 */ /* 0x000ea60000000a00 */
[----:B------:R-:W-:Y:S01]  /*a300*/  IMAD.MOV.U32 R10, RZ, RZ, R0 ;  /* 0x000000ffff0a7224 */ /* 0x000fe200078e0000 */
[----:B-1----:R-:W-:Y:S01]  /*a310*/  @P3 SHF.R.U32.HI R10, RZ, R5, R2 ;  /* 0x00000005ff0a3219 */ /* 0x002fe20000011602 */
[----:B------:R-:W-:-:S03]  /*a320*/  IMAD.MOV.U32 R13, RZ, RZ, R11 ;  /* 0x000000ffff0d7224 */ /* 0x000fc600078e000b */
[----:B------:R-:W1:Y:S01]  /*a330*/  @!P0 LDC.64 R6, c[0x0][0x428] ;  /* 0x00010a00ff068b82 */ /* 0x000e620000000a00 */
[----:B------:R-:W-:-:S07]  /*a340*/  @!P0 SHF.R.S32.HI R3, RZ, 0x1f, R10 ;  /* 0x0000001fff038819 */ /* 0x000fce000001140a */
[----:B------:R-:W3:Y:S01]  /*a350*/  @!P0 LDC.64 R4, c[0x0][0x418] ;  /* 0x00010600ff048b82 */ /* 0x000ee20000000a00 */
[----:B-1----:R-:W-:-:S04]  /*a360*/  @!P0 IMAD R2, R12, R6, RZ ;  /* 0x000000060c028224 */ /* 0x002fc800078e02ff */
[----:B------:R-:W-:Y:S02]  /*a370*/  @!P0 IMAD R7, R17, R7, R2 ;  /* 0x0000000711078224 */ /* 0x000fe400078e0202 */
[----:B------:R-:W-:-:S04]  /*a380*/  @!P0 IMAD.MOV.U32 R2, RZ, RZ, R10 ;  /* 0x000000ffff028224 */ /* 0x000fc800078e000a */
[----:B------:R-:W-:-:S04]  /*a390*/  @!P0 IMAD.WIDE.U32 R2, R17, R6, R2 ;  /* 0x0000000611028225 */ /* 0x000fc800078e0002 */
[----:B------:R-:W-:Y:S01]  /*a3a0*/  @!P0 IMAD.IADD R3, R3, 0x1, R7 ;  /* 0x0000000103038824 */ /* 0x000fe200078e0207 */
[C---:B---3--:R-:W-:Y:S01]  /*a3b0*/  @!P0 LEA R4, P1, R2.reuse, R4, 0x2 ;  /* 0x0000000402048211 */ /* 0x048fe200078210ff */
[----:B------:R-:W1:Y:S03]  /*a3c0*/  @P2 LDC.64 R6, c[0x0][0x418] ;  /* 0x00010600ff062b82 */ /* 0x000e660000000a00 */
[----:B------:R-:W-:-:S05]  /*a3d0*/  @!P0 LEA.HI.X R5, R2, R5, R3, 0x2, P1 ;  /* 0x0000000502058211 */ /* 0x000fca00008f1403 */
[----:B------:R-:W3:Y:S08]  /*a3e0*/  @P3 LDC R2, c[0x0][0x434] ;  /* 0x00010d00ff023b82 */ /* 0x000ef00000000800 */
[----:B------:R-:W4:Y:S01]  /*a3f0*/  @P3 LDC R3, c[0x0][0x438] ;  /* 0x00010e00ff033b82 */ /* 0x000f220000000800 */
[----:B---3--:R-:W-:-:S05]  /*a400*/  @P3 IMAD.HI.U32 R2, R11, R2, RZ ;  /* 0x000000020b023227 */ /* 0x008fca00078e00ff */
[----:B----4-:R-:W-:Y:S01]  /*a410*/  @P3 SHF.R.U32.HI R13, RZ, R3, R2 ;  /* 0x00000003ff0d3219 */ /* 0x010fe20000011602 */
[----:B--2---:R-:W-:-:S03]  /*a420*/  @P2 IMAD R2, R12, R8, RZ ;  /* 0x000000080c022224 */ /* 0x004fc600078e02ff */
[--C-:B------:R-:W-:Y:S01]  /*a430*/  @P2 SHF.R.S32.HI R3, RZ, 0x1f, R13.reuse ;  /* 0x0000001fff032819 */ /* 0x100fe2000001140d */
[----:B------:R-:W-:Y:S02]  /*a440*/  @P2 IMAD R9, R17, R9, R2 ;  /* 0x0000000911092224 */ /* 0x000fe400078e0202 */
[----:B------:R-:W-:-:S04]  /*a450*/  @P2 IMAD.MOV.U32 R2, RZ, RZ, R13 ;  /* 0x000000ffff022224 */ /* 0x000fc800078e000d */
[----:B------:R-:W-:-:S04]  /*a460*/  @P2 IMAD.WIDE.U32 R2, R17, R8, R2 ;  /* 0x0000000811022225 */ /* 0x000fc800078e0002 */
[----:B------:R-:W-:Y:S01]  /*a470*/  @P2 IMAD.IADD R3, R9, 0x1, R3 ;  /* 0x0000000109032824 */ /* 0x000fe200078e0203 */
[C---:B-1----:R-:W-:Y:S01]  /*a480*/  @P2 LEA R6, P1, R2.reuse, R6, 0x2 ;  /* 0x0000000602062211 */ /* 0x042fe200078210ff */
[----:B------:R-:W1:Y:S01]  /*a490*/  LDC R9, c[0x0][0xc44] ;  /* 0x00031100ff097b82 */ /* 0x000e620000000800 */
[----:B------:R-:W-:Y:S02]  /*a4a0*/  IMAD.MOV.U32 R8, RZ, RZ, RZ ;  /* 0x000000ffff087224 */ /* 0x000fe400078e00ff */
[----:B------:R-:W-:-:S04]  /*a4b0*/  @P2 LEA.HI.X R7, R2, R7, R3, 0x2, P1 ;  /* 0x0000000702072211 */ /* 0x000fc800008f1403 */
[----:B------:R2:W5:Y:S01]  /*a4c0*/  @!P0 LDG.E R8, desc[UR48][R4.64] ;  /* 0x0000003004088981 */ /* 0x000562000c1e1900 */
[----:B------:R-:W-:Y:S02]  /*a4d0*/  IMAD.MOV R3, RZ, RZ, -R10 ;  /* 0x000000ffff037224 */ /* 0x000fe400078e0a0a */
[----:B------:R-:W-:Y:S02]  /*a4e0*/  IMAD.MOV R2, RZ, RZ, -R13 ;  /* 0x000000ffff027224 */ /* 0x000fe400078e0a0d */
[----:B--2---:R-:W-:-:S06]  /*a4f0*/  IMAD.MOV.U32 R5, RZ, RZ, RZ ;  /* 0x000000ffff057224 */ /* 0x004fcc00078e00ff */
[----:B------:R2:W5:Y:S02]  /*a500*/  @P2 LDG.E R5, desc[UR48][R6.64] ;  /* 0x0000003006052981 */ /* 0x000564000c1e1900 */
[C---:B--2---:R-:W-:Y:S02]  /*a510*/  IMAD R7, R16.reuse, R3, R0 ;  /* 0x0000000310077224 */ /* 0x044fe400078e0200 */
[----:B------:R-:W-:Y:S01]  /*a520*/  IMAD R6, R16, R2, R11 ;  /* 0x0000000210067224 */ /* 0x000fe200078e020b */
[----:B------:R-:W-:Y:S01]  /*a530*/  IADD3 R16, RZ, -UR45, RZ ;  /* 0x8000002dff107c10 */ /* 0x000fe2000fffe0ff */
[----:B------:R-:W-:-:S04]  /*a540*/  IMAD.U32 R0, RZ, RZ, UR47 ;  /* 0x0000002fff007e24 */ /* 0x000fc8000f8e00ff */
[----:B-1----:R-:W-:Y:S01]  /*a550*/  IMAD R16, R9, R16, UR44 ;  /* 0x0000002c09107e24 */ /* 0x002fe2000f8e0210 */
[----:B------:R-:W-:-:S04]  /*a560*/  ISETP.NE.AND P0, PT, R0, 0x3, PT ;  /* 0x000000030000780c */ /* 0x000fc80003f05270 */
[----:B------:R-:W-:-:S05]  /*a570*/  SHF.R.S32.HI R2, RZ, 0x1f, R16 ;  /* 0x0000001fff027819 */ /* 0x000fca0000011410 */
[----:B------:R0:W-:Y:S04]  /*a580*/  STL [R1+0x8], R2 ;  /* 0x0000080201007387 */ /* 0x0001e80000100800 */
[----:B------:R-:W-:Y:S01]  /*a590*/  @P0 LOP3.LUT R28, R28, 0x2, RZ, 0xfc, !PT ;  /* 0x000000021c1c0812 */ /* 0x000fe200078efcff */
[----:B------:R-:W-:Y:S06]  /*a5a0*/  @!P0 BRA `(.L_x_47) ;  /* 0x0000000000048947 */ /* 0x000fec0003800000 */
[----:B------:R-:W-:Y:S01]  /*a5b0*/  BPT.TRAP 0x1 ;  /* 0x000000040000795c */ /* 0x000fe20000300000 */
.L_x_47:
[----:B0-----:R-:W2:Y:S01]  /*a5c0*/  LDL R2, [R1+0x4] ;  /* 0x0000040001027983 */ /* 0x001ea20000100800 */
[----:B------:R-:W-:Y:S01]  /*a5d0*/  LEA R0, R36, UR42, 0x3 ;  /* 0x0000002a24007c11 */ /* 0x000fe2000f8e18ff */
[----:B------:R-:W-:Y:S01]  /*a5e0*/  BSSY B0, `(.L_x_48) ;  /* 0x0000005000007945 */ /* 0x000fe20003800000 */
[----:B------:R-:W-:Y:S02]  /*a5f0*/  SHF.R.S32.HI R30, RZ, 0x1f, R7 ;  /* 0x0000001fff1e7819 */ /* 0x000fe40000011407 */
[----:B--2---:R-:W-:-:S04]  /*a600*/  SHF.L.U32 R34, R2, 0x1f, RZ ;  /* 0x0000001f02227819 */ /* 0x004fc800000006ff */
[----:B------:R-:W0:Y:S02]  /*a610*/  SYNCS.PHASECHK.TRANS64.TRYWAIT P0, [R0+URZ+0x22880], R34 ;  /* 0x02288022000075a7 */ /* 0x000e24000800017f */
[----:B0-----:R-:W-:Y:S05]  /*a620*/  @!P0 BRA `(.L_x_49) ;  /* 0x0000004000488947 */ /* 0x001fea0003800000 */
.L_x_108:
[----:B------:R-:W-:Y:S05]  /*a630*/  BSYNC B0 ;  /* 0x0000000000007941 */ /* 0x000fea0003800000 */
.L_x_48:
[----:B------:R-:W2:Y:S01]  /*a640*/  LDL R4, [R1+0x8] ;  /* 0x0000080001047983 */ /* 0x000ea20000100800 */
[----:B------:R-:W-:-:S03]  /*a650*/  ULDC.64 UR4, c[0x0][0x328] ;  /* 0x0000ca0000047ab9 */ /* 0x000fc60000000a00 */
[----:B------:R-:W3:Y:S01]  /*a660*/  LDL R13, [R1+0x14] ;  /* 0x00001400010d7983 */ /* 0x000ee20000100800 */
[----:B------:R-:W-:Y:S01]  /*a670*/  IMAD R2, R30, UR4, RZ ;  /* 0x000000041e027c24 */ /* 0x000fe2000f8e02ff */
[----:B-----5:R-:W-:Y:S01]  /*a680*/  SHF.R.S32.HI R32, RZ, 0x1f, R8 ;  /* 0x0000001fff207819 */ /* 0x020fe20000011408 */
[----:B------:R-:W-:Y:S01]  /*a690*/  ULDC.64 UR6, c[0x0][0x338] ;  /* 0x0000ce0000067ab9 */ /* 0x000fe20000000a00 */
[----:B------:R-:W-:Y:S01]  /*a6a0*/  ULDC.64 UR8, c[0x0][0x330] ;  /* 0x0000cc0000087ab9 */ /* 0x000fe20000000a00 */
[C---:B------:R-:W-:Y:S01]  /*a6b0*/  IMAD R9, R7.reuse, UR5, R2 ;  /* 0x0000000507097c24 */ /* 0x040fe2000f8e0202 */
[----:B------:R-:W-:Y:S01]  /*a6c0*/  ULDC.64 UR10, c[0x0][0x318] ;  /* 0x0000c600000a7ab9 */ /* 0x000fe20000000a00 */
[----:B------:R-:W-:Y:S01]  /*a6d0*/  IMAD.WIDE.U32 R2, R7, UR4, RZ ;  /* 0x0000000407027c25 */ /* 0x000fe2000f8e00ff */
[----:B------:R-:W-:Y:S01]  /*a6e0*/  SHF.R.S32.HI R31, RZ, 0x1f, R6 ;  /* 0x0000001fff1f7819 */ /* 0x000fe20000011406 */
[----:B------:R-:W1:Y:S01]  /*a6f0*/  S2R R12, SR_TID.X ;  /* 0x00000000000c7919 */ /* 0x000e620000002100 */
[----:B------:R-:W-:Y:S01]  /*a700*/  SHF.R.S32.HI R33, RZ, 0x1f, R5 ;  /* 0x0000001fff217819 */ /* 0x000fe20000011405 */
[----:B------:R-:W-:-:S02]  /*a710*/  IMAD.IADD R3, R3, 0x1, R9 ;  /* 0x0000000103037824 */ /* 0x000fc400078e0209 */
[----:B------:R-:W-:Y:S02]  /*a720*/  IMAD R9, R32, UR6, RZ ;  /* 0x0000000620097c24 */ /* 0x000fe4000f8e02ff */
[----:B------:R-:W-:-:S04]  /*a730*/  IMAD.WIDE.U32 R2, R8, UR6, R2 ;  /* 0x0000000608027c25 */ /* 0x000fc8000f8e0002 */
[----:B------:R-:W-:-:S04]  /*a740*/  IMAD R9, R8, UR7, R9 ;  /* 0x0000000708097c24 */ /* 0x000fc8000f8e0209 */
[----:B------:R-:W-:Y:S02]  /*a750*/  IMAD.IADD R3, R3, 0x1, R9 ;  /* 0x0000000103037824 */ /* 0x000fe400078e0209 */
[----:B------:R-:W-:-:S04]  /*a760*/  IMAD.WIDE.U32 R2, R16, UR8, R2 ;  /* 0x0000000810027c25 */ /* 0x000fc8000f8e0002 */
[----:B-1----:R-:W-:-:S05]  /*a770*/  IMAD.SHL.U32 R35, R12, 0x10, RZ ;  /* 0x000000100c237824 */ /* 0x002fca00078e00ff */
[----:B------:R-:W-:Y:S01]  /*a780*/  LOP3.LUT R35, R35, 0x70, RZ, 0xc0, !PT ;  /* 0x0000007023237812 */ /* 0x000fe200078ec0ff */
[----:B--2---:R-:W-:Y:S02]  /*a790*/  IMAD R9, R4, UR8, RZ ;  /* 0x0000000804097c24 */ /* 0x004fe4000f8e02ff */
[----:B------:R-:W-:Y:S02]  /*a7a0*/  IMAD R4, R33, UR6, RZ ;  /* 0x0000000621047c24 */ /* 0x000fe4000f8e02ff */
[----:B------:R-:W-:Y:S01]  /*a7b0*/  IMAD R18, R16, UR9, R9 ;  /* 0x0000000910127c24 */ /* 0x000fe2000f8e0209 */
[----:B------:R-:W-:Y:S01]  /*a7c0*/  IADD3 R9, P0, R2, UR10, RZ ;  /* 0x0000000a02097c10 */ /* 0x000fe2000ff1e0ff */
[----:B------:R-:W-:Y:S02]  /*a7d0*/  IMAD R4, R5, UR7, R4 ;  /* 0x0000000705047c24 */ /* 0x000fe4000f8e0204 */
[----:B---3--:R-:W-:Y:S01]  /*a7e0*/  IMAD R29, R36, 0x5000, R13 ;  /* 0x00005000241d7824 */ /* 0x008fe200078e020d */
[----:B------:R-:W-:Y:S01]  /*a7f0*/  IADD3.X R10, R3, UR11, R18, P0, !PT ;  /* 0x0000000b030a7c10 */ /* 0x000fe200087fe412 */
[----:B------:R-:W-:-:S04]  /*a800*/  IMAD R3, R31, UR4, RZ ;  /* 0x000000041f037c24 */ /* 0x000fc8000f8e02ff */
[C---:B------:R-:W-:Y:S02]  /*a810*/  IMAD R11, R6.reuse, UR5, R3 ;  /* 0x00000005060b7c24 */ /* 0x040fe4000f8e0203 */
[----:B------:R-:W-:Y:S01]  /*a820*/  IMAD.WIDE.U32 R2, R6, UR4, RZ ;  /* 0x0000000406027c25 */ /* 0x000fe2000f8e00ff */
[----:B------:R-:W-:-:S03]  /*a830*/  UMOV UR4, 0xffffffff ;  /* 0xffffffff00047882 */ /* 0x000fc60000000000 */
[----:B------:R-:W-:Y:S02]  /*a840*/  IMAD.IADD R3, R3, 0x1, R11 ;  /* 0x0000000103037824 */ /* 0x000fe400078e020b */
[----:B------:R-:W-:-:S04]  /*a850*/  IMAD.WIDE.U32 R2, R5, UR6, R2 ;  /* 0x0000000605027c25 */ /* 0x000fc8000f8e0002 */
[----:B------:R-:W-:Y:S02]  /*a860*/  IMAD.IADD R3, R3, 0x1, R4 ;  /* 0x0000000103037824 */ /* 0x000fe400078e0204 */
[----:B------:R-:W-:-:S03]  /*a870*/  IMAD.WIDE.U32 R2, R16, UR8, R2 ;  /* 0x0000000810027c25 */ /* 0x000fc6000f8e0002 */
[----:B------:R-:W-:-:S04]  /*a880*/  IADD3 R17, P0, R2, UR10, RZ ;  /* 0x0000000a02117c10 */ /* 0x000fc8000ff1e0ff */
[----:B------:R-:W-:Y:S01]  /*a890*/  IADD3.X R18, R18, UR11, R3, P0, !PT ;  /* 0x0000000b12127c10 */ /* 0x000fe200087fe403 */
[----:B------:R-:W-:Y:S08]  /*a8a0*/  BRA.DIV UR4, `(.L_x_50) ;  /* 0x0000003e04bc7947 */ /* 0x000ff0000b800000 */
[----:B------:R-:W1:Y:S01]  /*a8b0*/  SHFL.IDX PT, R2, R9, 0x1, 0x181f ;  /* 0x00381f0009027f89 */ /* 0x000e6200000e0000 */
[C---:B------:R-:W-:Y:S02]  /*a8c0*/  LOP3.LUT P6, RZ, R28.reuse, 0x100000, RZ, 0xc0, !PT ;  /* 0x001000001cff7812 */ /* 0x040fe400078cc0ff */
[----:B------:R-:W-:Y:S01]  /*a8d0*/  LOP3.LUT R28, R28, 0xfdffffff, RZ, 0xc0, !PT ;  /* 0xfdffffff1c1c7812 */ /* 0x000fe200078ec0ff */
[----:B------:R-:W2:Y:S04]  /*a8e0*/  SHFL.IDX PT, R3, R10, 0x1, 0x181f ;  /* 0x00381f000a037f89 */ /* 0x000ea800000e0000 */
[----:B------:R-:W-:Y:S04]  /*a8f0*/  SHFL.IDX PT, R26, R9, 0x3, 0x181f ;  /* 0x00781f00091a7f89 */ /* 0x000fe800000e0000 */
[----:B------:R-:W-:Y:S02]  /*a900*/  SHFL.IDX PT, R19, R10, 0x3, 0x181f ;  /* 0x00781f000a137f89 */ /* 0x000fe400000e0000 */
[----:B------:R-:W-:-:S02]  /*a910*/  @P6 LOP3.LUT R28, R28, 0x2000000, RZ, 0xfc, !PT ;  /* 0x020000001c1c6812 */ /* 0x000fc400078efcff */
[----:B------:R-:W-:Y:S02]  /*a920*/  SHFL.IDX PT, R24, R9, 0x4, 0x181f ;  /* 0x00981f0009187f89 */ /* 0x000fe400000e0000 */
[C---:B------:R-:W-:Y:S02]  /*a930*/  LOP3.LUT P6, RZ, R28.reuse, 0x400000, RZ, 0xc0, !PT ;  /* 0x004000001cff7812 */ /* 0x040fe400078cc0ff */
[----:B------:R-:W-:Y:S01]  /*a940*/  SHFL.IDX PT, R22, R9, 0x5, 0x181f ;  /* 0x00b81f0009167f89 */ /* 0x000fe200000e0000 */
[----:B------:R-:W-:Y:S02]  /*a950*/  LOP3.LUT R28, R28, 0xfbffffff, RZ, 0xc0, !PT ;  /* 0xfbffffff1c1c7812 */ /* 0x000fe400078ec0ff */
[----:B-1----:R-:W-:Y:S01]  /*a960*/  IADD3 R12, P0, R35, R2, RZ ;  /* 0x00000002230c7210 */ /* 0x002fe20007f1e0ff */
[----:B------:R-:W-:Y:S04]  /*a970*/  SHFL.IDX PT, R20, R9, 0x6, 0x181f ;  /* 0x00d81f0009147f89 */ /* 0x000fe800000e0000 */
[----:B------:R-:W1:Y:S01]  /*a980*/  SHFL.IDX PT, R2, R9, 0x2, 0x181f ;  /* 0x00581f0009027f89 */ /* 0x000e6200000e0000 */
[----:B--2---:R-:W-:-:S02]  /*a990*/  IMAD.X R13, RZ, RZ, R3, P0 ;  /* 0x000000ffff0d7224 */ /* 0x004fc400000e0603 */
[----:B------:R-:W-:Y:S01]  /*a9a0*/  @P6 LOP3.LUT R28, R28, 0x4000000, RZ, 0xfc, !PT ;  /* 0x040000001c1c6812 */ /* 0x000fe200078efcff */
[----:B------:R-:W2:Y:S03]  /*a9b0*/  SHFL.IDX PT, R3, R10, 0x2, 0x181f ;  /* 0x00581f000a037f89 */ /* 0x000ea600000e0000 */
[C---:B------:R-:W-:Y:S01]  /*a9c0*/  LOP3.LUT P6, RZ, R28.reuse, 0x800000, RZ, 0xc0, !PT ;  /* 0x008000001cff7812 */ /* 0x040fe200078cc0ff */
[----:B------:R-:W-:Y:S01]  /*a9d0*/  SHFL.IDX PT, R14, R9, RZ, 0x181f ;  /* 0x00181fff090e7589 */ /* 0x000fe200000e0000 */
[C---:B------:R-:W-:Y:S02]  /*a9e0*/  LOP3.LUT P5, RZ, R28.reuse, 0x80000, RZ, 0xc0, !PT ;  /* 0x000800001cff7812 */ /* 0x040fe400078ac0ff */
[C---:B------:R-:W-:Y:S01]  /*a9f0*/  LOP3.LUT P4, RZ, R28.reuse, 0x40000, RZ, 0xc0, !PT ;  /* 0x000400001cff7812 */ /* 0x040fe2000788c0ff */
[----:B------:R-:W-:Y:S01]  /*aa00*/  SHFL.IDX PT, R4, R10, RZ, 0x181f ;  /* 0x00181fff0a047589 */ /* 0x000fe200000e0000 */
[----:B------:R-:W-:-:S02]  /*aa10*/  LOP3.LUT P3, RZ, R28, 0x20000, RZ, 0xc0, !PT ;  /* 0x000200001cff7812 */ /* 0x000fc4000786c0ff */
[C---:B------:R-:W-:Y:S01]  /*aa20*/  LOP3.LUT P2, RZ, R28.reuse, 0x10000, RZ, 0xc0, !PT ;  /* 0x000100001cff7812 */ /* 0x040fe2000784c0ff */
[----:B------:R-:W-:Y:S01]  /*aa30*/  SHFL.IDX PT, R9, R9, 0x7, 0x181f ;  /* 0x00f81f0009097f89 */ /* 0x000fe200000e0000 */
[----:B------:R-:W-:Y:S02]  /*aa40*/  LOP3.LUT P1, RZ, R28, 0x8000, RZ, 0xc0, !PT ;  /* 0x000080001cff7812 */ /* 0x000fe4000782c0ff */
[----:B-1----:R-:W-:-:S05]  /*aa50*/  IADD3 R2, P0, R35, R2, RZ ;  /* 0x0000000223027210 */ /* 0x002fca0007f1e0ff */
[----:B--2---:R-:W-:Y:S01]  /*aa60*/  IMAD.X R3, RZ, RZ, R3, P0 ;  /* 0x000000ffff037224 */ /* 0x004fe200000e0603 */
[----:B------:R-:W-:-:S05]  /*aa70*/  IADD3 R26, P0, R35, R26, RZ ;  /* 0x0000001a231a7210 */ /* 0x000fca0007f1e0ff */
[----:B------:R-:W-:Y:S01]  /*aa80*/  IMAD.X R27, RZ, RZ, R19, P0 ;  /* 0x000000ffff1b7224 */ /* 0x000fe200000e0613 */
[C---:B------:R-:W-:Y:S01]  /*aa90*/  IADD3 R24, P0, R35.reuse, R24, RZ ;  /* 0x0000001823187210 */ /* 0x040fe20007f1e0ff */
[----:B------:R-:W1:Y:S04]  /*aaa0*/  SHFL.IDX PT, R19, R10, 0x4, 0x181f ;  /* 0x00981f000a137f89 */ /* 0x000e6800000e0000 */
[----:B-1----:R-:W-:Y:S01]  /*aab0*/  IMAD.X R25, RZ, RZ, R19, P0 ;  /* 0x000000ffff197224 */ /* 0x002fe200000e0613 */
[C---:B------:R-:W-:Y:S01]  /*aac0*/  IADD3 R22, P0, R35.reuse, R22, RZ ;  /* 0x0000001623167210 */ /* 0x040fe20007f1e0ff */
[----:B------:R-:W1:Y:S04]  /*aad0*/  SHFL.IDX PT, R19, R10, 0x5, 0x181f ;  /* 0x00b81f000a137f89 */ /* 0x000e6800000e0000 */
[----:B-1----:R-:W-:Y:S01]  /*aae0*/  IMAD.X R23, RZ, RZ, R19, P0 ;  /* 0x000000ffff177224 */ /* 0x002fe200000e0613 */
[C---:B------:R-:W-:Y:S01]  /*aaf0*/  IADD3 R20, P0, R35.reuse, R20, RZ ;  /* 0x0000001423147210 */ /* 0x040fe20007f1e0ff */
[----:B------:R-:W1:Y:S04]  /*ab00*/  SHFL.IDX PT, R19, R10, 0x6, 0x181f ;  /* 0x00d81f000a137f89 */ /* 0x000e6800000e0000 */
[----:B------:R-:W-:Y:S01]  /*ab10*/  SHFL.IDX PT, R10, R10, 0x7, 0x181f ;  /* 0x00f81f000a0a7f89 */ /* 0x000fe200000e0000 */
[----:B-1----:R-:W-:Y:S01]  /*ab20*/  IMAD.X R21, RZ, RZ, R19, P0 ;  /* 0x000000ffff157224 */ /* 0x002fe200000e0613 */
[----:B------:R-:W-:-:S05]  /*ab30*/  IADD3 R14, P0, R35, R14, RZ ;  /* 0x0000000e230e7210 */ /* 0x000fca0007f1e0ff */
[----:B------:R-:W-:Y:S01]  /*ab40*/  IMAD.X R15, RZ, RZ, R4, P0 ;  /* 0x000000ffff0f7224 */ /* 0x000fe200000e0604 */
[----:B------:R-:W-:Y:S02]  /*ab50*/  IADD3 R4, R29, UR42, RZ ;  /* 0x0000002a1d047c10 */ /* 0x000fe4000fffe0ff */
[----:B------:R-:W-:-:S03]  /*ab60*/  LOP3.LUT P0, RZ, R28, 0x200000, RZ, 0xc0, !PT ;  /* 0x002000001cff7812 */ /* 0x000fc6000780c0ff */
[----:B------:R1:W-:Y:S01]  /*ab70*/  LDGSTS.E.BYPASS.LTC128B.128 [R4+0xa400], desc[UR48][R14.64], !P6 ;  /* 0x0a4000000e047fae */ /* 0x0003e2000f101d70 */
[----:B------:R-:W-:-:S03]  /*ab80*/  LOP3.LUT P6, RZ, R28, 0x4000000, RZ, 0xc0, !PT ;  /* 0x040000001cff7812 */ /* 0x000fc600078cc0ff */
[----:B-1----:R-:W-:Y:S10]  /*ab90*/  SHFL.IDX PT, R14, R17, 0x1, 0x181f ;  /* 0x00381f00110e7f89 */ /* 0x002ff400000e0000 */
[----:B------:R-:W-:Y:S01]  /*aba0*/  LDGSTS.E.BYPASS.LTC128B.128 [R4+0xac00], desc[UR48][R12.64], !P6 ;  /* 0x0ac000000c047fae */ /* 0x000fe2000f101d70 */
[----:B------:R-:W-:-:S03]  /*abb0*/  LOP3.LUT P6, RZ, R28, 0x2000000, RZ, 0xc0, !PT ;  /* 0x020000001cff7812 */ /* 0x000fc600078cc0ff */
[----:B------:R1:W-:Y:S10]  /*abc0*/  LDGSTS.E.BYPASS.LTC128B.128 [R4+0xb400], desc[UR48][R2.64], !P0 ;  /* 0x0b40000002047fae */ /* 0x0003f4000c101d70 */
[----:B------:R2:W-:Y:S04]  /*abd0*/  LDGSTS.E.BYPASS.LTC128B.128 [R4+0xbc00], desc[UR48][R26.64], !P6 ;  /* 0x0bc000001a047fae */ /* 0x0005e8000f101d70 */
[----:B-1----:R-:W1:Y:S04]  /*abe0*/  SHFL.IDX PT, R2, R17, RZ, 0x181f ;  /* 0x00181fff11027589 */ /* 0x002e6800000e0000 */
[----:B------:R-:W3:Y:S04]  /*abf0*/  SHFL.IDX PT, R3, R18, RZ, 0x181f ;  /* 0x00181fff12037589 */ /* 0x000ee800000e0000 */
[----:B------:R2:W-:Y:S04]  /*ac00*/  LDGSTS.E.BYPASS.LTC128B.128 [R4+0xc400], desc[UR48][R24.64], !P5 ;  /* 0x0c40000018047fae */ /* 0x0005e8000e901d70 */
[----:B------:R2:W-:Y:S04]  /*ac10*/  LDGSTS.E.BYPASS.LTC128B.128 [R4+0xcc00], desc[UR48][R22.64], !P4 ;  /* 0x0cc0000016047fae */ /* 0x0005e8000e101d70 */
[----:B------:R2:W-:Y:S04]  /*ac20*/  LDGSTS.E.BYPASS.LTC128B.128 [R4+0xd400], desc[UR48][R20.64], !P3 ;  /* 0x0d40000014047fae */ /* 0x0005e8000d901d70 */
[----:B------:R-:W4:Y:S01]  /*ac30*/  SHFL.IDX PT, R18, R18, 0x1, 0x181f ;  /* 0x00381f0012127f89 */ /* 0x000f2200000e0000 */
[----:B-1----:R-:W-:-:S05]  /*ac40*/  IADD3 R12, P0, R35, R2, RZ ;  /* 0x00000002230c7210 */ /* 0x002fca0007f1e0ff */
[----:B---3--:R-:W-:Y:S01]  /*ac50*/  IMAD.X R13, RZ, RZ, R3, P0 ;  /* 0x000000ffff0d7224 */ /* 0x008fe200000e0603 */
[----:B------:R-:W-:-:S05]  /*ac60*/  IADD3 R2, P0, R35, R9, RZ ;  /* 0x0000000923027210 */ /* 0x000fca0007f1e0ff */
[----:B------:R-:W-:-:S05]  /*ac70*/  IMAD.X R3, RZ, RZ, R10, P0 ;  /* 0x000000ffff037224 */ /* 0x000fca00000e060a */
[----:B------:R2:W-:Y:S04]  /*ac80*/  LDGSTS.E.BYPASS.LTC128B.128 [R4+0xdc00], desc[UR48][R2.64], !P2 ;  /* 0x0dc0000002047fae */ /* 0x0005e8000d101d70 */
[----:B----4-:R2:W-:Y:S02]  /*ac90*/  LDGSTS.E.BYPASS.LTC128B.128 [R4+0xe400], desc[UR48][R12.64], !P1 ;  /* 0x0e4000000c047fae */ /* 0x0105e4000c901d70 */
.L_x_130:
[----:B------:R-:W-:Y:S02]  /*aca0*/  LOP3.LUT P1, RZ, R28, 0x1000000, RZ, 0xc0, !PT ;  /* 0x010000001cff7812 */ /* 0x000fe4000782c0ff */
[----:B--2---:R-:W-:-:S05]  /*acb0*/  IADD3 R2, P0, R35, R14, RZ ;  /* 0x0000000e23027210 */ /* 0x004fca0007f1e0ff */
[----:B------:R-:W-:Y:S01]  /*acc0*/  IMAD.X R3, RZ, RZ, R18, P0 ;  /* 0x000000ffff037224 */ /* 0x000fe200000e0612 */
[----:B------:R-:W-:-:S05]  /*acd0*/  PLOP3.LUT P0, PT, PT, PT, PT, 0x80, 0x0 ;  /* 0x000000000000781c */ /* 0x000fca0003f0f070 */
[----:B------:R-:W-:Y:S01]  /*ace0*/  @!PT LDS RZ, [RZ] ;  /* 0x00000000fffff984 */ /* 0x000fe20000000800 */
[----:B------:R-:W-:Y:S01]  /*acf0*/  @!PT LDS RZ, [RZ] ;  /* 0x00000000fffff984 */ /* 0x000fe20000000800 */
[----:B------:R-:W-:Y:S01]  /*ad00*/  @!PT LDS RZ, [RZ] ;  /* 0x00000000fffff984 */ /* 0x000fe20000000800 */
[----:B------:R1:W-:Y:S01]  /*ad10*/  LDGSTS.E.BYPASS.LTC128B.128 [R4+0xec00], desc[UR48][R2.64], !P1 ;  /* 0x0ec0000002047fae */ /* 0x0003e2000c901d70 */
[----:B------:R-:W-:-:S07]  /*ad20*/  NOP ;  /* 0x0000000000007918 */ /* 0x000fce0000000000 */
.L_x_51:
[----:B------:R-:W-:Y:S02]  /*ad30*/  PLOP3.LUT P1, PT, P1, P0, PT, 0xa2, 0x0 ;  /* 0x000000000000781c */ /* 0x000fe40000f21472 */
[----:B------:R-:W-:-:S08]  /*ad40*/  @P0 R2UR P1, UR4, R0 ;  /* 0x00000000000402ca */ /* 0x000fd00000020000 */
[----:B------:R-:W-:-:S05]  /*ad50*/  @P0 PLOP3.LUT P0, PT, P1, PT, PT, 0x80, 0x0 ;  /* 0x000000000000081c */ /* 0x000fca0000f0f070 */
[----:B------:R-:W-:Y:S01]  /*ad60*/  @!P1 SYNCS.ARRIVE.TRANS64.RED.A0T1 RZ, [UR4+0x22870], RZ ;  /* 0x022870ffffff99a7 */ /* 0x000fe20008200404 */
[----:B------:R-:W-:Y:S07]  /*ad70*/  @!P1 ARRIVES.LDGSTSBAR.64.TRANSCNT [UR4+0x22870] ;  /* 0x02287000ff0099b0 */ /* 0x000fee0008000a84 */
[----:B------:R-:W-:Y:S05]  /*ad80*/  @P0 BRA.U.ANY `(.L_x_51) ;  /* 0xfffffffd00e80947 */ /* 0x000fea000393ffff */
[----:B------:R-:W-:Y:S01]  /*ad90*/  NOP ;  /* 0x0000000000007918 */ /* 0x000fe20000000000 */
[----:B-1----:R-:W-:-:S05]  /*ada0*/  IMAD.U32 R2, RZ, RZ, UR47 ;  /* 0x0000002fff027e24 */ /* 0x002fca000f8e00ff */
[----:B------:R-:W-:-:S13]  /*adb0*/  ISETP.NE.AND P2, PT, R2, 0x3, PT ;  /* 0x000000030200780c */ /* 0x000fda0003f45270 */
[----:B------:R-:W-:Y:S05]  /*adc0*/  @!P2 BRA `(.L_x_52) ;  /* 0x000000000004a947 */ /* 0x000fea0003800000 */
[----:B------:R-:W-:Y:S01]  /*add0*/  BPT.TRAP 0x1 ;  /* 0x000000040000795c */ /* 0x000fe20000300000 */
.L_x_52:
[----:B------:R1:W-:Y:S01]  /*ade0*/  SYNCS.ARRIVE.TRANS64.A1T0 RZ, [R0+URZ+0x22870], RZ ;  /* 0x022870ff00ff79a7 */ /* 0x0003e2000810003f */
[----:B------:R-:W-:Y:S05]  /*adf0*/  @!P2 BRA `(.L_x_53) ;  /* 0x000000000004a947 */ /* 0x000fea0003800000 */
[----:B------:R-:W-:Y:S01]  /*ae00*/  BPT.TRAP 0x1 ;  /* 0x000000040000795c */ /* 0x000fe20000300000 */
.L_x_53:
[----:B------:R-:W2:Y:S01]  /*ae10*/  SYNCS.PHASECHK.TRANS64.TRYWAIT P0, [R0+URZ+0x22840], R34 ;  /* 0x02284022000075a7 */ /* 0x000ea2000800017f */
[----:B------:R-:W-:Y:S04]  /*ae20*/  BSSY B0, `(.L_x_54) ;  /* 0x0000002000007945 */ /* 0x000fe80003800000 */
[----:B--2---:R-:W-:Y:S05]  /*ae30*/  @!P0 BRA `(.L_x_55) ;  /* 0x0000004400288947 */ /* 0x004fea0003800000 */
.L_x_131:
[----:B------:R-:W-:Y:S05]  /*ae40*/  BSYNC B0 ;  /* 0x0000000000007941 */ /* 0x000fea0003800000 */
.L_x_54:
[----:B------:R-:W3:Y:S01]  /*ae50*/  LDL R10, [R1+0x8] ;  /* 0x00000800010a7983 */ /* 0x000ee20000100800 */
[----:B------:R-:W-:Y:S01]  /*ae60*/  ULDC.64 UR4, c[0x0][0x300] ;  /* 0x0000c00000047ab9 */ /* 0x000fe20000000a00 */
[----:B------:R-:W-:Y:S01]  /*ae70*/  ULDC.64 UR6, c[0x0][0x310] ;  /* 0x0000c40000067ab9 */ /* 0x000fe20000000a00 */
[----:B------:R-:W-:Y:S01]  /*ae80*/  IMAD R30, R30, UR4, RZ ;  /* 0x000000041e1e7c24 */ /* 0x000fe2000f8e02ff */
[----:B------:R4:W5:Y:S01]  /*ae90*/  LDL R23, [R1+0x10] ;  /* 0x0000100001177983 */ /* 0x0009620000100800 */
[C---:B------:R-:W-:Y:S01]  /*aea0*/  IMAD.WIDE.U32 R2, R7.reuse, UR4, RZ ;  /* 0x0000000407027c25 */ /* 0x040fe2000f8e00ff */
[----:B------:R-:W-:Y:S01]  /*aeb0*/  ULDC.64 UR8, c[0x0][0x308] ;  /* 0x0000c20000087ab9 */ /* 0x000fe20000000a00 */
[----:B------:R-:W-:Y:S01]  /*aec0*/  ULDC.64 UR10, c[0x0][0x2e8] ;  /* 0x0000ba00000a7ab9 */ /* 0x000fe20000000a00 */
[----:B------:R-:W-:Y:S01]  /*aed0*/  LOP3.LUT P1, RZ, R28, 0x1, RZ, 0xc0, !PT ;  /* 0x000000011cff7812 */ /* 0x000fe2000782c0ff */
[----:B------:R-:W-:Y:S02]  /*aee0*/  IMAD R9, R7, UR5, R30 ;  /* 0x0000000507097c24 */ /* 0x000fe4000f8e021e */
[----:B------:R-:W-:-:S02]  /*aef0*/  IMAD R7, R32, UR6, RZ ;  /* 0x0000000620077c24 */ /* 0x000fc4000f8e02ff */
[----:B------:R-:W-:Y:S02]  /*af00*/  IMAD.IADD R3, R3, 0x1, R9 ;  /* 0x0000000103037824 */ /* 0x000fe400078e0209 */
[C---:B------:R-:W-:Y:S02]  /*af10*/  IMAD R7, R8.reuse, UR7, R7 ;  /* 0x0000000708077c24 */ /* 0x040fe4000f8e0207 */
[----:B------:R-:W-:-:S04]  /*af20*/  IMAD.WIDE.U32 R2, R8, UR6, R2 ;  /* 0x0000000608027c25 */ /* 0x000fc8000f8e0002 */
[----:B------:R-:W-:Y:S02]  /*af30*/  IMAD.IADD R3, R3, 0x1, R7 ;  /* 0x0000000103037824 */ /* 0x000fe400078e0207 */
[----:B------:R-:W-:-:S04]  /*af40*/  IMAD.WIDE.U32 R2, R16, UR8, R2 ;  /* 0x0000000810027c25 */ /* 0x000fc8000f8e0002 */
[----:B------:R-:W-:Y:S01]  /*af50*/  IMAD R31, R31, UR4, RZ ;  /* 0x000000041f1f7c24 */ /* 0x000fe2000f8e02ff */
[----:B------:R-:W-:-:S03]  /*af60*/  IADD3 R8, P0, R2, UR10, RZ ;  /* 0x0000000a02087c10 */ /* 0x000fc6000ff1e0ff */
[----:B------:R-:W-:Y:S02]  /*af70*/  IMAD R31, R6, UR5, R31 ;  /* 0x00000005061f7c24 */ /* 0x000fe4000f8e021f */
[----:B---3--:R-:W-:Y:S02]  /*af80*/  IMAD R9, R10, UR8, RZ ;  /* 0x000000080a097c24 */ /* 0x008fe4000f8e02ff */
[----:B------:R-:W3:Y:S02]  /*af90*/  S2R R10, SR_TID.X ;  /* 0x00000000000a7919 */ /* 0x000ee40000002100 */
[----:B------:R-:W-:-:S05]  /*afa0*/  IMAD R9, R16, UR9, R9 ;  /* 0x0000000910097c24 */ /* 0x000fca000f8e0209 */
[----:B------:R-:W-:Y:S01]  /*afb0*/  IADD3.X R7, R3, UR11, R9, P0, !PT ;  /* 0x0000000b03077c10 */ /* 0x000fe200087fe409 */
[----:B------:R-:W-:-:S04]  /*afc0*/  IMAD.WIDE.U32 R2, R6, UR4, RZ ;  /* 0x0000000406027c25 */ /* 0x000fc8000f8e00ff */
[----:B------:R-:W-:Y:S02]  /*afd0*/  IMAD.IADD R3, R3, 0x1, R31 ;  /* 0x0000000103037824 */ /* 0x000fe400078e021f */
[----:B------:R-:W-:Y:S02]  /*afe0*/  IMAD R6, R33, UR6, RZ ;  /* 0x0000000621067c24 */ /* 0x000fe4000f8e02ff */
[----:B------:R-:W-:-:S04]  /*aff0*/  IMAD.WIDE.U32 R2, R5, UR6, R2 ;  /* 0x0000000605027c25 */ /* 0x000fc8000f8e0002 */
[----:B------:R-:W-:-:S04]  /*b000*/  IMAD R11, R5, UR7, R6 ;  /* 0x00000007050b7c24 */ /* 0x000fc8000f8e0206 */
[----:B------:R-:W-:Y:S02]  /*b010*/  IMAD.IADD R3, R3, 0x1, R11 ;  /* 0x0000000103037824 */ /* 0x000fe400078e020b */
[----:B------:R-:W-:Y:S01]  /*b020*/  IMAD.WIDE.U32 R2, R16, UR8, R2 ;  /* 0x0000000810027c25 */ /* 0x000fe2000f8e0002 */
[----:B------:R-:W-:Y:S02]  /*b030*/  UMOV UR4, 0xffffffff ;  /* 0xffffffff00047882 */ /* 0x000fe40000000000 */
[----:B------:R-:W-:Y:S01]  /*b040*/  IADD3 R6, P0, R2, UR10, RZ ;  /* 0x0000000a02067c10 */ /* 0x000fe2000ff1e0ff */
[----:B---3--:R-:W-:-:S03]  /*b050*/  IMAD.SHL.U32 R22, R10, 0x10, RZ ;  /* 0x000000100a167824 */ /* 0x008fc600078e00ff */
[----:B------:R-:W-:Y:S02]  /*b060*/  IADD3.X R5, R9, UR11, R3, P0, !PT ;  /* 0x0000000b09057c10 */ /* 0x000fe400087fe403 */
[----:B------:R-:W-:Y:S01]  /*b070*/  LOP3.LUT R22, R22, 0x70, RZ, 0xc0, !PT ;  /* 0x0000007016167812 */ /* 0x000fe200078ec0ff */
[----:B----4-:R-:W-:Y:S06]  /*b080*/  BRA.DIV UR4, `(.L_x_56) ;  /* 0x0000004204a87947 */ /* 0x010fec000b800000 */
[----:B------:R-:W3:Y:S01]  /*b090*/  SHFL.IDX PT, R14, R8, 0x1, 0x181f ;  /* 0x00381f00080e7f89 */ /* 0x000ee200000e0000 */
[C---:B-----5:R-:W-:Y:S02]  /*b0a0*/  ISETP.GE.AND P2, PT, R23.reuse, 0x11, PT ;  /* 0x000000111700780c */ /* 0x060fe40003f46270 */
[C---:B------:R-:W-:Y:S01]  /*b0b0*/  ISETP.GE.AND P3, PT, R23.reuse, 0x21, PT ;  /* 0x000000211700780c */ /* 0x040fe20003f66270 */
[----:B------:R-:W4:Y:S01]  /*b0c0*/  SHFL.IDX PT, R21, R7, 0x1, 0x181f ;  /* 0x00381f0007157f89 */ /* 0x000f2200000e0000 */
[C---:B------:R-:W-:Y:S02]  /*b0d0*/  ISETP.GE.AND P4, PT, R23.reuse, 0x31, PT ;  /* 0x000000311700780c */ /* 0x040fe40003f86270 */
[C---:B------:R-:W-:Y:S01]  /*b0e0*/  ISETP.GE.AND P6, PT, R23.reuse, 0x41, PT ;  /* 0x000000411700780c */ /* 0x040fe20003fc6270 */
[----:B------:R-:W-:Y:S01]  /*b0f0*/  SHFL.IDX PT, R9, R7, 0x2, 0x181f ;  /* 0x00581f0007097f89 */ /* 0x000fe200000e0000 */
[----:B------:R-:W-:Y:S02]  /*b100*/  LOP3.LUT R28, R28, 0xfdffffff, RZ, 0xc0, !PT ;  /* 0xfdffffff1c1c7812 */ /* 0x000fe400078ec0ff */
[----:B------:R-:W-:Y:S01]  /*b110*/  ISETP.GE.AND P5, PT, R23, 0x51, PT ;  /* 0x000000511700780c */ /* 0x000fe20003fa6270 */
[----:B------:R-:W-:Y:S01]  /*b120*/  SHFL.IDX PT, R17, R7, 0x3, 0x181f ;  /* 0x00781f0007117f89 */ /* 0x000fe200000e0000 */
[----:B------:R-:W-:-:S02]  /*b130*/  @P1 LOP3.LUT R28, R28, 0x2000000, RZ, 0xfc, !PT ;  /* 0x020000001c1c1812 */ /* 0x000fc400078efcff */
[----:B------:R-:W-:Y:S01]  /*b140*/  ISETP.GE.AND P1, PT, R23, 0x1, PT ;  /* 0x000000011700780c */ /* 0x000fe20003f26270 */
[----:B------:R-:W-:Y:S04]  /*b150*/  SHFL.IDX PT, R2, R7, 0x4, 0x181f ;  /* 0x00981f0007027f89 */ /* 0x000fe800000e0000 */
[----:B------:R-:W-:Y:S01]  /*b160*/  SHFL.IDX PT, R11, R8, 0x5, 0x181f ;  /* 0x00b81f00080b7f89 */ /* 0x000fe200000e0000 */
[----:B---3--:R-:W-:-:S03]  /*b170*/  @P2 IADD3 R19, P0, R22, R14, RZ ;  /* 0x0000000e16132210 */ /* 0x008fc60007f1e0ff */
[----:B------:R-:W-:Y:S04]  /*b180*/  SHFL.IDX PT, R10, R7, 0x5, 0x181f ;  /* 0x00b81f00070a7f89 */ /* 0x000fe800000e0000 */
[----:B------:R-:W3:Y:S01]  /*b190*/  SHFL.IDX PT, R14, R8, 0x2, 0x181f ;  /* 0x00581f00080e7f89 */ /* 0x000ee200000e0000 */
[----:B----4-:R-:W-:-:S03]  /*b1a0*/  @P2 IMAD.X R21, RZ, RZ, R21, P0 ;  /* 0x000000ffff152224 */ /* 0x010fc600000e0615 */
[----:B------:R-:W-:Y:S04]  /*b1b0*/  SHFL.IDX PT, R3, R8, RZ, 0x181f ;  /* 0x00181fff08037589 */ /* 0x000fe800000e0000 */
[----:B------:R-:W-:Y:S01]  /*b1c0*/  SHFL.IDX PT, R20, R8, 0x6, 0x181f ;  /* 0x00d81f0008147f89 */ /* 0x000fe200000e0000 */
[----:B---3--:R-:W-:-:S03]  /*b1d0*/  @P3 IADD3 R12, P0, R22, R14, RZ ;  /* 0x0000000e160c3210 */ /* 0x008fc60007f1e0ff */
[----:B------:R-:W3:Y:S02]  /*b1e0*/  SHFL.IDX PT, R14, R8, 0x3, 0x181f ;  /* 0x00781f00080e7f89 */ /* 0x000ee400000e0000 */
[----:B------:R-:W-:Y:S02]  /*b1f0*/  @P3 IMAD.X R13, RZ, RZ, R9, P0 ;  /* 0x000000ffff0d3224 */ /* 0x000fe400000e0609 */
[----:B------:R-:W-:Y:S01]  /*b200*/  SHFL.IDX PT, R9, R7, 0x6, 0x181f ;  /* 0x00d81f0007097f89 */ /* 0x000fe200000e0000 */
[----:B---3--:R-:W-:-:S03]  /*b210*/  @P4 IADD3 R18, P0, R22, R14, RZ ;  /* 0x0000000e16124210 */ /* 0x008fc60007f1e0ff */
[----:B------:R-:W3:Y:S02]  /*b220*/  SHFL.IDX PT, R14, R8, 0x4, 0x181f ;  /* 0x00981f00080e7f89 */ /* 0x000ee400000e0000 */
[----:B------:R-:W-:Y:S01]  /*b230*/  @P4 IMAD.X R17, RZ, RZ, R17, P0 ;  /* 0x000000ffff114224 */ /* 0x000fe200000e0611 */
[----:B------:R-:W-:Y:S01]  /*b240*/  ISETP.GE.AND P4, PT, R23, 0x61, PT ;  /* 0x000000611700780c */ /* 0x000fe20003f86270 */
[----:B------:R-:W-:Y:S01]  /*b250*/  SHFL.IDX PT, R8, R8, 0x7, 0x181f ;  /* 0x00f81f0008087f89 */ /* 0x000fe200000e0000 */
[----:B---3--:R-:W-:-:S05]  /*b260*/  @P6 IADD3 R14, P0, R22, R14, RZ ;  /* 0x0000000e160e6210 */ /* 0x008fca0007f1e0ff */
[----:B------:R-:W-:Y:S01]  /*b270*/  @P6 IMAD.X R15, RZ, RZ, R2, P0 ;  /* 0x000000ffff0f6224 */ /* 0x000fe200000e0602 */
[C---:B------:R-:W-:Y:S01]  /*b280*/  @P5 IADD3 R11, P0, R22.reuse, R11, RZ ;  /* 0x0000000b160b5210 */ /* 0x040fe20007f1e0ff */
[----:B------:R-:W3:Y:S03]  /*b290*/  SHFL.IDX PT, R2, R7, RZ, 0x181f ;  /* 0x00181fff07027589 */ /* 0x000ee600000e0000 */
[----:B------:R-:W-:Y:S02]  /*b2a0*/  @P5 IADD3.X R10, RZ, R10, RZ, P0, !PT ;  /* 0x0000000aff0a5210 */ /* 0x000fe400007fe4ff */
[----:B------:R-:W-:-:S05]  /*b2b0*/  @P1 IADD3 R3, P0, R22, R3, RZ ;  /* 0x0000000316031210 */ /* 0x000fca0007f1e0ff */
[----:B---3--:R-:W-:Y:S01]  /*b2c0*/  @P1 IMAD.X R2, RZ, RZ, R2, P0 ;  /* 0x000000ffff021224 */ /* 0x008fe200000e0602 */
[----:B------:R-:W-:Y:S02]  /*b2d0*/  @P4 IADD3 R20, P0, R22, R20, RZ ;  /* 0x0000001416144210 */ /* 0x000fe40007f1e0ff */
[----:B------:R-:W-:-:S03]  /*b2e0*/  LOP3.LUT P1, RZ, R28, 0x2000000, RZ, 0xc0, !PT ;  /* 0x020000001cff7812 */ /* 0x000fc6000782c0ff */
[----:B------:R-:W-:Y:S01]  /*b2f0*/  @P4 IMAD.X R9, RZ, RZ, R9, P0 ;  /* 0x000000ffff094224 */ /* 0x000fe200000e0609 */
[----:B------:R-:W-:-:S13]  /*b300*/  ISETP.GE.AND P0, PT, R23, 0x1, PT ;  /* 0x000000011700780c */ /* 0x000fda0003f06270 */
[----:B------:R-:W-:-:S04]  /*b310*/  @P0 LOP3.LUT R3, R3, R2, RZ, 0x3c, !PT ;  /* 0x0000000203030212 */ /* 0x000fc800078e3cff */
[----:B------:R-:W-:-:S04]  /*b320*/  @P0 LOP3.LUT R2, R3, R2, RZ, 0x3c, !PT ;  /* 0x0000000203020212 */ /* 0x000fc800078e3cff */
[----:B------:R-:W-:-:S05]  /*b330*/  @P0 LOP3.LUT R3, R3, R2, RZ, 0x3c, !PT ;  /* 0x0000000203030212 */ /* 0x000fca00078e3cff */
[----:B------:R3:W-:Y:S02]  /*b340*/  @P0 LDGSTS.E.BYPASS.LTC128B.128 [R4+0x18400], desc[UR48][R2.64], !P1 ;  /* 0x1840000002040fae */ /* 0x0007e4000c901d70 */
[----:B---3--:R-:W-:Y:S02]  /*b350*/  @P2 IMAD.MOV.U32 R2, RZ, RZ, R19 ;  /* 0x000000ffff022224 */ /* 0x008fe400078e0013 */
[----:B------:R-:W-:Y:S01]  /*b360*/  @P2 IMAD.MOV.U32 R3, RZ, RZ, R21 ;  /* 0x000000ffff032224 */ /* 0x000fe200078e0015 */
[----:B------:R-:W-:Y:S04]  /*b370*/  SHFL.IDX PT, R19, R7, 0x7, 0x181f ;  /* 0x00f81f0007137f89 */ /* 0x000fe800000e0000 */
[----:B------:R3:W-:Y:S01]  /*b380*/  @P2 LDGSTS.E.BYPASS.LTC128B.128 [R4+0x18c00], desc[UR48][R2.64], !P1 ;  /* 0x18c0000002042fae */ /* 0x0007e2000c901d70 */
[----:B------:R-:W-:Y:S01]  /*b390*/  ISETP.GE.AND P2, PT, R23, 0x81, PT ;  /* 0x000000811700780c */ /* 0x000fe20003f46270 */
[----:B---3--:R-:W-:-:S02]  /*b3a0*/  @P3 IMAD.MOV.U32 R2, RZ, RZ, R12 ;  /* 0x000000ffff023224 */ /* 0x008fc400078e000c */
[----:B------:R-:W-:Y:S01]  /*b3b0*/  @P3 IMAD.MOV.U32 R3, RZ, RZ, R13 ;  /* 0x000000ffff033224 */ /* 0x000fe200078e000d */
[----:B------:R-:W3:Y:S04]  /*b3c0*/  SHFL.IDX PT, R12, R6, RZ, 0x181f ;  /* 0x00181fff060c7589 */ /* 0x000ee800000e0000 */
[----:B------:R4:W-:Y:S01]  /*b3d0*/  @P3 LDGSTS.E.BYPASS.LTC128B.128 [R4+0x19400], desc[UR48][R2.64], !P1 ;  /* 0x1940000002043fae */ /* 0x0009e2000c901d70 */
[----:B------:R-:W-:-:S03]  /*b3e0*/  ISETP.GE.AND P3, PT, R23, 0x71, PT ;  /* 0x000000711700780c */ /* 0x000fc60003f66270 */
[----:B----4-:R-:W4:Y:S04]  /*b3f0*/  SHFL.IDX PT, R2, R5, RZ, 0x181f ;  /* 0x00181fff05027589 */ /* 0x010f2800000e0000 */
[----:B------:R-:W0:Y:S01]  /*b400*/  SHFL.IDX PT, R5, R5, 0x1, 0x181f ;  /* 0x00381f0005057f89 */ /* 0x000e2200000e0000 */
[----:B---3--:R-:W-:-:S05]  /*b410*/  @P2 IADD3 R12, P0, R22, R12, RZ ;  /* 0x0000000c160c2210 */ /* 0x008fca0007f1e0ff */
[----:B----4-:R-:W-:Y:S01]  /*b420*/  @P2 IMAD.X R13, RZ, RZ, R2, P0 ;  /* 0x000000ffff0d2224 */ /* 0x010fe200000e0602 */
[----:B------:R-:W-:-:S05]  /*b430*/  @P3 IADD3 R7, P0, R22, R8, RZ ;  /* 0x0000000816073210 */ /* 0x000fca0007f1e0ff */
[----:B------:R-:W-:Y:S01]  /*b440*/  @P3 IMAD.X R19, RZ, RZ, R19, P0 ;  /* 0x000000ffff133224 */ /* 0x000fe200000e0613 */
[----:B------:R-:W-:-:S13]  /*b450*/  ISETP.GE.AND P0, PT, R23, 0x31, PT ;  /* 0x000000311700780c */ /* 0x000fda0003f06270 */
[----:B------:R-:W-:Y:S02]  /*b460*/  @P0 IMAD.MOV.U32 R2, RZ, RZ, R18 ;  /* 0x000000ffff020224 */ /* 0x000fe400078e0012 */
[----:B------:R-:W-:-:S05]  /*b470*/  @P0 IMAD.MOV.U32 R3, RZ, RZ, R17 ;  /* 0x000000ffff030224 */ /* 0x000fca00078e0011 */
[----:B------:R3:W-:Y:S02]  /*b480*/  @P0 LDGSTS.E.BYPASS.LTC128B.128 [R4+0x19c00], desc[UR48][R2.64], !P1 ;  /* 0x19c0000002040fae */ /* 0x0007e4000c901d70 */
[----:B---3--:R-:W-:Y:S02]  /*b490*/  @P6 IMAD.MOV.U32 R2, RZ, RZ, R14 ;  /* 0x000000ffff026224 */ /* 0x008fe400078e000e */
[----:B------:R-:W-:Y:S01]  /*b4a0*/  @P6 IMAD.MOV.U32 R3, RZ, RZ, R15 ;  /* 0x000000ffff036224 */ /* 0x000fe200078e000f */
[----:B------:R3:W4:Y:S04]  /*b4b0*/  SHFL.IDX PT, R14, R6, 0x1, 0x181f ;  /* 0x00381f00060e7f89 */ /* 0x00072800000e0000 */
[----:B------:R1:W-:Y:S02]  /*b4c0*/  @P6 LDGSTS.E.BYPASS.LTC128B.128 [R4+0x1a400], desc[UR48][R2.64], !P1 ;  /* 0x1a40000002046fae */ /* 0x0003e4000c901d70 */
[----:B-1----:R-:W-:Y:S01]  /*b4d0*/  @P5 IMAD.MOV.U32 R2, RZ, RZ, R11 ;  /* 0x000000ffff025224 */ /* 0x002fe200078e000b */
[----:B------:R-:W-:-:S05]  /*b4e0*/  @P5 MOV R3, R10 ;  /* 0x0000000a00035202 */ /* 0x000fca0000000f00 */
[----:B------:R1:W-:Y:S02]  /*b4f0*/  @P5 LDGSTS.E.BYPASS.LTC128B.128 [R4+0x1ac00], desc[UR48][R2.64], !P1 ;  /* 0x1ac0000002045fae */ /* 0x0003e4000c901d70 */
[----:B-1----:R-:W-:Y:S02]  /*b500*/  @P4 IMAD.MOV.U32 R2, RZ, RZ, R20 ;  /* 0x000000ffff024224 */ /* 0x002fe400078e0014 */
[----:B------:R-:W-:-:S05]  /*b510*/  @P4 IMAD.MOV.U32 R3, RZ, RZ, R9 ;  /* 0x000000ffff034224 */ /* 0x000fca00078e0009 */
[----:B------:R1:W-:Y:S02]  /*b520*/  @P4 LDGSTS.E.BYPASS.LTC128B.128 [R4+0x1b400], desc[UR48][R2.64], !P1 ;  /* 0x1b40000002044fae */ /* 0x0003e4000c901d70 */
[----:B-1----:R-:W-:Y:S02]  /*b530*/  @P3 IMAD.MOV.U32 R2, RZ, RZ, R7 ;  /* 0x000000ffff023224 */ /* 0x002fe400078e0007 */
[----:B------:R-:W-:-:S05]  /*b540*/  @P3 IMAD.MOV.U32 R3, RZ, RZ, R19 ;  /* 0x000000ffff033224 */ /* 0x000fca00078e0013 */
[----:B------:R1:W-:Y:S02]  /*b550*/  @P3 LDGSTS.E.BYPASS.LTC128B.128 [R4+0x1bc00], desc[UR48][R2.64], !P1 ;  /* 0x1bc0000002043fae */ /* 0x0003e4000c901d70 */
[----:B-1----:R-:W-:Y:S02]  /*b560*/  @P2 IMAD.MOV.U32 R2, RZ, RZ, R12 ;  /* 0x000000ffff022224 */ /* 0x002fe400078e000c */
[----:B------:R-:W-:-:S05]  /*b570*/  @P2 IMAD.MOV.U32 R3, RZ, RZ, R13 ;  /* 0x000000ffff032224 */ /* 0x000fca00078e000d */
[----:B0---4-:R3:W-:Y:S02]  /*b580*/  @P2 LDGSTS.E.BYPASS.LTC128B.128 [R4+0x1c400], desc[UR48][R2.64], !P1 ;  /* 0x1c40000002042fae */ /* 0x0117e4000c901d70 */
.L_x_153:
[----:B------:R-:W-:-:S13]  /*b590*/  ISETP.GE.AND P2, PT, R23, 0x91, PT ;  /* 0x000000911700780c */ /* 0x000fda0003f46270 */
[----:B---3--:R-:W-:-:S05]  /*b5a0*/  @P2 IADD3 R2, P0, R22, R14, RZ ;  /* 0x0000000e16022210 */ /* 0x008fca0007f1e0ff */
[----:B------:R-:W-:Y:S01]  /*b5b0*/  @P2 IMAD.X R3, RZ, RZ, R5, P0 ;  /* 0x000000ffff032224 */ /* 0x000fe200000e0605 */
[----:B------:R-:W-:-:S04]  /*b5c0*/  PLOP3.LUT P0, PT, PT, PT, PT, 0x80, 0x0 ;  /* 0x000000000000781c */ /* 0x000fc80003f0f070 */
[----:B------:R-:W-:Y:S01]  /*b5d0*/  @!PT LDS RZ, [RZ] ;  /* 0x00000000fffff984 */ /* 0x000fe20000000800 */
[----:B------:R-:W-:Y:S01]  /*b5e0*/  @!PT LDS RZ, [RZ] ;  /* 0x00000000fffff984 */ /* 0x000fe20000000800 */
[----:B------:R-:W-:Y:S01]  /*b5f0*/  @!PT LDS RZ, [RZ] ;  /* 0x00000000fffff984 */ /* 0x000fe20000000800 */
[----:B------:R0:W-:Y:S01]  /*b600*/  @P2 LDGSTS.E.BYPASS.LTC128B.128 [R4+0x1cc00], desc[UR48][R2.64], !P1 ;  /* 0x1cc0000002042fae */ /* 0x0001e2000c901d70 */
[----:B------:R-:W-:-:S08]  /*b610*/  NOP ;  /* 0x0000000000007918 */ /* 0x000fd00000000000 */
.L_x_57:
[----:B------:R-:W-:Y:S02]  /*b620*/  PLOP3.LUT P1, PT, P1, P0, PT, 0xa2, 0x0 ;  /* 0x000000000000781c */ /* 0x000fe40000f21472 */
[----:B------:R-:W-:-:S08]  /*b630*/  @P0 R2UR P1, UR4, R0 ;  /* 0x00000000000402ca */ /* 0x000fd00000020000 */
[----:B------:R-:W-:-:S05]  /*b640*/  @P0 PLOP3.LUT P0, PT, P1, PT, PT, 0x80, 0x0 ;  /* 0x000000000000081c */ /* 0x000fca0000f0f070 */
[----:B------:R-:W-:Y:S01]  /*b650*/  @!P1 SYNCS.ARRIVE.TRANS64.RED.A0T1 RZ, [UR4+0x22830], RZ ;  /* 0x022830ffffff99a7 */ /* 0x000fe20008200404 */
[----:B------:R-:W-:Y:S07]  /*b660*/  @!P1 ARRIVES.LDGSTSBAR.64.TRANSCNT [UR4+0x22830] ;  /* 0x02283000ff0099b0 */ /* 0x000fee0008000a84 */
[----:B------:R-:W-:Y:S05]  /*b670*/  @P0 BRA.U.ANY `(.L_x_57) ;  /* 0xfffffffd00e80947 */ /* 0x000fea000393ffff */
[----:B------:R-:W-:Y:S01]  /*b680*/  NOP ;  /* 0x0000000000007918 */ /* 0x000fe20000000000 */
[----:B0-----:R-:W-:-:S05]  /*b690*/  IMAD.U32 R2, RZ, RZ, UR47 ;  /* 0x0000002fff027e24 */ /* 0x001fca000f8e00ff */
[----:B------:R-:W-:-:S13]  /*b6a0*/  ISETP.NE.AND P2, PT, R2, 0x3, PT ;  /* 0x000000030200780c */ /* 0x000fda0003f45270 */
[----:B------:R-:W-:Y:S05]  /*b6b0*/  @!P2 BRA `(.L_x_58) ;  /* 0x000000000004a947 */ /* 0x000fea0003800000 */
[----:B------:R-:W-:Y:S01]  /*b6c0*/  BPT.TRAP 0x1 ;  /* 0x000000040000795c */ /* 0x000fe20000300000 */
.L_x_58:
[----:B------:R0:W-:Y:S02]  /*b6d0*/  SYNCS.ARRIVE.TRANS64.A1T0 RZ, [R0+URZ+0x22830], RZ ;  /* 0x022830ff00ff79a7 */ /* 0x0001e4000810003f */
[----:B------:R-:W-:Y:S05]  /*b6e0*/  WARPSYNC.ALL ;  /* 0x0000000000007948 */ /* 0x000fea0003800000 */
[----:B------:R-:W-:-:S04]  /*b6f0*/  UIADD3 UR4, UR42, 0x14400, URZ ;  /* 0x000144002a047890 */ /* 0x000fc8000fffe03f */
[----:B------:R-:W-:Y:S01]  /*b700*/  ULOP3.LUT UP0, URZ, UR4, 0x3ff, URZ, 0xc0, !UPT ;  /* 0x000003ff043f7892 */ /* 0x000fe2000f80c03f */
[----:B------:R-:W-:Y:S05]  /*b710*/  BAR.SYNC.DEFER_BLOCKING 0x8, 0x180 ;  /* 0x0206000000007b1d */ /* 0x000fea0000010000 */
[----:B------:R-:W-:-:S13]  /*b720*/  PLOP3.LUT P0, PT, PT, PT, UP0, 0x80, 0x0 ;  /* 0x000000000000781c */ /* 0x000fda0003f0f008 */
[----:B------:R-:W-:Y:S05]  /*b730*/  @!P0 BRA `(.L_x_59) ;  /* 0x0000000000408947 */ /* 0x000fea0003800000 */
[----:B------:R-:W-:Y:S01]  /*b740*/  MOV R2, 0x0 ;  /* 0x0000000000027802 */ /* 0x000fe20000000f00 */
[----:B------:R-:W-:Y:S01]  /*b750*/  ULDC.64 UR6, c[0x4][0x98] ;  /* 0x0100260000067ab9 */ /* 0x000fe20000000a00 */
[----:B------:R-:W-:Y:S01]  /*b760*/  ULDC.64 UR8, c[0x4][0xa0] ;  /* 0x0100280000087ab9 */ /* 0x000fe20000000a00 */
[----:B------:R-:W-:Y:S01]  /*b770*/  ULDC.64 UR4, c[0x4][0x28] ;  /* 0x01000a0000047ab9 */ /* 0x000fe20000000a00 */
[----:B------:R-:W-:Y:S01]  /*b780*/  IMAD.U32 R4, RZ, RZ, UR6 ;  /* 0x00000006ff047e24 */ /* 0x000fe2000f8e00ff */
[----:B------:R-:W-:Y:S01]  /*b790*/  MOV R11, UR5 ;  /* 0x00000005000b7c02 */ /* 0x000fe20008000f00 */
[----:B------:R-:W1:Y:S01]  /*b7a0*/  LDC.64 R2, c[0x4][R2] ;  /* 0x0100000002027b82 */ /* 0x000e620000000a00 */
        /* <DEDUP_REMOVED lines=8> */
[----:B012---:R-:W-:Y:S05]  /*b830*/  CALL.ABS.NOINC R2 ;  /* 0x0000000002007343 */ /* 0x007fea0003c00000 */
.L_x_59:
[----:B------:R-:W3:Y:S01]  /*b840*/  LDL R17, [R1+0x8] ;  /* 0x0000080001117983 */ /* 0x000ee20000100800 */
[----:B------:R-:W1:Y:S01]  /*b850*/  LDC R6, c[0x0][0x448] ;  /* 0x00011200ff067b82 */ /* 0x000e620000000800 */
[----:B------:R-:W-:Y:S01]  /*b860*/  IMAD R5, RZ, RZ, -UR44 ;  /* 0x8000002cff057e24 */ /* 0x000fe2000f8e02ff */
[----:B------:R-:W-:Y:S01]  /*b870*/  LOP3.LUT P5, RZ, R28, 0x10, RZ, 0xc0, !PT ;  /* 0x000000101cff7812 */ /* 0x000fe200078ac0ff */
[----:B------:R4:W5:Y:S01]  /*b880*/  LDL R8, [R1+0x2c] ;  /* 0x00002c0001087983 */ /* 0x0009620000100800 */
[----:B------:R-:W4:Y:S04]  /*b890*/  S2R R18, SR_TID.X ;  /* 0x0000000000127919 */ /* 0x000f280000002100 */
[----:B------:R-:W0:Y:S01]  /*b8a0*/  LDC R2, c[0x0][0xc38] ;  /* 0x00030e00ff027b82 */ /* 0x000e220000000800 */
[----:B------:R-:W-:Y:S01]  /*b8b0*/  R2UR UR7, R16 ;  /* 0x00000000100772ca */ /* 0x000fe200000e0000 */
[----:B------:R-:W-:Y:S01]  /*b8c0*/  ULDC.64 UR8, c[0x0][0x2d8] ;  /* 0x0000b60000087ab9 */ /* 0x000fe20000000a00 */
[----:B-1----:R-:W-:-:S02]  /*b8d0*/  ISETP.NE.AND P0, PT, R6, 0x1, PT ;  /* 0x000000010600780c */ /* 0x002fc40003f05270 */
[----:B------:R-:W-:Y:S01]  /*b8e0*/  R2UR UR4, R16 ;  /* 0x00000000100472ca */ /* 0x000fe200000e0000 */
[----:B0-----:R-:W-:-:S04]  /*b8f0*/  IMAD R5, R2, R5, UR39 ;  /* 0x0000002702057e24 */ /* 0x001fc8000f8e0205 */
[----:B------:R-:W-:-:S06]  /*b900*/  IMAD.SHL.U32 R5, R5, 0x80, RZ ;  /* 0x0000008005057824 */ /* 0x000fcc00078e00ff */
[----:B--2---:R-:W0:Y:S01]  /*b910*/  @P0 LDC R0, c[0x0][0x44c] ;  /* 0x00011300ff000b82 */ /* 0x004e220000000800 */
[C---:B----4-:R-:W-:Y:S01]  /*b920*/  LOP3.LUT R19, R18.reuse, 0x7f, RZ, 0xc0, !PT ;  /* 0x0000007f12137812 */ /* 0x050fe200078ec0ff */
[----:B------:R-:W-:-:S03]  /*b930*/  IMAD.SHL.U32 R18, R18, 0x10, RZ ;  /* 0x0000001012127824 */ /* 0x000fc600078e00ff */
[----:B------:R-:W-:-:S03]  /*b940*/  SHF.R.U32.HI R19, RZ, 0x3, R19 ;  /* 0x00000003ff137819 */ /* 0x000fc60000011613 */
[----:B------:R-:W1:Y:S01]  /*b950*/  @P0 LDC R3, c[0x0][0x450] ;  /* 0x00011400ff030b82 */ /* 0x000e620000000800 */
[----:B------:R-:W-:-:S04]  /*b960*/  LOP3.LUT R18, R19, 0x70, R18, 0xf8, !PT ;  /* 0x0000007013127812 */ /* 0x000fc800078ef812 */
[----:B------:R-:W-:Y:S01]  /*b970*/  LOP3.LUT R4, R18, R5, RZ, 0xfc, !PT ;  /* 0x0000000512047212 */ /* 0x000fe200078efcff */
[----:B------:R-:W-:-:S04]  /*b980*/  UIMAD.WIDE.U32 UR4, UR4, UR8, URZ ;  /* 0x00000008040472a5 */ /* 0x000fc8000f8e003f */
[----:B------:R-:W-:Y:S02]  /*b990*/  IMAD.MOV.U32 R2, RZ, RZ, R4 ;  /* 0x000000ffff027224 */ /* 0x000fe400078e0004 */
[----:B0-----:R-:W-:-:S05]  /*b9a0*/  @P0 IMAD.HI.U32 R0, R4, R0, RZ ;  /* 0x0000000004000227 */ /* 0x001fca00078e00ff */
[----:B-1----:R-:W-:-:S04]  /*b9b0*/  @P0 SHF.R.U32.HI R2, RZ, R3, R0 ;  /* 0x00000003ff020219 */ /* 0x002fc80000011600 */
[--C-:B------:R-:W-:Y:S01]  /*b9c0*/  SHF.R.S32.HI R0, RZ, 0x1f, R2.reuse ;  /* 0x0000001fff007819 */ /* 0x100fe20000011402 */
[----:B------:R-:W-:-:S04]  /*b9d0*/  IMAD.MOV R7, RZ, RZ, -R2 ;  /* 0x000000ffff077224 */ /* 0x000fc800078e0a02 */
[----:B------:R-:W-:Y:S01]  /*b9e0*/  IMAD R7, R6, R7, R4 ;  /* 0x0000000706077224 */ /* 0x000fe200078e0204 */
[----:B---3--:R-:W-:Y:S02]  /*b9f0*/  R2UR UR6, R17 ;  /* 0x00000000110672ca */ /* 0x008fe400000e0000 */
[----:B------:R-:W0:Y:S11]  /*ba00*/  S2R R17, SR_TID.X ;  /* 0x0000000000117919 */ /* 0x000e360000002100 */
[----:B------:R-:W-:-:S04]  /*ba10*/  UIMAD UR6, UR6, UR8, URZ ;  /* 0x00000008060672a4 */ /* 0x000fc8000f8e023f */
[----:B------:R-:W-:Y:S02]  /*ba20*/  UIMAD UR7, UR7, UR9, UR6 ;  /* 0x00000009070772a4 */ /* 0x000fe4000f8e0206 */
[----:B------:R-:W-:Y:S01]  /*ba30*/  USHF.R.S32.HI UR6, URZ, 0x1f, UR45 ;  /* 0x0000001f3f067899 */ /* 0x000fe2000801142d */
[----:B------:R-:W-:Y:S01]  /*ba40*/  ULDC.64 UR8, c[0x0][0x2e0] ;  /* 0x0000b80000087ab9 */ /* 0x000fe20000000a00 */
[----:B------:R-:W-:Y:S02]  /*ba50*/  UIADD3 UR5, UR5, UR7, URZ ;  /* 0x0000000705057290 */ /* 0x000fe4000fffe03f */
[----:B------:R-:W-:Y:S02]  /*ba60*/  UIMAD UR6, UR6, UR8, URZ ;  /* 0x00000008060672a4 */ /* 0x000fe4000f8e023f */
[----:B------:R-:W-:Y:S02]  /*ba70*/  UIMAD.WIDE.U32 UR4, UR45, UR8, UR4 ;  /* 0x000000082d0472a5 */ /* 0x000fe4000f8e0004 */
[----:B------:R-:W-:-:S03]  /*ba80*/  UIMAD UR6, UR45, UR9, UR6 ;  /* 0x000000092d0672a4 */ /* 0x000fc6000f8e0206 */
[----:B------:R-:W-:Y:S01]  /*ba90*/  ULDC.64 UR8, c[0x0][0x2d0] ;  /* 0x0000b40000087ab9 */ /* 0x000fe20000000a00 */
[----:B------:R-:W-:Y:S01]  /*baa0*/  UIADD3 UR5, UR5, UR6, URZ ;  /* 0x0000000605057290 */ /* 0x000fe2000fffe03f */
[----:B------:R-:W-:Y:S02]  /*bab0*/  IMAD R3, R0, UR8, RZ ;  /* 0x0000000800037c24 */ /* 0x000fe4000f8e02ff */
[----:B------:R-:W-:Y:S02]  /*bac0*/  IMAD.U32 R11, RZ, RZ, UR8 ;  /* 0x00000008ff0b7e24 */ /* 0x000fe4000f8e00ff */
[C---:B------:R-:W-:Y:S01]  /*bad0*/  IMAD R9, R2.reuse, UR9, R3 ;  /* 0x0000000902097c24 */ /* 0x040fe2000f8e0203 */
[----:B------:R-:W-:Y:S01]  /*bae0*/  SHF.R.S32.HI R0, RZ, 0x1f, R7 ;  /* 0x0000001fff007819 */ /* 0x000fe20000011407 */
[----:B------:R-:W-:Y:S01]  /*baf0*/  IMAD.WIDE.U32 R2, R2, R11, UR4 ;  /* 0x0000000402027e25 */ /* 0x000fe2000f8e000b */
[----:B------:R-:W-:-:S03]  /*bb00*/  ULDC.64 UR4, c[0x0][0x2c8] ;  /* 0x0000b20000047ab9 */ /* 0x000fc60000000a00 */
[----:B------:R-:W-:Y:S02]  /*bb10*/  IMAD.IADD R3, R3, 0x1, R9 ;  /* 0x0000000103037824 */ /* 0x000fe400078e0209 */
[----:B------:R-:W-:Y:S02]  /*bb20*/  IMAD R0, R0, UR4, RZ ;  /* 0x0000000400007c24 */ /* 0x000fe4000f8e02ff */
[----:B------:R-:W-:-:S04]  /*bb30*/  IMAD.WIDE.U32 R2, R7, UR4, R2 ;  /* 0x0000000407027c25 */ /* 0x000fc8000f8e0002 */
[----:B------:R-:W-:Y:S01]  /*bb40*/  IMAD R7, R7, UR5, R0 ;  /* 0x0000000507077c24 */ /* 0x000fe2000f8e0200 */
[----:B------:R-:W-:Y:S02]  /*bb50*/  ULDC.64 UR4, c[0x0][0x280] ;  /* 0x0000a00000047ab9 */ /* 0x000fe40000000a00 */
[----:B------:R-:W-:Y:S01]  /*bb60*/  IADD3 R0, P0, R2, UR4, RZ ;  /* 0x0000000402007c10 */ /* 0x000fe2000ff1e0ff */
[C---:B0-----:R-:W-:Y:S01]  /*bb70*/  IMAD.SHL.U32 R10, R17.reuse, 0x10, RZ ;  /* 0x00000010110a7824 */ /* 0x041fe200078e00ff */
[----:B------:R-:W-:Y:S01]  /*bb80*/  UMOV UR4, 0xffffffff ;  /* 0xffffffff00047882 */ /* 0x000fe20000000000 */
[----:B------:R-:W-:Y:S02]  /*bb90*/  LOP3.LUT R17, R17, 0x7f, RZ, 0xc0, !PT ;  /* 0x0000007f11117812 */ /* 0x000fe400078ec0ff */
[----:B------:R-:W-:Y:S02]  /*bba0*/  IADD3.X R4, R3, UR5, R7, P0, !PT ;  /* 0x0000000503047c10 */ /* 0x000fe400087fe407 */
[----:B------:R-:W-:-:S02]  /*bbb0*/  LOP3.LUT R10, R10, 0x70, RZ, 0xc0, !PT ;  /* 0x000000700a0a7812 */ /* 0x000fc400078ec0ff */
[----:B------:R-:W-:Y:S01]  /*bbc0*/  SHF.R.U32.HI R17, RZ, 0x3, R17 ;  /* 0x00000003ff117819 */ /* 0x000fe20000011611 */
[----:B------:R-:W-:Y:S06]  /*bbd0*/  BRA.DIV UR4, `(.L_x_60) ;  /* 0x0000004204e87947 */ /* 0x000fec000b800000 */
[----:B------:R-:W0:Y:S01]  /*bbe0*/  SHFL.IDX PT, R14, R0, RZ, 0x181f ;  /* 0x00181fff000e7589 */ /* 0x000e2200000e0000 */
[----:B------:R-:W-:-:S03]  /*bbf0*/  IMAD.IADD R5, R17, 0x1, R5 ;  /* 0x0000000111057824 */ /* 0x000fc600078e0205 */
[----:B------:R-:W1:Y:S01]  /*bc00*/  SHFL.IDX PT, R2, R4, RZ, 0x181f ;  /* 0x00181fff04027589 */ /* 0x000e6200000e0000 */
[C---:B------:R-:W-:Y:S01]  /*bc10*/  VIADD R7, R5.reuse, 0x10 ;  /* 0x0000001005077836 */ /* 0x040fe20000000000 */
[----:B------:R-:W-:Y:S02]  /*bc20*/  ISETP.GE.AND P1, PT, R5, UR41, PT ;  /* 0x0000002905007c0c */ /* 0x000fe4000bf26270 */
[----:B------:R-:W-:Y:S11]  /*bc30*/  SHFL.IDX PT, R6, R4, 0x1, 0x181f ;  /* 0x00381f0004067f89 */ /* 0x000ff600000e0000 */
[----:B0-----:R-:W-:-:S05]  /*bc40*/  @!P1 IADD3 R14, P0, R10, R14, RZ ;  /* 0x0000000e0a0e9210 */ /* 0x001fca0007f1e0ff */
[----:B-1----:R-:W-:Y:S01]  /*bc50*/  @!P1 IMAD.X R3, RZ, RZ, R2, P0 ;  /* 0x000000ffff039224 */ /* 0x002fe200000e0602 */
[----:B------:R-:W-:Y:S02]  /*bc60*/  @!P1 MOV R2, R14 ;  /* 0x0000000e00029202 */ /* 0x000fe40000000f00 */
[----:B------:R-:W0:Y:S04]  /*bc70*/  SHFL.IDX PT, R14, R0, 0x1, 0x181f ;  /* 0x00381f00000e7f89 */ /* 0x000e2800000e0000 */
[----:B-----5:R0:W-:Y:S01]  /*bc80*/  @!P1 LDGSTS.E.BYPASS.LTC128B.128 [R8+0x14400], desc[UR48][R2.64], !P5 ;  /* 0x1440000002089fae */ /* 0x0201e2000e901d70 */
[----:B------:R-:W-:Y:S01]  /*bc90*/  ISETP.GE.AND P1, PT, R7, UR41, PT ;  /* 0x0000002907007c0c */ /* 0x000fe2000bf26270 */
[----:B------:R-:W-:-:S12]  /*bca0*/  VIADD R7, R5, 0x20 ;  /* 0x0000002005077836 */ /* 0x000fd80000000000 */
[----:B0-----:R-:W-:Y:S02]  /*bcb0*/  @!P1 IADD3 R2, P0, R10, R14, RZ ;  /* 0x0000000e0a029210 */ /* 0x001fe40007f1e0ff */
[----:B------:R-:W0:Y:S03]  /*bcc0*/  SHFL.IDX PT, R14, R0, 0x2, 0x181f ;  /* 0x00581f00000e7f89 */ /* 0x000e2600000e0000 */
[----:B------:R-:W-:Y:S02]  /*bcd0*/  @!P1 IMAD.X R3, RZ, RZ, R6, P0 ;  /* 0x000000ffff039224 */ /* 0x000fe400000e0606 */
[----:B------:R-:W1:Y:S04]  /*bce0*/  SHFL.IDX PT, R6, R4, 0x2, 0x181f ;  /* 0x00581f0004067f89 */ /* 0x000e6800000e0000 */
[----:B------:R0:W-:Y:S01]  /*bcf0*/  @!P1 LDGSTS.E.BYPASS.LTC128B.128 [R8+0x14c00], desc[UR48][R2.64], !P5 ;  /* 0x14c0000002089fae */ /* 0x0001e2000e901d70 */
[----:B------:R-:W-:Y:S01]  /*bd00*/  ISETP.GE.AND P1, PT, R7, UR41, PT ;  /* 0x0000002907007c0c */ /* 0x000fe2000bf26270 */
[----:B------:R-:W-:-:S12]  /*bd10*/  VIADD R7, R5, 0x30 ;  /* 0x0000003005077836 */ /* 0x000fd80000000000 */
[----:B0-----:R-:W-:Y:S02]  /*bd20*/  @!P1 IADD3 R2, P0, R10, R14, RZ ;  /* 0x0000000e0a029210 */ /* 0x001fe40007f1e0ff */
[----:B------:R-:W0:Y:S03]  /*bd30*/  SHFL.IDX PT, R14, R0, 0x3, 0x181f ;  /* 0x00781f00000e7f89 */ /* 0x000e2600000e0000 */
[----:B-1----:R-:W-:Y:S02]  /*bd40*/  @!P1 IMAD.X R3, RZ, RZ, R6, P0 ;  /* 0x000000ffff039224 */ /* 0x002fe400000e0606 */
        /* <DEDUP_REMOVED lines=23> */
[----:B------:R-:W-:-:S13]  /*bec0*/  ISETP.GE.AND P1, PT, R7, UR41, PT ;  /* 0x0000002907007c0c */ /* 0x000fda000bf26270 */
[----:B0-----:R-:W-:Y:S02]  /*bed0*/  @!P1 IADD3 R2, P0, R10, R14, RZ ;  /* 0x0000000e0a029210 */ /* 0x001fe40007f1e0ff */
[----:B------:R0:W2:Y:S03]  /*bee0*/  SHFL.IDX PT, R14, R0, 0x7, 0x181f ;  /* 0x00f81f00000e7f89 */ /* 0x0000a600000e0000 */
[----:B-1----:R-:W-:Y:S02]  /*bef0*/  @!P1 IMAD.X R3, RZ, RZ, R6, P0 ;  /* 0x000000ffff039224 */ /* 0x002fe400000e0606 */
[----:B------:R0:W1:Y:S04]  /*bf00*/  SHFL.IDX PT, R6, R4, 0x7, 0x181f ;  /* 0x00f81f0004067f89 */ /* 0x00006800000e0000 */
[----:B------:R0:W-:Y:S02]  /*bf10*/  @!P1 LDGSTS.E.BYPASS.LTC128B.128 [R8+0x17400], desc[UR48][R2.64], !P5 ;  /* 0x1740000002089fae */ /* 0x0001e4000e901d70 */
.L_x_170:
[----:B------:R-:W-:-:S04]  /*bf20*/  IADD3 R5, R5, 0x70, RZ ;  /* 0x0000007005057810 */ /* 0x000fc80007ffe0ff */
[----:B------:R-:W-:-:S13]  /*bf30*/  ISETP.GE.AND P0, PT, R5, UR41, PT ;  /* 0x0000002905007c0c */ /* 0x000fda000bf06270 */
[----:B0-2---:R-:W-:-:S05]  /*bf40*/  @!P0 IADD3 R2, P1, R10, R14, RZ ;  /* 0x0000000e0a028210 */ /* 0x005fca0007f3e0ff */
[----:B-1----:R-:W-:-:S05]  /*bf50*/  @!P0 IMAD.X R3, RZ, RZ, R6, P1 ;  /* 0x000000ffff038224 */ /* 0x002fca00008e0606 */
[----:B------:R-:W-:Y:S01]  /*bf60*/  @!PT LDS RZ, [RZ] ;  /* 0x00000000fffff984 */ /* 0x000fe20000000800 */
[----:B------:R-:W-:Y:S01]  /*bf70*/  @!PT LDS RZ, [RZ] ;  /* 0x00000000fffff984 */ /* 0x000fe20000000800 */
[----:B------:R-:W-:Y:S01]  /*bf80*/  @!PT LDS RZ, [RZ] ;  /* 0x00000000fffff984 */ /* 0x000fe20000000800 */
[----:B------:R0:W-:Y:S01]  /*bf90*/  @!P0 LDGSTS.E.BYPASS.LTC128B.128 [R8+0x17c00], desc[UR48][R2.64], !P5 ;  /* 0x17c0000002088fae */ /* 0x0001e2000e901d70 */
[----:B------:R-:W-:Y:S01]  /*bfa0*/  NOP ;  /* 0x0000000000007918 */ /* 0x000fe20000000000 */
[----:B------:R-:W-:Y:S02]  /*bfb0*/  SYNCS.ARRIVE.TRANS64.RED.A0T1 RZ, [UR42+0x22800], RZ ;  /* 0x022800ffffff79a7 */ /* 0x000fe4000820042a */
[----:B------:R-:W-:Y:S01]  /*bfc0*/  ARRIVES.LDGSTSBAR.64.TRANSCNT [UR42+0x22800] ;  /* 0x02280000ff0079b0 */ /* 0x000fe20008000aaa */
[----:B------:R-:W-:Y:S01]  /*bfd0*/  NOP ;  /* 0x0000000000007918 */ /* 0x000fe20000000000 */
[----:B------:R-:W-:Y:S01]  /*bfe0*/  ULOP3.LUT UR4, UR37, 0x1, URZ, 0xc, !UPT ;  /* 0x0000000125047892 */ /* 0x000fe2000f8e0c3f */
[----:B------:R-:W-:Y:S01]  /*bff0*/  SYNCS.ARRIVE.TRANS64.A1T0 RZ, [UR42+0x22800], RZ ;  /* 0x022800ffffff79a7 */ /* 0x000fe2000810002a */
[----:B0-----:R-:W-:-:S04]  /*c000*/  IMAD.U32 R2, RZ, RZ, UR40 ;  /* 0x00000028ff027e24 */ /* 0x001fc8000f8e00ff */
[----:B------:R-:W-:-:S05]  /*c010*/  IMAD.U32 R0, RZ, RZ, UR4 ;  /* 0x00000004ff007e24 */ /* 0x000fca000f8e00ff */
[----:B------:R-:W-:-:S04]  /*c020*/  SHF.L.U32 R0, R0, 0x1f, RZ ;  /* 0x0000001f00007819 */ /* 0x000fc800000006ff */
[----:B------:R-:W0:Y:S02]  /*c030*/  SYNCS.PHASECHK.TRANS64.TRYWAIT P0, [UR42+0x22820], R0 ;  /* 0x02282000ff0075a7 */ /* 0x000e24000800016a */
[----:B0-----:R-:W-:Y:S05]  /*c040*/  @!P0 BRA `(.L_x_61) ;  /* 0x0000004400fc8947 */ /* 0x001fea0003800000 */
.L_x_171:
[----:B------:R-:W-:-:S13]  /*c050*/  ISETP.GE.AND P0, PT, R2, 0xa1, PT ;  /* 0x000000a10200780c */ /* 0x000fda0003f06270 */
[----:B------:R-:W-:Y:S05]  /*c060*/  @!P0 BRA `(.L_x_62) ;  /* 0x0000001800508947 */ /* 0x000fea0003800000 */
[----:B------:R1:W5:Y:S01]  /*c070*/  LDL.LU R30, [R1+0x4] ;  /* 0x00000400011e7983 */ /* 0x0003620000300800 */
[----:B------:R-:W-:Y:S02]  /*c080*/  IMAD.MOV.U32 R29, RZ, RZ, R36 ;  /* 0x000000ffff1d7224 */ /* 0x000fe400078e0024 */
[----:B------:R-:W-:-:S07]  /*c090*/  IMAD.U32 R37, RZ, RZ, UR43 ;  /* 0x0000002bff257e24 */ /* 0x000fce000f8e00ff */
.L_x_82:
[----:B0-2---:R-:W2:Y:S01]  /*c0a0*/  LDL R4, [R1+0xc] ;  /* 0x00000c0001047983 */ /* 0x005ea20000100800 */
[----:B0-----:R-:W0:Y:S01]  /*c0b0*/  LDC R3, c[0x0][0x430] ;  /* 0x00010c00ff037b82 */ /* 0x001e220000000800 */
[----:B------:R-:W-:Y:S01]  /*c0c0*/  ULDC.64 UR4, c[0x0][0x428] ;  /* 0x00010a0000047ab9 */ /* 0x000fe20000000a00 */
[----:B------:R-:W-:Y:S01]  /*c0d0*/  ULDC.64 UR6, c[0x0][0x418] ;  /* 0x0001060000067ab9 */ /* 0x000fe20000000a00 */
[----:B------:R-:W3:Y:S01]  /*c0e0*/  LDL R6, [R1] ;  /* 0x0000000001067983 */ /* 0x000ee20000100800 */
[----:B------:R-:W4:Y:S01]  /*c0f0*/  S2R R2, SR_TID.X ;  /* 0x0000000000027919 */ /* 0x000f220000002100 */
[----:B0-----:R-:W-:Y:S01]  /*c100*/  ISETP.NE.AND P1, PT, R3, 0x1, PT ;  /* 0x000000010300780c */ /* 0x001fe20003f25270 */
[----:B------:R-:W0:-:S12]  /*c110*/  S2R R7, SR_TID.X ;  /* 0x0000000000077919 */ /* 0x000e180000002100 */
[----:B------:R-:W1:Y:S01]  /*c120*/  @P1 LDC R3, c[0x0][0x434] ;  /* 0x00010d00ff031b82 */ /* 0x000e620000000800 */
[C---:B----4-:R-:W-:Y:S01]  /*c130*/  LOP3.LUT R0, R2.reuse, 0x7f, RZ, 0xc0, !PT ;  /* 0x0000007f02007812 */ /* 0x050fe200078ec0ff */
[----:B------:R-:W-:-:S03]  /*c140*/  IMAD.SHL.U32 R2, R2, 0x10, RZ ;  /* 0x0000001002027824 */ /* 0x000fc600078e00ff */
[----:B------:R-:W-:-:S03]  /*c150*/  SHF.R.U32.HI R0, RZ, 0x3, R0 ;  /* 0x00000003ff007819 */ /* 0x000fc60000011600 */
[----:B------:R-:W4:Y:S01]  /*c160*/  @P1 LDC R5, c[0x0][0x438] ;  /* 0x00010e00ff051b82 */ /* 0x000f220000000800 */
[----:B------:R-:W-:Y:S01]  /*c170*/  LOP3.LUT R2, R0, 0x70, R2, 0xf8, !PT ;  /* 0x0000007000027812 */ /* 0x000fe200078ef802 */
[----:B------:R-:W-:-:S04]  /*c180*/  IMAD.MOV.U32 R0, RZ, RZ, 0xa0 ;  /* 0x000000a0ff007424 */ /* 0x000fc800078e00ff */
[----:B------:R-:W-:-:S04]  /*c190*/  IMAD R11, R37, R0, UR38 ;  /* 0x00000026250b7e24 */ /* 0x000fc8000f8e0200 */
[----:B------:R-:W-:-:S04]  /*c1a0*/  IMAD.IADD R0, R2, 0x1, R11 ;  /* 0x0000000102007824 */ /* 0x000fc800078e020b */
[----:B-1----:R-:W-:-:S04]  /*c1b0*/  @P1 IMAD.HI.U32 R2, R0, R3, RZ ;  /* 0x0000000300021227 */ /* 0x002fc800078e00ff */
[----:B------:R-:W-:Y:S01]  /*c1c0*/  IMAD.MOV.U32 R10, RZ, RZ, R0 ;  /* 0x000000ffff0a7224 */ /* 0x000fe200078e0000 */
[----:B----4-:R-:W-:Y:S02]  /*c1d0*/  @P1 SHF.R.U32.HI R10, RZ, R5, R2 ;  /* 0x00000005ff0a1219 */ /* 0x010fe40000011602 */
[C---:B0-----:R-:W-:Y:S02]  /*c1e0*/  LOP3.LUT R12, R7.reuse, 0x7f, RZ, 0xc0, !PT ;  /* 0x0000007f070c7812 */ /* 0x041fe400078ec0ff */
[--C-:B------:R-:W-:Y:S01]  /*c1f0*/  SHF.R.S32.HI R3, RZ, 0x1f, R10.reuse ;  /* 0x0000001fff037819 */ /* 0x100fe2000001140a */
[----:B------:R-:W-:Y:S01]  /*c200*/  IMAD.MOV.U32 R2, RZ, RZ, R10 ;  /* 0x000000ffff027224 */ /* 0x000fe200078e000a */
[----:B------:R-:W-:Y:S01]  /*c210*/  SHF.R.U32.HI R12, RZ, 0x3, R12 ;  /* 0x00000003ff0c7819 */ /* 0x000fe2000001160c */
[----:B------:R-:W-:-:S05]  /*c220*/  IMAD.SHL.U32 R7, R7, 0x10, RZ ;  /* 0x0000001007077824 */ /* 0x000fca00078e00ff */
[----:B------:R-:W-:-:S04]  /*c230*/  LOP3.LUT R7, R12, 0x70, R7, 0xf8, !PT ;  /* 0x000000700c077812 */ /* 0x000fc800078ef807 */
[----:B------:R-:W-:-:S04]  /*c240*/  LOP3.LUT R7, R7, 0x80, RZ, 0xfc, !PT ;  /* 0x0000008007077812 */ /* 0x000fc800078efcff */
[----:B------:R-:W-:Y:S01]  /*c250*/  IADD3 R11, R7, R11, RZ ;  /* 0x0000000b070b7210 */ /* 0x000fe20007ffe0ff */
[----:B--2---:R-:W-:-:S04]  /*c260*/  IMAD R4, R4, UR4, RZ ;  /* 0x0000000404047c24 */ /* 0x004fc8000f8e02ff */
[C---:B---3--:R-:W-:Y:S02]  /*c270*/  IMAD R4, R6.reuse, UR5, R4 ;  /* 0x0000000506047c24 */ /* 0x048fe4000f8e0204 */
[----:B------:R-:W-:-:S04]  /*c280*/  IMAD.WIDE.U32 R2, R6, UR4, R2 ;  /* 0x0000000406027c25 */ /* 0x000fc8000f8e0002 */
[----:B------:R-:W-:Y:S01]  /*c290*/  IMAD.IADD R3, R4, 0x1, R3 ;  /* 0x0000000104037824 */ /* 0x000fe200078e0203 */
[----:B------:R-:W-:-:S04]  /*c2a0*/  LEA R8, P0, R2, UR6, 0x2 ;  /* 0x0000000602087c11 */ /* 0x000fc8000f8010ff */
[----:B------:R-:W-:Y:S02]  /*c2b0*/  LEA.HI.X R9, R2, UR7, R3, 0x2, P0 ;  /* 0x0000000702097c11 */ /* 0x000fe400080f1403 */
[----:B------:R-:W-:Y:S01]  /*c2c0*/  ISETP.GT.U32.AND P0, PT, R7, 0x9f, PT ;  /* 0x0000009f0700780c */ /* 0x000fe20003f04070 */
[----:B------:R-:W0:Y:S02]  /*c2d0*/  @P1 LDC R2, c[0x0][0x434] ;  /* 0x00010d00ff021b82 */ /* 0x000e240000000800 */
[----:B------:R-:W2:Y:S06]  /*c2e0*/  LDG.E R7, desc[UR48][R8.64] ;  /* 0x0000003008077981 */ /* 0x000eac000c1e1900 */
[----:B------:R-:W1:Y:S01]  /*c2f0*/  @P1 LDC R3, c[0x0][0x438] ;  /* 0x00010e00ff031b82 */ /* 0x000e620000000800 */
[----:B------:R-:W-:-:S02]  /*c300*/  IMAD.MOV.U32 R12, RZ, RZ, R11 ;  /* 0x000000ffff0c7224 */ /* 0x000fc400078e000b */
[----:B0-----:R-:W-:-:S05]  /*c310*/  @P1 IMAD.HI.U32 R2, R11, R2, RZ ;  /* 0x000000020b021227 */ /* 0x001fca00078e00ff */
[----:B-1----:R-:W-:-:S04]  /*c320*/  @P1 SHF.R.U32.HI R12, RZ, R3, R2 ;  /* 0x00000003ff0c1219 */ /* 0x002fc80000011602 */
[--C-:B------:R-:W-:Y:S01]  /*c330*/  @!P0 SHF.R.S32.HI R3, RZ, 0x1f, R12.reuse ;  /* 0x0000001fff038819 */ /* 0x100fe2000001140c */
[----:B------:R-:W-:-:S04]  /*c340*/  @!P0 IMAD.MOV.U32 R2, RZ, RZ, R12 ;  /* 0x000000ffff028224 */ /* 0x000fc800078e000c */
[----:B------:R-:W-:Y:S01]  /*c350*/  @!P0 IMAD.WIDE.U32 R2, R6, UR4, R2 ;  /* 0x0000000406028c25 */ /* 0x000fe2000f8e0002 */
[----:B------:R-:W-:-:S03]  /*c360*/  ULDC UR4, c[0x0][0x430] ;  /* 0x00010c0000047ab9 */ /* 0x000fc60000000800 */
[----:B------:R-:W-:Y:S01]  /*c370*/  @!P0 IMAD.IADD R3, R4, 0x1, R3 ;  /* 0x0000000104038824 */ /* 0x000fe200078e0203 */
[C---:B------:R-:W-:Y:S01]  /*c380*/  @!P0 LEA R4, P1, R2.reuse, UR6, 0x2 ;  /* 0x0000000602048c11 */ /* 0x040fe2000f8210ff */
[----:B------:R-:W-:Y:S02]  /*c390*/  IMAD.MOV.U32 R6, RZ, RZ, RZ ;  /* 0x000000ffff067224 */ /* 0x000fe400078e00ff */
[----:B------:R-:W-:Y:S01]  /*c3a0*/  VIADD R36, R29, 0x1 ;  /* 0x000000011d247836 */ /* 0x000fe20000000000 */
[----:B------:R-:W-:Y:S01]  /*c3b0*/  @!P0 LEA.HI.X R5, R2, UR7, R3, 0x2, P1 ;  /* 0x0000000702058c11 */ /* 0x000fe200088f1403 */
[----:B------:R-:W-:-:S04]  /*c3c0*/  IMAD.MOV R2, RZ, RZ, -R12 ;  /* 0x000000ffff027224 */ /* 0x000fc800078e0a0c */
[----:B-----5:R0:W5:Y:S01]  /*c3d0*/  @!P0 LDG.E R6, desc[UR48][R4.64] ;  /* 0x0000003004068981 */ /* 0x020162000c1e1900 */
[----:B------:R-:W-:-:S04]  /*c3e0*/  ISETP.NE.AND P0, PT, R36, 0x2, PT ;  /* 0x000000022400780c */ /* 0x000fc80003f05270 */
[----:B------:R-:W-:Y:S01]  /*c3f0*/  SEL R3, RZ, 0x1, P0 ;  /* 0x00000001ff037807 */ /* 0x000fe20000000000 */
[----:B0-----:R-:W-:-:S03]  /*c400*/  IMAD R5, R2, UR4, R11 ;  /* 0x0000000402057c24 */ /* 0x001fc6000f8e020b */
[----:B------:R-:W-:Y:S01]  /*c410*/  LOP3.LUT R2, R30, R3, RZ, 0x3c, !PT ;  /* 0x000000031e027212 */ /* 0x000fe200078e3cff */
[----:B------:R-:W-:-:S04]  /*c420*/  IMAD.U32 R14, RZ, RZ, UR47 ;  /* 0x0000002fff0e7e24 */ /* 0x000fc8000f8e00ff */
[----:B------:R0:W-:Y:S01]  /*c430*/  STL [R1+0x4], R2 ;  /* 0x0000040201007387 */ /* 0x0001e20000100800 */
[----:B------:R-:W-:Y:S01]  /*c440*/  ISETP.NE.AND P2, PT, R14, 0x3, PT ;  /* 0x000000030e00780c */ /* 0x000fe20003f45270 */
[----:B------:R-:W-:-:S04]  /*c450*/  IMAD.MOV R13, RZ, RZ, -R10 ;  /* 0x000000ffff0d7224 */ /* 0x000fc800078e0a0a */
[----:B------:R-:W-:Y:S02]  /*c460*/  IMAD R8, R13, UR4, R0 ;  /* 0x000000040d087c24 */ /* 0x000fe4000f8e0200 */
[----:B------:R-:W-:Y:S01]  /*c470*/  IMAD.MOV.U32 R0, RZ, RZ, R37 ;  /* 0x000000ffff007224 */ /* 0x000fe200078e0025 */
[----:B------:R-:W-:Y:S01]  /*c480*/  SEL R36, R36, RZ, P0 ;  /* 0x000000ff24247207 */ /* 0x000fe20000000000 */
[----:B------:R-:W-:-:S03]  /*c490*/  VIADD R37, R37, 0xffffffff ;  /* 0xffffffff25257836 */ /* 0x000fc60000000000 */
[----:B------:R-:W-:Y:S02]  /*c4a0*/  ISETP.GT.AND P1, PT, R0, RZ, PT ;  /* 0x000000ff0000720c */ /* 0x000fe40003f24270 */
[----:B--2---:R-:W-:Y:S01]  /*c4b0*/  SHF.R.S32.HI R34, RZ, 0x1f, R7 ;  /* 0x0000001fff227819 */ /* 0x004fe20000011407 */
[----:B0-----:R-:W-:Y:S10]  /*c4c0*/  @!P2 BRA `(.L_x_63) ;  /* 0x000000000004a947 */ /* 0x001ff40003800000 */
[----:B------:R-:W-:Y:S01]  /*c4d0*/  BPT.TRAP 0x1 ;  /* 0x000000040000795c */ /* 0x000fe20000300000 */
.L_x_63:
[----:B------:R-:W-:Y:S01]  /*c4e0*/  LEA R0, R36, UR42, 0x3 ;  /* 0x0000002a24007c11 */ /* 0x000fe2000f8e18ff */
[----:B------:R-:W-:Y:S01]  /*c4f0*/  BSSY B0, `(.L_x_64) ;  /* 0x0000005000007945 */ /* 0x000fe20003800000 */
[----:B------:R-:W-:Y:S02]  /*c500*/  SHF.L.U32 R35, R2, 0x1f, RZ ;  /* 0x0000001f02237819 */ /* 0x000fe400000006ff */
[----:B------:R-:W-:Y:S02]  /*c510*/  SHF.R.S32.HI R19, RZ, 0x1f, R8 ;  /* 0x0000001fff137819 */ /* 0x000fe40000011408 */
[----:B------:R-:W0:Y:S02]  /*c520*/  SYNCS.PHASECHK.TRANS64.TRYWAIT P0, [R0+URZ+0x22880], R35 ;  /* 0x02288023000075a7 */ /* 0x000e24000800017f */
[----:B0-----:R-:W-:Y:S05]  /*c530*/  @!P0 BRA `(.L_x_65) ;  /* 0x0000004000d88947 */ /* 0x001fea0003800000 */
.L_x_172:
[----:B------:R-:W-:Y:S05]  /*c540*/  BSYNC B0 ;  /* 0x0000000000007941 */ /* 0x000fea0003800000 */
.L_x_64:
[----:B------:R-:W2:Y:S01]  /*c550*/  LDL R10, [R1+0x8] ;  /* 0x00000800010a7983 */ /* 0x000ea20000100800 */
[----:B------:R-:W-:Y:S01]  /*c560*/  ULDC.64 UR4, c[0x0][0x328] ;  /* 0x0000ca0000047ab9 */ /* 0x000fe20000000a00 */
[----:B------:R-:W-:Y:S02]  /*c570*/  ULDC.64 UR6, c[0x0][0x338] ;  /* 0x0000ce0000067ab9 */ /* 0x000fe40000000a00 */
[----:B------:R-:W3:Y:S01]  /*c580*/  LDL R11, [R1+0x14] ;  /* 0x00001400010b7983 */ /* 0x000ee20000100800 */
[----:B------:R-:W-:Y:S01]  /*c590*/  IMAD R3, R19, UR4, RZ ;  /* 0x0000000413037c24 */ /* 0x000fe2000f8e02ff */
[----:B------:R-:W-:Y:S01]  /*c5a0*/  ULDC.64 UR8, c[0x0][0x330] ;  /* 0x0000cc0000087ab9 */ /* 0x000fe20000000a00 */
[----:B------:R-:W-:Y:S01]  /*c5b0*/  IMAD R4, R34, UR6, RZ ;  /* 0x0000000622047c24 */ /* 0x000fe2000f8e02ff */
[----:B------:R-:W-:Y:S01]  /*c5c0*/  SHF.R.S32.HI R32, RZ, 0x1f, R5 ;  /* 0x0000001fff207819 */ /* 0x000fe20000011405 */
[C---:B------:R-:W-:Y:S01]  /*c5d0*/  IMAD R9, R8.reuse, UR5, R3 ;  /* 0x0000000508097c24 */ /* 0x040fe2000f8e0203 */
[----:B------:R-:W-:Y:S01]  /*c5e0*/  ULDC.64 UR10, c[0x0][0x318] ;  /* 0x0000c600000a7ab9 */ /* 0x000fe20000000a00 */
[----:B------:R-:W-:Y:S01]  /*c5f0*/  IMAD.WIDE.U32 R2, R8, UR4, RZ ;  /* 0x0000000408027c25 */ /* 0x000fe2000f8e00ff */
[----:B-----5:R-:W-:-:S02]  /*c600*/  SHF.R.S32.HI R33, RZ, 0x1f, R6 ;  /* 0x0000001fff217819 */ /* 0x020fc40000011406 */
[----:B------:R-:W-:Y:S01]  /*c610*/  LOP3.LUT P2, RZ, R28, 0x1, RZ, 0xc0, !PT ;  /* 0x000000011cff7812 */ /* 0x000fe2000784c0ff */
[----:B------:R-:W-:Y:S02]  /*c620*/  IMAD.IADD R3, R3, 0x1, R9 ;  /* 0x0000000103037824 */ /* 0x000fe400078e0209 */
[C---:B------:R-:W-:Y:S02]  /*c630*/  IMAD R4, R7.reuse, UR7, R4 ;  /* 0x0000000707047c24 */ /* 0x040fe4000f8e0204 */
[----:B------:R-:W-:-:S04]  /*c640*/  IMAD.WIDE.U32 R2, R7, UR6, R2 ;  /* 0x0000000607027c25 */ /* 0x000fc8000f8e0002 */
[----:B------:R-:W-:Y:S02]  /*c650*/  IMAD.IADD R3, R3, 0x1, R4 ;  /* 0x0000000103037824 */ /* 0x000fe400078e0204 */
[----:B------:R-:W-:Y:S02]  /*c660*/  IMAD R4, R32, UR4, RZ ;  /* 0x0000000420047c24 */ /* 0x000fe4000f8e02ff */
[----:B------:R-:W-:-:S04]  /*c670*/  IMAD.WIDE.U32 R2, R16, UR8, R2 ;  /* 0x0000000810027c25 */ /* 0x000fc8000f8e0002 */
[----:B------:R-:W-:Y:S02]  /*c680*/  IMAD R4, R5, UR5, R4 ;  /* 0x0000000505047c24 */ /* 0x000fe4000f8e0204 */
[----:B--2---:R-:W-:-:S04]  /*c690*/  IMAD R9, R10, UR8, RZ ;  /* 0x000000080a097c24 */ /* 0x004fc8000f8e02ff */
[----:B------:R-:W-:Y:S01]  /*c6a0*/  IMAD R18, R16, UR9, R9 ;  /* 0x0000000910127c24 */ /* 0x000fe2000f8e0209 */
[----:B------:R-:W-:Y:S01]  /*c6b0*/  IADD3 R9, P0, R2, UR10, RZ ;  /* 0x0000000a02097c10 */ /* 0x000fe2000ff1e0ff */
[----:B---3--:R-:W-:-:S03]  /*c6c0*/  IMAD R31, R36, 0x5000, R11 ;  /* 0x00005000241f7824 */ /* 0x008fc600078e020b */
[----:B------:R-:W-:Y:S01]  /*c6d0*/  IADD3.X R10, R18, UR11, R3, P0, !PT ;  /* 0x0000000b120a7c10 */ /* 0x000fe200087fe403 */
[----:B------:R-:W-:Y:S01]  /*c6e0*/  IMAD.WIDE.U32 R2, R5, UR4, RZ ;  /* 0x0000000405027c25 */ /* 0x000fe2000f8e00ff */
[----:B------:R-:W-:-:S04]  /*c6f0*/  UMOV UR4, 0xffffffff ;  /* 0xffffffff00047882 */ /* 0x000fc80000000000 */
[----:B------:R-:W-:Y:S01]  /*c700*/  IADD3 R3, R3, R4, RZ ;  /* 0x0000000403037210 */ /* 0x000fe20007ffe0ff */
[----:B------:R-:W-:-:S04]  /*c710*/  IMAD R4, R33, UR6, RZ ;  /* 0x0000000621047c24 */ /* 0x000fc8000f8e02ff */
[C---:B------:R-:W-:Y:S02]  /*c720*/  IMAD R4, R6.reuse, UR7, R4 ;  /* 0x0000000706047c24 */ /* 0x040fe4000f8e0204 */
[----:B------:R-:W-:-:S04]  /*c730*/  IMAD.WIDE.U32 R2, R6, UR6, R2 ;  /* 0x0000000606027c25 */ /* 0x000fc8000f8e0002 */
[----:B------:R-:W-:Y:S02]  /*c740*/  IMAD.IADD R3, R3, 0x1, R4 ;  /* 0x0000000103037824 */ /* 0x000fe400078e0204 */
[----:B------:R-:W-:-:S03]  /*c750*/  IMAD.WIDE.U32 R2, R16, UR8, R2 ;  /* 0x0000000810027c25 */ /* 0x000fc6000f8e0002 */
[----:B------:R-:W-:-:S04]  /*c760*/  IADD3 R17, P0, R2, UR10, RZ ;  /* 0x0000000a02117c10 */ /* 0x000fc8000ff1e0ff */
[----:B------:R-:W-:Y:S01]  /*c770*/  IADD3.X R18, R18, UR11, R3, P0, !PT ;  /* 0x0000000b12127c10 */ /* 0x000fe200087fe403 */
[----:B------:R-:W-:Y:S08]  /*c780*/  BRA.DIV UR4, `(.L_x_66) ;  /* 0x0000004204587947 */ /* 0x000ff0000b800000 */
[----:B------:R-:W1:Y:S01]  /*c790*/  S2R R3, SR_TID.X ;  /* 0x0000000000037919 */ /* 0x000e620000002100 */
[----:B------:R-:W2:Y:S04]  /*c7a0*/  SHFL.IDX PT, R2, R9, 0x1, 0x181f ;  /* 0x00381f0009027f89 */ /* 0x000ea800000e0000 */
[----:B------:R-:W-:Y:S04]  /*c7b0*/  SHFL.IDX PT, R26, R9, 0x3, 0x181f ;  /* 0x00781f00091a7f89 */ /* 0x000fe800000e0000 */
[----:B------:R-:W-:Y:S04]  /*c7c0*/  SHFL.IDX PT, R20, R10, 0x3, 0x181f ;  /* 0x00781f000a147f89 */ /* 0x000fe800000e0000 */
[----:B------:R-:W-:Y:S04]  /*c7d0*/  SHFL.IDX PT, R24, R9, 0x4, 0x181f ;  /* 0x00981f0009187f89 */ /* 0x000fe800000e0000 */
[----:B------:R-:W-:Y:S04]  /*c7e0*/  SHFL.IDX PT, R22, R9, 0x5, 0x181f ;  /* 0x00b81f0009167f89 */ /* 0x000fe800000e0000 */
[----:B------:R-:W-:Y:S04]  /*c7f0*/  SHFL.IDX PT, R21, R10, 0x6, 0x181f ;  /* 0x00d81f000a157f89 */ /* 0x000fe800000e0000 */
[----:B------:R-:W-:Y:S01]  /*c800*/  SHFL.IDX PT, R14, R9, RZ, 0x181f ;  /* 0x00181fff090e7589 */ /* 0x000fe200000e0000 */
[----:B-1----:R-:W-:-:S03]  /*c810*/  IMAD.SHL.U32 R11, R3, 0x10, RZ ;  /* 0x00000010030b7824 */ /* 0x002fc600078e00ff */
[----:B------:R-:W-:Y:S04]  /*c820*/  SHFL.IDX PT, R4, R10, RZ, 0x181f ;  /* 0x00181fff0a047589 */ /* 0x000fe800000e0000 */
[----:B------:R-:W1:Y:S01]  /*c830*/  SHFL.IDX PT, R3, R10, 0x1, 0x181f ;  /* 0x00381f000a037f89 */ /* 0x000e6200000e0000 */
[----:B------:R-:W-:-:S04]  /*c840*/  LOP3.LUT R11, R11, 0x70, RZ, 0xc0, !PT ;  /* 0x000000700b0b7812 */ /* 0x000fc800078ec0ff */
[C---:B--2---:R-:W-:Y:S02]  /*c850*/  IADD3 R12, P0, R11.reuse, R2, RZ ;  /* 0x000000020b0c7210 */ /* 0x044fe40007f1e0ff */
[----:B------:R-:W2:Y:S03]  /*c860*/  SHFL.IDX PT, R2, R9, 0x2, 0x181f ;  /* 0x00581f0009027f89 */ /* 0x000ea600000e0000 */
[----:B-1----:R-:W-:Y:S02]  /*c870*/  IMAD.X R13, RZ, RZ, R3, P0 ;  /* 0x000000ffff0d7224 */ /* 0x002fe400000e0603 */
[----:B------:R-:W1:Y:S01]  /*c880*/  SHFL.IDX PT, R3, R10, 0x2, 0x181f ;  /* 0x00581f000a037f89 */ /* 0x000e6200000e0000 */
[----:B--2---:R-:W-:-:S05]  /*c890*/  IADD3 R2, P0, R11, R2, RZ ;  /* 0x000000020b027210 */ /* 0x004fca0007f1e0ff */
[----:B-1----:R-:W-:Y:S01]  /*c8a0*/  IMAD.X R3, RZ, RZ, R3, P0 ;  /* 0x000000ffff037224 */ /* 0x002fe200000e0603 */
[----:B------:R-:W-:-:S05]  /*c8b0*/  IADD3 R26, P0, R11, R26, RZ ;  /* 0x0000001a0b1a7210 */ /* 0x000fca0007f1e0ff */
[----:B------:R-:W-:Y:S01]  /*c8c0*/  IMAD.X R27, RZ, RZ, R20, P0 ;  /* 0x000000ffff1b7224 */ /* 0x000fe200000e0614 */
[C---:B------:R-:W-:Y:S01]  /*c8d0*/  IADD3 R24, P0, R11.reuse, R24, RZ ;  /* 0x000000180b187210 */ /* 0x040fe20007f1e0ff */
[----:B------:R-:W1:Y:S04]  /*c8e0*/  SHFL.IDX PT, R20, R10, 0x4, 0x181f ;  /* 0x00981f000a147f89 */ /* 0x000e6800000e0000 */
[----:B-1----:R-:W-:Y:S01]  /*c8f0*/  IMAD.X R25, RZ, RZ, R20, P0 ;  /* 0x000000ffff197224 */ /* 0x002fe200000e0614 */
[----:B------:R-:W-:Y:S01]  /*c900*/  IADD3 R22, P0, R11, R22, RZ ;  /* 0x000000160b167210 */ /* 0x000fe20007f1e0ff */
[----:B------:R-:W1:Y:S04]  /*c910*/  SHFL.IDX PT, R20, R10, 0x5, 0x181f ;  /* 0x00b81f000a147f89 */ /* 0x000e6800000e0000 */
[----:B------:R-:W-:Y:S01]  /*c920*/  SHFL.IDX PT, R10, R10, 0x7, 0x181f ;  /* 0x00f81f000a0a7f89 */ /* 0x000fe200000e0000 */
[----:B-1----:R-:W-:-:S03]  /*c930*/  IMAD.X R23, RZ, RZ, R20, P0 ;  /* 0x000000ffff177224 */ /* 0x002fc600000e0614 */
[----:B------:R-:W1:Y:S04]  /*c940*/  SHFL.IDX PT, R20, R9, 0x6, 0x181f ;  /* 0x00d81f0009147f89 */ /* 0x000e6800000e0000 */
[----:B------:R-:W-:Y:S01]  /*c950*/  SHFL.IDX PT, R9, R9, 0x7, 0x181f ;  /* 0x00f81f0009097f89 */ /* 0x000fe200000e0000 */
[----:B-1----:R-:W-:-:S05]  /*c960*/  IADD3 R20, P0, R11, R20, RZ ;  /* 0x000000140b147210 */ /* 0x002fca0007f1e0ff */
[----:B------:R-:W-:Y:S01]  /*c970*/  IMAD.X R21, RZ, RZ, R21, P0 ;  /* 0x000000ffff157224 */ /* 0x000fe200000e0615 */
[----:B------:R-:W-:-:S05]  /*c980*/  IADD3 R14, P0, R11, R14, RZ ;  /* 0x0000000e0b0e7210 */ /* 0x000fca0007f1e0ff */
[----:B------:R-:W-:Y:S02]  /*c990*/  IMAD.X R15, RZ, RZ, R4, P0 ;  /* 0x000000ffff0f7224 */ /* 0x000fe400000e0604 */
[----:B------:R-:W-:-:S05]  /*c9a0*/  VIADD R4, R31, UR42 ;  /* 0x0000002a1f047c36 */ /* 0x000fca0008000000 */
[----:B------:R-:W-:Y:S04]  /*c9b0*/  LDGSTS.E.BYPASS.LTC128B.128 [R4+0xa400], desc[UR48][R14.64], !P2 ;  /* 0x0a4000000e047fae */ /* 0x000fe8000d101d70 */
[----:B------:R-:W-:Y:S04]  /*c9c0*/  LDGSTS.E.BYPASS.LTC128B.128 [R4+0xac00], desc[UR48][R12.64], !P2 ;  /* 0x0ac000000c047fae */ /* 0x000fe8000d101d70 */
[----:B------:R1:W-:Y:S04]  /*c9d0*/  LDGSTS.E.BYPASS.LTC128B.128 [R4+0xb400], desc[UR48][R2.64], !P2 ;  /* 0x0b40000002047fae */ /* 0x0003e8000d101d70 */
[----:B------:R-:W-:Y:S04]  /*c9e0*/  LDGSTS.E.BYPASS.LTC128B.128 [R4+0xbc00], desc[UR48][R26.64], !P2 ;  /* 0x0bc000001a047fae */ /* 0x000fe8000d101d70 */
[----:B------:R-:W-:Y:S04]  /*c9f0*/  LDGSTS.E.BYPASS.LTC128B.128 [R4+0xc400], desc[UR48][R24.64], !P2 ;  /* 0x0c40000018047fae */ /* 0x000fe8000d101d70 */
[----:B-1----:R-:W1:Y:S04]  /*ca00*/  SHFL.IDX PT, R2, R17, RZ, 0x181f ;  /* 0x00181fff11027589 */ /* 0x002e6800000e0000 */
[----:B------:R-:W2:Y:S04]  /*ca10*/  SHFL.IDX PT, R3, R18, RZ, 0x181f ;  /* 0x00181fff12037589 */ /* 0x000ea800000e0000 */
[----:B------:R-:W-:Y:S04]  /*ca20*/  LDGSTS.E.BYPASS.LTC128B.128 [R4+0xcc00], desc[UR48][R22.64], !P2 ;  /* 0x0cc0000016047fae */ /* 0x000fe8000d101d70 */
[----:B------:R-:W-:Y:S04]  /*ca30*/  LDGSTS.E.BYPASS.LTC128B.128 [R4+0xd400], desc[UR48][R20.64], !P2 ;  /* 0x0d40000014047fae */ /* 0x000fe8000d101d70 */
[----:B------:R-:W3:Y:S01]  /*ca40*/  SHFL.IDX PT, R18, R18, 0x1, 0x181f ;  /* 0x00381f0012127f89 */ /* 0x000ee200000e0000 */
[----:B-1----:R-:W-:-:S05]  /*ca50*/  IADD3 R12, P0, R11, R2, RZ ;  /* 0x000000020b0c7210 */ /* 0x002fca0007f1e0ff */
[----:B--2---:R-:W-:Y:S01]  /*ca60*/  IMAD.X R13, RZ, RZ, R3, P0 ;  /* 0x000000ffff0d7224 */ /* 0x004fe200000e0603 */
[----:B------:R-:W-:-:S05]  /*ca70*/  IADD3 R2, P0, R11, R9, RZ ;  /* 0x000000090b027210 */ /* 0x000fca0007f1e0ff */
[----:B------:R-:W-:-:S05]  /*ca80*/  IMAD.X R3, RZ, RZ, R10, P0 ;  /* 0x000000ffff037224 */ /* 0x000fca00000e060a */
[----:B------:R1:W-:Y:S04]  /*ca90*/  LDGSTS.E.BYPASS.LTC128B.128 [R4+0xdc00], desc[UR48][R2.64], !P2 ;  /* 0x0dc0000002047fae */ /* 0x0003e8000d101d70 */
[----:B------:R2:W-:Y:S04]  /*caa0*/  LDGSTS.E.BYPASS.LTC128B.128 [R4+0xe400], desc[UR48][R12.64], !P2 ;  /* 0x0e4000000c047fae */ /* 0x0005e8000d101d70 */
[----:B-1-3--:R2:W1:Y:S02]  /*cab0*/  SHFL.IDX PT, R2, R17, 0x1, 0x181f ;  /* 0x00381f0011027f89 */ /* 0x00a46400000e0000 */
.L_x_194:
[----:B------:R-:W3:Y:S02]  /*cac0*/  S2R R3, SR_TID.X ;  /* 0x0000000000037919 */ /* 0x000ee40000002100 */
[----:B---3--:R-:W-:-:S04]  /*cad0*/  SHF.L.U32 R3, R3, 0x4, RZ ;  /* 0x0000000403037819 */ /* 0x008fc800000006ff */
[----:B------:R-:W-:-:S04]  /*cae0*/  LOP3.LUT R3, R3, 0x70, RZ, 0xc0, !PT ;  /* 0x0000007003037812 */ /* 0x000fc800078ec0ff */
[----:B-1----:R-:W-:-:S05]  /*caf0*/  IADD3 R2, P0, R3, R2, RZ ;  /* 0x0000000203027210 */ /* 0x002fca0007f1e0ff */
[----:B------:R-:W-:Y:S01]  /*cb00*/  IMAD.X R3, RZ, RZ, R18, P0 ;  /* 0x000000ffff037224 */ /* 0x000fe200000e0612 */
[----:B------:R-:W-:-:S04]  /*cb10*/  PLOP3.LUT P0, PT, PT, PT, PT, 0x80, 0x0 ;  /* 0x000000000000781c */ /* 0x000fc80003f0f070 */
[----:B------:R-:W-:Y:S01]  /*cb20*/  @!PT LDS RZ, [RZ] ;  /* 0x00000000fffff984 */ /* 0x000fe20000000800 */
[----:B------:R-:W-:Y:S01]  /*cb30*/  @!PT LDS RZ, [RZ] ;  /* 0x00000000fffff984 */ /* 0x000fe20000000800 */
[----:B------:R-:W-:Y:S01]  /*cb40*/  @!PT LDS RZ, [RZ] ;  /* 0x00000000fffff984 */ /* 0x000fe20000000800 */
[----:B------:R1:W-:Y:S01]  /*cb50*/  LDGSTS.E.BYPASS.LTC128B.128 [R4+0xec00], desc[UR48][R2.64], !P2 ;  /* 0x0ec0000002047fae */ /* 0x0003e2000d101d70 */
[----:B------:R-:W-:-:S08]  /*cb60*/  NOP ;  /* 0x0000000000007918 */ /* 0x000fd00000000000 */
.L_x_67:
        /* <DEDUP_REMOVED lines=11> */
.L_x_68:
[----:B------:R1:W-:Y:S01]  /*cc20*/  SYNCS.ARRIVE.TRANS64.A1T0 RZ, [R0+URZ+0x22870], RZ ;  /* 0x022870ff00ff79a7 */ /* 0x0003e2000810003f */
[----:B------:R-:W-:Y:S05]  /*cc30*/  @!P3 BRA `(.L_x_69) ;  /* 0x000000000004b947 */ /* 0x000fea0003800000 */
[----:B------:R-:W-:Y:S01]  /*cc40*/  BPT.TRAP 0x1 ;  /* 0x000000040000795c */ /* 0x000fe20000300000 */
.L_x_69:
[----:B------:R-:W3:Y:S01]  /*cc50*/  SYNCS.PHASECHK.TRANS64.TRYWAIT P0, [R0+URZ+0x22840], R35 ;  /* 0x02284023000075a7 */ /* 0x000ee2000800017f */
[----:B------:R-:W-:Y:S04]  /*cc60*/  BSSY B0, `(.L_x_70) ;  /* 0x0000002000007945 */ /* 0x000fe80003800000 */
[----:B---3--:R-:W-:Y:S05]  /*cc70*/  @!P0 BRA `(.L_x_71) ;  /* 0x0000004400d88947 */ /* 0x008fea0003800000 */
.L_x_195:
[----:B------:R-:W-:Y:S05]  /*cc80*/  BSYNC B0 ;  /* 0x0000000000007941 */ /* 0x000fea0003800000 */
.L_x_70:
[----:B------:R-:W4:Y:S01]  /*cc90*/  LDL R10, [R1+0x8] ;  /* 0x00000800010a7983 */ /* 0x000f220000100800 */
[----:B------:R-:W-:Y:S01]  /*cca0*/  ULDC.64 UR4, c[0x0][0x300] ;  /* 0x0000c00000047ab9 */ /* 0x000fe20000000a00 */
[----:B------:R-:W-:Y:S01]  /*ccb0*/  ULDC.64 UR6, c[0x0][0x310] ;  /* 0x0000c40000067ab9 */ /* 0x000fe20000000a00 */
[----:B------:R-:W-:Y:S01]  /*ccc0*/  IMAD R19, R19, UR4, RZ ;  /* 0x0000000413137c24 */ /* 0x000fe2000f8e02ff */
[----:B------:R-:W-:Y:S01]  /*ccd0*/  ULDC.64 UR8, c[0x0][0x308] ;  /* 0x0000c20000087ab9 */ /* 0x000fe20000000a00 */
[----:B------:R-:W-:Y:S01]  /*cce0*/  IMAD.WIDE.U32 R2, R8, UR4, RZ ;  /* 0x0000000408027c25 */ /* 0x000fe2000f8e00ff */
[----:B------:R-:W5:Y:S01]  /*ccf0*/  S2R R11, SR_TID.X ;  /* 0x00000000000b7919 */ /* 0x000f620000002100 */
        /* <DEDUP_REMOVED lines=8> */
[----:B------:R-:W-:Y:S02]  /*cd80*/  IMAD R32, R32, UR4, RZ ;  /* 0x0000000420207c24 */ /* 0x000fe4000f8e02ff */
[----:B------:R-:W-:-:S04]  /*cd90*/  IMAD.WIDE.U32 R2, R16, UR8, R2 ;  /* 0x0000000810027c25 */ /* 0x000fc8000f8e0002 */
[----:B------:R-:W-:Y:S01]  /*cda0*/  IMAD R33, R33, UR6, RZ ;  /* 0x0000000621217c24 */ /* 0x000fe2000f8e02ff */
[----:B------:R-:W-:-:S03]  /*cdb0*/  IADD3 R8, P0, R2, UR10, RZ ;  /* 0x0000000a02087c10 */ /* 0x000fc6000ff1e0ff */
[----:B------:R-:W-:Y:S02]  /*cdc0*/  IMAD R33, R6, UR7, R33 ;  /* 0x0000000706217c24 */ /* 0x000fe4000f8e0221 */
[----:B-----5:R-:W-:-:S05]  /*cdd0*/  IMAD.SHL.U32 R24, R11, 0x10, RZ ;  /* 0x000000100b187824 */ /* 0x020fca00078e00ff */
[----:B------:R-:W-:Y:S01]  /*cde0*/  LOP3.LUT R24, R24, 0x70, RZ, 0xc0, !PT ;  /* 0x0000007018187812 */ /* 0x000fe200078ec0ff */
[----:B----4-:R-:W-:-:S04]  /*cdf0*/  IMAD R7, R10, UR8, RZ ;  /* 0x000000080a077c24 */ /* 0x010fc8000f8e02ff */
[----:B------:R-:W-:Y:S02]  /*ce00*/  IMAD R10, R16, UR9, R7 ;  /* 0x00000009100a7c24 */ /* 0x000fe4000f8e0207 */
[----:B------:R-:W-:-:S03]  /*ce10*/  IMAD R7, R5, UR5, R32 ;  /* 0x0000000505077c24 */ /* 0x000fc6000f8e0220 */
[----:B------:R-:W-:Y:S01]  /*ce20*/  IADD3.X R9, R10, UR11, R3, P0, !PT ;  /* 0x0000000b0a097c10 */ /* 0x000fe200087fe403 */
        /* <DEDUP_REMOVED lines=9> */
[----:B------:R-:W4:Y:S04]  /*cec0*/  SHFL.IDX PT, R14, R8, 0x1, 0x181f ;  /* 0x00381f00080e7f89 */ /* 0x000f2800000e0000 */
[----:B------:R-:W5:Y:S04]  /*ced0*/  SHFL.IDX PT, R3, R9, 0x1, 0x181f ;  /* 0x00381f0009037f89 */ /* 0x000f6800000e0000 */
[----:B--2---:R-:W-:Y:S04]  /*cee0*/  SHFL.IDX PT, R17, R9, 0x3, 0x181f ;  /* 0x00781f0009117f89 */ /* 0x004fe800000e0000 */
[----:B------:R-:W-:Y:S04]  /*cef0*/  SHFL.IDX PT, R20, R8, 0x4, 0x181f ;  /* 0x00981f0008147f89 */ /* 0x000fe800000e0000 */
[----:B------:R-:W-:Y:S04]  /*cf00*/  SHFL.IDX PT, R18, R8, 0x5, 0x181f ;  /* 0x00b81f0008127f89 */ /* 0x000fe800000e0000 */
[----:B------:R-:W-:Y:S01]  /*cf10*/  SHFL.IDX PT, R12, R8, RZ, 0x181f ;  /* 0x00181fff080c7589 */ /* 0x000fe200000e0000 */
[----:B----4-:R-:W-:-:S03]  /*cf20*/  IADD3 R6, P0, R24, R14, RZ ;  /* 0x0000000e18067210 */ /* 0x010fc60007f1e0ff */
[----:B------:R-:W2:Y:S02]  /*cf30*/  SHFL.IDX PT, R14, R8, 0x2, 0x181f ;  /* 0x00581f00080e7f89 */ /* 0x000ea400000e0000 */
[----:B-----5:R-:W-:Y:S02]  /*cf40*/  IMAD.X R7, RZ, RZ, R3, P0 ;  /* 0x000000ffff077224 */ /* 0x020fe400000e0603 */
[----:B------:R-:W4:Y:S01]  /*cf50*/  SHFL.IDX PT, R3, R9, 0x2, 0x181f ;  /* 0x00581f0009037f89 */ /* 0x000f2200000e0000 */
[----:B--2---:R-:W-:-:S03]  /*cf60*/  IADD3 R2, P0, R24, R14, RZ ;  /* 0x0000000e18027210 */ /* 0x004fc60007f1e0ff */
[----:B------:R-:W2:Y:S02]  /*cf70*/  SHFL.IDX PT, R14, R8, 0x3, 0x181f ;  /* 0x00781f00080e7f89 */ /* 0x000ea400000e0000 */
[----:B----4-:R-:W-:Y:S01]  /*cf80*/  IMAD.X R3, RZ, RZ, R3, P0 ;  /* 0x000000ffff037224 */ /* 0x010fe200000e0603 */
[C---:B--2---:R-:W-:Y:S02]  /*cf90*/  IADD3 R22, P0, R24.reuse, R14, RZ ;  /* 0x0000000e18167210 */ /* 0x044fe40007f1e0ff */
[----:B------:R-:W-:Y:S03]  /*cfa0*/  SHFL.IDX PT, R14, R8, 0x6, 0x181f ;  /* 0x00d81f00080e7f89 */ /* 0x000fe600000e0000 */
[----:B------:R-:W-:Y:S01]  /*cfb0*/  IMAD.X R23, RZ, RZ, R17, P0 ;  /* 0x000000ffff177224 */ /* 0x000fe200000e0611 */
[C---:B------:R-:W-:Y:S01]  /*cfc0*/  IADD3 R20, P0, R24.reuse, R20, RZ ;  /* 0x0000001418147210 */ /* 0x040fe20007f1e0ff */
[----:B------:R-:W2:Y:S04]  /*cfd0*/  SHFL.IDX PT, R17, R9, 0x4, 0x181f ;  /* 0x00981f0009117f89 */ /* 0x000ea800000e0000 */
[----:B--2---:R-:W-:Y:S01]  /*cfe0*/  IMAD.X R21, RZ, RZ, R17, P0 ;  /* 0x000000ffff157224 */ /* 0x004fe200000e0611 */
[C---:B------:R-:W-:Y:S01]  /*cff0*/  IADD3 R18, P0, R24.reuse, R18, RZ ;  /* 0x0000001218127210 */ /* 0x040fe20007f1e0ff */
[----:B------:R-:W2:Y:S04]  /*d000*/  SHFL.IDX PT, R17, R9, 0x5, 0x181f ;  /* 0x00b81f0009117f89 */ /* 0x000ea800000e0000 */
[----:B--2---:R-:W-:Y:S01]  /*d010*/  IMAD.X R19, RZ, RZ, R17, P0 ;  /* 0x000000ffff137224 */ /* 0x004fe200000e0611 */
[----:B------:R-:W-:Y:S01]  /*d020*/  IADD3 R12, P0, R24, R12, RZ ;  /* 0x0000000c180c7210 */ /* 0x000fe20007f1e0ff */
[----:B------:R-:W2:Y:S03]  /*d030*/  SHFL.IDX PT, R17, R9, RZ, 0x181f ;  /* 0x00181fff09117589 */ /* 0x000ea600000e0000 */
[----:B--2---:R-:W-:-:S02]  /*d040*/  IADD3.X R13, RZ, R17, RZ, P0, !PT ;  /* 0x00000011ff0d7210 */ /* 0x004fc400007fe4ff */
[----:B------:R-:W2:Y:S01]  /*d050*/  SHFL.IDX PT, R17, R9, 0x6, 0x181f ;  /* 0x00d81f0009117f89 */ /* 0x000ea200000e0000 */
[----:B------:R-:W-:-:S03]  /*d060*/  IADD3 R14, P0, R24, R14, RZ ;  /* 0x0000000e180e7210 */ /* 0x000fc60007f1e0ff */
[----:B------:R-:W-:Y:S04]  /*d070*/  LDGSTS.E.BYPASS.LTC128B.128 [R4+0x18400], desc[UR48][R12.64], !P2 ;  /* 0x184000000c047fae */ /* 0x000fe8000d101d70 */
[----:B------:R4:W-:Y:S04]  /*d080*/  LDGSTS.E.BYPASS.LTC128B.128 [R4+0x18c00], desc[UR48][R6.64], !P2 ;  /* 0x18c0000006047fae */ /* 0x0009e8000d101d70 */
[----:B------:R5:W-:Y:S04]  /*d090*/  LDGSTS.E.BYPASS.LTC128B.128 [R4+0x19400], desc[UR48][R2.64], !P2 ;  /* 0x1940000002047fae */ /* 0x000be8000d101d70 */
[----:B------:R-:W-:Y:S04]  /*d0a0*/  SHFL.IDX PT, R9, R9, 0x7, 0x181f ;  /* 0x00f81f0009097f89 */ /* 0x000fe800000e0000 */
[----:B----4-:R-:W-:Y:S04]  /*d0b0*/  SHFL.IDX PT, R6, R8, 0x7, 0x181f ;  /* 0x00f81f0008067f89 */ /* 0x010fe800000e0000 */
[----:B-----5:R-:W4:Y:S01]  /*d0c0*/  SHFL.IDX PT, R2, R5, RZ, 0x181f ;  /* 0x00181fff05027589 */ /* 0x020f2200000e0000 */
[----:B--2---:R-:W-:-:S03]  /*d0d0*/  IMAD.X R15, RZ, RZ, R17, P0 ;  /* 0x000000ffff0f7224 */ /* 0x004fc600000e0611 */
[----:B------:R-:W2:Y:S04]  /*d0e0*/  SHFL.IDX PT, R3, R10, RZ, 0x181f ;  /* 0x00181fff0a037589 */ /* 0x000ea800000e0000 */
[----:B------:R0:W-:Y:S04]  /*d0f0*/  LDGSTS.E.BYPASS.LTC128B.128 [R4+0x19c00], desc[UR48][R22.64], !P2 ;  /* 0x19c0000016047fae */ /* 0x0001e8000d101d70 */
[----:B------:R0:W-:Y:S04]  /*d100*/  LDGSTS.E.BYPASS.LTC128B.128 [R4+0x1a400], desc[UR48][R20.64], !P2 ;  /* 0x1a40000014047fae */ /* 0x0001e8000d101d70 */
[----:B------:R0:W-:Y:S04]  /*d110*/  LDGSTS.E.BYPASS.LTC128B.128 [R4+0x1ac00], desc[UR48][R18.64], !P2 ;  /* 0x1ac0000012047fae */ /* 0x0001e8000d101d70 */
[----:B------:R0:W-:Y:S01]  /*d120*/  LDGSTS.E.BYPASS.LTC128B.128 [R4+0x1b400], desc[UR48][R14.64], !P2 ;  /* 0x1b4000000e047fae */ /* 0x0001e2000d101d70 */
[----:B----4-:R-:W-:-:S03]  /*d130*/  IADD3 R2, P0, R24, R2, RZ ;  /* 0x0000000218027210 */ /* 0x010fc60007f1e0ff */
[----:B------:R-:W4:Y:S02]  /*d140*/  SHFL.IDX PT, R10, R10, 0x1, 0x181f ;  /* 0x00381f000a0a7f89 */ /* 0x000f2400000e0000 */
[----:B--2---:R-:W-:Y:S01]  /*d150*/  IMAD.X R3, RZ, RZ, R3, P0 ;  /* 0x000000ffff037224 */ /* 0x004fe200000e0603 */
[----:B------:R-:W-:Y:S01]  /*d160*/  IADD3 R6, P0, R24, R6, RZ ;  /* 0x0000000618067210 */ /* 0x000fe20007f1e0ff */
[----:B------:R-:W2:Y:S04]  /*d170*/  SHFL.IDX PT, R5, R5, 0x1, 0x181f ;  /* 0x00381f0005057f89 */ /* 0x000ea800000e0000 */
[----:B------:R-:W-:-:S05]  /*d180*/  IMAD.X R7, RZ, RZ, R9, P0 ;  /* 0x000000ffff077224 */ /* 0x000fca00000e0609 */
[----:B------:R0:W-:Y:S04]  /*d190*/  LDGSTS.E.BYPASS.LTC128B.128 [R4+0x1bc00], desc[UR48][R6.64], !P2 ;  /* 0x1bc0000006047fae */ /* 0x0001e8000d101d70 */
[----:B------:R0:W-:Y:S02]  /*d1a0*/  LDGSTS.E.BYPASS.LTC128B.128 [R4+0x1c400], desc[UR48][R2.64], !P2 ;  /* 0x1c40000002047fae */ /* 0x0001e4000d101d70 */
.L_x_217:
[----:B0-2---:R-:W-:-:S05]  /*d1b0*/  IADD3 R2, P0, R24, R5, RZ ;  /* 0x0000000518027210 */ /* 0x005fca0007f1e0ff */
[----:B----4-:R-:W-:Y:S01]  /*d1c0*/  IMAD.X R3, RZ, RZ, R10, P0 ;  /* 0x000000ffff037224 */ /* 0x010fe200000e060a */
[----:B------:R-:W-:-:S04]  /*d1d0*/  PLOP3.LUT P0, PT, PT, PT, PT, 0x80, 0x0 ;  /* 0x000000000000781c */ /* 0x000fc80003f0f070 */
[----:B------:R-:W-:Y:S01]  /*d1e0*/  @!PT LDS RZ, [RZ] ;  /* 0x00000000fffff984 */ /* 0x000fe20000000800 */
[----:B------:R-:W-:Y:S01]  /*d1f0*/  @!PT LDS RZ, [RZ] ;  /* 0x00000000fffff984 */ /* 0x000fe20000000800 */
[----:B------:R-:W-:Y:S01]  /*d200*/  @!PT LDS RZ, [RZ] ;  /* 0x00000000fffff984 */ /* 0x000fe20000000800 */
[----:B------:R0:W-:Y:S01]  /*d210*/  LDGSTS.E.BYPASS.LTC128B.128 [R4+0x1cc00], desc[UR48][R2.64], !P2 ;  /* 0x1cc0000002047fae */ /* 0x0001e2000d101d70 */
[----:B------:R-:W-:-:S08]  /*d220*/  NOP ;  /* 0x0000000000007918 */ /* 0x000fd00000000000 */
.L_x_73:
        /* <DEDUP_REMOVED lines=11> */
.L_x_74:
[----:B------:R1:W-:Y:S02]  /*d2e0*/  SYNCS.ARRIVE.TRANS64.A1T0 RZ, [R0+URZ+0x22830], RZ ;  /* 0x022830ff00ff79a7 */ /* 0x0003e4000810003f */
[----:B-1-3--:R-:W-:-:S05]  /*d2f0*/  IMAD.U32 R0, RZ, RZ, UR50 ;  /* 0x00000032ff007e24 */ /* 0x00afca000f8e00ff */
[----:B------:R-:W-:-:S13]  /*d300*/  ISETP.NE.AND P0, PT, R0, 0x3, PT ;  /* 0x000000030000780c */ /* 0x000fda0003f05270 */
[----:B------:R-:W-:Y:S05]  /*d310*/  @!P0 BRA `(.L_x_75) ;  /* 0x0000000000048947 */ /* 0x000fea0003800000 */
[----:B------:R-:W-:Y:S01]  /*d320*/  BPT.TRAP 0x1 ;  /* 0x000000040000795c */ /* 0x000fe20000300000 */
.L_x_75:
[----:B------:R-:W-:Y:S01]  /*d330*/  LOP3.LUT R0, R30, 0x1, RZ, 0x3c, !PT ;  /* 0x000000011e007812 */ /* 0x000fe200078e3cff */
[----:B------:R-:W-:Y:S01]  /*d340*/  BSSY B0, `(.L_x_76) ;  /* 0x0000005000007945 */ /* 0x000fe20003800000 */
[----:B------:R-:W-:Y:S02]  /*d350*/  LEA R17, R29, UR42, 0x3 ;  /* 0x0000002a1d117c11 */ /* 0x000fe4000f8e18ff */
[----:B------:R-:W-:-:S04]  /*d360*/  SHF.L.U32 R0, R0, 0x1f, RZ ;  /* 0x0000001f00007819 */ /* 0x000fc800000006ff */
[----:B------:R-:W0:Y:S02]  /*d370*/  SYNCS.PHASECHK.TRANS64.TRYWAIT P2, [R17+URZ+0x22870], R0 ;  /* 0x02287000110075a7 */ /* 0x000e24000804017f */
[----:B0-----:R-:W-:Y:S05]  /*d380*/  @!P2 BRA `(.L_x_77) ;  /* 0x0000004800c8a947 */ /* 0x001fea0003800000 */
.L_x_218:
[----:B------:R-:W-:Y:S05]  /*d390*/  BSYNC B0 ;  /* 0x0000000000007941 */ /* 0x000fea0003800000 */
.L_x_76:
[----:B------:R-:W-:-:S05]  /*d3a0*/  IMAD.U32 R2, RZ, RZ, UR47 ;  /* 0x0000002fff027e24 */ /* 0x000fca000f8e00ff */
[----:B------:R-:W-:-:S13]  /*d3b0*/  ISETP.NE.AND P2, PT, R2, 0x3, PT ;  /* 0x000000030200780c */ /* 0x000fda0003f45270 */
[----:B------:R-:W-:Y:S05]  /*d3c0*/  @!P2 BRA `(.L_x_78) ;  /* 0x000000000004a947 */ /* 0x000fea0003800000 */
[----:B------:R-:W-:Y:S01]  /*d3d0*/  BPT.TRAP 0x1 ;  /* 0x000000040000795c */ /* 0x000fe20000300000 */
.L_x_78:
[----:B0-----:R-:W-:Y:S01]  /*d3e0*/  SHF.L.U32 R0, R30, 0x1f, RZ ;  /* 0x0000001f1e007819 */ /* 0x001fe200000006ff */
[----:B------:R-:W-:-:S03]  /*d3f0*/  IMAD R2, R29, 0x5000, RZ ;  /* 0x000050001d027824 */ /* 0x000fc600078e02ff */
[----:B------:R-:W0:Y:S02]  /*d400*/  SYNCS.PHASECHK.TRANS64.TRYWAIT P2, [R17+URZ+0x22860], R0 ;  /* 0x02286000110075a7 */ /* 0x000e24000804017f */
[----:B0-----:R-:W-:Y:S05]  /*d410*/  @!P2 BRA `(.L_x_79) ;  /* 0x0000004800b8a947 */ /* 0x001fea0003800000 */
.L_x_219:
[----:B------:R-:W2:Y:S04]  /*d420*/  LDL R3, [R1+0x1c] ;  /* 0x00001c0001037983 */ /* 0x000ea80000100800 */
[----:B------:R-:W3:Y:S04]  /*d430*/  LDL R4, [R1+0x20] ;  /* 0x0000200001047983 */ /* 0x000ee80000100800 */
[----:B------:R-:W4:Y:S01]  /*d440*/  LDL R18, [R1+0x18] ;  /* 0x0000180001127983 */ /* 0x000f220000100800 */
[----:B------:R-:W-:Y:S05]  /*d450*/  WARPSYNC.ALL ;  /* 0x0000000000007948 */ /* 0x000fea0003800000 */
[----:B--2---:R-:W-:-:S05]  /*d460*/  LOP3.LUT R3, R2, R3, RZ, 0xfc, !PT ;  /* 0x0000000302037212 */ /* 0x004fca00078efcff */
[----:B0-----:R-:W-:Y:S01]  /*d470*/  VIADD R0, R3, UR42 ;  /* 0x0000002a03007c36 */ /* 0x001fe20008000000 */
[----:B------:R-:W0:Y:S01]  /*d480*/  LDSM.16.MT88.4 R12, [R3+UR42+0xa400] ;  /* 0x00a4002a030c783b */ /* 0x000e220008004200 */
[----:B----4-:R-:W-:Y:S02]  /*d490*/  IADD3 R2, R2, UR42, R18 ;  /* 0x0000002a02027c10 */ /* 0x010fe4000fffe012 */
[----:B---3--:R-:W-:Y:S02]  /*d4a0*/  IMAD.IADD R0, R4, 0x1, R0 ;  /* 0x0000000104007824 */ /* 0x008fe400078e0200 */
[----:B------:R-:W-:-:S03]  /*d4b0*/  IMAD.U32 R18, RZ, RZ, UR47 ;  /* 0x0000002fff127e24 */ /* 0x000fc6000f8e00ff */
[----:B------:R-:W1:Y:S02]  /*d4c0*/  LDSM.16.MT88.4 R4, [R0+0xa400] ;  /* 0x00a400000004783b */ /* 0x000e640000004200 */
[----:B------:R-:W-:Y:S02]  /*d4d0*/  ISETP.NE.AND P2, PT, R18, 0x3, PT ;  /* 0x000000031200780c */ /* 0x000fe40003f45270 */
[C-C-:B0-----:R-:W-:Y:S02]  /*d4e0*/  PRMT R8, R12.reuse, 0x6420, R13.reuse ;  /* 0x000064200c087816 */ /* 0x141fe4000000000d */
[----:B------:R-:W-:Y:S02]  /*d4f0*/  PRMT R9, R12, 0x7531, R13 ;  /* 0x000075310c097816 */ /* 0x000fe4000000000d */
[C-C-:B------:R-:W-:Y:S02]  /*d500*/  PRMT R10, R14.reuse, 0x6420, R15.reuse ;  /* 0x000064200e0a7816 */ /* 0x140fe4000000000f */
[----:B------:R-:W-:-:S02]  /*d510*/  PRMT R11, R14, 0x7531, R15 ;  /* 0x000075310e0b7816 */ /* 0x000fc4000000000f */
[C-C-:B-1----:R-:W-:Y:S02]  /*d520*/  PRMT R20, R4.reuse, 0x6420, R5.reuse ;  /* 0x0000642004147816 */ /* 0x142fe40000000005 */
[----:B------:R-:W-:Y:S01]  /*d530*/  PRMT R21, R4, 0x7531, R5 ;  /* 0x0000753104157816 */ /* 0x000fe20000000005 */
[----:B------:R-:W-:Y:S01]  /*d540*/  STSM.16.M88.4 [R2+0x400], R8 ;  /* 0x0004000802007844 */ /* 0x000fe20000000200 */
[C-C-:B------:R-:W-:Y:S02]  /*d550*/  PRMT R22, R6.reuse, 0x6420, R7.reuse ;  /* 0x0000642006167816 */ /* 0x140fe40000000007 */
[----:B------:R-:W-:-:S05]  /*d560*/  PRMT R23, R6, 0x7531, R7 ;  /* 0x0000753106177816 */ /* 0x000fca0000000007 */
[----:B------:R-:W-:Y:S04]  /*d570*/  STSM.16.M88.4 [R2+0xc00], R20 ;  /* 0x000c001402007844 */ /* 0x000fe80000000200 */
[----:B------:R-:W0:Y:S04]  /*d580*/  LDSM.16.MT88.4 R4, [R3+UR42+0xb400] ;  /* 0x00b4002a0304783b */ /* 0x000e280008004200 */
[----:B------:R-:W1:Y:S01]  /*d590*/  LDSM.16.MT88.4 R8, [R0+0xb400] ;  /* 0x00b400000008783b */ /* 0x000e620000004200 */
[C-C-:B0-----:R-:W-:Y:S02]  /*d5a0*/  PRMT R12, R4.reuse, 0x6420, R5.reuse ;  /* 0x00006420040c7816 */ /* 0x141fe40000000005 */
[----:B------:R-:W-:-:S02]  /*d5b0*/  PRMT R13, R4, 0x7531, R5 ;  /* 0x00007531040d7816 */ /* 0x000fc40000000005 */
[C-C-:B------:R-:W-:Y:S02]  /*d5c0*/  PRMT R14, R6.reuse, 0x6420, R7.reuse ;  /* 0x00006420060e7816 */ /* 0x140fe40000000007 */
[----:B------:R-:W-:Y:S02]  /*d5d0*/  PRMT R15, R6, 0x7531, R7 ;  /* 0x00007531060f7816 */ /* 0x000fe40000000007 */
        /* <DEDUP_REMOVED lines=38> */
[----:B------:R0:W-:Y:S01]  /*d840*/  STSM.16.M88.4 [R2+0x4400], R12 ;  /* 0x0044000c02007844 */ /* 0x0001e20000000200 */
[C-C-:B------:R-:W-:Y:S02]  /*d850*/  PRMT R6, R10.reuse, 0x6420, R11.reuse ;  /* 0x000064200a067816 */ /* 0x140fe4000000000b */
[----:B------:R-:W-:-:S05]  /*d860*/  PRMT R7, R10, 0x7531, R11 ;  /* 0x000075310a077816 */ /* 0x000fca000000000b */
[----:B------:R0:W-:Y:S01]  /*d870*/  STSM.16.M88.4 [R2+0x4c00], R4 ;  /* 0x004c000402007844 */ /* 0x0001e20000000200 */
[----:B------:R-:W-:Y:S01]  /*d880*/  @!PT LDS RZ, [RZ] ;  /* 0x00000000fffff984 */ /* 0x000fe20000000800 */
[----:B------:R-:W-:Y:S01]  /*d890*/  @!PT LDS RZ, [RZ] ;  /* 0x00000000fffff984 */ /* 0x000fe20000000800 */
[----:B------:R-:W-:Y:S01]  /*d8a0*/  @!PT LDS RZ, [RZ] ;  /* 0x00000000fffff984 */ /* 0x000fe20000000800 */
[----:B------:R-:W-:Y:S01]  /*d8b0*/  @!PT LDS RZ, [RZ] ;  /* 0x00000000fffff984 */ /* 0x000fe20000000800 */
[----:B------:R1:W-:Y:S06]  /*d8c0*/  MEMBAR.ALL.CTA ;  /* 0x0000000000007992 */ /* 0x0003ec0000008000 */
[----:B-1----:R-:W1:Y:S01]  /*d8d0*/  FENCE.VIEW.ASYNC.S ;  /* 0x00000000000073c6 */ /* 0x002e620000000000 */
[----:B------:R-:W-:Y:S05]  /*d8e0*/  @!P2 BRA `(.L_x_80) ;  /* 0x000000000004a947 */ /* 0x000fea0003800000 */
[----:B------:R-:W-:Y:S01]  /*d8f0*/  BPT.TRAP 0x1 ;  /* 0x000000040000795c */ /* 0x000fe20000300000 */
.L_x_80:
[----:B-1----:R1:W-:Y:S01]  /*d900*/  SYNCS.ARRIVE.TRANS64.A1T0 RZ, [R17+URZ+0x22850], RZ ;  /* 0x022850ff11ff79a7 */ /* 0x0023e2000810003f */
[----:B------:R-:W-:Y:S06]  /*d910*/  BAR.SYNC.DEFER_BLOCKING 0x2, 0x80 ;  /* 0x0082000000007b1d */ /* 0x000fec0000010000 */
[----:B------:R-:W-:Y:S05]  /*d920*/  @!P0 BRA `(.L_x_81) ;  /* 0x0000000000048947 */ /* 0x000fea0003800000 */
[----:B------:R-:W-:Y:S01]  /*d930*/  BPT.TRAP 0x1 ;  /* 0x000000040000795c */ /* 0x000fe20000300000 */
.L_x_81:
[----:B------:R2:W5:Y:S01]  /*d940*/  LDL R30, [R1+0x4] ;  /* 0x00000400011e7983 */ /* 0x0005620000100800 */
[----:B-1----:R-:W-:Y:S02]  /*d950*/  VIADD R17, R17, 0x22880 ;  /* 0x0002288011117836 */ /* 0x002fe40000000000 */
[----:B------:R-:W-:-:S05]  /*d960*/  IMAD.U32 R0, RZ, RZ, UR46 ;  /* 0x0000002eff007e24 */ /* 0x000fca000f8e00ff */
[----:B------:R-:W-:-:S04]  /*d970*/  PRMT R17, R0, 0x654, R17 ;  /* 0x0000065400117816 */ /* 0x000fc80000000011 */
[----:B------:R2:W-:Y:S01]  /*d980*/  SYNCS.ARRIVE.TRANS64.RED.A1T0 RZ, [R17+URZ], RZ ;  /* 0x000000ff11ff79a7 */ /* 0x0005e2000810043f */
[----:B------:R-:W-:Y:S01]  /*d990*/  MOV R29, R36 ;  /* 0x00000024001d7202 */ /* 0x000fe20000000f00 */
[----:B------:R-:W-:Y:S06]  /*d9a0*/  @P1 BRA `(.L_x_82) ;  /* 0xffffffe400bc1947 */ /* 0x000fec000383ffff */
.L_x_62:
[----:B0-----:R-:W-:-:S05]  /*d9b0*/  IMAD.U32 R0, RZ, RZ, UR50 ;  /* 0x00000032ff007e24 */ /* 0x001fca000f8e00ff */
[----:B------:R-:W-:-:S13]  /*d9c0*/  ISETP.NE.AND P0, PT, R0, 0x3, PT ;  /* 0x000000030000780c */ /* 0x000fda0003f05270 */
[----:B------:R-:W-:Y:S05]  /*d9d0*/  @!P0 BRA `(.L_x_83) ;  /* 0x0000000000048947 */ /* 0x000fea0003800000 */
[----:B------:R-:W-:Y:S01]  /*d9e0*/  BPT.TRAP 0x1 ;  /* 0x000000040000795c */ /* 0x000fe20000300000 */
.L_x_83:
[----:B------:R-:W3:Y:S01]  /*d9f0*/  LDL R0, [R1+0x4] ;  /* 0x0000040001007983 */ /* 0x000ee20000100800 */
[----:B------:R-:W-:Y:S01]  /*da00*/  LEA R24, R36, UR42, 0x3 ;  /* 0x0000002a24187c11 */ /* 0x000fe2000f8e18ff */
[----:B------:R-:W-:Y:S01]  /*da10*/  BSSY B0, `(.L_x_84) ;  /* 0x0000005000007945 */ /* 0x000fe20003800000 */
[----:B---3--:R-:W-:-:S04]  /*da20*/  LOP3.LUT R3, R0, 0x1, RZ, 0x3c, !PT ;  /* 0x0000000100037812 */ /* 0x008fc800078e3cff */
[----:B------:R-:W-:-:S04]  /*da30*/  SHF.L.U32 R3, R3, 0x1f, RZ ;  /* 0x0000001f03037819 */ /* 0x000fc800000006ff */
[----:B------:R-:W0:Y:S02]  /*da40*/  SYNCS.PHASECHK.TRANS64.TRYWAIT P1, [R24+URZ+0x22870], R3 ;  /* 0x02287003180075a7 */ /* 0x000e24000802017f */
[----:B0-----:R-:W-:Y:S05]  /*da50*/  @!P1 BRA `(.L_x_85) ;  /* 0x00000044003c9947 */ /* 0x001fea0003800000 */
.L_x_220:
[----:B------:R-:W-:Y:S05]  /*da60*/  BSYNC B0 ;  /* 0x0000000000007941 */ /* 0x000fea0003800000 */
.L_x_84:
[----:B------:R-:W-:-:S05]  /*da70*/  IMAD.U32 R0, RZ, RZ, UR47 ;  /* 0x0000002fff007e24 */ /* 0x000fca000f8e00ff */
[----:B------:R-:W-:-:S13]  /*da80*/  ISETP.NE.AND P1, PT, R0, 0x3, PT ;  /* 0x000000030000780c */ /* 0x000fda0003f25270 */
[----:B------:R-:W-:Y:S05]  /*da90*/  @!P1 BRA `(.L_x_86) ;  /* 0x0000000000049947 */ /* 0x000fea0003800000 */
[----:B------:R-:W-:Y:S01]  /*daa0*/  BPT.TRAP 0x1 ;  /* 0x000000040000795c */ /* 0x000fe20000300000 */
.L_x_86:
[----:B0-----:R-:W3:Y:S04]  /*dab0*/  LDL R3, [R1+0x4] ;  /* 0x0000040001037983 */ /* 0x001ee80000100800 */
[----:B------:R-:W4:Y:S01]  /*dac0*/  LDL R2, [R1+0x1c] ;  /* 0x00001c0001027983 */ /* 0x000f220000100800 */
[----:B------:R-:W-:Y:S01]  /*dad0*/  IMAD R0, R36, 0x5000, RZ ;  /* 0x0000500024007824 */ /* 0x000fe200078e02ff */
[----:B---3--:R-:W-:-:S04]  /*dae0*/  SHF.L.U32 R5, R3, 0x1f, RZ ;  /* 0x0000001f03057819 */ /* 0x008fc800000006ff */
[----:B------:R-:W0:Y:S01]  /*daf0*/  SYNCS.PHASECHK.TRANS64.TRYWAIT P1, [R24+URZ+0x22860], R5 ;  /* 0x02286005180075a7 */ /* 0x000e22000802017f */
[----:B----4-:R-:W-:-:S05]  /*db00*/  LOP3.LUT R2, R0, R2, RZ, 0xfc, !PT ;  /* 0x0000000200027212 */ /* 0x010fca00078efcff */
[----:B------:R-:W-:Y:S01]  /*db10*/  VIADD R3, R2, UR42 ;  /* 0x0000002a02037c36 */ /* 0x000fe20008000000 */
[----:B0-----:R-:W-:Y:S06]  /*db20*/  @!P1 BRA `(.L_x_87) ;  /* 0x00000044001c9947 */ /* 0x001fec0003800000 */
.L_x_221:
[----:B------:R-:W3:Y:S04]  /*db30*/  LDL R4, [R1+0x20] ;  /* 0x0000200001047983 */ /* 0x000ee80000100800 */
[----:B------:R-:W4:Y:S01]  /*db40*/  LDL R16, [R1+0x18] ;  /* 0x0000180001107983 */ /* 0x000f220000100800 */
[----:B------:R-:W-:Y:S05]  /*db50*/  WARPSYNC.ALL ;  /* 0x0000000000007948 */ /* 0x000fea0003800000 */
[----:B------:R-:W1:Y:S01]  /*db60*/  LDSM.16.MT88.4 R8, [R2+UR42+0xa400] ;  /* 0x00a4002a0208783b */ /* 0x000e620008004200 */
[----:B------:R-:W-:-:S05]  /*db70*/  IMAD.U32 R25, RZ, RZ, UR47 ;  /* 0x0000002fff197e24 */ /* 0x000fca000f8e00ff */
[----:B------:R-:W-:Y:S02]  /*db80*/  ISETP.NE.AND P1, PT, R25, 0x3, PT ;  /* 0x000000031900780c */ /* 0x000fe40003f25270 */
[C-C-:B-1----:R-:W-:Y:S02]  /*db90*/  PRMT R12, R8.reuse, 0x6420, R9.reuse ;  /* 0x00006420080c7816 */ /* 0x142fe40000000009 */
[----:B------:R-:W-:Y:S02]  /*dba0*/  PRMT R13, R8, 0x7531, R9 ;  /* 0x00007531080d7816 */ /* 0x000fe40000000009 */
[C-C-:B------:R-:W-:Y:S02]  /*dbb0*/  PRMT R14, R10.reuse, 0x6420, R11.reuse ;  /* 0x000064200a0e7816 */ /* 0x140fe4000000000b */
[----:B------:R-:W-:Y:S01]  /*dbc0*/  PRMT R15, R10, 0x7531, R11 ;  /* 0x000075310a0f7816 */ /* 0x000fe2000000000b */
[----:B---3--:R-:W-:Y:S01]  /*dbd0*/  IMAD.IADD R3, R4, 0x1, R3 ;  /* 0x0000000104037824 */ /* 0x008fe200078e0203 */
[----:B----4-:R-:W-:-:S04]  /*dbe0*/  IADD3 R0, R0, UR42, R16 ;  /* 0x0000002a00007c10 */ /* 0x010fc8000fffe010 */
[----:B0-----:R-:W0:Y:S04]  /*dbf0*/  LDSM.16.MT88.4 R4, [R3+0xa400] ;  /* 0x00a400000304783b */ /* 0x001e280000004200 */
[----:B------:R-:W-:Y:S01]  /*dc00*/  STSM.16.M88.4 [R0+0x400], R12 ;  /* 0x0004000c00007844 */ /* 0x000fe20000000200 */
[C-C-:B0-----:R-:W-:Y:S02]  /*dc10*/  PRMT R16, R4.reuse, 0x6420, R5.reuse ;  /* 0x0000642004107816 */ /* 0x141fe40000000005 */
[----:B--2---:R-:W-:Y:S02]  /*dc20*/  PRMT R17, R4, 0x7531, R5 ;  /* 0x0000753104117816 */ /* 0x004fe40000000005 */
        /* <DEDUP_REMOVED lines=59> */
.L_x_88:
[----:B-1----:R1:W-:Y:S01]  /*dfe0*/  SYNCS.ARRIVE.TRANS64.A1T0 RZ, [R24+URZ+0x22850], RZ ;  /* 0x022850ff18ff79a7 */ /* 0x0023e2000810003f */
[----:B------:R-:W-:Y:S06]  /*dff0*/  BAR.SYNC.DEFER_BLOCKING 0x2, 0x80 ;  /* 0x0082000000007b1d */ /* 0x000fec0000010000 */
[----:B------:R-:W-:Y:S05]  /*e000*/  @!P0 BRA `(.L_x_89) ;  /* 0x0000000000048947 */ /* 0x000fea0003800000 */
[----:B------:R-:W-:Y:S01]  /*e010*/  BPT.TRAP 0x1 ;  /* 0x000000040000795c */ /* 0x000fe20000300000 */
.L_x_89:
[----:B------:R-:W2:Y:S01]  /*e020*/  LDL.LU R4, [R1+0x4] ;  /* 0x0000040001047983 */ /* 0x000ea20000300800 */
[----:B------:R-:W3:Y:S01]  /*e030*/  LDC R2, c[0x0][0xc34] ;  /* 0x00030d00ff027b82 */ /* 0x000ee20000000800 */
[----:B------:R-:W-:Y:S01]  /*e040*/  VIADD R36, R36, 0x1 ;  /* 0x0000000124247836 */ /* 0x000fe20000000000 */
[----:B------:R-:W-:Y:S01]  /*e050*/  UIADD3 UR39, UR51, UR39, URZ ;  /* 0x0000002733277290 */ /* 0x000fe2000fffe03f */
[----:B-1----:R-:W-:Y:S01]  /*e060*/  VIADD R24, R24, 0x22880 ;  /* 0x0002288018187836 */ /* 0x002fe20000000000 */
[----:B------:R-:W-:Y:S01]  /*e070*/  UIADD3 UR37, UR37, 0x1, URZ ;  /* 0x0000000125257890 */ /* 0x000fe2000fffe03f */
[----:B------:R-:W-:Y:S01]  /*e080*/  IMAD.U32 R3, RZ, RZ, UR46 ;  /* 0x0000002eff037e24 */ /* 0x000fe2000f8e00ff */
[----:B------:R-:W-:-:S04]  /*e090*/  ISETP.NE.AND P0, PT, R36, 0x2, PT ;  /* 0x000000022400780c */ /* 0x000fc80003f05270 */
[----:B0-----:R-:W-:Y:S02]  /*e0a0*/  SEL R0, RZ, 0x1, P0 ;  /* 0x00000001ff007807 */ /* 0x001fe40000000000 */
[----:B------:R-:W-:Y:S02]  /*e0b0*/  SEL R36, R36, RZ, P0 ;  /* 0x000000ff24247207 */ /* 0x000fe40000000000 */
[----:B------:R-:W-:-:S04]  /*e0c0*/  PRMT R24, R3, 0x654, R24 ;  /* 0x0000065403187816 */ /* 0x000fc80000000018 */
[----:B------:R0:W-:Y:S01]  /*e0d0*/  SYNCS.ARRIVE.TRANS64.RED.A1T0 RZ, [R24+URZ], RZ ;  /* 0x000000ff18ff79a7 */ /* 0x0001e2000810043f */
[----:B---3--:R-:W-:Y:S02]  /*e0e0*/  ISETP.LE.AND P0, PT, R2, UR39, PT ;  /* 0x0000002702007c0c */ /* 0x008fe4000bf03270 */
[----:B--2---:R-:W-:-:S05]  /*e0f0*/  LOP3.LUT R4, R4, R0, RZ, 0x3c, !PT ;  /* 0x0000000004047212 */ /* 0x004fca00078e3cff */
[----:B------:R0:W-:Y:S06]  /*e100*/  STL [R1+0x4], R4 ;  /* 0x0000040401007387 */ /* 0x0001ec0000100800 */
[----:B------:R-:W-:Y:S05]  /*e110*/  @!P0 BRA `(.L_x_90) ;  /* 0xffffffb800608947 */ /* 0x000fea000383ffff */
[----:B------:R-:W-:-:S12]  /*e120*/  ULOP3.LUT UR37, UR37, 0x1, URZ, 0xc, !UPT ;  /* 0x0000000125257892 */ /* 0x000fd8000f8e0c3f */
.L_x_40:
[----:B------:R-:W1:Y:S01]  /*e130*/  S2R R3, SR_CgaCtaId ;  /* 0x0000000000037919 */ /* 0x000e620000008800 */
[----:B------:R-:W-:Y:S01]  /*e140*/  MOV R0, 0x400 ;  /* 0x0000040000007802 */ /* 0x000fe20000000f00 */
[----:B------:R-:W-:-:S03]  /*e150*/  IMAD.U32 R2, RZ, RZ, UR37 ;  /* 0x00000025ff027e24 */ /* 0x000fc6000f8e00ff */
[----:B-1----:R-:W-:Y:S02]  /*e160*/  LEA R5, R3, R0, 0x18 ;  /* 0x0000000003057211 */ /* 0x002fe400078ec0ff */
[----:B------:R-:W-:-:S04]  /*e170*/  SHF.L.U32 R0, R2, 0x1f, RZ ;  /* 0x0000001f02007819 */ /* 0x000fc800000006ff */
[----:B------:R-:W1:Y:S02]  /*e180*/  SYNCS.PHASECHK.TRANS64.TRYWAIT P0, [R5+URZ+0x22820], R0 ;  /* 0x02282000050075a7 */ /* 0x000e64000800017f */
[----:B-1----:R-:W-:Y:S05]  /*e190*/  @!P0 BRA `(.L_x_91) ;  /* 0x0000003c00948947 */ /* 0x002fea0003800000 */
.L_x_222:
[----:B------:R-:W2:Y:S02]  /*e1a0*/  S2R R2, SR_TID.X ;  /* 0x0000000000027919 */ /* 0x000ea40000002100 */
[----:B--2---:R-:W-:-:S04]  /*e1b0*/  SHF.R.U32.HI R2, RZ, 0x5, R2 ;  /* 0x00000005ff027819 */ /* 0x004fc80000011602 */
[----:B------:R-:W-:-:S05]  /*e1c0*/  LOP3.LUT R2, R2, 0x3, RZ, 0xc0, !PT ;  /* 0x0000000302027812 */ /* 0x000fca00078ec0ff */
[----:B-1----:R-:W1:Y:S02]  /*e1d0*/  SHFL.IDX PT, R0, R2, RZ, 0x1f ;  /* 0x00001fff02007589 */ /* 0x002e6400000e0000 */
[----:B-1----:R-:W-:-:S13]  /*e1e0*/  ISETP.NE.AND P0, PT, R0, RZ, PT ;  /* 0x000000ff0000720c */ /* 0x002fda0003f05270 */
[----:B------:R-:W-:Y:S05]  /*e1f0*/  @P0 EXIT ;  /* 0x000000000000094d */ /* 0x000fea0003800000 */
[----:B------:R-:W-:Y:S01]  /*e200*/  ELECT P0, URZ, PT ;  /* 0x00000000003f782f */ /* 0x000fe20003800000 */
[----:B------:R-:W-:-:S12]  /*e210*/  BSSY B0, `(.L_x_92) ;  /* 0x000002a000007945 */ /* 0x000fd80003800000 */
[----:B------:R-:W-:Y:S05]  /*e220*/  @!P0 BRA `(.L_x_93) ;  /* 0x0000000000a08947 */ /* 0x000fea0003800000 */
[----:B------:R-:W-:-:S06]  /*e230*/  ULOP3.LUT UR4, UR36, 0x2, URZ, 0xfc, !UPT ;  /* 0x0000000224047892 */ /* 0x000fcc000f8efc3f */
[----:B------:R-:W-:-:S05]  /*e240*/  IMAD.U32 R0, RZ, RZ, UR4 ;  /* 0x00000004ff007e24 */ /* 0x000fca000f8e00ff */
[----:B------:R-:W-:-:S13]  /*e250*/  ISETP.NE.AND P0, PT, R0, 0x3, PT ;  /* 0x000000030000780c */ /* 0x000fda0003f05270 */
[----:B------:R-:W-:Y:S05]  /*e260*/  @!P0 BRA `(.L_x_94) ;  /* 0x0000000000048947 */ /* 0x000fea0003800000 */
[----:B------:R-:W-:Y:S01]  /*e270*/  BPT.TRAP 0x1 ;  /* 0x000000040000795c */ /* 0x000fe20000300000 */
.L_x_94:
[----:B------:R-:W2:Y:S01]  /*e280*/  LDL R0, [R1+0x4] ;  /* 0x0000040001007983 */ /* 0x000ea20000100800 */
[C---:B------:R-:W-:Y:S02]  /*e290*/  IMAD R3, R36.reuse, 0x8, R5 ;  /* 0x0000000824037824 */ /* 0x040fe400078e0205 */
[----:B------:R-:W-:-:S05]  /*e2a0*/  VIADD R36, R36, 0x1 ;  /* 0x0000000124247836 */ /* 0x000fca0000000000 */
[----:B------:R-:W-:Y:S02]  /*e2b0*/  ISETP.NE.AND P2, PT, R36, 0x2, PT ;  /* 0x000000022400780c */ /* 0x000fe40003f45270 */
[----:B--2---:R-:W-:Y:S02]  /*e2c0*/  SHF.L.U32 R2, R0, 0x1f, RZ ;  /* 0x0000001f00027819 */ /* 0x004fe400000006ff */
[----:B------:R-:W-:Y:S02]  /*e2d0*/  SEL R0, RZ, 0x1, P2 ;  /* 0x00000001ff007807 */ /* 0x000fe40001000000 */
[----:B------:R-:W1:Y:S02]  /*e2e0*/  SYNCS.PHASECHK.TRANS64.TRYWAIT P1, [R3+URZ+0x22840], R2 ;  /* 0x02284002030075a7 */ /* 0x000e64000802017f */
[----:B-1----:R-:W-:Y:S05]  /*e2f0*/  @!P1 BRA `(.L_x_95) ;  /* 0x0000003c00509947 */ /* 0x002fea0003800000 */
.L_x_223:
[----:B0-----:R-:W2:Y:S01]  /*e300*/  LDL.LU R4, [R1+0x4] ;  /* 0x0000040001047983 */ /* 0x001ea20000300800 */
[----:B------:R-:W-:Y:S02]  /*e310*/  SEL R36, R36, RZ, P2 ;  /* 0x000000ff24247207 */ /* 0x000fe40001000000 */
[----:B--2---:R-:W-:Y:S01]  /*e320*/  LOP3.LUT R0, R4, R0, RZ, 0x3c, !PT ;  /* 0x0000000004007212 */ /* 0x004fe200078e3cff */
[----:B------:R-:W-:Y:S06]  /*e330*/  @!P0 BRA `(.L_x_96) ;  /* 0x0000000000048947 */ /* 0x000fec0003800000 */
[----:B------:R-:W-:Y:S01]  /*e340*/  BPT.TRAP 0x1 ;  /* 0x000000040000795c */ /* 0x000fe20000300000 */
.L_x_96:
[----:B------:R-:W-:Y:S02]  /*e350*/  LEA R5, R36, R5, 0x3 ;  /* 0x0000000524057211 */ /* 0x000fe400078e18ff */
[----:B------:R-:W-:-:S04]  /*e360*/  SHF.L.U32 R0, R0, 0x1f, RZ ;  /* 0x0000001f00007819 */ /* 0x000fc800000006ff */
[----:B------:R-:W0:Y:S02]  /*e370*/  SYNCS.PHASECHK.TRANS64.TRYWAIT P1, [R5+URZ+0x22840], R0 ;  /* 0x02284000050075a7 */ /* 0x000e24000802017f */
[----:B0-----:R-:W-:Y:S05]  /*e380*/  @!P1 BRA `(.L_x_97) ;  /* 0x0000003c00409947 */ /* 0x001fea0003800000 */
.L_x_224:
[----:B------:R-:W-:Y:S05]  /*e390*/  @!P0 BRA `(.L_x_98) ;  /* 0x0000000000048947 */ /* 0x000fea0003800000 */
[----:B------:R-:W-:Y:S01]  /*e3a0*/  BPT.TRAP 0x1 ;  /* 0x000000040000795c */ /* 0x000fe20000300000 */
.L_x_98:
[----:B------:R-:W2:Y:S02]  /*e3b0*/  SYNCS.PHASECHK.TRANS64.TRYWAIT P1, [R3+URZ+0x22860], R2 ;  /* 0x02286002030075a7 */ /* 0x000ea4000802017f */
[----:B--2---:R-:W-:Y:S05]  /*e3c0*/  @!P1 BRA `(.L_x_99) ;  /* 0x0000003c00449947 */ /* 0x004fea0003800000 */
.L_x_225:
[----:B------:R-:W-:Y:S05]  /*e3d0*/  @!P0 BRA `(.L_x_100) ;  /* 0x0000000000048947 */ /* 0x000fea0003800000 */
[----:B------:R-:W-:Y:S01]  /*e3e0*/  BPT.TRAP 0x1 ;  /* 0x000000040000795c */ /* 0x000fe20000300000 */
.L_x_100:
[----:B------:R-:W3:Y:S02]  /*e3f0*/  SYNCS.PHASECHK.TRANS64.TRYWAIT P1, [R5+URZ+0x22860], R0 ;  /* 0x02286000050075a7 */ /* 0x000ee4000802017f */
[----:B---3--:R-:W-:Y:S05]  /*e400*/  @!P1 BRA `(.L_x_101) ;  /* 0x0000003c00489947 */ /* 0x008fea0003800000 */
.L_x_226:
[----:B------:R-:W-:Y:S05]  /*e410*/  @!P0 BRA `(.L_x_102) ;  /* 0x0000000000048947 */ /* 0x000fea0003800000 */
[----:B------:R-:W-:Y:S01]  /*e420*/  BPT.TRAP 0x1 ;  /* 0x000000040000795c */ /* 0x000fe20000300000 */
.L_x_102:
[----:B------:R-:W4:Y:S02]  /*e430*/  SYNCS.PHASECHK.TRANS64.TRYWAIT P1, [R3+URZ+0x22880], R2 ;  /* 0x02288002030075a7 */ /* 0x000f24000802017f */
[----:B----4-:R-:W-:Y:S05]  /*e440*/  @!P1 BRA `(.L_x_103) ;  /* 0x0000003c004c9947 */ /* 0x010fea0003800000 */
.L_x_227:
[----:B------:R-:W-:Y:S05]  /*e450*/  @!P0 BRA `(.L_x_104) ;  /* 0x0000000000048947 */ /* 0x000fea0003800000 */
[----:B------:R-:W-:Y:S01]  /*e460*/  BPT.TRAP 0x1 ;  /* 0x000000040000795c */ /* 0x000fe20000300000 */
.L_x_104:
[----:B------:R0:W0:Y:S02]  /*e470*/  SYNCS.PHASECHK.TRANS64.TRYWAIT P0, [R5+URZ+0x22880], R0 ;  /* 0x02288000050075a7 */ /* 0x000024000800017f */
[----:B0-----:R-:W-:Y:S05]  /*e480*/  @!P0 NANOSLEEP.SYNCS 0x989680 ;  /* 0x009896800000895d */ /* 0x001fea0003900000 */
[----:B------:R-:W0:Y:S02]  /*e490*/  @!P0 SYNCS.PHASECHK.TRANS64 P0, [R5+URZ+0x22880], R0 ;  /* 0x02288000050085a7 */ /* 0x000e24000800007f */
[----:B0-----:R-:W-:Y:S05]  /*e4a0*/  @!P0 BRA `(.L_x_104) ;  /* 0xfffffffc00f08947 */ /* 0x001fea000383ffff */
.L_x_93:
[----:B------:R-:W-:Y:S05]  /*e4b0*/  BSYNC B0 ;  /* 0x0000000000007941 */ /* 0x000fea0003800000 */
.L_x_92:
[----:B------:R-:W-:Y:S05]  /*e4c0*/  EXIT ;  /* 0x000000000000794d */ /* 0x000fea0003800000 */
.L_x_8:
[----:B0-----:R-:W-:-:S04]  /*e4d0*/  IMAD.U32 R3, RZ, RZ, UR41 ;  /* 0x00000029ff037e24 */ /* 0x001fc8000f8e00ff */
[----:B------:R0:W1:Y:S03]  /*e4e0*/  SYNCS.PHASECHK.TRANS64.TRYWAIT P1, [R3+URZ+0x22800], R0 ;  /* 0x02280000030075a7 */ /* 0x000066000802017f */
[----:B-1----:R-:W-:Y:S05]  /*e4f0*/  @!P1 NANOSLEEP.SYNCS 0x989680 ;  /* 0x009896800000995d */ /* 0x002fea0003900000 */
[----:B------:R-:W1:Y:S02]  /*e500*/  @!P1 SYNCS.PHASECHK.TRANS64 P1, [R3+URZ+0x22800], R0 ;  /* 0x02280000030095a7 */ /* 0x000e64000802007f */
[----:B-1----:R-:W-:Y:S05]  /*e510*/  @!P1 BRA `(.L_x_8) ;  /* 0xfffffffc00ec9947 */ /* 0x002fea000383ffff */
[----:B------:R-:W-:Y:S05]  /*e520*/  BRA `(.L_x_105) ;  /* 0xffffff2c00b47947 */ /* 0x000fea000383ffff */
.L_x_12:
[----:B-1----:R1:W2:Y:S02]  /*e530*/  SYNCS.PHASECHK.TRANS64.TRYWAIT P1, [R5+URZ+0x22830], R0 ;  /* 0x02283000050075a7 */ /* 0x0022a4000802017f */
[----:B--2---:R-:W-:Y:S05]  /*e540*/  @!P1 NANOSLEEP.SYNCS 0x989680 ;  /* 0x009896800000995d */ /* 0x004fea0003900000 */
[----:B------:R-:W2:Y:S02]  /*e550*/  @!P1 SYNCS.PHASECHK.TRANS64 P1, [R5+URZ+0x22830], R0 ;  /* 0x02283000050095a7 */ /* 0x000ea4000802007f */
[----:B--2---:R-:W-:Y:S05]  /*e560*/  @!P1 BRA `(.L_x_12) ;  /* 0xfffffffc00f09947 */ /* 0x004fea000383ffff */
[----:B------:R-:W-:Y:S05]  /*e570*/  BRA `(.L_x_11) ;  /* 0xffffff2c00d07947 */ /* 0x000fea000383ffff */
.L_x_18:
[----:B-1----:R-:W-:-:S04]  /*e580*/  IMAD.U32 R4, RZ, RZ, UR6 ;  /* 0x00000006ff047e24 */ /* 0x002fc8000f8e00ff */
[----:B------:R1:W2:Y:S03]  /*e590*/  SYNCS.PHASECHK.TRANS64.TRYWAIT P1, [R4+URZ+0x22830], R3 ;  /* 0x02283003040075a7 */ /* 0x0002a6000802017f */
[----:B--2---:R-:W-:Y:S05]  /*e5a0*/  @!P1 NANOSLEEP.SYNCS 0x989680 ;  /* 0x009896800000995d */ /* 0x004fea0003900000 */
[----:B------:R-:W2:Y:S02]  /*e5b0*/  @!P1 SYNCS.PHASECHK.TRANS64 P1, [R4+URZ+0x22830], R3 ;  /* 0x02283003040095a7 */ /* 0x000ea4000802007f */
[----:B--2---:R-:W-:Y:S05]  /*e5c0*/  @!P1 BRA `(.L_x_18) ;  /* 0xfffffffc00ec9947 */ /* 0x004fea000383ffff */
[----:B------:R-:W-:Y:S05]  /*e5d0*/  BRA `(.L_x_15) ;  /* 0xffffff5c00c07947 */ /* 0x000fea000383ffff */
.L_x_22:
[----:B-1----:R-:W-:-:S04]  /*e5e0*/  IMAD.U32 R4, RZ, RZ, UR6 ;  /* 0x00000006ff047e24 */ /* 0x002fc8000f8e00ff */
[----:B------:R1:W2:Y:S03]  /*e5f0*/  SYNCS.PHASECHK.TRANS64.TRYWAIT P1, [R4+URZ+0x22850], R3 ;  /* 0x02285003040075a7 */ /* 0x0002a6000802017f */
[----:B--2---:R-:W-:Y:S05]  /*e600*/  @!P1 NANOSLEEP.SYNCS 0x989680 ;  /* 0x009896800000995d */ /* 0x004fea0003900000 */
[----:B------:R-:W2:Y:S02]  /*e610*/  @!P1 SYNCS.PHASECHK.TRANS64 P1, [R4+URZ+0x22850], R3 ;  /* 0x02285003040095a7 */ /* 0x000ea4000802007f */
[----:B--2---:R-:W-:Y:S05]  /*e620*/  @!P1 BRA `(.L_x_22) ;  /* 0xfffffffc00ec9947 */ /* 0x004fea000383ffff */
[----:B------:R-:W-:Y:S05]  /*e630*/  BRA `(.L_x_19) ;  /* 0xffffff6400d47947 */ /* 0x000fea000383ffff */
.L_x_29:
[----:B-1----:R-:W-:-:S04]  /*e640*/  IMAD.U32 R7, RZ, RZ, UR4 ;  /* 0x00000004ff077e24 */ /* 0x002fc8000f8e00ff */
[----:B------:R1:W2:Y:S03]  /*e650*/  SYNCS.PHASECHK.TRANS64.TRYWAIT P1, [R7+URZ+0x22850], R0 ;  /* 0x02285000070075a7 */ /* 0x0002a6000802017f */
[----:B--2---:R-:W-:Y:S05]  /*e660*/  @!P1 NANOSLEEP.SYNCS 0x989680 ;  /* 0x009896800000995d */ /* 0x004fea0003900000 */
[----:B------:R-:W2:Y:S02]  /*e670*/  @!P1 SYNCS.PHASECHK.TRANS64 P1, [R7+URZ+0x22850], R0 ;  /* 0x02285000070095a7 */ /* 0x000ea4000802007f */
[----:B--2---:R-:W-:Y:S05]  /*e680*/  @!P1 BRA `(.L_x_29) ;  /* 0xfffffffc00ec9947 */ /* 0x004fea000383ffff */
[----:B------:R-:W-:Y:S05]  /*e690*/  BRA `(.L_x_28) ;  /* 0xffffff8400a47947 */ /* 0x000fea000383ffff */
.L_x_46:
[----:B------:R-:W0:Y:S01]  /*e6a0*/  S2R R18, SR_TID.X ;  /* 0x0000000000127919 */ /* 0x000e220000002100 */
[----:B------:R-:W-:Y:S02]  /*e6b0*/  IMAD.MOV.U32 R12, RZ, RZ, RZ ;  /* 0x000000ffff0c7224 */ /* 0x000fe400078e00ff */
[----:B------:R-:W-:Y:S02]  /*e6c0*/  IMAD.MOV.U32 R11, RZ, RZ, 0x1f ;  /* 0x0000001fff0b7424 */ /* 0x000fe400078e00ff */
[----:B------:R-:W-:Y:S01]  /*e6d0*/  IMAD.MOV.U32 R15, RZ, RZ, -0x1 ;  /* 0xffffffffff0f7424 */ /* 0x000fe200078e00ff */
[----:B0-----:R-:W-:-:S04]  /*e6e0*/  SHF.R.U32.HI R18, RZ, 0x5, R18 ;  /* 0x00000005ff127819 */ /* 0x001fc80000011612 */
[----:B------:R-:W-:-:S05]  /*e6f0*/  LOP3.LUT R18, R18, 0x3, RZ, 0xc0, !PT ;  /* 0x0000000312127812 */ /* 0x000fca00078ec0ff */
[----:B------:R-:W-:-:S07]  /*e700*/  IMAD.MOV.U32 R13, RZ, RZ, R18 ;  /* 0x000000ffff0d7224 */ /* 0x000fce00078e0012 */
[----:B-1----:R-:W-:Y:S05]  /*e710*/  WARPSYNC.COLLECTIVE R15, `(.L_x_106) ;  /* 0x000000000f087348 */ /* 0x002fea0003c00000 */
[----:B------:R0:W2:Y:S02]  /*e720*/  SHFL.IDX P6, R14, R13, R12, R11 ;  /* 0x0000000c0d0e7389 */ /* 0x0000a400000c000b */
[----:B012---:R-:W-:Y:S01]  /*e730*/  ENDCOLLECTIVE ;  /* 0x000000000000791b */ /* 0x007fe20003800000 */
.L_x_106:
[----:B------:R-:W-:Y:S05]  /*e740*/  BRA `(.L_x_107) ;  /* 0xffffffb800ac7947 */ /* 0x000fea000383ffff */
.L_x_49:
[----:B0-----:R0:W1:Y:S02]  /*e750*/  SYNCS.PHASECHK.TRANS64.TRYWAIT P0, [R0+URZ+0x22880], R34 ;  /* 0x02288022000075a7 */ /* 0x001064000800017f */
[----:B-1----:R-:W-:Y:S05]  /*e760*/  @!P0 NANOSLEEP.SYNCS 0x989680 ;  /* 0x009896800000895d */ /* 0x002fea0003900000 */
[----:B------:R-:W1:Y:S02]  /*e770*/  @!P0 SYNCS.PHASECHK.TRANS64 P0, [R0+URZ+0x22880], R34 ;  /* 0x02288022000085a7 */ /* 0x000e64000800007f */
[----:B-1----:R-:W-:Y:S05]  /*e780*/  @!P0 BRA `(.L_x_49) ;  /* 0xfffffffc00f08947 */ /* 0x002fea000383ffff */
[----:B------:R-:W-:Y:S05]  /*e790*/  BRA `(.L_x_108) ;  /* 0xffffffbc00a47947 */ /* 0x000fea000383ffff */
.L_x_50:
[----:B------:R-:W-:Y:S01]  /*e7a0*/  BSSY B0, `(.L_x_109) ;  /* 0x0000008000007945 */ /* 0x000fe20003800000 */
[----:B------:R-:W-:Y:S02]  /*e7b0*/  IMAD.MOV.U32 R13, RZ, RZ, R10 ;  /* 0x000000ffff0d7224 */ /* 0x000fe400078e000a */
[----:B------:R-:W-:Y:S02]  /*e7c0*/  IMAD.MOV.U32 R12, RZ, RZ, RZ ;  /* 0x000000ffff0c7224 */ /* 0x000fe400078e00ff */
[----:B------:R-:W-:Y:S02]  /*e7d0*/  IMAD.MOV.U32 R11, RZ, RZ, 0x181f ;  /* 0x0000181fff0b7424 */ /* 0x000fe400078e00ff */
[----:B------:R-:W-:-:S07]  /*e7e0*/  IMAD.MOV.U32 R15, RZ, RZ, -0x1 ;  /* 0xffffffffff0f7424 */ /* 0x000fce00078e00ff */
[----:B0-----:R-:W-:Y:S05]  /*e7f0*/  WARPSYNC.COLLECTIVE R15, `(.L_x_110) ;  /* 0x000000000f087348 */ /* 0x001fea0003c00000 */
[----:B------:R1:W2:Y:S02]  /*e800*/  SHFL.IDX P6, R14, R13, R12, R11 ;  /* 0x0000000c0d0e7389 */ /* 0x0002a400000c000b */
[----:B012---:R-:W-:Y:S01]  /*e810*/  ENDCOLLECTIVE ;  /* 0x000000000000791b */ /* 0x007fe20003800000 */
.L_x_110:
[----:B------:R-:W-:Y:S05]  /*e820*/  BSYNC B0 ;  /* 0x0000000000007941 */ /* 0x000fea0003800000 */
.L_x_109:
[----:B------:R-:W-:Y:S01]  /*e830*/  IMAD.MOV.U32 R13, RZ, RZ, R9 ;  /* 0x000000ffff0d7224 */ /* 0x000fe200078e0009 */
[----:B------:R-:W-:Y:S01]  /*e840*/  MOV R4, R14 ;  /* 0x0000000e00047202 */ /* 0x000fe20000000f00 */
[----:B------:R-:W-:Y:S01]  /*e850*/  IMAD.MOV.U32 R12, RZ, RZ, RZ ;  /* 0x000000ffff0c7224 */ /* 0x000fe200078e00ff */
[C---:B------:R-:W-:Y:S01]  /*e860*/  LOP3.LUT P2, RZ, R28.reuse, 0x800000, RZ, 0xc0, !PT ;  /* 0x008000001cff7812 */ /* 0x040fe2000784c0ff */
[----:B------:R-:W-:Y:S01]  /*e870*/  IMAD.MOV.U32 R11, RZ, RZ, 0x181f ;  /* 0x0000181fff0b7424 */ /* 0x000fe200078e00ff */
[C---:B------:R-:W-:Y:S01]  /*e880*/  LOP3.LUT P1, RZ, R28.reuse, 0x400000, RZ, 0xc0, !PT ;  /* 0x004000001cff7812 */ /* 0x040fe2000782c0ff */
[----:B------:R-:W-:Y:S01]  /*e890*/  IMAD.MOV.U32 R15, RZ, RZ, -0x1 ;  /* 0xffffffffff0f7424 */ /* 0x000fe200078e00ff */
[----:B------:R-:W-:-:S13]  /*e8a0*/  LOP3.LUT P3, RZ, R28, 0x20000, RZ, 0xc0, !PT ;  /* 0x000200001cff7812 */ /* 0x000fda000786c0ff */
[----:B------:R-:W-:Y:S05]  /*e8b0*/  WARPSYNC.COLLECTIVE R15, `(.L_x_111) ;  /* 0x000000000f087348 */ /* 0x000fea0003c00000 */
[----:B------:R0:W1:Y:S02]  /*e8c0*/  SHFL.IDX P6, R14, R13, R12, R11 ;  /* 0x0000000c0d0e7389 */ /* 0x00006400000c000b */
[----:B01----:R-:W-:Y:S01]  /*e8d0*/  ENDCOLLECTIVE ;  /* 0x000000000000791b */ /* 0x003fe20003800000 */
.L_x_111:
[----:B------:R-:W-:Y:S02]  /*e8e0*/  IMAD.MOV.U32 R13, RZ, RZ, R10 ;  /* 0x000000ffff0d7224 */ /* 0x000fe400078e000a */
[----:B------:R-:W-:Y:S01]  /*e8f0*/  IMAD.MOV.U32 R12, RZ, RZ, 0x1 ;  /* 0x00000001ff0c7424 */ /* 0x000fe200078e00ff */
[----:B------:R-:W-:-:S13]  /*e900*/  IADD3 R2, P0, R35, R14, RZ ;  /* 0x0000000e23027210 */ /* 0x000fda0007f1e0ff */
[----:B------:R-:W-:Y:S05]  /*e910*/  WARPSYNC.COLLECTIVE R15, `(.L_x_112) ;  /* 0x000000000f087348 */ /* 0x000fea0003c00000 */
[----:B------:R0:W1:Y:S02]  /*e920*/  SHFL.IDX P6, R14, R13, R12, R11 ;  /* 0x0000000c0d0e7389 */ /* 0x00006400000c000b */
[----:B01----:R-:W-:Y:S01]  /*e930*/  ENDCOLLECTIVE ;  /* 0x000000000000791b */ /* 0x003fe20003800000 */
.L_x_112:
[----:B------:R-:W-:Y:S02]  /*e940*/  IMAD.X R3, RZ, RZ, R4, P0 ;  /* 0x000000ffff037224 */ /* 0x000fe400000e0604 */
[----:B------:R-:W-:-:S05]  /*e950*/  VIADD R4, R29, UR42 ;  /* 0x0000002a1d047c36 */ /* 0x000fca0008000000 */
[----:B------:R-:W-:Y:S01]  /*e960*/  @!PT LDS RZ, [RZ] ;  /* 0x00000000fffff984 */ /* 0x000fe20000000800 */
[----:B------:R-:W-:Y:S01]  /*e970*/  @!PT LDS RZ, [RZ] ;  /* 0x00000000fffff984 */ /* 0x000fe20000000800 */
[----:B------:R-:W-:Y:S01]  /*e980*/  @!PT LDS RZ, [RZ] ;  /* 0x00000000fffff984 */ /* 0x000fe20000000800 */
[----:B------:R0:W-:Y:S01]  /*e990*/  LDGSTS.E.BYPASS.LTC128B.128 [R4+0xa400], desc[UR48][R2.64], !P2 ;  /* 0x0a40000002047fae */ /* 0x0001e2000d101d70 */
[----:B------:R-:W-:Y:S01]  /*e9a0*/  LOP3.LUT P2, RZ, R28, 0x200000, RZ, 0xc0, !PT ;  /* 0x002000001cff7812 */ /* 0x000fe2000784c0ff */
[----:B------:R-:W-:Y:S02]  /*e9b0*/  IMAD.MOV.U32 R13, RZ, RZ, R9 ;  /* 0x000000ffff0d7224 */ /* 0x000fe400078e0009 */
[----:B0-----:R-:W-:-:S10]  /*e9c0*/  IMAD.MOV.U32 R3, RZ, RZ, R14 ;  /* 0x000000ffff037224 */ /* 0x001fd400078e000e */
[----:B------:R-:W-:Y:S05]  /*e9d0*/  WARPSYNC.COLLECTIVE R15, `(.L_x_113) ;  /* 0x000000000f087348 */ /* 0x000fea0003c00000 */
[----:B------:R0:W1:Y:S02]  /*e9e0*/  SHFL.IDX P6, R14, R13, R12, R11 ;  /* 0x0000000c0d0e7389 */ /* 0x00006400000c000b */
[----:B01----:R-:W-:Y:S01]  /*e9f0*/  ENDCOLLECTIVE ;  /* 0x000000000000791b */ /* 0x003fe20003800000 */
.L_x_113:
[----:B------:R-:W-:Y:S01]  /*ea00*/  MOV R13, R10 ;  /* 0x0000000a000d7202 */ /* 0x000fe20000000f00 */
[----:B------:R-:W-:Y:S02]  /*ea10*/  IMAD.MOV.U32 R12, RZ, RZ, 0x2 ;  /* 0x00000002ff0c7424 */ /* 0x000fe400078e00ff */
[----:B------:R-:W-:-:S07]  /*ea20*/  IMAD.MOV.U32 R2, RZ, RZ, R14 ;  /* 0x000000ffff027224 */ /* 0x000fce00078e000e */
[----:B------:R-:W-:Y:S05]  /*ea30*/  WARPSYNC.COLLECTIVE R15, `(.L_x_114) ;  /* 0x000000000f087348 */ /* 0x000fea0003c00000 */
[----:B------:R0:W1:Y:S02]  /*ea40*/  SHFL.IDX P6, R14, R13, R12, R11 ;  /* 0x0000000c0d0e7389 */ /* 0x00006400000c000b */
[----:B01----:R-:W-:Y:S01]  /*ea50*/  ENDCOLLECTIVE ;  /* 0x000000000000791b */ /* 0x003fe20003800000 */
.L_x_114:
[----:B------:R-:W-:-:S05]  /*ea60*/  IADD3 R2, P0, R35, R2, RZ ;  /* 0x0000000223027210 */ /* 0x000fca0007f1e0ff */
[----:B------:R-:W-:-:S05]  /*ea70*/  IMAD.X R3, RZ, RZ, R3, P0 ;  /* 0x000000ffff037224 */ /* 0x000fca00000e0603 */
[----:B------:R-:W-:Y:S01]  /*ea80*/  @!PT LDS RZ, [RZ] ;  /* 0x00000000fffff984 */ /* 0x000fe20000000800 */
[----:B------:R-:W-:Y:S01]  /*ea90*/  @!PT LDS RZ, [RZ] ;  /* 0x00000000fffff984 */ /* 0x000fe20000000800 */
[----:B------:R-:W-:Y:S01]  /*eaa0*/  @!PT LDS RZ, [RZ] ;  /* 0x00000000fffff984 */ /* 0x000fe20000000800 */
[----:B------:R0:W-:Y:S01]  /*eab0*/  LDGSTS.E.BYPASS.LTC128B.128 [R4+0xac00], desc[UR48][R2.64], !P1 ;  /* 0x0ac0000002047fae */ /* 0x0001e2000c901d70 */
[----:B------:R-:W-:Y:S01]  /*eac0*/  IMAD.MOV.U32 R13, RZ, RZ, R9 ;  /* 0x000000ffff0d7224 */ /* 0x000fe200078e0009 */
[----:B------:R-:W-:Y:S01]  /*ead0*/  LOP3.LUT P1, RZ, R28, 0x100000, RZ, 0xc0, !PT ;  /* 0x001000001cff7812 */ /* 0x000fe2000782c0ff */
[----:B0-----:R-:W-:-:S12]  /*eae0*/  IMAD.MOV.U32 R3, RZ, RZ, R14 ;  /* 0x000000ffff037224 */ /* 0x001fd800078e000e */
[----:B------:R-:W-:Y:S05]  /*eaf0*/  WARPSYNC.COLLECTIVE R15, `(.L_x_115) ;  /* 0x000000000f087348 */ /* 0x000fea0003c00000 */
[----:B------:R0:W1:Y:S02]  /*eb00*/  SHFL.IDX P6, R14, R13, R12, R11 ;  /* 0x0000000c0d0e7389 */ /* 0x00006400000c000b */
[----:B01----:R-:W-:Y:S01]  /*eb10*/  ENDCOLLECTIVE ;  /* 0x000000000000791b */ /* 0x003fe20003800000 */
.L_x_115:
[----:B------:R-:W-:Y:S02]  /*eb20*/  IMAD.MOV.U32 R13, RZ, RZ, R10 ;  /* 0x000000ffff0d7224 */ /* 0x000fe400078e000a */
[----:B------:R-:W-:Y:S02]  /*eb30*/  IMAD.MOV.U32 R12, RZ, RZ, 0x3 ;  /* 0x00000003ff0c7424 */ /* 0x000fe400078e00ff */
[----:B------:R-:W-:-:S07]  /*eb40*/  IMAD.MOV.U32 R2, RZ, RZ, R14 ;  /* 0x000000ffff027224 */ /* 0x000fce00078e000e */
[----:B------:R-:W-:Y:S05]  /*eb50*/  WARPSYNC.COLLECTIVE R15, `(.L_x_116) ;  /* 0x000000000f087348 */ /* 0x000fea0003c00000 */
[----:B------:R0:W1:Y:S02]  /*eb60*/  SHFL.IDX P6, R14, R13, R12, R11 ;  /* 0x0000000c0d0e7389 */ /* 0x00006400000c000b */
[----:B01----:R-:W-:Y:S01]  /*eb70*/  ENDCOLLECTIVE ;  /* 0x000000000000791b */ /* 0x003fe20003800000 */
.L_x_116:
        /* <DEDUP_REMOVED lines=8> */
[----:B------:R-:W-:-:S12]  /*ec00*/  IMAD.MOV.U32 R19, RZ, RZ, R14 ;  /* 0x000000ffff137224 */ /* 0x000fd800078e000e */
[----:B0-----:R-:W-:Y:S05]  /*ec10*/  WARPSYNC.COLLECTIVE R15, `(.L_x_117) ;  /* 0x000000000f087348 */ /* 0x001fea0003c00000 */
[----:B------:R1:W2:Y:S02]  /*ec20*/  SHFL.IDX P6, R14, R13, R12, R11 ;  /* 0x0000000c0d0e7389 */ /* 0x0002a400000c000b */
[----:B012---:R-:W-:Y:S01]  /*ec30*/  ENDCOLLECTIVE ;  /* 0x000000000000791b */ /* 0x007fe20003800000 */
.L_x_117:
[----:B------:R-:W-:Y:S01]  /*ec40*/  IMAD.MOV.U32 R13, RZ, RZ, R10 ;  /* 0x000000ffff0d7224 */ /* 0x000fe200078e000a */
[----:B------:R-:W-:Y:S01]  /*ec50*/  MOV R12, 0x4 ;  /* 0x00000004000c7802 */ /* 0x000fe20000000f00 */
[----:B------:R-:W-:-:S07]  /*ec60*/  IMAD.MOV.U32 R26, RZ, RZ, R14 ;  /* 0x000000ffff1a7224 */ /* 0x000fce00078e000e */
[----:B------:R-:W-:Y:S05]  /*ec70*/  WARPSYNC.COLLECTIVE R15, `(.L_x_118) ;  /* 0x000000000f087348 */ /* 0x000fea0003c00000 */
[----:B------:R0:W1:Y:S02]  /*ec80*/  SHFL.IDX P6, R14, R13, R12, R11 ;  /* 0x0000000c0d0e7389 */ /* 0x00006400000c000b */
[----:B01----:R-:W-:Y:S01]  /*ec90*/  ENDCOLLECTIVE ;  /* 0x000000000000791b */ /* 0x003fe20003800000 */
.L_x_118:
        /* <DEDUP_REMOVED lines=12> */
.L_x_119:
[----:B------:R-:W-:Y:S02]  /*ed60*/  IMAD.MOV.U32 R13, RZ, RZ, R10 ;  /* 0x000000ffff0d7224 */ /* 0x000fe400078e000a */
[----:B------:R-:W-:Y:S02]  /*ed70*/  IMAD.MOV.U32 R12, RZ, RZ, 0x5 ;  /* 0x00000005ff0c7424 */ /* 0x000fe400078e00ff */
[----:B------:R-:W-:-:S07]  /*ed80*/  IMAD.MOV.U32 R24, RZ, RZ, R14 ;  /* 0x000000ffff187224 */ /* 0x000fce00078e000e */
[----:B------:R-:W-:Y:S05]  /*ed90*/  WARPSYNC.COLLECTIVE R15, `(.L_x_120) ;  /* 0x000000000f087348 */ /* 0x000fea0003c00000 */
[----:B------:R0:W1:Y:S02]  /*eda0*/  SHFL.IDX P6, R14, R13, R12, R11 ;  /* 0x0000000c0d0e7389 */ /* 0x00006400000c000b */
[----:B01----:R-:W-:Y:S01]  /*edb0*/  ENDCOLLECTIVE ;  /* 0x000000000000791b */ /* 0x003fe20003800000 */
.L_x_120:
        /* <DEDUP_REMOVED lines=12> */
.L_x_121:
[----:B------:R-:W-:Y:S02]  /*ee80*/  IMAD.MOV.U32 R13, RZ, RZ, R10 ;  /* 0x000000ffff0d7224 */ /* 0x000fe400078e000a */
[----:B------:R-:W-:Y:S02]  /*ee90*/  IMAD.MOV.U32 R12, RZ, RZ, 0x6 ;  /* 0x00000006ff0c7424 */ /* 0x000fe400078e00ff */
[----:B------:R-:W-:-:S07]  /*eea0*/  IMAD.MOV.U32 R22, RZ, RZ, R14 ;  /* 0x000000ffff167224 */ /* 0x000fce00078e000e */
[----:B------:R-:W-:Y:S05]  /*eeb0*/  WARPSYNC.COLLECTIVE R15, `(.L_x_122) ;  /* 0x000000000f087348 */ /* 0x000fea0003c00000 */
[----:B------:R0:W1:Y:S02]  /*eec0*/  SHFL.IDX P6, R14, R13, R12, R11 ;  /* 0x0000000c0d0e7389 */ /* 0x00006400000c000b */
[----:B01----:R-:W-:Y:S01]  /*eed0*/  ENDCOLLECTIVE ;  /* 0x000000000000791b */ /* 0x003fe20003800000 */
.L_x_122:
[----:B------:R-:W-:-:S05]  /*eee0*/  IADD3 R2, P0, R35, R22, RZ ;  /* 0x0000001623027210 */ /* 0x000fca0007f1e0ff */
[----:B------:R-:W-:-:S05]  /*eef0*/  IMAD.X R3, RZ, RZ, R19, P0 ;  /* 0x000000ffff037224 */ /* 0x000fca00000e0613 */
[----:B------:R-:W-:Y:S01]  /*ef00*/  @!PT LDS RZ, [RZ] ;  /* 0x00000000fffff984 */ /* 0x000fe20000000800 */
[----:B------:R-:W-:Y:S01]  /*ef10*/  @!PT LDS RZ, [RZ] ;  /* 0x00000000fffff984 */ /* 0x000fe20000000800 */
[----:B------:R-:W-:Y:S01]  /*ef20*/  @!PT LDS RZ, [RZ] ;  /* 0x00000000fffff984 */ /* 0x000fe20000000800 */
[----:B------:R0:W-:Y:S01]  /*ef30*/  LDGSTS.E.BYPASS.LTC128B.128 [R4+0xcc00], desc[UR48][R2.64], !P1 ;  /* 0x0cc0000002047fae */ /* 0x0001e2000c901d70 */
[----:B------:R-:W-:Y:S01]  /*ef40*/  IMAD.MOV.U32 R13, RZ, RZ, R9 ;  /* 0x000000ffff0d7224 */ /* 0x000fe200078e0009 */
[----:B------:R-:W-:Y:S02]  /*ef50*/  LOP3.LUT P1, RZ, R28, 0x8000, RZ, 0xc0, !PT ;  /* 0x000080001cff7812 */ /* 0x000fe4000782c0ff */
[----:B------:R-:W-:-:S11]  /*ef60*/  MOV R19, R14 ;  /* 0x0000000e00137202 */ /* 0x000fd60000000f00 */
[----:B0-----:R-:W-:Y:S05]  /*ef70*/  WARPSYNC.COLLECTIVE R15, `(.L_x_123) ;  /* 0x000000000f087348 */ /* 0x001fea0003c00000 */
[----:B------:R1:W2:Y:S02]  /*ef80*/  SHFL.IDX P6, R14, R13, R12, R11 ;  /* 0x0000000c0d0e7389 */ /* 0x0002a400000c000b */
[----:B012---:R-:W-:Y:S01]  /*ef90*/  ENDCOLLECTIVE ;  /* 0x000000000000791b */ /* 0x007fe20003800000 */
.L_x_123:
[----:B------:R-:W-:Y:S02]  /*efa0*/  IMAD.MOV.U32 R13, RZ, RZ, R10 ;  /* 0x000000ffff0d7224 */ /* 0x000fe400078e000a */
[----:B------:R-:W-:Y:S02]  /*efb0*/  IMAD.MOV.U32 R12, RZ, RZ, 0x7 ;  /* 0x00000007ff0c7424 */ /* 0x000fe400078e00ff */
[----:B------:R-:W-:-:S07]  /*efc0*/  IMAD.MOV.U32 R20, RZ, RZ, R14 ;  /* 0x000000ffff147224 */ /* 0x000fce00078e000e */
[----:B------:R-:W-:Y:S05]  /*efd0*/  WARPSYNC.COLLECTIVE R15, `(.L_x_124) ;  /* 0x000000000f087348 */ /* 0x000fea0003c00000 */
[----:B------:R0:W1:Y:S02]  /*efe0*/  SHFL.IDX P6, R14, R13, R12, R11 ;  /* 0x0000000c0d0e7389 */ /* 0x00006400000c000b */
[----:B01----:R-:W-:Y:S01]  /*eff0*/  ENDCOLLECTIVE ;  /* 0x000000000000791b */ /* 0x003fe20003800000 */
.L_x_124:
[----:B------:R-:W-:-:S05]  /*f000*/  IADD3 R2, P0, R35, R20, RZ ;  /* 0x0000001423027210 */ /* 0x000fca0007f1e0ff */
[----:B------:R-:W-:-:S05]  /*f010*/  IMAD.X R3, RZ, RZ, R19, P0 ;  /* 0x000000ffff037224 */ /* 0x000fca00000e0613 */
[----:B------:R-:W-:Y:S01]  /*f020*/  @!PT LDS RZ, [RZ] ;  /* 0x00000000fffff984 */ /* 0x000fe20000000800 */
[----:B------:R-:W-:Y:S01]  /*f030*/  @!PT LDS RZ, [RZ] ;  /* 0x00000000fffff984 */ /* 0x000fe20000000800 */
[----:B------:R-:W-:Y:S01]  /*f040*/  @!PT LDS RZ, [RZ] ;  /* 0x00000000fffff984 */ /* 0x000fe20000000800 */
[----:B------:R0:W-:Y:S01]  /*f050*/  LDGSTS.E.BYPASS.LTC128B.128 [R4+0xd400], desc[UR48][R2.64], !P3 ;  /* 0x0d40000002047fae */ /* 0x0001e2000d901d70 */
[----:B------:R-:W-:Y:S02]  /*f060*/  IMAD.MOV.U32 R13, RZ, RZ, R9 ;  /* 0x000000ffff0d7224 */ /* 0x000fe400078e0009 */
[----:B------:R-:W-:-:S07]  /*f070*/  IMAD.MOV.U32 R10, RZ, RZ, R14 ;  /* 0x000000ffff0a7224 */ /* 0x000fce00078e000e */
[----:B0-----:R-:W-:Y:S05]  /*f080*/  WARPSYNC.COLLECTIVE R15, `(.L_x_125) ;  /* 0x000000000f087348 */ /* 0x001fea0003c00000 */
[----:B------:R1:W2:Y:S02]  /*f090*/  SHFL.IDX P6, R14, R13, R12, R11 ;  /* 0x0000000c0d0e7389 */ /* 0x0002a400000c000b */
[----:B012---:R-:W-:Y:S01]  /*f0a0*/  ENDCOLLECTIVE ;  /* 0x000000000000791b */ /* 0x007fe20003800000 */
.L_x_125:
[----:B------:R-:W-:Y:S02]  /*f0b0*/  IMAD.MOV.U32 R13, RZ, RZ, R18 ;  /* 0x000000ffff0d7224 */ /* 0x000fe400078e0012 */
[----:B------:R-:W-:Y:S02]  /*f0c0*/  IMAD.MOV.U32 R12, RZ, RZ, RZ ;  /* 0x000000ffff0c7224 */ /* 0x000fe400078e00ff */
[----:B------:R-:W-:-:S07]  /*f0d0*/  IMAD.MOV.U32 R9, RZ, RZ, R14 ;  /* 0x000000ffff097224 */ /* 0x000fce00078e000e */
[----:B------:R-:W-:Y:S05]  /*f0e0*/  WARPSYNC.COLLECTIVE R15, `(.L_x_126) ;  /* 0x000000000f087348 */ /* 0x000fea0003c00000 */
[----:B------:R0:W1:Y:S02]  /*f0f0*/  SHFL.IDX P6, R14, R13, R12, R11 ;  /* 0x0000000c0d0e7389 */ /* 0x00006400000c000b */
[----:B01----:R-:W-:Y:S01]  /*f100*/  ENDCOLLECTIVE ;  /* 0x000000000000791b */ /* 0x003fe20003800000 */
.L_x_126:
[----:B------:R-:W-:-:S05]  /*f110*/  IADD3 R2, P0, R35, R9, RZ ;  /* 0x0000000923027210 */ /* 0x000fca0007f1e0ff */
[----:B------:R-:W-:-:S05]  /*f120*/  IMAD.X R3, RZ, RZ, R10, P0 ;  /* 0x000000ffff037224 */ /* 0x000fca00000e060a */
[----:B------:R-:W-:Y:S01]  /*f130*/  @!PT LDS RZ, [RZ] ;  /* 0x00000000fffff984 */ /* 0x000fe20000000800 */
[----:B------:R-:W-:Y:S01]  /*f140*/  @!PT LDS RZ, [RZ] ;  /* 0x00000000fffff984 */ /* 0x000fe20000000800 */
[----:B------:R-:W-:Y:S01]  /*f150*/  @!PT LDS RZ, [RZ] ;  /* 0x00000000fffff984 */ /* 0x000fe20000000800 */
[----:B------:R0:W-:Y:S01]  /*f160*/  LDGSTS.E.BYPASS.LTC128B.128 [R4+0xdc00], desc[UR48][R2.64], !P2 ;  /* 0x0dc0000002047fae */ /* 0x0001e2000d101d70 */
[----:B------:R-:W-:Y:S01]  /*f170*/  MOV R13, R17 ;  /* 0x00000011000d7202 */ /* 0x000fe20000000f00 */
[----:B0-----:R-:W-:-:S07]  /*f180*/  IMAD.MOV.U32 R3, RZ, RZ, R14 ;  /* 0x000000ffff037224 */ /* 0x001fce00078e000e */
[----:B------:R-:W-:Y:S05]  /*f190*/  WARPSYNC.COLLECTIVE R15, `(.L_x_127) ;  /* 0x000000000f087348 */ /* 0x000fea0003c00000 */
[----:B------:R0:W1:Y:S02]  /*f1a0*/  SHFL.IDX P6, R14, R13, R12, R11 ;  /* 0x0000000c0d0e7389 */ /* 0x00006400000c000b */
[----:B01----:R-:W-:Y:S01]  /*f1b0*/  ENDCOLLECTIVE ;  /* 0x000000000000791b */ /* 0x003fe20003800000 */
.L_x_127:
[----:B------:R-:W-:Y:S02]  /*f1c0*/  IMAD.MOV.U32 R13, RZ, RZ, R18 ;  /* 0x000000ffff0d7224 */ /* 0x000fe400078e0012 */
[----:B------:R-:W-:Y:S02]  /*f1d0*/  IMAD.MOV.U32 R12, RZ, RZ, 0x1 ;  /* 0x00000001ff0c7424 */ /* 0x000fe400078e00ff */
[----:B------:R-:W-:-:S07]  /*f1e0*/  IMAD.MOV.U32 R2, RZ, RZ, R14 ;  /* 0x000000ffff027224 */ /* 0x000fce00078e000e */
[----:B------:R-:W-:Y:S05]  /*f1f0*/  WARPSYNC.COLLECTIVE R15, `(.L_x_128) ;  /* 0x000000000f087348 */ /* 0x000fea0003c00000 */
[----:B------:R0:W1:Y:S02]  /*f200*/  SHFL.IDX P6, R14, R13, R12, R11 ;  /* 0x0000000c0d0e7389 */ /* 0x00006400000c000b */
[----:B01----:R-:W-:Y:S01]  /*f210*/  ENDCOLLECTIVE ;  /* 0x000000000000791b */ /* 0x003fe20003800000 */
.L_x_128:
        /* <DEDUP_REMOVED lines=11> */
.L_x_129:
[----:B------:R-:W-:Y:S05]  /*f2d0*/  BRA `(.L_x_130) ;  /* 0xffffffb800707947 */ /* 0x000fea000383ffff */
.L_x_55:
[----:B--2---:R2:W3:Y:S02]  /*f2e0*/  SYNCS.PHASECHK.TRANS64.TRYWAIT P0, [R0+URZ+0x22840], R34 ;  /* 0x02284022000075a7 */ /* 0x0044e4000800017f */
[----:B---3--:R-:W-:Y:S05]  /*f2f0*/  @!P0 NANOSLEEP.SYNCS 0x989680 ;  /* 0x009896800000895d */ /* 0x008fea0003900000 */
[----:B------:R-:W3:Y:S02]  /*f300*/  @!P0 SYNCS.PHASECHK.TRANS64 P0, [R0+URZ+0x22840], R34 ;  /* 0x02284022000085a7 */ /* 0x000ee4000800007f */
[----:B---3--:R-:W-:Y:S05]  /*f310*/  @!P0 BRA `(.L_x_55) ;  /* 0xfffffffc00f08947 */ /* 0x008fea000383ffff */
[----:B------:R-:W-:Y:S05]  /*f320*/  BRA `(.L_x_131) ;  /* 0xffffffb800c47947 */ /* 0x000fea000383ffff */
.L_x_56:
[----:B------:R-:W-:Y:S01]  /*f330*/  BSSY B0, `(.L_x_132) ;  /* 0x0000008000007945 */ /* 0x000fe20003800000 */
[----:B------:R-:W-:Y:S02]  /*f340*/  IMAD.MOV.U32 R13, RZ, RZ, R7 ;  /* 0x000000ffff0d7224 */ /* 0x000fe400078e0007 */
[----:B------:R-:W-:Y:S02]  /*f350*/  IMAD.MOV.U32 R12, RZ, RZ, RZ ;  /* 0x000000ffff0c7224 */ /* 0x000fe400078e00ff */
[----:B------:R-:W-:Y:S02]  /*f360*/  IMAD.MOV.U32 R11, RZ, RZ, 0x181f ;  /* 0x0000181fff0b7424 */ /* 0x000fe400078e00ff */
[----:B------:R-:W-:-:S07]  /*f370*/  IMAD.MOV.U32 R15, RZ, RZ, -0x1 ;  /* 0xffffffffff0f7424 */ /* 0x000fce00078e00ff */
[----:B012--5:R-:W-:Y:S05]  /*f380*/  WARPSYNC.COLLECTIVE R15, `(.L_x_133) ;  /* 0x000000000f087348 */ /* 0x027fea0003c00000 */
[----:B------:R3:W4:Y:S02]  /*f390*/  SHFL.IDX P6, R14, R13, R12, R11 ;  /* 0x0000000c0d0e7389 */ /* 0x00072400000c000b */
[----:B012345:R-:W-:Y:S01]  /*f3a0*/  ENDCOLLECTIVE ;  /* 0x000000000000791b */ /* 0x03ffe20003800000 */
.L_x_133:
[----:B------:R-:W-:Y:S05]  /*f3b0*/  BSYNC B0 ;  /* 0x0000000000007941 */ /* 0x000fea0003800000 */
.L_x_132:
[----:B------:R-:W-:Y:S01]  /*f3c0*/  IMAD.MOV.U32 R13, RZ, RZ, R8 ;  /* 0x000000ffff0d7224 */ /* 0x000fe200078e0008 */
[----:B------:R-:W-:Y:S01]  /*f3d0*/  MOV R12, RZ ;  /* 0x000000ff000c7202 */ /* 0x000fe20000000f00 */
[----:B------:R-:W-:Y:S01]  /*f3e0*/  IMAD.MOV.U32 R11, RZ, RZ, 0x181f ;  /* 0x0000181fff0b7424 */ /* 0x000fe200078e00ff */
[C---:B------:R-:W-:Y:S01]  /*f3f0*/  ISETP.GE.AND P2, PT, R23.reuse, 0x1, PT ;  /* 0x000000011700780c */ /* 0x040fe20003f46270 */
[----:B------:R-:W-:Y:S01]  /*f400*/  IMAD.MOV.U32 R15, RZ, RZ, -0x1 ;  /* 0xffffffffff0f7424 */ /* 0x000fe200078e00ff */
[----:B------:R-:W-:Y:S01]  /*f410*/  ISETP.GE.AND P3, PT, R23, 0x61, PT ;  /* 0x000000611700780c */ /* 0x000fe20003f66270 */
[----:B------:R-:W-:-:S12]  /*f420*/  IMAD.MOV.U32 R2, RZ, RZ, R14 ;  /* 0x000000ffff027224 */ /* 0x000fd800078e000e */
[----:B------:R-:W-:Y:S05]  /*f430*/  WARPSYNC.COLLECTIVE R15, `(.L_x_134) ;  /* 0x000000000f087348 */ /* 0x000fea0003c00000 */
[----:B------:R0:W1:Y:S02]  /*f440*/  SHFL.IDX P6, R14, R13, R12, R11 ;  /* 0x0000000c0d0e7389 */ /* 0x00006400000c000b */
[----:B01----:R-:W-:Y:S01]  /*f450*/  ENDCOLLECTIVE ;  /* 0x000000000000791b */ /* 0x003fe20003800000 */
.L_x_134:
[----:B------:R-:W-:Y:S02]  /*f460*/  IMAD.MOV.U32 R13, RZ, RZ, R7 ;  /* 0x000000ffff0d7224 */ /* 0x000fe400078e0007 */
[----:B------:R-:W-:Y:S02]  /*f470*/  IMAD.MOV.U32 R12, RZ, RZ, 0x1 ;  /* 0x00000001ff0c7424 */ /* 0x000fe400078e00ff */
[----:B------:R-:W-:-:S07]  /*f480*/  IMAD.MOV.U32 R3, RZ, RZ, R14 ;  /* 0x000000ffff037224 */ /* 0x000fce00078e000e */
[----:B------:R-:W-:Y:S05]  /*f490*/  WARPSYNC.COLLECTIVE R15, `(.L_x_135) ;  /* 0x000000000f087348 */ /* 0x000fea0003c00000 */
[----:B------:R0:W1:Y:S02]  /*f4a0*/  SHFL.IDX P6, R14, R13, R12, R11 ;  /* 0x0000000c0d0e7389 */ /* 0x00006400000c000b */
[----:B01----:R-:W-:Y:S01]  /*f4b0*/  ENDCOLLECTIVE ;  /* 0x000000000000791b */ /* 0x003fe20003800000 */
.L_x_135:
[----:B------:R-:W-:-:S05]  /*f4c0*/  @P2 IADD3 R3, P0, R22, R3, RZ ;  /* 0x0000000316032210 */ /* 0x000fca0007f1e0ff */
[----:B------:R-:W-:-:S05]  /*f4d0*/  @P2 IMAD.X R2, RZ, RZ, R2, P0 ;  /* 0x000000ffff022224 */ /* 0x000fca00000e0602 */
[----:B------:R-:W-:Y:S01]  /*f4e0*/  @P2 LOP3.LUT R3, R3, R2, RZ, 0x3c, !PT ;  /* 0x0000000203032212 */ /* 0x000fe200078e3cff */
[----:B------:R-:W-:-:S03]  /*f4f0*/  IMAD.MOV.U32 R13, RZ, RZ, R8 ;  /* 0x000000ffff0d7224 */ /* 0x000fc600078e0008 */
[----:B------:R-:W-:-:S04]  /*f500*/  @P2 LOP3.LUT R2, R3, R2, RZ, 0x3c, !PT ;  /* 0x0000000203022212 */ /* 0x000fc800078e3cff */
[----:B------:R-:W-:Y:S01]  /*f510*/  @P2 LOP3.LUT R3, R3, R2, RZ, 0x3c, !PT ;  /* 0x0000000203032212 */ /* 0x000fe200078e3cff */
[----:B------:R-:W-:-:S07]  /*f520*/  IMAD.MOV.U32 R21, RZ, RZ, R14 ;  /* 0x000000ffff157224 */ /* 0x000fce00078e000e */
[----:B------:R-:W-:Y:S05]  /*f530*/  WARPSYNC.COLLECTIVE R15, `(.L_x_136) ;  /* 0x000000000f087348 */ /* 0x000fea0003c00000 */
[----:B------:R0:W1:Y:S02]  /*f540*/  SHFL.IDX P6, R14, R13, R12, R11 ;  /* 0x0000000c0d0e7389 */ /* 0x00006400000c000b */
[----:B01----:R-:W-:Y:S01]  /*f550*/  ENDCOLLECTIVE ;  /* 0x000000000000791b */ /* 0x003fe20003800000 */
.L_x_136:
[----:B------:R-:W-:Y:S01]  /*f560*/  @!PT LDS RZ, [RZ] ;  /* 0x00000000fffff984 */ /* 0x000fe20000000800 */
[----:B------:R-:W-:Y:S01]  /*f570*/  @!PT LDS RZ, [RZ] ;  /* 0x00000000fffff984 */ /* 0x000fe20000000800 */
[----:B------:R-:W-:Y:S01]  /*f580*/  @!PT LDS RZ, [RZ] ;  /* 0x00000000fffff984 */ /* 0x000fe20000000800 */
[----:B------:R0:W-:Y:S01]  /*f590*/  @P2 LDGSTS.E.BYPASS.LTC128B.128 [R4+0x18400], desc[UR48][R2.64], !P1 ;  /* 0x1840000002042fae */ /* 0x0001e2000c901d70 */
[----:B------:R-:W-:Y:S01]  /*f5a0*/  ISETP.GE.AND P2, PT, R23, 0x11, PT ;  /* 0x000000111700780c */ /* 0x000fe20003f46270 */
[----:B------:R-:W-:Y:S01]  /*f5b0*/  IMAD.MOV.U32 R13, RZ, RZ, R7 ;  /* 0x000000ffff0d7224 */ /* 0x000fe200078e0007 */
[----:B------:R-:W-:-:S11]  /*f5c0*/  MOV R12, 0x2 ;  /* 0x00000002000c7802 */ /* 0x000fd60000000f00 */
[----:B0-----:R-:W-:-:S13]  /*f5d0*/  @P2 IADD3 R19, P0, R22, R14, RZ ;  /* 0x0000000e16132210 */ /* 0x001fda0007f1e0ff */
[----:B------:R-:W-:Y:S05]  /*f5e0*/  WARPSYNC.COLLECTIVE R15, `(.L_x_137) ;  /* 0x000000000f087348 */ /* 0x000fea0003c00000 */
[----:B------:R0:W1:Y:S02]  /*f5f0*/  SHFL.IDX P6, R14, R13, R12, R11 ;  /* 0x0000000c0d0e7389 */ /* 0x00006400000c000b */
[----:B01----:R-:W-:Y:S01]  /*f600*/  ENDCOLLECTIVE ;  /* 0x000000000000791b */ /* 0x003fe20003800000 */
.L_x_137:
[----:B------:R-:W-:Y:S02]  /*f610*/  @P2 IMAD.X R21, RZ, RZ, R21, P0 ;  /* 0x000000ffff152224 */ /* 0x000fe400000e0615 */
[----:B------:R-:W-:Y:S02]  /*f620*/  @P2 IMAD.MOV.U32 R2, RZ, RZ, R19 ;  /* 0x000000ffff022224 */ /* 0x000fe400078e0013 */
[----:B------:R-:W-:-:S05]  /*f630*/  @P2 IMAD.MOV.U32 R3, RZ, RZ, R21 ;  /* 0x000000ffff032224 */ /* 0x000fca00078e0015 */
[----:B------:R-:W-:Y:S01]  /*f640*/  @!PT LDS RZ, [RZ] ;  /* 0x00000000fffff984 */ /* 0x000fe20000000800 */
[----:B------:R-:W-:Y:S01]  /*f650*/  @!PT LDS RZ, [RZ] ;  /* 0x00000000fffff984 */ /* 0x000fe20000000800 */
[----:B------:R-:W-:Y:S01]  /*f660*/  @!PT LDS RZ, [RZ] ;  /* 0x00000000fffff984 */ /* 0x000fe20000000800 */
[----:B------:R0:W-:Y:S01]  /*f670*/  @P2 LDGSTS.E.BYPASS.LTC128B.128 [R4+0x18c00], desc[UR48][R2.64], !P1 ;  /* 0x18c0000002042fae */ /* 0x0001e2000c901d70 */
[----:B------:R-:W-:Y:S01]  /*f680*/  ISETP.GE.AND P2, PT, R23, 0x21, PT ;  /* 0x000000211700780c */ /* 0x000fe20003f46270 */
[----:B------:R-:W-:Y:S02]  /*f690*/  IMAD.MOV.U32 R13, RZ, RZ, R8 ;  /* 0x000000ffff0d7224 */ /* 0x000fe400078e0008 */
[----:B------:R-:W-:-:S10]  /*f6a0*/  IMAD.MOV.U32 R9, RZ, RZ, R14 ;  /* 0x000000ffff097224 */ /* 0x000fd400078e000e */
[----:B0-----:R-:W-:Y:S05]  /*f6b0*/  WARPSYNC.COLLECTIVE R15, `(.L_x_138) ;  /* 0x000000000f087348 */ /* 0x001fea0003c00000 */
[----:B------:R1:W2:Y:S02]  /*f6c0*/  SHFL.IDX P6, R14, R13, R12, R11 ;  /* 0x0000000c0d0e7389 */ /* 0x0002a400000c000b */
[----:B012---:R-:W-:Y:S01]  /*f6d0*/  ENDCOLLECTIVE ;  /* 0x000000000000791b */ /* 0x007fe20003800000 */
.L_x_138:
[----:B------:R-:W-:-:S05]  /*f6e0*/  @P2 IADD3 R12, P0, R22, R14, RZ ;  /* 0x0000000e160c2210 */ /* 0x000fca0007f1e0ff */
[----:B------:R-:W-:Y:S02]  /*f6f0*/  @P2 IMAD.X R13, RZ, RZ, R9, P0 ;  /* 0x000000ffff0d2224 */ /* 0x000fe400000e0609 */
[----:B------:R-:W-:Y:S02]  /*f700*/  @P2 IMAD.MOV.U32 R2, RZ, RZ, R12 ;  /* 0x000000ffff022224 */ /* 0x000fe400078e000c */
[----:B------:R-:W-:Y:S02]  /*f710*/  @P2 IMAD.MOV.U32 R3, RZ, RZ, R13 ;  /* 0x000000ffff032224 */ /* 0x000fe400078e000d */
[----:B------:R-:W-:Y:S02]  /*f720*/  IMAD.MOV.U32 R13, RZ, RZ, R7 ;  /* 0x000000ffff0d7224 */ /* 0x000fe400078e0007 */
[----:B------:R-:W-:Y:S01]  /*f730*/  IMAD.MOV.U32 R12, RZ, RZ, 0x3 ;  /* 0x00000003ff0c7424 */ /* 0x000fe200078e00ff */
[----:B------:R-:W-:Y:S01]  /*f740*/  @!PT LDS RZ, [RZ] ;  /* 0x00000000fffff984 */ /* 0x000fe20000000800 */
[----:B------:R-:W-:Y:S01]  /*f750*/  @!PT LDS RZ, [RZ] ;  /* 0x00000000fffff984 */ /* 0x000fe20000000800 */
[----:B------:R-:W-:Y:S01]  /*f760*/  @!PT LDS RZ, [RZ] ;  /* 0x00000000fffff984 */ /* 0x000fe20000000800 */
[----:B------:R0:W-:Y:S01]  /*f770*/  @P2 LDGSTS.E.BYPASS.LTC128B.128 [R4+0x19400], desc[UR48][R2.64], !P1 ;  /* 0x1940000002042fae */ /* 0x0001e2000c901d70 */
[----:B------:R-:W-:-:S13]  /*f780*/  ISETP.GE.AND P2, PT, R23, 0x31, PT ;  /* 0x000000311700780c */ /* 0x000fda0003f46270 */
[----:B0-----:R-:W-:Y:S05]  /*f790*/  WARPSYNC.COLLECTIVE R15, `(.L_x_139) ;  /* 0x000000000f087348 */ /* 0x001fea0003c00000 */
[----:B------:R1:W2:Y:S02]  /*f7a0*/  SHFL.IDX P6, R14, R13, R12, R11 ;  /* 0x0000000c0d0e7389 */ /* 0x0002a400000c000b */
[----:B012---:R-:W-:Y:S01]  /*f7b0*/  ENDCOLLECTIVE ;  /* 0x000000000000791b */ /* 0x007fe20003800000 */
.L_x_139:
[----:B------:R-:W-:Y:S02]  /*f7c0*/  IMAD.MOV.U32 R13, RZ, RZ, R8 ;  /* 0x000000ffff0d7224 */ /* 0x000fe400078e0008 */
[----:B------:R-:W-:-:S07]  /*f7d0*/  IMAD.MOV.U32 R17, RZ, RZ, R14 ;  /* 0x000000ffff117224 */ /* 0x000fce00078e000e */
[----:B------:R-:W-:Y:S05]  /*f7e0*/  WARPSYNC.COLLECTIVE R15, `(.L_x_140) ;  /* 0x000000000f087348 */ /* 0x000fea0003c00000 */
[----:B------:R0:W1:Y:S02]  /*f7f0*/  SHFL.IDX P6, R14, R13, R12, R11 ;  /* 0x0000000c0d0e7389 */ /* 0x00006400000c000b */
[----:B01----:R-:W-:Y:S01]  /*f800*/  ENDCOLLECTIVE ;  /* 0x000000000000791b */ /* 0x003fe20003800000 */
.L_x_140:
[----:B------:R-:W-:Y:S01]  /*f810*/  MOV R13, R7 ;  /* 0x00000007000d7202 */ /* 0x000fe20000000f00 */
[----:B------:R-:W-:Y:S01]  /*f820*/  IMAD.MOV.U32 R12, RZ, RZ, 0x4 ;  /* 0x00000004ff0c7424 */ /* 0x000fe200078e00ff */
[----:B------:R-:W-:-:S13]  /*f830*/  @P2 IADD3 R18, P0, R22, R14, RZ ;  /* 0x0000000e16122210 */ /* 0x000fda0007f1e0ff */
[----:B------:R-:W-:Y:S05]  /*f840*/  WARPSYNC.COLLECTIVE R15, `(.L_x_141) ;  /* 0x000000000f087348 */ /* 0x000fea0003c00000 */
[----:B------:R0:W1:Y:S02]  /*f850*/  SHFL.IDX P6, R14, R13, R12, R11 ;  /* 0x0000000c0d0e7389 */ /* 0x00006400000c000b */
[----:B01----:R-:W-:Y:S01]  /*f860*/  ENDCOLLECTIVE ;  /* 0x000000000000791b */ /* 0x003fe20003800000 */
.L_x_141:
        /* <DEDUP_REMOVED lines=9> */
[----:B0-----:R-:W-:-:S10]  /*f900*/  IMAD.MOV.U32 R2, RZ, RZ, R14 ;  /* 0x000000ffff027224 */ /* 0x001fd400078e000e */
[----:B------:R-:W-:Y:S05]  /*f910*/  WARPSYNC.COLLECTIVE R15, `(.L_x_142) ;  /* 0x000000000f087348 */ /* 0x000fea0003c00000 */
[----:B------:R0:W1:Y:S02]  /*f920*/  SHFL.IDX P6, R14, R13, R12, R11 ;  /* 0x0000000c0d0e7389 */ /* 0x00006400000c000b */
[----:B01----:R-:W-:Y:S01]  /*f930*/  ENDCOLLECTIVE ;  /* 0x000000000000791b */ /* 0x003fe20003800000 */
.L_x_142:
[----:B------:R-:W-:Y:S02]  /*f940*/  IMAD.MOV.U32 R13, RZ, RZ, R7 ;  /* 0x000000ffff0d7224 */ /* 0x000fe400078e0007 */
[----:B------:R-:W-:Y:S01]  /*f950*/  IMAD.MOV.U32 R12, RZ, RZ, 0x5 ;  /* 0x00000005ff0c7424 */ /* 0x000fe200078e00ff */
[----:B------:R-:W-:-:S05]  /*f960*/  @P2 IADD3 R14, P0, R22, R14, RZ ;  /* 0x0000000e160e2210 */ /* 0x000fca0007f1e0ff */
[----:B------:R-:W-:Y:S02]  /*f970*/  @P2 IMAD.X R15, RZ, RZ, R2, P0 ;  /* 0x000000ffff0f2224 */ /* 0x000fe400000e0602 */
[----:B------:R-:W-:Y:S02]  /*f980*/  @P2 IMAD.MOV.U32 R2, RZ, RZ, R14 ;  /* 0x000000ffff022224 */ /* 0x000fe400078e000e */
[----:B------:R-:W-:Y:S02]  /*f990*/  @P2 IMAD.MOV.U32 R3, RZ, RZ, R15 ;  /* 0x000000ffff032224 */ /* 0x000fe400078e000f */
[----:B------:R-:W-:-:S03]  /*f9a0*/  IMAD.MOV.U32 R15, RZ, RZ, -0x1 ;  /* 0xffffffffff0f7424 */ /* 0x000fc600078e00ff */
        /* <DEDUP_REMOVED lines=8> */
.L_x_143:
[----:B------:R-:W-:Y:S02]  /*fa30*/  IMAD.MOV.U32 R13, RZ, RZ, R8 ;  /* 0x000000ffff0d7224 */ /* 0x000fe400078e0008 */
[----:B------:R-:W-:-:S07]  /*fa40*/  IMAD.MOV.U32 R10, RZ, RZ, R14 ;  /* 0x000000ffff0a7224 */ /* 0x000fce00078e000e */
[----:B------:R-:W-:Y:S05]  /*fa50*/  WARPSYNC.COLLECTIVE R15, `(.L_x_144) ;  /* 0x000000000f087348 */ /* 0x000fea0003c00000 */
[----:B------:R0:W1:Y:S02]  /*fa60*/  SHFL.IDX P6, R14, R13, R12, R11 ;  /* 0x0000000c0d0e7389 */ /* 0x00006400000c000b */
[----:B01----:R-:W-:Y:S01]  /*fa70*/  ENDCOLLECTIVE ;  /* 0x000000000000791b */ /* 0x003fe20003800000 */
.L_x_144:
[----:B------:R-:W-:Y:S02]  /*fa80*/  IMAD.MOV.U32 R13, RZ, RZ, R7 ;  /* 0x000000ffff0d7224 */ /* 0x000fe400078e0007 */
[----:B------:R-:W-:Y:S02]  /*fa90*/  IMAD.MOV.U32 R12, RZ, RZ, 0x6 ;  /* 0x00000006ff0c7424 */ /* 0x000fe400078e00ff */
[----:B------:R-:W-:-:S05]  /*faa0*/  IMAD.MOV.U32 R11, RZ, RZ, R14 ;  /* 0x000000ffff0b7224 */ /* 0x000fca00078e000e */
[----:B------:R-:W-:-:S04]  /*fab0*/  @P2 IADD3 R11, P0, R22, R11, RZ ;  /* 0x0000000b160b2210 */ /* 0x000fc80007f1e0ff */
[----:B------:R-:W-:Y:S01]  /*fac0*/  @P2 IADD3.X R10, RZ, R10, RZ, P0, !PT ;  /* 0x0000000aff0a2210 */ /* 0x000fe200007fe4ff */
[----:B------:R-:W-:Y:S02]  /*fad0*/  @P2 IMAD.MOV.U32 R2, RZ, RZ, R11 ;  /* 0x000000ffff022224 */ /* 0x000fe400078e000b */
[----:B------:R-:W-:Y:S02]  /*fae0*/  IMAD.MOV.U32 R11, RZ, RZ, 0x181f ;  /* 0x0000181fff0b7424 */ /* 0x000fe400078e00ff */
[----:B------:R-:W-:-:S07]  /*faf0*/  @P2 IMAD.MOV.U32 R3, RZ, RZ, R10 ;  /* 0x000000ffff032224 */ /* 0x000fce00078e000a */
[----:B------:R-:W-:Y:S05]  /*fb00*/  WARPSYNC.COLLECTIVE R15, `(.L_x_145) ;  /* 0x000000000f087348 */ /* 0x000fea0003c00000 */
[----:B------:R0:W1:Y:S02]  /*fb10*/  SHFL.IDX P6, R14, R13, R12, R11 ;  /* 0x0000000c0d0e7389 */ /* 0x00006400000c000b */
[----:B01----:R-:W-:Y:S01]  /*fb20*/  ENDCOLLECTIVE ;  /* 0x000000000000791b */ /* 0x003fe20003800000 */
.L_x_145:
        /* <DEDUP_REMOVED lines=10> */
.L_x_146:
[----:B------:R-:W-:Y:S02]  /*fbd0*/  IMAD.MOV.U32 R13, RZ, RZ, R7 ;  /* 0x000000ffff0d7224 */ /* 0x000fe400078e0007 */
[----:B------:R-:W-:Y:S02]  /*fbe0*/  IMAD.MOV.U32 R12, RZ, RZ, 0x7 ;  /* 0x00000007ff0c7424 */ /* 0x000fe400078e00ff */
[----:B------:R-:W-:-:S07]  /*fbf0*/  IMAD.MOV.U32 R20, RZ, RZ, R14 ;  /* 0x000000ffff147224 */ /* 0x000fce00078e000e */
[----:B------:R-:W-:Y:S05]  /*fc00*/  WARPSYNC.COLLECTIVE R15, `(.L_x_147) ;  /* 0x000000000f087348 */ /* 0x000fea0003c00000 */
[----:B------:R0:W1:Y:S02]  /*fc10*/  SHFL.IDX P6, R14, R13, R12, R11 ;  /* 0x0000000c0d0e7389 */ /* 0x00006400000c000b */
[----:B01----:R-:W-:Y:S01]  /*fc20*/  ENDCOLLECTIVE ;  /* 0x000000000000791b */ /* 0x003fe20003800000 */
.L_x_147:
[----:B------:R-:W-:-:S05]  /*fc30*/  @P3 IADD3 R20, P0, R22, R20, RZ ;  /* 0x0000001416143210 */ /* 0x000fca0007f1e0ff */
[----:B------:R-:W-:Y:S02]  /*fc40*/  @P3 IMAD.X R9, RZ, RZ, R9, P0 ;  /* 0x000000ffff093224 */ /* 0x000fe400000e0609 */
[----:B------:R-:W-:Y:S02]  /*fc50*/  @P3 IMAD.MOV.U32 R2, RZ, RZ, R20 ;  /* 0x000000ffff023224 */ /* 0x000fe400078e0014 */
[----:B------:R-:W-:Y:S01]  /*fc60*/  @P3 IMAD.MOV.U32 R3, RZ, RZ, R9 ;  /* 0x000000ffff033224 */ /* 0x000fe200078e0009 */
[----:B------:R-:W-:-:S04]  /*fc70*/  MOV R13, R8 ;  /* 0x00000008000d7202 */ /* 0x000fc80000000f00 */
[----:B------:R-:W-:Y:S01]  /*fc80*/  @!PT LDS RZ, [RZ] ;  /* 0x00000000fffff984 */ /* 0x000fe20000000800 */
[----:B------:R-:W-:Y:S01]  /*fc90*/  @!PT LDS RZ, [RZ] ;  /* 0x00000000fffff984 */ /* 0x000fe20000000800 */
[----:B------:R-:W-:Y:S01]  /*fca0*/  @!PT LDS RZ, [RZ] ;  /* 0x00000000fffff984 */ /* 0x000fe20000000800 */
[----:B------:R0:W-:Y:S01]  /*fcb0*/  @P3 LDGSTS.E.BYPASS.LTC128B.128 [R4+0x1b400], desc[UR48][R2.64], !P1 ;  /* 0x1b40000002043fae */ /* 0x0001e2000c901d70 */
[----:B------:R-:W-:-:S07]  /*fcc0*/  IMAD.MOV.U32 R19, RZ, RZ, R14 ;  /* 0x000000ffff137224 */ /* 0x000fce00078e000e */
[----:B0-----:R-:W-:Y:S05]  /*fcd0*/  WARPSYNC.COLLECTIVE R15, `(.L_x_148) ;  /* 0x000000000f087348 */ /* 0x001fea0003c00000 */
[----:B------:R1:W2:Y:S02]  /*fce0*/  SHFL.IDX P6, R14, R13, R12, R11 ;  /* 0x0000000c0d0e7389 */ /* 0x0002a400000c000b */
[----:B012---:R-:W-:Y:S01]  /*fcf0*/  ENDCOLLECTIVE ;  /* 0x000000000000791b */ /* 0x007fe20003800000 */
.L_x_148:
[----:B------:R-:W-:Y:S02]  /*fd00*/  IMAD.MOV.U32 R13, RZ, RZ, R5 ;  /* 0x000000ffff0d7224 */ /* 0x000fe400078e0005 */
[----:B------:R-:W-:Y:S02]  /*fd10*/  IMAD.MOV.U32 R12, RZ, RZ, RZ ;  /* 0x000000ffff0c7224 */ /* 0x000fe400078e00ff */
[----:B------:R-:W-:-:S07]  /*fd20*/  IMAD.MOV.U32 R8, RZ, RZ, R14 ;  /* 0x000000ffff087224 */ /* 0x000fce00078e000e */
[----:B------:R-:W-:Y:S05]  /*fd30*/  WARPSYNC.COLLECTIVE R15, `(.L_x_149) ;  /* 0x000000000f087348 */ /* 0x000fea0003c00000 */
[----:B------:R0:W1:Y:S02]  /*fd40*/  SHFL.IDX P6, R14, R13, R12, R11 ;  /* 0x0000000c0d0e7389 */ /* 0x00006400000c000b */
[----:B01----:R-:W-:Y:S01]  /*fd50*/  ENDCOLLECTIVE ;  /* 0x000000000000791b */ /* 0x003fe20003800000 */
.L_x_149:
[----:B------:R-:W-:-:S05]  /*fd60*/  @P2 IADD3 R7, P0, R22, R8, RZ ;  /* 0x0000000816072210 */ /* 0x000fca0007f1e0ff */
[----:B------:R-:W-:Y:S02]  /*fd70*/  @P2 IMAD.X R19, RZ, RZ, R19, P0 ;  /* 0x000000ffff132224 */ /* 0x000fe400000e0613 */
[----:B------:R-:W-:Y:S02]  /*fd80*/  @P2 IMAD.MOV.U32 R2, RZ, RZ, R7 ;  /* 0x000000ffff022224 */ /* 0x000fe400078e0007 */
[----:B------:R-:W-:Y:S02]  /*fd90*/  @P2 IMAD.MOV.U32 R3, RZ, RZ, R19 ;  /* 0x000000ffff032224 */ /* 0x000fe400078e0013 */
[----:B------:R-:W-:-:S03]  /*fda0*/  IMAD.MOV.U32 R13, RZ, RZ, R6 ;  /* 0x000000ffff0d7224 */ /* 0x000fc600078e0006 */
[----:B------:R-:W-:Y:S01]  /*fdb0*/  @!PT LDS RZ, [RZ] ;  /* 0x00000000fffff984 */ /* 0x000fe20000000800 */
[----:B------:R-:W-:Y:S01]  /*fdc0*/  @!PT LDS RZ, [RZ] ;  /* 0x00000000fffff984 */ /* 0x000fe20000000800 */
[----:B------:R-:W-:Y:S01]  /*fdd0*/  @!PT LDS RZ, [RZ] ;  /* 0x00000000fffff984 */ /* 0x000fe20000000800 */
[----:B------:R0:W-:Y:S01]  /*fde0*/  @P2 LDGSTS.E.BYPASS.LTC128B.128 [R4+0x1bc00], desc[UR48][R2.64], !P1 ;  /* 0x1bc0000002042fae */ /* 0x0001e2000c901d70 */
[----:B------:R-:W-:Y:S01]  /*fdf0*/  ISETP.GE.AND P2, PT, R23, 0x81, PT ;  /* 0x000000811700780c */ /* 0x000fe20003f46270 */
[----:B0-----:R-:W-:-:S12]  /*fe00*/  IMAD.MOV.U32 R2, RZ, RZ, R14 ;  /* 0x000000ffff027224 */ /* 0x001fd800078e000e */
[----:B------:R-:W-:Y:S05]  /*fe10*/  WARPSYNC.COLLECTIVE R15, `(.L_x_150) ;  /* 0x000000000f087348 */ /* 0x000fea0003c00000 */
[----:B------:R0:W1:Y:S02]  /*fe20*/  SHFL.IDX P6, R14, R13, R12, R11 ;  /* 0x0000000c0d0e7389 */ /* 0x00006400000c000b */
[----:B01----:R-:W-:Y:S01]  /*fe30*/  ENDCOLLECTIVE ;  /* 0x000000000000791b */ /* 0x003fe20003800000 */
.L_x_150:
[----:B------:R-:W-:-:S05]  /*fe40*/  IMAD.MOV.U32 R12, RZ, RZ, R14 ;  /* 0x000000ffff0c7224 */ /* 0x000fca00078e000e */
[----:B------:R-:W-:-:S05]  /*fe50*/  @P2 IADD3 R12, P0, R22, R12, RZ ;  /* 0x0000000c160c2210 */ /* 0x000fca0007f1e0ff */
[----:B------:R-:W-:Y:S01]  /*fe60*/  @P2 IMAD.X R13, RZ, RZ, R2, P0 ;  /* 0x000000ffff0d2224 */ /* 0x000fe200000e0602 */
[----:B------:R-:W-:Y:S01]  /*fe70*/  @P2 MOV R2, R12 ;  /* 0x0000000c00022202 */ /* 0x000fe20000000f00 */
[----:B------:R-:W-:Y:S02]  /*fe80*/  IMAD.MOV.U32 R12, RZ, RZ, 0x1 ;  /* 0x00000001ff0c7424 */ /* 0x000fe400078e00ff */
[----:B------:R-:W-:Y:S02]  /*fe90*/  @P2 IMAD.MOV.U32 R3, RZ, RZ, R13 ;  /* 0x000000ffff032224 */ /* 0x000fe400078e000d */
[----:B------:R-:W-:-:S03]  /*fea0*/  IMAD.MOV.U32 R13, RZ, RZ, R5 ;  /* 0x000000ffff0d7224 */ /* 0x000fc600078e0005 */
[----:B------:R-:W-:Y:S01]  /*feb0*/  @!PT LDS RZ, [RZ] ;  /* 0x00000000fffff984 */ /* 0x000fe20000000800 */
[----:B------:R-:W-:Y:S01]  /*fec0*/  @!PT LDS RZ, [RZ] ;  /* 0x00000000fffff984 */ /* 0x000fe20000000800 */
[----:B------:R-:W-:Y:S01]  /*fed0*/  @!PT LDS RZ, [RZ] ;  /* 0x00000000fffff984 */ /* 0x000fe20000000800 */
[----:B------:R0:W-:Y:S04]  /*fee0*/  @P2 LDGSTS.E.BYPASS.LTC128B.128 [R4+0x1c400], desc[UR48][R2.64], !P1 ;  /* 0x1c40000002042fae */ /* 0x0001e8000c901d70 */
[----:B0-----:R-:W-:Y:S05]  /*fef0*/  WARPSYNC.COLLECTIVE R15, `(.L_x_151) ;  /* 0x000000000f087348 */ /* 0x001fea0003c00000 */
[----:B------:R1:W2:Y:S02]  /*ff00*/  SHFL.IDX P6, R14, R13, R12, R11 ;  /* 0x0000000c0d0e7389 */ /* 0x0002a400000c000b */
[----:B012---:R-:W-:Y:S01]  /*ff10*/  ENDCOLLECTIVE ;  /* 0x000000000000791b */ /* 0x007fe20003800000 */
.L_x_151:
[----:B------:R-:W-:Y:S02]  /*ff20*/  IMAD.MOV.U32 R13, RZ, RZ, R6 ;  /* 0x000000ffff0d7224 */ /* 0x000fe400078e0006 */
[----:B------:R-:W-:-:S07]  /*ff30*/  IMAD.MOV.U32 R5, RZ, RZ, R14 ;  /* 0x000000ffff057224 */ /* 0x000fce00078e000e */
[----:B------:R-:W-:Y:S05]  /*ff40*/  WARPSYNC.COLLECTIVE R15, `(.L_x_152) ;  /* 0x000000000f087348 */ /* 0x000fea0003c00000 */
[----:B------:R0:W1:Y:S02]  /*ff50*/  SHFL.IDX P6, R14, R13, R12, R11 ;  /* 0x0000000c0d0e7389 */ /* 0x00006400000c000b */
[----:B01----:R-:W-:Y:S01]  /*ff60*/  ENDCOLLECTIVE ;  /* 0x000000000000791b */ /* 0x003fe20003800000 */
.L_x_152:
[----:B------:R-:W-:Y:S05]  /*ff70*/  BRA `(.L_x_153) ;  /* 0xffffffb400847947 */ /* 0x000fea000383ffff */
.L_x_60:
[----:B------:R-:W-:Y:S02]  /*ff80*/  IMAD.MOV.U32 R13, RZ, RZ, R4 ;  /* 0x000000ffff0d7224 */ /* 0x000fe400078e0004 */
[----:B------:R-:W-:Y:S02]  /*ff90*/  IMAD.MOV.U32 R12, RZ, RZ, RZ ;  /* 0x000000ffff0c7224 */ /* 0x000fe400078e00ff */
[----:B------:R-:W-:Y:S02]  /*ffa0*/  IMAD.MOV.U32 R11, RZ, RZ, 0x181f ;  /* 0x0000181fff0b7424 */ /* 0x000fe400078e00ff */
[----:B------:R-:W-:Y:S02]  /*ffb0*/  IMAD.MOV.U32 R15, RZ, RZ, -0x1 ;  /* 0xffffffffff0f7424 */ /* 0x000fe400078e00ff */
[----:B------:R-:W-:-:S07]  /*ffc0*/  IMAD.IADD R5, R17, 0x1, R5 ;  /* 0x0000000111057824 */ /* 0x000fce00078e0205 */
[----:B-----5:R-:W-:Y:S05]  /*ffd0*/  WARPSYNC.COLLECTIVE R15, `(.L_x_154) ;  /* 0x000000000f087348 */ /* 0x020fea0003c00000 */
[----:B------:R0:W1:Y:S02]  /*ffe0*/  SHFL.IDX P6, R14, R13, R12, R11 ;  /* 0x0000000c0d0e7389 */ /* 0x00006400000c000b */
[----:B01---5:R-:W-:Y:S01]  /*fff0*/  ENDCOLLECTIVE ;  /* 0x000000000000791b */ /* 0x023fe20003800000 */
.L_x_154:
[C---:B------:R-:W-:Y:S01]  /*10000*/  VIADD R6, R5.reuse, 0x10 ;  /* 0x0000001005067836 */ /* 0x040fe20000000000 */
[----:B------:R-:W-:Y:S01]  /*10010*/  ISETP.GE.AND P1, PT, R5, UR41, PT ;  /* 0x0000002905007c0c */ /* 0x000fe2000bf26270 */
[----:B------:R-:W-:Y:S02]  /*10020*/  IMAD.MOV.U32 R13, RZ, RZ, R0 ;  /* 0x000000ffff0d7224 */ /* 0x000fe400078e0000 */
[----:B------:R-:W-:-:S10]  /*10030*/  IMAD.MOV.U32 R2, RZ, RZ, R14 ;  /* 0x000000ffff027224 */ /* 0x000fd400078e000e */
[----:B------:R-:W-:Y:S05]  /*10040*/  WARPSYNC.COLLECTIVE R15, `(.L_x_155) ;  /* 0x000000000f087348 */ /* 0x000fea0003c00000 */
[----:B------:R0:W1:Y:S02]  /*10050*/  SHFL.IDX P6, R14, R13, R12, R11 ;  /* 0x0000000c0d0e7389 */ /* 0x00006400000c000b */
[----:B01----:R-:W-:Y:S01]  /*10060*/  ENDCOLLECTIVE ;  /* 0x000000000000791b */ /* 0x003fe20003800000 */
.L_x_155:
[----:B------:R-:W-:Y:S02]  /*10070*/  IMAD.MOV.U32 R13, RZ, RZ, R4 ;  /* 0x000000ffff0d7224 */ /* 0x000fe400078e0004 */
[----:B------:R-:W-:Y:S01]  /*10080*/  IMAD.MOV.U32 R12, RZ, RZ, 0x1 ;  /* 0x00000001ff0c7424 */ /* 0x000fe200078e00ff */
[----:B------:R-:W-:-:S04]  /*10090*/  @!P1 IADD3 R14, P0, R10, R14, RZ ;  /* 0x0000000e0a0e9210 */ /* 0x000fc80007f1e0ff */
[----:B------:R-:W-:Y:S01]  /*100a0*/  @!P1 IADD3.X R3, RZ, R2, RZ, P0, !PT ;  /* 0x00000002ff039210 */ /* 0x000fe200007fe4ff */
[----:B------:R-:W-:-:S08]  /*100b0*/  @!P1 IMAD.MOV.U32 R2, RZ, RZ, R14 ;  /* 0x000000ffff029224 */ /* 0x000fd000078e000e */
[----:B------:R-:W-:Y:S05]  /*100c0*/  WARPSYNC.COLLECTIVE R15, `(.L_x_156) ;  /* 0x000000000f087348 */ /* 0x000fea0003c00000 */
[----:B------:R0:W1:Y:S02]  /*100d0*/  SHFL.IDX P6, R14, R13, R12, R11 ;  /* 0x0000000c0d0e7389 */ /* 0x00006400000c000b */
[----:B01----:R-:W-:Y:S01]  /*100e0*/  ENDCOLLECTIVE ;  /* 0x000000000000791b */ /* 0x003fe20003800000 */
.L_x_156:
[----:B------:R-:W-:Y:S01]  /*100f0*/  @!PT LDS RZ, [RZ] ;  /* 0x00000000fffff984 */ /* 0x000fe20000000800 */
[----:B------:R-:W-:Y:S01]  /*10100*/  @!PT LDS RZ, [RZ] ;  /* 0x00000000fffff984 */ /* 0x000fe20000000800 */
[----:B------:R-:W-:Y:S01]  /*10110*/  @!PT LDS RZ, [RZ] ;  /* 0x00000000fffff984 */ /* 0x000fe20000000800 */
[----:B------:R0:W-:Y:S01]  /*10120*/  @!P1 LDGSTS.E.BYPASS.LTC128B.128 [R8+0x14400], desc[UR48][R2.64], !P5 ;  /* 0x1440000002089fae */ /* 0x0001e2000e901d70 */
[----:B------:R-:W-:Y:S01]  /*10130*/  ISETP.GE.AND P1, PT, R6, UR41, PT ;  /* 0x0000002906007c0c */ /* 0x000fe2000bf26270 */
[----:B------:R-:W-:Y:S02]  /*10140*/  IMAD.MOV.U32 R13, RZ, RZ, R0 ;  /* 0x000000ffff0d7224 */ /* 0x000fe400078e0000 */
[----:B------:R-:W-:-:S10]  /*10150*/  IMAD.MOV.U32 R6, RZ, RZ, R14 ;  /* 0x000000ffff067224 */ /* 0x000fd400078e000e */
[----:B0-----:R-:W-:Y:S05]  /*10160*/  WARPSYNC.COLLECTIVE R15, `(.L_x_157) ;  /* 0x000000000f087348 */ /* 0x001fea0003c00000 */
[----:B------:R1:W2:Y:S02]  /*10170*/  SHFL.IDX P6, R14, R13, R12, R11 ;  /* 0x0000000c0d0e7389 */ /* 0x0002a400000c000b */
[----:B012---:R-:W-:Y:S01]  /*10180*/  ENDCOLLECTIVE ;  /* 0x000000000000791b */ /* 0x007fe20003800000 */
.L_x_157:
[----:B------:R-:W-:Y:S02]  /*10190*/  IMAD.MOV.U32 R13, RZ, RZ, R4 ;  /* 0x000000ffff0d7224 */ /* 0x000fe400078e0004 */
[----:B------:R-:W-:Y:S01]  /*101a0*/  IMAD.MOV.U32 R12, RZ, RZ, 0x2 ;  /* 0x00000002ff0c7424 */ /* 0x000fe200078e00ff */
[----:B------:R-:W-:-:S13]  /*101b0*/  @!P1 IADD3 R2, P0, R10, R14, RZ ;  /* 0x0000000e0a029210 */ /* 0x000fda0007f1e0ff */
[----:B------:R-:W-:Y:S05]  /*101c0*/  WARPSYNC.COLLECTIVE R15, `(.L_x_158) ;  /* 0x000000000f087348 */ /* 0x000fea0003c00000 */
[----:B------:R0:W1:Y:S02]  /*101d0*/  SHFL.IDX P6, R14, R13, R12, R11 ;  /* 0x0000000c0d0e7389 */ /* 0x00006400000c000b */
[----:B01----:R-:W-:Y:S01]  /*101e0*/  ENDCOLLECTIVE ;  /* 0x000000000000791b */ /* 0x003fe20003800000 */
.L_x_158:
[----:B------:R-:W-:Y:S02]  /*101f0*/  @!P1 IMAD.X R3, RZ, RZ, R6, P0 ;  /* 0x000000ffff039224 */ /* 0x000fe400000e0606 */
[----:B------:R-:W-:-:S03]  /*10200*/  VIADD R6, R5, 0x20 ;  /* 0x0000002005067836 */ /* 0x000fc60000000000 */
[----:B------:R-:W-:Y:S01]  /*10210*/  @!PT LDS RZ, [RZ] ;  /* 0x00000000fffff984 */ /* 0x000fe20000000800 */
[----:B------:R-:W-:Y:S01]  /*10220*/  @!PT LDS RZ, [RZ] ;  /* 0x00000000fffff984 */ /* 0x000fe20000000800 */
[----:B------:R-:W-:Y:S01]  /*10230*/  @!PT LDS RZ, [RZ] ;  /* 0x00000000fffff984 */ /* 0x000fe20000000800 */
[----:B------:R0:W-:Y:S02]  /*10240*/  @!P1 LDGSTS.E.BYPASS.LTC128B.128 [R8+0x14c00], desc[UR48][R2.64], !P5 ;  /* 0x14c0000002089fae */ /* 0x0001e4000e901d70 */
[----:B------:R-:W-:Y:S01]  /*10250*/  ISETP.GE.AND P1, PT, R6, UR41, PT ;  /* 0x0000002906007c0c */ /* 0x000fe2000bf26270 */
[----:B------:R-:W-:Y:S02]  /*10260*/  IMAD.MOV.U32 R13, RZ, RZ, R0 ;  /* 0x000000ffff0d7224 */ /* 0x000fe400078e0000 */
[----:B------:R-:W-:-:S10]  /*10270*/  IMAD.MOV.U32 R6, RZ, RZ, R14 ;  /* 0x000000ffff067224 */ /* 0x000fd400078e000e */
[----:B0-----:R-:W-:Y:S05]  /*10280*/  WARPSYNC.COLLECTIVE R15, `(.L_x_159) ;  /* 0x000000000f087348 */ /* 0x001fea0003c00000 */
[----:B------:R1:W2:Y:S02]  /*10290*/  SHFL.IDX P6, R14, R13, R12, R11 ;  /* 0x0000000c0d0e7389 */ /* 0x0002a400000c000b */
[----:B012---:R-:W-:Y:S01]  /*102a0*/  ENDCOLLECTIVE ;  /* 0x000000000000791b */ /* 0x007fe20003800000 */
.L_x_159:
[----:B------:R-:W-:Y:S02]  /*102b0*/  IMAD.MOV.U32 R13, RZ, RZ, R4 ;  /* 0x000000ffff0d7224 */ /* 0x000fe400078e0004 */
[----:B------:R-:W-:Y:S01]  /*102c0*/  IMAD.MOV.U32 R12, RZ, RZ, 0x3 ;  /* 0x00000003ff0c7424 */ /* 0x000fe200078e00ff */
[----:B------:R-:W-:-:S13]  /*102d0*/  @!P1 IADD3 R2, P0, R10, R14, RZ ;  /* 0x0000000e0a029210 */ /* 0x000fda0007f1e0ff */
[----:B------:R-:W-:Y:S05]  /*102e0*/  WARPSYNC.COLLECTIVE R15, `(.L_x_160) ;  /* 0x000000000f087348 */ /* 0x000fea0003c00000 */
[----:B------:R0:W1:Y:S02]  /*102f0*/  SHFL.IDX P6, R14, R13, R12, R11 ;  /* 0x0000000c0d0e7389 */ /* 0x00006400000c000b */
[----:B01----:R-:W-:Y:S01]  /*10300*/  ENDCOLLECTIVE ;  /* 0x000000000000791b */ /* 0x003fe20003800000 */
.L_x_160:
[----:B------:R-:W-:Y:S01]  /*10310*/  @!P1 IADD3.X R3, RZ, R6, RZ, P0, !PT ;  /* 0x00000006ff039210 */ /* 0x000fe200007fe4ff */
[----:B------:R-:W-:-:S04]  /*10320*/  VIADD R6, R5, 0x30 ;  /* 0x0000003005067836 */ /* 0x000fc80000000000 */
        /* <DEDUP_REMOVED lines=10> */
.L_x_161:
[----:B------:R-:W-:Y:S02]  /*103d0*/  IMAD.MOV.U32 R13, RZ, RZ, R4 ;  /* 0x000000ffff0d7224 */ /* 0x000fe400078e0004 */
[----:B------:R-:W-:Y:S01]  /*103e0*/  IMAD.MOV.U32 R12, RZ, RZ, 0x4 ;  /* 0x00000004ff0c7424 */ /* 0x000fe200078e00ff */
[----:B------:R-:W-:-:S13]  /*103f0*/  @!P1 IADD3 R2, P0, R10, R14, RZ ;  /* 0x0000000e0a029210 */ /* 0x000fda0007f1e0ff */
[----:B------:R-:W-:Y:S05]  /*10400*/  WARPSYNC.COLLECTIVE R15, `(.L_x_162) ;  /* 0x000000000f087348 */ /* 0x000fea0003c00000 */
[----:B------:R0:W1:Y:S02]  /*10410*/  SHFL.IDX P6, R14, R13, R12, R11 ;  /* 0x0000000c0d0e7389 */ /* 0x00006400000c000b */
[----:B01----:R-:W-:Y:S01]  /*10420*/  ENDCOLLECTIVE ;  /* 0x000000000000791b */ /* 0x003fe20003800000 */
.L_x_162:
        /* <DEDUP_REMOVED lines=12> */
.L_x_163:
[----:B------:R-:W-:Y:S02]  /*104f0*/  IMAD.MOV.U32 R13, RZ, RZ, R4 ;  /* 0x000000ffff0d7224 */ /* 0x000fe400078e0004 */
[----:B------:R-:W-:Y:S01]  /*10500*/  IMAD.MOV.U32 R12, RZ, RZ, 0x5 ;  /* 0x00000005ff0c7424 */ /* 0x000fe200078e00ff */
[----:B------:R-:W-:-:S13]  /*10510*/  @!P1 IADD3 R2, P0, R10, R14, RZ ;  /* 0x0000000e0a029210 */ /* 0x000fda0007f1e0ff */
[----:B------:R-:W-:Y:S05]  /*10520*/  WARPSYNC.COLLECTIVE R15, `(.L_x_164) ;  /* 0x000000000f087348 */ /* 0x000fea0003c00000 */
[----:B------:R0:W1:Y:S02]  /*10530*/  SHFL.IDX P6, R14, R13, R12, R11 ;  /* 0x0000000c0d0e7389 */ /* 0x00006400000c000b */
[----:B01----:R-:W-:Y:S01]  /*10540*/  ENDCOLLECTIVE ;  /* 0x000000000000791b */ /* 0x003fe20003800000 */
.L_x_164:
[----:B------:R-:W-:Y:S01]  /*10550*/  @!P1 IMAD.X R3, RZ, RZ, R6, P0 ;  /* 0x000000ffff039224 */ /* 0x000fe200000e0606 */
[----:B------:R-:W-:-:S04]  /*10560*/  IADD3 R6, R5, 0x50, RZ ;  /* 0x0000005005067810 */ /* 0x000fc80007ffe0ff */
        /* <DEDUP_REMOVED lines=10> */
.L_x_165:
[----:B------:R-:W-:Y:S02]  /*10610*/  IMAD.MOV.U32 R13, RZ, RZ, R4 ;  /* 0x000000ffff0d7224 */ /* 0x000fe400078e0004 */
[----:B------:R-:W-:Y:S01]  /*10620*/  IMAD.MOV.U32 R12, RZ, RZ, 0x6 ;  /* 0x00000006ff0c7424 */ /* 0x000fe200078e00ff */
[----:B------:R-:W-:-:S13]  /*10630*/  @!P1 IADD3 R2, P0, R10, R14, RZ ;  /* 0x0000000e0a029210 */ /* 0x000fda0007f1e0ff */
[----:B------:R-:W-:Y:S05]  /*10640*/  WARPSYNC.COLLECTIVE R15, `(.L_x_166) ;  /* 0x000000000f087348 */ /* 0x000fea0003c00000 */
[----:B------:R0:W1:Y:S02]  /*10650*/  SHFL.IDX P6, R14, R13, R12, R11 ;  /* 0x0000000c0d0e7389 */ /* 0x00006400000c000b */
[----:B01----:R-:W-:Y:S01]  /*10660*/  ENDCOLLECTIVE ;  /* 0x000000000000791b */ /* 0x003fe20003800000 */
.L_x_166:
        /* <DEDUP_REMOVED lines=12> */
.L_x_167:
[----:B------:R-:W-:Y:S01]  /*10730*/  IMAD.MOV.U32 R13, RZ, RZ, R4 ;  /* 0x000000ffff0d7224 */ /* 0x000fe200078e0004 */
[----:B------:R-:W-:Y:S02]  /*10740*/  MOV R12, 0x7 ;  /* 0x00000007000c7802 */ /* 0x000fe40000000f00 */
[----:B------:R-:W-:-:S13]  /*10750*/  @!P1 IADD3 R2, P0, R10, R14, RZ ;  /* 0x0000000e0a029210 */ /* 0x000fda0007f1e0ff */
[----:B------:R-:W-:Y:S05]  /*10760*/  WARPSYNC.COLLECTIVE R15, `(.L_x_168) ;  /* 0x000000000f087348 */ /* 0x000fea0003c00000 */
[----:B------:R0:W1:Y:S02]  /*10770*/  SHFL.IDX P6, R14, R13, R12, R11 ;  /* 0x0000000c0d0e7389 */ /* 0x00006400000c000b */
[----:B01----:R-:W-:Y:S01]  /*10780*/  ENDCOLLECTIVE ;  /* 0x000000000000791b */ /* 0x003fe20003800000 */
.L_x_168:
[----:B------:R-:W-:-:S05]  /*10790*/  @!P1 IMAD.X R3, RZ, RZ, R6, P0 ;  /* 0x000000ffff039224 */ /* 0x000fca00000e0606 */
[----:B------:R-:W-:Y:S01]  /*107a0*/  @!PT LDS RZ, [RZ] ;  /* 0x00000000fffff984 */ /* 0x000fe20000000800 */
[----:B------:R-:W-:Y:S01]  /*107b0*/  @!PT LDS RZ, [RZ] ;  /* 0x00000000fffff984 */ /* 0x000fe20000000800 */
[----:B------:R-:W-:Y:S01]  /*107c0*/  @!PT LDS RZ, [RZ] ;  /* 0x00000000fffff984 */ /* 0x000fe20000000800 */
[----:B------:R0:W-:Y:S01]  /*107d0*/  @!P1 LDGSTS.E.BYPASS.LTC128B.128 [R8+0x17400], desc[UR48][R2.64], !P5 ;  /* 0x1740000002089fae */ /* 0x0001e2000e901d70 */
[----:B------:R-:W-:Y:S02]  /*107e0*/  IMAD.MOV.U32 R13, RZ, RZ, R0 ;  /* 0x000000ffff0d7224 */ /* 0x000fe400078e0000 */
[----:B------:R-:W-:-:S07]  /*107f0*/  IMAD.MOV.U32 R6, RZ, RZ, R14 ;  /* 0x000000ffff067224 */ /* 0x000fce00078e000e */
[----:B0-----:R-:W-:Y:S05]  /*10800*/  WARPSYNC.COLLECTIVE R15, `(.L_x_169) ;  /* 0x000000000f087348 */ /* 0x001fea0003c00000 */
[----:B------:R1:W2:Y:S02]  /*10810*/  SHFL.IDX P6, R14, R13, R12, R11 ;  /* 0x0000000c0d0e7389 */ /* 0x0002a400000c000b */
[----:B012---:R-:W-:Y:S01]  /*10820*/  ENDCOLLECTIVE ;  /* 0x000000000000791b */ /* 0x007fe20003800000 */
.L_x_169:
[----:B------:R-:W-:Y:S05]  /*10830*/  BRA `(.L_x_170) ;  /* 0xffffffb400b87947 */ /* 0x000fea000383ffff */
.L_x_61:
[----:B0-----:R-:W-:-:S04]  /*10840*/  IMAD.U32 R3, RZ, RZ, UR42 ;  /* 0x0000002aff037e24 */ /* 0x001fc8000f8e00ff */
[----:B------:R0:W1:Y:S03]  /*10850*/  SYNCS.PHASECHK.TRANS64.TRYWAIT P0, [R3+URZ+0x22820], R0 ;  /* 0x02282000030075a7 */ /* 0x000066000800017f */
[----:B-1----:R-:W-:Y:S05]  /*10860*/  @!P0 NANOSLEEP.SYNCS 0x989680 ;  /* 0x009896800000895d */ /* 0x002fea0003900000 */
[----:B------:R-:W1:Y:S02]  /*10870*/  @!P0 SYNCS.PHASECHK.TRANS64 P0, [R3+URZ+0x22820], R0 ;  /* 0x02282000030085a7 */ /* 0x000e64000800007f */
[----:B-1----:R-:W-:Y:S05]  /*10880*/  @!P0 BRA `(.L_x_61) ;  /* 0xfffffffc00ec8947 */ /* 0x002fea000383ffff */
[----:B------:R-:W-:Y:S05]  /*10890*/  BRA `(.L_x_171) ;  /* 0xffffffb400ec7947 */ /* 0x000fea000383ffff */
.L_x_65:
[----:B0-----:R0:W1:Y:S02]  /*108a0*/  SYNCS.PHASECHK.TRANS64.TRYWAIT P0, [R0+URZ+0x22880], R35 ;  /* 0x02288023000075a7 */ /* 0x001064000800017f */
[----:B-1----:R-:W-:Y:S05]  /*108b0*/  @!P0 NANOSLEEP.SYNCS 0x989680 ;  /* 0x009896800000895d */ /* 0x002fea0003900000 */
[----:B------:R-:W1:Y:S02]  /*108c0*/  @!P0 SYNCS.PHASECHK.TRANS64 P0, [R0+URZ+0x22880], R35 ;  /* 0x02288023000085a7 */ /* 0x000e64000800007f */
[----:B-1----:R-:W-:Y:S05]  /*108d0*/  @!P0 BRA `(.L_x_65) ;  /* 0xfffffffc00f08947 */ /* 0x002fea000383ffff */
[----:B------:R-:W-:Y:S05]  /*108e0*/  BRA `(.L_x_172) ;  /* 0xffffffbc00147947 */ /* 0x000fea000383ffff */
.L_x_66:
        /* <DEDUP_REMOVED lines=8> */
.L_x_174:
[----:B------:R-:W-:Y:S05]  /*10970*/  BSYNC B0 ;  /* 0x0000000000007941 */ /* 0x000fea0003800000 */
.L_x_173:
[----:B------:R-:W0:Y:S01]  /*10980*/  S2R R20, SR_TID.X ;  /* 0x0000000000147919 */ /* 0x000e220000002100 */
[----:B------:R-:W-:Y:S01]  /*10990*/  IMAD.MOV.U32 R13, RZ, RZ, R9 ;  /* 0x000000ffff0d7224 */ /* 0x000fe200078e0009 */
[----:B------:R-:W-:Y:S01]  /*109a0*/  MOV R15, 0xffffffff ;  /* 0xffffffff000f7802 */ /* 0x000fe20000000f00 */
[----:B------:R-:W-:Y:S02]  /*109b0*/  IMAD.MOV.U32 R12, RZ, RZ, RZ ;  /* 0x000000ffff0c7224 */ /* 0x000fe400078e00ff */
[----:B------:R-:W-:Y:S02]  /*109c0*/  IMAD.MOV.U32 R11, RZ, RZ, 0x181f ;  /* 0x0000181fff0b7424 */ /* 0x000fe400078e00ff */
[----:B------:R-:W-:-:S07]  /*109d0*/  IMAD.MOV.U32 R4, RZ, RZ, R14 ;  /* 0x000000ffff047224 */ /* 0x000fce00078e000e */
[----:B0-----:R-:W-:Y:S05]  /*109e0*/  WARPSYNC.COLLECTIVE R15, `(.L_x_175) ;  /* 0x000000000f087348 */ /* 0x001fea0003c00000 */
[----:B------:R1:W2:Y:S02]  /*109f0*/  SHFL.IDX P6, R14, R13, R12, R11 ;  /* 0x0000000c0d0e7389 */ /* 0x0002a400000c000b */
[----:B012---:R-:W-:Y:S01]  /*10a00*/  ENDCOLLECTIVE ;  /* 0x000000000000791b */ /* 0x007fe20003800000 */
.L_x_175:
[----:B------:R-:W-:Y:S02]  /*10a10*/  IMAD.MOV.U32 R13, RZ, RZ, R10 ;  /* 0x000000ffff0d7224 */ /* 0x000fe400078e000a */
[----:B------:R-:W-:Y:S02]  /*10a20*/  IMAD.MOV.U32 R12, RZ, RZ, 0x1 ;  /* 0x00000001ff0c7424 */ /* 0x000fe400078e00ff */
[----:B------:R-:W-:-:S05]  /*10a30*/  IMAD.SHL.U32 R23, R20, 0x10, RZ ;  /* 0x0000001014177824 */ /* 0x000fca00078e00ff */
[----:B------:R-:W-:-:S04]  /*10a40*/  LOP3.LUT R23, R23, 0x70, RZ, 0xc0, !PT ;  /* 0x0000007017177812 */ /* 0x000fc800078ec0ff */
[----:B------:R-:W-:-:S13]  /*10a50*/  IADD3 R2, P0, R23, R14, RZ ;  /* 0x0000000e17027210 */ /* 0x000fda0007f1e0ff */
[----:B------:R-:W-:Y:S05]  /*10a60*/  WARPSYNC.COLLECTIVE R15, `(.L_x_176) ;  /* 0x000000000f087348 */ /* 0x000fea0003c00000 */
[----:B------:R0:W1:Y:S02]  /*10a70*/  SHFL.IDX P6, R14, R13, R12, R11 ;  /* 0x0000000c0d0e7389 */ /* 0x00006400000c000b */
[----:B01----:R-:W-:Y:S01]  /*10a80*/  ENDCOLLECTIVE ;  /* 0x000000000000791b */ /* 0x003fe20003800000 */
.L_x_176:
[----:B------:R-:W-:Y:S02]  /*10a90*/  IMAD.X R3, RZ, RZ, R4, P0 ;  /* 0x000000ffff037224 */ /* 0x000fe400000e0604 */
[----:B------:R-:W-:-:S05]  /*10aa0*/  VIADD R4, R31, UR42 ;  /* 0x0000002a1f047c36 */ /* 0x000fca0008000000 */
[----:B------:R-:W-:Y:S01]  /*10ab0*/  @!PT LDS RZ, [RZ] ;  /* 0x00000000fffff984 */ /* 0x000fe20000000800 */
[----:B------:R-:W-:Y:S01]  /*10ac0*/  @!PT LDS RZ, [RZ] ;  /* 0x00000000fffff984 */ /* 0x000fe20000000800 */
[----:B------:R-:W-:Y:S01]  /*10ad0*/  @!PT LDS RZ, [RZ] ;  /* 0x00000000fffff984 */ /* 0x000fe20000000800 */
[----:B------:R0:W-:Y:S01]  /*10ae0*/  LDGSTS.E.BYPASS.LTC128B.128 [R4+0xa400], desc[UR48][R2.64], !P2 ;  /* 0x0a40000002047fae */ /* 0x0001e2000d101d70 */
[----:B------:R-:W-:Y:S02]  /*10af0*/  IMAD.MOV.U32 R13, RZ, RZ, R9 ;  /* 0x000000ffff0d7224 */ /* 0x000fe400078e0009 */
[----:B0-----:R-:W-:-:S07]  /*10b00*/  IMAD.MOV.U32 R3, RZ, RZ, R14 ;  /* 0x000000ffff037224 */ /* 0x001fce00078e000e */
[----:B------:R-:W-:Y:S05]  /*10b10*/  WARPSYNC.COLLECTIVE R15, `(.L_x_177) ;  /* 0x000000000f087348 */ /* 0x000fea0003c00000 */
[----:B------:R0:W1:Y:S02]  /*10b20*/  SHFL.IDX P6, R14, R13, R12, R11 ;  /* 0x0000000c0d0e7389 */ /* 0x00006400000c000b */
[----:B01----:R-:W-:Y:S01]  /*10b30*/  ENDCOLLECTIVE ;  /* 0x000000000000791b */ /* 0x003fe20003800000 */
.L_x_177:
[----:B------:R-:W-:Y:S02]  /*10b40*/  IMAD.MOV.U32 R13, RZ, RZ, R10 ;  /* 0x000000ffff0d7224 */ /* 0x000fe400078e000a */
[----:B------:R-:W-:Y:S02]  /*10b50*/  IMAD.MOV.U32 R12, RZ, RZ, 0x2 ;  /* 0x00000002ff0c7424 */ /* 0x000fe400078e00ff */
[----:B------:R-:W-:-:S07]  /*10b60*/  IMAD.MOV.U32 R2, RZ, RZ, R14 ;  /* 0x000000ffff027224 */ /* 0x000fce00078e000e */
[----:B------:R-:W-:Y:S05]  /*10b70*/  WARPSYNC.COLLECTIVE R15, `(.L_x_178) ;  /* 0x000000000f087348 */ /* 0x000fea0003c00000 */
[----:B------:R0:W1:Y:S02]  /*10b80*/  SHFL.IDX P6, R14, R13, R12, R11 ;  /* 0x0000000c0d0e7389 */ /* 0x00006400000c000b */
[----:B01----:R-:W-:Y:S01]  /*10b90*/  ENDCOLLECTIVE ;  /* 0x000000000000791b */ /* 0x003fe20003800000 */
.L_x_178:
[----:B------:R-:W-:-:S05]  /*10ba0*/  IADD3 R2, P0, R23, R2, RZ ;  /* 0x0000000217027210 */ /* 0x000fca0007f1e0ff */
[----:B------:R-:W-:-:S05]  /*10bb0*/  IMAD.X R3, RZ, RZ, R3, P0 ;  /* 0x000000ffff037224 */ /* 0x000fca00000e0603 */
        /* <DEDUP_REMOVED lines=9> */
.L_x_179:
[----:B------:R-:W-:Y:S02]  /*10c50*/  IMAD.MOV.U32 R13, RZ, RZ, R10 ;  /* 0x000000ffff0d7224 */ /* 0x000fe400078e000a */
[----:B------:R-:W-:Y:S01]  /*10c60*/  IMAD.MOV.U32 R12, RZ, RZ, 0x3 ;  /* 0x00000003ff0c7424 */ /* 0x000fe200078e00ff */
[----:B------:R-:W-:-:S07]  /*10c70*/  MOV R2, R14 ;  /* 0x0000000e00027202 */ /* 0x000fce0000000f00 */
[----:B------:R-:W-:Y:S05]  /*10c80*/  WARPSYNC.COLLECTIVE R15, `(.L_x_180) ;  /* 0x000000000f087348 */ /* 0x000fea0003c00000 */
[----:B------:R0:W1:Y:S02]  /*10c90*/  SHFL.IDX P6, R14, R13, R12, R11 ;  /* 0x0000000c0d0e7389 */ /* 0x00006400000c000b */
[----:B01----:R-:W-:Y:S01]  /*10ca0*/  ENDCOLLECTIVE ;  /* 0x000000000000791b */ /* 0x003fe20003800000 */
.L_x_180:
        /* <DEDUP_REMOVED lines=11> */
.L_x_181:
[----:B------:R-:W-:Y:S02]  /*10d60*/  IMAD.MOV.U32 R13, RZ, RZ, R10 ;  /* 0x000000ffff0d7224 */ /* 0x000fe400078e000a */
[----:B------:R-:W-:Y:S02]  /*10d70*/  IMAD.MOV.U32 R12, RZ, RZ, 0x4 ;  /* 0x00000004ff0c7424 */ /* 0x000fe400078e00ff */
[----:B------:R-:W-:-:S07]  /*10d80*/  IMAD.MOV.U32 R26, RZ, RZ, R14 ;  /* 0x000000ffff1a7224 */ /* 0x000fce00078e000e */
[----:B------:R-:W-:Y:S05]  /*10d90*/  WARPSYNC.COLLECTIVE R15, `(.L_x_182) ;  /* 0x000000000f087348 */ /* 0x000fea0003c00000 */
[----:B------:R0:W1:Y:S02]  /*10da0*/  SHFL.IDX P6, R14, R13, R12, R11 ;  /* 0x0000000c0d0e7389 */ /* 0x00006400000c000b */
[----:B01----:R-:W-:Y:S01]  /*10db0*/  ENDCOLLECTIVE ;  /* 0x000000000000791b */ /* 0x003fe20003800000 */
.L_x_182:
        /* <DEDUP_REMOVED lines=11> */
.L_x_183:
[----:B------:R-:W-:Y:S02]  /*10e70*/  IMAD.MOV.U32 R13, RZ, RZ, R10 ;  /* 0x000000ffff0d7224 */ /* 0x000fe400078e000a */
[----:B------:R-:W-:Y:S02]  /*10e80*/  IMAD.MOV.U32 R12, RZ, RZ, 0x5 ;  /* 0x00000005ff0c7424 */ /* 0x000fe400078e00ff */
[----:B------:R-:W-:-:S07]  /*10e90*/  IMAD.MOV.U32 R24, RZ, RZ, R14 ;  /* 0x000000ffff187224 */ /* 0x000fce00078e000e */
[----:B------:R-:W-:Y:S05]  /*10ea0*/  WARPSYNC.COLLECTIVE R15, `(.L_x_184) ;  /* 0x000000000f087348 */ /* 0x000fea0003c00000 */
[----:B------:R0:W1:Y:S02]  /*10eb0*/  SHFL.IDX P6, R14, R13, R12, R11 ;  /* 0x0000000c0d0e7389 */ /* 0x00006400000c000b */
[----:B01----:R-:W-:Y:S01]  /*10ec0*/  ENDCOLLECTIVE ;  /* 0x000000000000791b */ /* 0x003fe20003800000 */
.L_x_184:
[----:B------:R-:W-:-:S04]  /*10ed0*/  IADD3 R2, P0, R23, R24, RZ ;  /* 0x0000001817027210 */ /* 0x000fc80007f1e0ff */
[----:B------:R-:W-:-:S05]  /*10ee0*/  IADD3.X R3, RZ, R20, RZ, P0, !PT ;  /* 0x00000014ff037210 */ /* 0x000fca00007fe4ff */
        /* <DEDUP_REMOVED lines=9> */
.L_x_185:
[----:B------:R-:W-:Y:S02]  /*10f80*/  IMAD.MOV.U32 R13, RZ, RZ, R10 ;  /* 0x000000ffff0d7224 */ /* 0x000fe400078e000a */
[----:B------:R-:W-:Y:S02]  /*10f90*/  IMAD.MOV.U32 R12, RZ, RZ, 0x6 ;  /* 0x00000006ff0c7424 */ /* 0x000fe400078e00ff */
[----:B------:R-:W-:-:S07]  /*10fa0*/  IMAD.MOV.U32 R22, RZ, RZ, R14 ;  /* 0x000000ffff167224 */ /* 0x000fce00078e000e */
[----:B------:R-:W-:Y:S05]  /*10fb0*/  WARPSYNC.COLLECTIVE R15, `(.L_x_186) ;  /* 0x000000000f087348 */ /* 0x000fea0003c00000 */
[----:B------:R0:W1:Y:S02]  /*10fc0*/  SHFL.IDX P6, R14, R13, R12, R11 ;  /* 0x0000000c0d0e7389 */ /* 0x00006400000c000b */
[----:B01----:R-:W-:Y:S01]  /*10fd0*/  ENDCOLLECTIVE ;  /* 0x000000000000791b */ /* 0x003fe20003800000 */
.L_x_186:
        /* <DEDUP_REMOVED lines=11> */
.L_x_187:
[----:B------:R-:W-:Y:S01]  /*11090*/  MOV R13, R10 ;  /* 0x0000000a000d7202 */ /* 0x000fe20000000f00 */
[----:B------:R-:W-:Y:S02]  /*110a0*/  IMAD.MOV.U32 R12, RZ, RZ, 0x7 ;  /* 0x00000007ff0c7424 */ /* 0x000fe400078e00ff */
[----:B------:R-:W-:-:S07]  /*110b0*/  IMAD.MOV.U32 R20, RZ, RZ, R14 ;  /* 0x000000ffff147224 */ /* 0x000fce00078e000e */
[----:B------:R-:W-:Y:S05]  /*110c0*/  WARPSYNC.COLLECTIVE R15, `(.L_x_188) ;  /* 0x000000000f087348 */ /* 0x000fea0003c00000 */
[----:B------:R0:W1:Y:S02]  /*110d0*/  SHFL.IDX P6, R14, R13, R12, R11 ;  /* 0x0000000c0d0e7389 */ /* 0x00006400000c000b */
[----:B01----:R-:W-:Y:S01]  /*110e0*/  ENDCOLLECTIVE ;  /* 0x000000000000791b */ /* 0x003fe20003800000 */
.L_x_188:
        /* <DEDUP_REMOVED lines=11> */
.L_x_189:
[----:B------:R-:W-:Y:S02]  /*111a0*/  IMAD.MOV.U32 R13, RZ, RZ, R18 ;  /* 0x000000ffff0d7224 */ /* 0x000fe400078e0012 */
[----:B------:R-:W-:Y:S02]  /*111b0*/  IMAD.MOV.U32 R12, RZ, RZ, RZ ;  /* 0x000000ffff0c7224 */ /* 0x000fe400078e00ff */
[----:B------:R-:W-:-:S07]  /*111c0*/  IMAD.MOV.U32 R9, RZ, RZ, R14 ;  /* 0x000000ffff097224 */ /* 0x000fce00078e000e */
[----:B------:R-:W-:Y:S05]  /*111d0*/  WARPSYNC.COLLECTIVE R15, `(.L_x_190) ;  /* 0x000000000f087348 */ /* 0x000fea0003c00000 */
[----:B------:R0:W1:Y:S02]  /*111e0*/  SHFL.IDX P6, R14, R13, R12, R11 ;  /* 0x0000000c0d0e7389 */ /* 0x00006400000c000b */
[----:B01----:R-:W-:Y:S01]  /*111f0*/  ENDCOLLECTIVE ;  /* 0x000000000000791b */ /* 0x003fe20003800000 */
.L_x_190:
        /* <DEDUP_REMOVED lines=11> */
.L_x_191:
[----:B------:R-:W-:Y:S01]  /*112b0*/  IMAD.MOV.U32 R13, RZ, RZ, R18 ;  /* 0x000000ffff0d7224 */ /* 0x000fe200078e0012 */
[----:B------:R-:W-:Y:S01]  /*112c0*/  MOV R12, 0x1 ;  /* 0x00000001000c7802 */ /* 0x000fe20000000f00 */
[----:B------:R-:W-:-:S07]  /*112d0*/  IMAD.MOV.U32 R2, RZ, RZ, R14 ;  /* 0x000000ffff027224 */ /* 0x000fce00078e000e */
[----:B------:R-:W-:Y:S05]  /*112e0*/  WARPSYNC.COLLECTIVE R15, `(.L_x_192) ;  /* 0x000000000f087348 */ /* 0x000fea0003c00000 */
[----:B------:R0:W1:Y:S02]  /*112f0*/  SHFL.IDX P6, R14, R13, R12, R11 ;  /* 0x0000000c0d0e7389 */ /* 0x00006400000c000b */
[----:B01----:R-:W-:Y:S01]  /*11300*/  ENDCOLLECTIVE ;  /* 0x000000000000791b */ /* 0x003fe20003800000 */
.L_x_192:
        /* <DEDUP_REMOVED lines=11> */
.L_x_193:
[----:B------:R-:W-:Y:S01]  /*113c0*/  IMAD.MOV.U32 R2, RZ, RZ, R14 ;  /* 0x000000ffff027224 */ /* 0x000fe200078e000e */
[----:B------:R-:W-:Y:S06]  /*113d0*/  BRA `(.L_x_194) ;  /* 0xffffffb400b87947 */ /* 0x000fec000383ffff */
.L_x_71:
[----:B---3--:R3:W4:Y:S02]  /*113e0*/  SYNCS.PHASECHK.TRANS64.TRYWAIT P0, [R0+URZ+0x22840], R35 ;  /* 0x02284023000075a7 */ /* 0x008724000800017f */
[----:B----4-:R-:W-:Y:S05]  /*113f0*/  @!P0 NANOSLEEP.SYNCS 0x989680 ;  /* 0x009896800000895d */ /* 0x010fea0003900000 */
[----:B------:R-:W4:Y:S02]  /*11400*/  @!P0 SYNCS.PHASECHK.TRANS64 P0, [R0+URZ+0x22840], R35 ;  /* 0x02284023000085a7 */ /* 0x000f24000800007f */
[----:B----4-:R-:W-:Y:S05]  /*11410*/  @!P0 BRA `(.L_x_71) ;  /* 0xfffffffc00f08947 */ /* 0x010fea000383ffff */
[----:B------:R-:W-:Y:S05]  /*11420*/  BRA `(.L_x_195) ;  /* 0xffffffb800147947 */ /* 0x000fea000383ffff */
.L_x_72:
[----:B------:R-:W-:Y:S01]  /*11430*/  BSSY B0, `(.L_x_196) ;  /* 0x0000008000007945 */ /* 0x000fe20003800000 */
[----:B--2---:R-:W-:Y:S02]  /*11440*/  IMAD.MOV.U32 R13, RZ, RZ, R9 ;  /* 0x000000ffff0d7224 */ /* 0x004fe400078e0009 */
[----:B------:R-:W-:Y:S02]  /*11450*/  IMAD.MOV.U32 R12, RZ, RZ, RZ ;  /* 0x000000ffff0c7224 */ /* 0x000fe400078e00ff */
[----:B------:R-:W-:Y:S02]  /*11460*/  IMAD.MOV.U32 R11, RZ, RZ, 0x181f ;  /* 0x0000181fff0b7424 */ /* 0x000fe400078e00ff */
[----:B------:R-:W-:-:S07]  /*11470*/  IMAD.MOV.U32 R15, RZ, RZ, -0x1 ;  /* 0xffffffffff0f7424 */ /* 0x000fce00078e00ff */
[----:B01-3--:R-:W-:Y:S05]  /*11480*/  WARPSYNC.COLLECTIVE R15, `(.L_x_197) ;  /* 0x000000000f087348 */ /* 0x00bfea0003c00000 */
[----:B------:R2:W4:Y:S02]  /*11490*/  SHFL.IDX P6, R14, R13, R12, R11 ;  /* 0x0000000c0d0e7389 */ /* 0x00052400000c000b */
[----:B01234-:R-:W-:Y:S01]  /*114a0*/  ENDCOLLECTIVE ;  /* 0x000000000000791b */ /* 0x01ffe20003800000 */
.L_x_197:
[----:B------:R-:W-:Y:S05]  /*114b0*/  BSYNC B0 ;  /* 0x0000000000007941 */ /* 0x000fea0003800000 */
.L_x_196:
[----:B------:R-:W-:Y:S02]  /*114c0*/  IMAD.MOV.U32 R13, RZ, RZ, R8 ;  /* 0x000000ffff0d7224 */ /* 0x000fe400078e0008 */
[----:B------:R-:W-:Y:S02]  /*114d0*/  IMAD.MOV.U32 R12, RZ, RZ, RZ ;  /* 0x000000ffff0c7224 */ /* 0x000fe400078e00ff */
[----:B------:R-:W-:Y:S02]  /*114e0*/  IMAD.MOV.U32 R11, RZ, RZ, 0x181f ;  /* 0x0000181fff0b7424 */ /* 0x000fe400078e00ff */
[----:B------:R-:W-:Y:S02]  /*114f0*/  IMAD.MOV.U32 R15, RZ, RZ, -0x1 ;  /* 0xffffffffff0f7424 */ /* 0x000fe400078e00ff */
[----:B------:R-:W-:-:S07]  /*11500*/  IMAD.MOV.U32 R17, RZ, RZ, R14 ;  /* 0x000000ffff117224 */ /* 0x000fce00078e000e */
[----:B------:R-:W-:Y:S05]  /*11510*/  WARPSYNC.COLLECTIVE R15, `(.L_x_198) ;  /* 0x000000000f087348 */ /* 0x000fea0003c00000 */
[----:B------:R0:W1:Y:S02]  /*11520*/  SHFL.IDX P6, R14, R13, R12, R11 ;  /* 0x0000000c0d0e7389 */ /* 0x00006400000c000b */
[----:B01----:R-:W-:Y:S01]  /*11530*/  ENDCOLLECTIVE ;  /* 0x000000000000791b */ /* 0x003fe20003800000 */
.L_x_198:
[----:B------:R-:W-:Y:S01]  /*11540*/  IMAD.MOV.U32 R13, RZ, RZ, R9 ;  /* 0x000000ffff0d7224 */ /* 0x000fe200078e0009 */
[----:B------:R-:W-:-:S04]  /*11550*/  MOV R12, R14 ;  /* 0x0000000e000c7202 */ /* 0x000fc80000000f00 */
[----:B------:R-:W-:Y:S01]  /*11560*/  IADD3 R2, P0, R24, R12, RZ ;  /* 0x0000000c18027210 */ /* 0x000fe20007f1e0ff */
[----:B------:R-:W-:-:S04]  /*11570*/  IMAD.MOV.U32 R12, RZ, RZ, 0x1 ;  /* 0x00000001ff0c7424 */ /* 0x000fc800078e00ff */
[----:B------:R-:W-:-:S08]  /*11580*/  IMAD.X R3, RZ, RZ, R17, P0 ;  /* 0x000000ffff037224 */ /* 0x000fd000000e0611 */
[----:B------:R-:W-:Y:S05]  /*11590*/  WARPSYNC.COLLECTIVE R15, `(.L_x_199) ;  /* 0x000000000f087348 */ /* 0x000fea0003c00000 */
[----:B------:R0:W1:Y:S02]  /*115a0*/  SHFL.IDX P6, R14, R13, R12, R11 ;  /* 0x0000000c0d0e7389 */ /* 0x00006400000c000b */
[----:B01----:R-:W-:Y:S01]  /*115b0*/  ENDCOLLECTIVE ;  /* 0x000000000000791b */ /* 0x003fe20003800000 */
.L_x_199:
        /* <DEDUP_REMOVED lines=9> */
.L_x_200:
[----:B------:R-:W-:Y:S02]  /*11650*/  IMAD.MOV.U32 R13, RZ, RZ, R9 ;  /* 0x000000ffff0d7224 */ /* 0x000fe400078e0009 */
[----:B------:R-:W-:Y:S01]  /*11660*/  IMAD.MOV.U32 R12, RZ, RZ, 0x2 ;  /* 0x00000002ff0c7424 */ /* 0x000fe200078e00ff */
[----:B------:R-:W-:-:S13]  /*11670*/  IADD3 R2, P0, R24, R14, RZ ;  /* 0x0000000e18027210 */ /* 0x000fda0007f1e0ff */
[----:B------:R-:W-:Y:S05]  /*11680*/  WARPSYNC.COLLECTIVE R15, `(.L_x_201) ;  /* 0x000000000f087348 */ /* 0x000fea0003c00000 */
[----:B------:R0:W1:Y:S02]  /*11690*/  SHFL.IDX P6, R14, R13, R12, R11 ;  /* 0x0000000c0d0e7389 */ /* 0x00006400000c000b */
[----:B01----:R-:W-:Y:S01]  /*116a0*/  ENDCOLLECTIVE ;  /* 0x000000000000791b */ /* 0x003fe20003800000 */
.L_x_201:
        /* <DEDUP_REMOVED lines=10> */
.L_x_202:
[----:B------:R-:W-:Y:S01]  /*11750*/  IMAD.MOV.U32 R13, RZ, RZ, R9 ;  /* 0x000000ffff0d7224 */ /* 0x000fe200078e0009 */
[----:B------:R-:W-:Y:S02]  /*11760*/  MOV R12, 0x3 ;  /* 0x00000003000c7802 */ /* 0x000fe40000000f00 */
[----:B------:R-:W-:-:S13]  /*11770*/  IADD3 R2, P0, R24, R14, RZ ;  /* 0x0000000e18027210 */ /* 0x000fda0007f1e0ff */
[----:B------:R-:W-:Y:S05]  /*11780*/  WARPSYNC.COLLECTIVE R15, `(.L_x_203) ;  /* 0x000000000f087348 */ /* 0x000fea0003c00000 */
[----:B------:R0:W1:Y:S02]  /*11790*/  SHFL.IDX P6, R14, R13, R12, R11 ;  /* 0x0000000c0d0e7389 */ /* 0x00006400000c000b */
[----:B01----:R-:W-:Y:S01]  /*117a0*/  ENDCOLLECTIVE ;  /* 0x000000000000791b */ /* 0x003fe20003800000 */
.L_x_203:
        /* <DEDUP_REMOVED lines=10> */
.L_x_204:
[----:B------:R-:W-:Y:S02]  /*11850*/  IMAD.MOV.U32 R13, RZ, RZ, R9 ;  /* 0x000000ffff0d7224 */ /* 0x000fe400078e0009 */
[----:B------:R-:W-:Y:S01]  /*11860*/  IMAD.MOV.U32 R12, RZ, RZ, 0x4 ;  /* 0x00000004ff0c7424 */ /* 0x000fe200078e00ff */
[----:B------:R-:W-:-:S13]  /*11870*/  IADD3 R2, P0, R24, R14, RZ ;  /* 0x0000000e18027210 */ /* 0x000fda0007f1e0ff */
[----:B------:R-:W-:Y:S05]  /*11880*/  WARPSYNC.COLLECTIVE R15, `(.L_x_205) ;  /* 0x000000000f087348 */ /* 0x000fea0003c00000 */
[----:B------:R0:W1:Y:S02]  /*11890*/  SHFL.IDX P6, R14, R13, R12, R11 ;  /* 0x0000000c0d0e7389 */ /* 0x00006400000c000b */
[----:B01----:R-:W-:Y:S01]  /*118a0*/  ENDCOLLECTIVE ;  /* 0x000000000000791b */ /* 0x003fe20003800000 */
.L_x_205:
        /* <DEDUP_REMOVED lines=10> */
.L_x_206:
[----:B------:R-:W-:Y:S02]  /*11950*/  IMAD.MOV.U32 R13, RZ, RZ, R9 ;  /* 0x000000ffff0d7224 */ /* 0x000fe400078e0009 */
[----:B------:R-:W-:Y:S02]  /*11960*/  IMAD.MOV.U32 R12, RZ, RZ, 0x5 ;  /* 0x00000005ff0c7424 */ /* 0x000fe400078e00ff */
[----:B------:R-:W-:-:S07]  /*11970*/  IMAD.MOV.U32 R20, RZ, RZ, R14 ;  /* 0x000000ffff147224 */ /* 0x000fce00078e000e */
[----:B------:R-:W-:Y:S05]  /*11980*/  WARPSYNC.COLLECTIVE R15, `(.L_x_207) ;  /* 0x000000000f087348 */ /* 0x000fea0003c00000 */
[----:B------:R0:W1:Y:S02]  /*11990*/  SHFL.IDX P6, R14, R13, R12, R11 ;  /* 0x0000000c0d0e7389 */ /* 0x00006400000c000b */
[----:B01----:R-:W-:Y:S01]  /*119a0*/  ENDCOLLECTIVE ;  /* 0x000000000000791b */ /* 0x003fe20003800000 */
.L_x_207:
[----:B------:R-:W-:-:S05]  /*119b0*/  IADD3 R2, P0, R24, R20, RZ ;  /* 0x0000001418027210 */ /* 0x000fca0007f1e0ff */
[----:B------:R-:W-:-:S05]  /*119c0*/  IMAD.X R3, RZ, RZ, R17, P0 ;  /* 0x000000ffff037224 */ /* 0x000fca00000e0611 */
[----:B------:R-:W-:Y:S01]  /*119d0*/  @!PT LDS RZ, [RZ] ;  /* 0x00000000fffff984 */ /* 0x000fe20000000800 */
[----:B------:R-:W-:Y:S01]  /*119e0*/  @!PT LDS RZ, [RZ] ;  /* 0x00000000fffff984 */ /* 0x000fe20000000800 */
[----:B------:R-:W-:Y:S01]  /*119f0*/  @!PT LDS RZ, [RZ] ;  /* 0x00000000fffff984 */ /* 0x000fe20000000800 */
[----:B------:R0:W-:Y:S01]  /*11a00*/  LDGSTS.E.BYPASS.LTC128B.128 [R4+0x1a400], desc[UR48][R2.64], !P2 ;  /* 0x1a40000002047fae */ /* 0x0001e2000d101d70 */
[----:B------:R-:W-:Y:S01]  /*11a10*/  MOV R13, R8 ;  /* 0x00000008000d7202 */ /* 0x000fe20000000f00 */
[----:B------:R-:W-:-:S07]  /*11a20*/  IMAD.MOV.U32 R17, RZ, RZ, R14 ;  /* 0x000000ffff117224 */ /* 0x000fce00078e000e */
[----:B0-----:R-:W-:Y:S05]  /*11a30*/  WARPSYNC.COLLECTIVE R15, `(.L_x_208) ;  /* 0x000000000f087348 */ /* 0x001fea0003c00000 */
[----:B------:R1:W2:Y:S02]  /*11a40*/  SHFL.IDX P6, R14, R13, R12, R11 ;  /* 0x0000000c0d0e7389 */ /* 0x0002a400000c000b */
[----:B012---:R-:W-:Y:S01]  /*11a50*/  ENDCOLLECTIVE ;  /* 0x000000000000791b */ /* 0x007fe20003800000 */
.L_x_208:
[----:B------:R-:W-:Y:S02]  /*11a60*/  IMAD.MOV.U32 R13, RZ, RZ, R9 ;  /* 0x000000ffff0d7224 */ /* 0x000fe400078e0009 */
[----:B------:R-:W-:Y:S02]  /*11a70*/  IMAD.MOV.U32 R12, RZ, RZ, 0x6 ;  /* 0x00000006ff0c7424 */ /* 0x000fe400078e00ff */
[----:B------:R-:W-:-:S07]  /*11a80*/  IMAD.MOV.U32 R18, RZ, RZ, R14 ;  /* 0x000000ffff127224 */ /* 0x000fce00078e000e */
[----:B------:R-:W-:Y:S05]  /*11a90*/  WARPSYNC.COLLECTIVE R15, `(.L_x_209) ;  /* 0x000000000f087348 */ /* 0x000fea0003c00000 */
[----:B------:R0:W1:Y:S02]  /*11aa0*/  SHFL.IDX P6, R14, R13, R12, R11 ;  /* 0x0000000c0d0e7389 */ /* 0x00006400000c000b */
[----:B01----:R-:W-:Y:S01]  /*11ab0*/  ENDCOLLECTIVE ;  /* 0x000000000000791b */ /* 0x003fe20003800000 */
.L_x_209:
        /* <DEDUP_REMOVED lines=11> */
.L_x_210:
[----:B------:R-:W-:Y:S02]  /*11b70*/  IMAD.MOV.U32 R13, RZ, RZ, R9 ;  /* 0x000000ffff0d7224 */ /* 0x000fe400078e0009 */
[----:B------:R-:W-:Y:S01]  /*11b80*/  IMAD.MOV.U32 R12, RZ, RZ, 0x7 ;  /* 0x00000007ff0c7424 */ /* 0x000fe200078e00ff */
[----:B------:R-:W-:-:S13]  /*11b90*/  IADD3 R2, P0, R24, R14, RZ ;  /* 0x0000000e18027210 */ /* 0x000fda0007f1e0ff */
[----:B------:R-:W-:Y:S05]  /*11ba0*/  WARPSYNC.COLLECTIVE R15, `(.L_x_211) ;  /* 0x000000000f087348 */ /* 0x000fea0003c00000 */
[----:B------:R0:W1:Y:S02]  /*11bb0*/  SHFL.IDX P6, R14, R13, R12, R11 ;  /* 0x0000000c0d0e7389 */ /* 0x00006400000c000b */
[----:B01----:R-:W-:Y:S01]  /*11bc0*/  ENDCOLLECTIVE ;  /* 0x000000000000791b */ /* 0x003fe20003800000 */
.L_x_211:
        /* <DEDUP_REMOVED lines=10> */
.L_x_212:
[----:B------:R-:W-:Y:S02]  /*11c70*/  IMAD.MOV.U32 R13, RZ, RZ, R10 ;  /* 0x000000ffff0d7224 */ /* 0x000fe400078e000a */
[----:B------:R-:W-:Y:S02]  /*11c80*/  IMAD.MOV.U32 R12, RZ, RZ, RZ ;  /* 0x000000ffff0c7224 */ /* 0x000fe400078e00ff */
[----:B------:R-:W-:-:S07]  /*11c90*/  IMAD.MOV.U32 R6, RZ, RZ, R14 ;  /* 0x000000ffff067224 */ /* 0x000fce00078e000e */
[----:B------:R-:W-:Y:S05]  /*11ca0*/  WARPSYNC.COLLECTIVE R15, `(.L_x_213) ;  /* 0x000000000f087348 */ /* 0x000fea0003c00000 */
[----:B------:R0:W1:Y:S02]  /*11cb0*/  SHFL.IDX P6, R14, R13, R12, R11 ;  /* 0x0000000c0d0e7389 */ /* 0x00006400000c000b */
[----:B01----:R-:W-:Y:S01]  /*11cc0*/  ENDCOLLECTIVE ;  /* 0x000000000000791b */ /* 0x003fe20003800000 */
.L_x_213:
[----:B------:R-:W-:-:S04]  /*11cd0*/  IADD3 R2, P0, R24, R6, RZ ;  /* 0x0000000618027210 */ /* 0x000fc80007f1e0ff */
[----:B------:R-:W-:-:S05]  /*11ce0*/  IADD3.X R3, RZ, R9, RZ, P0, !PT ;  /* 0x00000009ff037210 */ /* 0x000fca00007fe4ff */
        /* <DEDUP_REMOVED lines=9> */
.L_x_214:
[----:B------:R-:W-:Y:S02]  /*11d80*/  IMAD.MOV.U32 R13, RZ, RZ, R10 ;  /* 0x000000ffff0d7224 */ /* 0x000fe400078e000a */
[----:B------:R-:W-:Y:S02]  /*11d90*/  IMAD.MOV.U32 R12, RZ, RZ, 0x1 ;  /* 0x00000001ff0c7424 */ /* 0x000fe400078e00ff */
[----:B------:R-:W-:-:S07]  /*11da0*/  IMAD.MOV.U32 R2, RZ, RZ, R14 ;  /* 0x000000ffff027224 */ /* 0x000fce00078e000e */
[----:B------:R-:W-:Y:S05]  /*11db0*/  WARPSYNC.COLLECTIVE R15, `(.L_x_215) ;  /* 0x000000000f087348 */ /* 0x000fea0003c00000 */
[----:B------:R0:W1:Y:S02]  /*11dc0*/  SHFL.IDX P6, R14, R13, R12, R11 ;  /* 0x0000000c0d0e7389 */ /* 0x00006400000c000b */
[----:B01----:R-:W-:Y:S01]  /*11dd0*/  ENDCOLLECTIVE ;  /* 0x000000000000791b */ /* 0x003fe20003800000 */
.L_x_215:
        /* <DEDUP_REMOVED lines=11> */
.L_x_216:
[----:B------:R-:W-:Y:S01]  /*11e90*/  IMAD.MOV.U32 R5, RZ, RZ, R14 ;  /* 0x000000ffff057224 */ /* 0x000fe200078e000e */
[----:B------:R-:W-:Y:S06]  /*11ea0*/  BRA `(.L_x_217) ;  /* 0xffffffb000c07947 */ /* 0x000fec000383ffff */
.L_x_77:
[----:B0-----:R0:W1:Y:S02]  /*11eb0*/  SYNCS.PHASECHK.TRANS64.TRYWAIT P2, [R17+URZ+0x22870], R0 ;  /* 0x02287000110075a7 */ /* 0x001064000804017f */
[----:B-1----:R-:W-:Y:S05]  /*11ec0*/  @!P2 NANOSLEEP.SYNCS 0x989680 ;  /* 0x009896800000a95d */ /* 0x002fea0003900000 */
[----:B------:R-:W1:Y:S02]  /*11ed0*/  @!P2 SYNCS.PHASECHK.TRANS64 P2, [R17+URZ+0x22870], R0 ;  /* 0x022870001100a5a7 */ /* 0x000e64000804007f */
[----:B-1----:R-:W-:Y:S05]  /*11ee0*/  @!P2 BRA `(.L_x_77) ;  /* 0xfffffffc00f0a947 */ /* 0x002fea000383ffff */
[----:B------:R-:W-:Y:S05]  /*11ef0*/  BRA `(.L_x_218) ;  /* 0xffffffb400247947 */ /* 0x000fea000383ffff */
.L_x_79:
[----:B0-----:R0:W1:Y:S02]  /*11f00*/  SYNCS.PHASECHK.TRANS64.TRYWAIT P2, [R17+URZ+0x22860], R0 ;  /* 0x02286000110075a7 */ /* 0x001064000804017f */
[----:B-1----:R-:W-:Y:S05]  /*11f10*/  @!P2 NANOSLEEP.SYNCS 0x989680 ;  /* 0x009896800000a95d */ /* 0x002fea0003900000 */
[----:B------:R-:W1:Y:S02]  /*11f20*/  @!P2 SYNCS.PHASECHK.TRANS64 P2, [R17+URZ+0x22860], R0 ;  /* 0x022860001100a5a7 */ /* 0x000e64000804007f */
[----:B-1----:R-:W-:Y:S05]  /*11f30*/  @!P2 BRA `(.L_x_79) ;  /* 0xfffffffc00f0a947 */ /* 0x002fea000383ffff */
[----:B------:R-:W-:Y:S05]  /*11f40*/  BRA `(.L_x_219) ;  /* 0xffffffb400347947 */ /* 0x000fea000383ffff */
.L_x_85:
[----:B0-----:R0:W1:Y:S02]  /*11f50*/  SYNCS.PHASECHK.TRANS64.TRYWAIT P1, [R24+URZ+0x22870], R3 ;  /* 0x02287003180075a7 */ /* 0x001064000802017f */
[----:B-1----:R-:W-:Y:S05]  /*11f60*/  @!P1 NANOSLEEP.SYNCS 0x989680 ;  /* 0x009896800000995d */ /* 0x002fea0003900000 */
[----:B------:R-:W1:Y:S02]  /*11f70*/  @!P1 SYNCS.PHASECHK.TRANS64 P1, [R24+URZ+0x22870], R3 ;  /* 0x02287003180095a7 */ /* 0x000e64000802007f */
[----:B-1----:R-:W-:Y:S05]  /*11f80*/  @!P1 BRA `(.L_x_85) ;  /* 0xfffffffc00f09947 */ /* 0x002fea000383ffff */
[----:B------:R-:W-:Y:S05]  /*11f90*/  BRA `(.L_x_220) ;  /* 0xffffffb800b07947 */ /* 0x000fea000383ffff */
.L_x_87:
[----:B0-----:R0:W1:Y:S02]  /*11fa0*/  SYNCS.PHASECHK.TRANS64.TRYWAIT P1, [R24+URZ+0x22860], R5 ;  /* 0x02286005180075a7 */ /* 0x001064000802017f */
[----:B-1----:R-:W-:Y:S05]  /*11fb0*/  @!P1 NANOSLEEP.SYNCS 0x989680 ;  /* 0x009896800000995d */ /* 0x002fea0003900000 */
[----:B------:R-:W1:Y:S02]  /*11fc0*/  @!P1 SYNCS.PHASECHK.TRANS64 P1, [R24+URZ+0x22860], R5 ;  /* 0x02286005180095a7 */ /* 0x000e64000802007f */
[----:B-1----:R-:W-:Y:S05]  /*11fd0*/  @!P1 BRA `(.L_x_87) ;  /* 0xfffffffc00f09947 */ /* 0x002fea000383ffff */
[----:B------:R-:W-:Y:S05]  /*11fe0*/  BRA `(.L_x_221) ;  /* 0xffffffb800d07947 */ /* 0x000fea000383ffff */
.L_x_91:
[----:B-1----:R1:W2:Y:S02]  /*11ff0*/  SYNCS.PHASECHK.TRANS64.TRYWAIT P0, [R5+URZ+0x22820], R0 ;  /* 0x02282000050075a7 */ /* 0x0022a4000800017f */
[----:B--2---:R-:W-:Y:S05]  /*12000*/  @!P0 NANOSLEEP.SYNCS 0x989680 ;  /* 0x009896800000895d */ /* 0x004fea0003900000 */
[----:B------:R-:W2:Y:S02]  /*12010*/  @!P0 SYNCS.PHASECHK.TRANS64 P0, [R5+URZ+0x22820], R0 ;  /* 0x02282000050085a7 */ /* 0x000ea4000800007f */
[----:B--2---:R-:W-:Y:S05]  /*12020*/  @!P0 BRA `(.L_x_91) ;  /* 0xfffffffc00f08947 */ /* 0x004fea000383ffff */
[----:B------:R-:W-:Y:S05]  /*12030*/  BRA `(.L_x_222) ;  /* 0xffffffc000587947 */ /* 0x000fea000383ffff */
.L_x_95:
[----:B-1----:R1:W2:Y:S02]  /*12040*/  SYNCS.PHASECHK.TRANS64.TRYWAIT P1, [R3+URZ+0x22840], R2 ;  /* 0x02284002030075a7 */ /* 0x0022a4000802017f */
[----:B--2---:R-:W-:Y:S05]  /*12050*/  @!P1 NANOSLEEP.SYNCS 0x989680 ;  /* 0x009896800000995d */ /* 0x004fea0003900000 */
[----:B------:R-:W2:Y:S02]  /*12060*/  @!P1 SYNCS.PHASECHK.TRANS64 P1, [R3+URZ+0x22840], R2 ;  /* 0x02284002030095a7 */ /* 0x000ea4000802007f */
[----:B--2---:R-:W-:Y:S05]  /*12070*/  @!P1 BRA `(.L_x_95) ;  /* 0xfffffffc00f09947 */ /* 0x004fea000383ffff */
[----:B------:R-:W-:Y:S05]  /*12080*/  BRA `(.L_x_223) ;  /* 0xffffffc0009c7947 */ /* 0x000fea000383ffff */
.L_x_97:
[----:B0-----:R0:W2:Y:S02]  /*12090*/  SYNCS.PHASECHK.TRANS64.TRYWAIT P1, [R5+URZ+0x22840], R0 ;  /* 0x02284000050075a7 */ /* 0x0010a4000802017f */
[----:B--2---:R-:W-:Y:S05]  /*120a0*/  @!P1 NANOSLEEP.SYNCS 0x989680 ;  /* 0x009896800000995d */ /* 0x004fea0003900000 */
[----:B------:R-:W2:Y:S02]  /*120b0*/  @!P1 SYNCS.PHASECHK.TRANS64 P1, [R5+URZ+0x22840], R0 ;  /* 0x02284000050095a7 */ /* 0x000ea4000802007f */
[----:B--2---:R-:W-:Y:S05]  /*120c0*/  @!P1 BRA `(.L_x_97) ;  /* 0xfffffffc00f09947 */ /* 0x004fea000383ffff */
[----:B------:R-:W-:Y:S05]  /*120d0*/  BRA `(.L_x_224) ;  /* 0xffffffc000ac7947 */ /* 0x000fea000383ffff */
.L_x_99:
[----:B--2---:R2:W3:Y:S02]  /*120e0*/  SYNCS.PHASECHK.TRANS64.TRYWAIT P1, [R3+URZ+0x22860], R2 ;  /* 0x02286002030075a7 */ /* 0x0044e4000802017f */
[----:B---3--:R-:W-:Y:S05]  /*120f0*/  @!P1 NANOSLEEP.SYNCS 0x989680 ;  /* 0x009896800000995d */ /* 0x008fea0003900000 */
[----:B------:R-:W3:Y:S02]  /*12100*/  @!P1 SYNCS.PHASECHK.TRANS64 P1, [R3+URZ+0x22860], R2 ;  /* 0x02286002030095a7 */ /* 0x000ee4000802007f */
[----:B---3--:R-:W-:Y:S05]  /*12110*/  @!P1 BRA `(.L_x_99) ;  /* 0xfffffffc00f09947 */ /* 0x008fea000383ffff */
[----:B------:R-:W-:Y:S05]  /*12120*/  BRA `(.L_x_225) ;  /* 0xffffffc000a87947 */ /* 0x000fea000383ffff */
.L_x_101:
[----:B---3--:R3:W4:Y:S02]  /*12130*/  SYNCS.PHASECHK.TRANS64.TRYWAIT P1, [R5+URZ+0x22860], R0 ;  /* 0x02286000050075a7 */ /* 0x008724000802017f */
[----:B----4-:R-:W-:Y:S05]  /*12140*/  @!P1 NANOSLEEP.SYNCS 0x989680 ;  /* 0x009896800000995d */ /* 0x010fea0003900000 */
[----:B------:R-:W4:Y:S02]  /*12150*/  @!P1 SYNCS.PHASECHK.TRANS64 P1, [R5+URZ+0x22860], R0 ;  /* 0x02286000050095a7 */ /* 0x000f24000802007f */
[----:B----4-:R-:W-:Y:S05]  /*12160*/  @!P1 BRA `(.L_x_101) ;  /* 0xfffffffc00f09947 */ /* 0x010fea000383ffff */
[----:B------:R-:W-:Y:S05]  /*12170*/  BRA `(.L_x_226) ;  /* 0xffffffc000a47947 */ /* 0x000fea000383ffff */
.L_x_103:
[----:B----4-:R4:W0:Y:S02]  /*12180*/  SYNCS.PHASECHK.TRANS64.TRYWAIT P1, [R3+URZ+0x22880], R2 ;  /* 0x02288002030075a7 */ /* 0x010824000802017f */
[----:B0-----:R-:W-:Y:S05]  /*12190*/  @!P1 NANOSLEEP.SYNCS 0x989680 ;  /* 0x009896800000995d */ /* 0x001fea0003900000 */
[----:B------:R-:W0:Y:S02]  /*121a0*/  @!P1 SYNCS.PHASECHK.TRANS64 P1, [R3+URZ+0x22880], R2 ;  /* 0x02288002030095a7 */ /* 0x000e24000802007f */
[----:B0-----:R-:W-:Y:S05]  /*121b0*/  @!P1 BRA `(.L_x_103) ;  /* 0xfffffffc00f09947 */ /* 0x001fea000383ffff */
[----:B------:R-:W-:Y:S05]  /*121c0*/  BRA `(.L_x_227) ;  /* 0xffffffc000a07947 */ /* 0x000fea000383ffff */
.L_x_228:
[----:B------:R-:W-:-:S00]  /*121d0*/  BRA `(.L_x_228) ;  /* 0xfffffffc00fc7947 */ /* 0x000fc0000383ffff */
[----:B------:R-:W-:-:S00]  /*121e0*/  NOP ;  /* 0x0000000000007918 */ /* 0x000fc00000000000 */
        /* <DEDUP_REMOVED lines=9> */
.L_x_3622:


//--------------------- .text._ZN7cutlass13device_kernelIN5flash11enable_sm90INS1_16FlashAttnFwdSm90INS1_25CollectiveMainloopFwdSm90ILi2EN4cute5tupleIJNS5_1CILi1EEES8_S8_EEENS6_IJNS7_ILi128EEENS7_ILi160EEESA_EEELi128ENS_12float_e4m3_tEfNS_4arch4Sm90ELb0ELb0ELb0ELb1ELb1ELb0ELb0ELb1ELb1ELb1ELb0ELb0EEENS1_21CollectiveEpilogueFwdINS6_IJSA_SA_SB_EEES9_NS_10bfloat16_tESF_Li256ELb1ELb1ELb0ELb1EEENS1_36VarlenDynamicPersistentTileSchedulerILi128ELi160ELi256ELi128ELb0ELb1ELb1ELb0ELb1ELb1EEEEEEEEEvNT_6ParamsE --------------------------
	.section	.text._ZN7cutlass13device_kernelIN5flash11enable_sm90INS1_16FlashAttnFwdSm90INS1_25CollectiveMainloopFwdSm90ILi2EN4cute5tupleIJNS5_1CILi1EEES8_S8_EEENS6_IJNS7_ILi128EEENS7_ILi160EEESA_EEELi128ENS_12float_e4m3_tEfNS_4arch4Sm90ELb0ELb0ELb0ELb1ELb1ELb0ELb0ELb1ELb1ELb1ELb0ELb0EEENS1_21CollectiveEpilogueFwdINS6_IJSA_SA_SB_EEES9_NS_10bfloat16_tESF_Li256ELb1ELb1ELb0ELb1EEENS1_36VarlenDynamicPersistentTileSchedulerILi128ELi160ELi256ELi128ELb0ELb1ELb1ELb0ELb1ELb1EEEEEEEEEvNT_6ParamsE,"ax",@progbits
	.align	128
.text._ZN7cutlass13device_kernelIN5flash11enable_sm90INS1_16FlashAttnFwdSm90INS1_25CollectiveMainloopFwdSm90ILi2EN4cute5tupleIJNS5_1CILi1EEES8_S8_EEENS6_IJNS7_ILi128EEENS7_ILi160EEESA_EEELi128ENS_12float_e4m3_tEfNS_4arch4Sm90ELb0ELb0ELb0ELb1ELb1ELb0ELb0ELb1ELb1ELb1ELb0ELb0EEENS1_21CollectiveEpilogueFwdINS6_IJSA_SA_SB_EEES9_NS_10bfloat16_tESF_Li256ELb1ELb1ELb0ELb1EEENS1_36VarlenDynamicPersistentTileSchedulerILi128ELi160ELi256ELi128ELb0ELb1ELb1ELb0ELb1ELb1EEEEEEEEEvNT_6ParamsE:
        .type           _ZN7cutlass13device_kernelIN5flash11enable_sm90INS1_16FlashAttnFwdSm90INS1_25CollectiveMainloopFwdSm90ILi2EN4cute5tupleIJNS5_1CILi1EEES8_S8_EEENS6_IJNS7_ILi128EEENS7_ILi160EEESA_EEELi128ENS_12float_e4m3_tEfNS_4arch4Sm90ELb0ELb0ELb0ELb1ELb1ELb0ELb0ELb1ELb1ELb1ELb0ELb0EEENS1_21CollectiveEpilogueFwdINS6_IJSA_SA_SB_EEES9_NS_10bfloat16_tESF_Li256ELb1ELb1ELb0ELb1EEENS1_36VarlenDynamicPersistentTileSchedulerILi128ELi160ELi256ELi128ELb0ELb1ELb1ELb0ELb1ELb1EEEEEEEEEvNT_6ParamsE,@function
        .size           _ZN7cutlass13device_kernelIN5flash11enable_sm90INS1_16FlashAttnFwdSm90INS1_25CollectiveMainloopFwdSm90ILi2EN4cute5tupleIJNS5_1CILi1EEES8_S8_EEENS6_IJNS7_ILi128EEENS7_ILi160EEESA_EEELi128ENS_12float_e4m3_tEfNS_4arch4Sm90ELb0ELb0ELb0ELb1ELb1ELb0ELb0ELb1ELb1ELb1ELb0ELb0EEENS1_21CollectiveEpilogueFwdINS6_IJSA_SA_SB_EEES9_NS_10bfloat16_tESF_Li256ELb1ELb1ELb0ELb1EEENS1_36VarlenDynamicPersistentTileSchedulerILi128ELi160ELi256ELi128ELb0ELb1ELb1ELb0ELb1ELb1EEEEEEEEEvNT_6ParamsE,(.L_x_3623 - _ZN7cutlass13device_kernelIN5flash11enable_sm90INS1_16FlashAttnFwdSm90INS1_25CollectiveMainloopFwdSm90ILi2EN4cute5tupleIJNS5_1CILi1EEES8_S8_EEENS6_IJNS7_ILi128EEENS7_ILi160EEESA_EEELi128ENS_12float_e4m3_tEfNS_4arch4Sm90ELb0ELb0ELb0ELb1ELb1ELb0ELb0ELb1ELb1ELb1ELb0ELb0EEENS1_21CollectiveEpilogueFwdINS6_IJSA_SA_SB_EEES9_NS_10bfloat16_tESF_Li256ELb1ELb1ELb0ELb1EEENS1_36VarlenDynamicPersistentTileSchedulerILi128ELi160ELi256ELi128ELb0ELb1ELb1ELb0ELb1ELb1EEEEEEEEEvNT_6ParamsE)
        .other          _ZN7cutlass13device_kernelIN5flash11enable_sm90INS1_16FlashAttnFwdSm90INS1_25CollectiveMainloopFwdSm90ILi2EN4cute5tupleIJNS5_1CILi1EEES8_S8_EEENS6_IJNS7_ILi128EEENS7_ILi160EEESA_EEELi128ENS_12float_e4m3_tEfNS_4arch4Sm90ELb0ELb0ELb0ELb1ELb1ELb0ELb0ELb1ELb1ELb1ELb0ELb0EEENS1_21CollectiveEpilogueFwdINS6_IJSA_SA_SB_EEES9_NS_10bfloat16_tESF_Li256ELb1ELb1ELb0ELb1EEENS1_36VarlenDynamicPersistentTileSchedulerILi128ELi160ELi256ELi128ELb0ELb1ELb1ELb0ELb1ELb1EEEEEEEEEvNT_6ParamsE,@"STO_CUDA_ENTRY STV_DEFAULT"
_ZN7cutlass13device_kernelIN5flash11enable_sm90INS1_16FlashAttnFwdSm90INS1_25CollectiveMainloopFwdSm90ILi2EN4cute5tupleIJNS5_1CILi1EEES8_S8_EEENS6_IJNS7_ILi128EEENS7_ILi160EEESA_EEELi128ENS_12float_e4m3_tEfNS_4arch4Sm90ELb0ELb0ELb0ELb1ELb1ELb0ELb0ELb1ELb1ELb1ELb0ELb0EEENS1_21CollectiveEpilogueFwdINS6_IJSA_SA_SB_EEES9_NS_10bfloat16_tESF_Li256ELb1ELb1ELb0ELb1EEENS1_36VarlenDynamicPersistentTileSchedulerILi128ELi160ELi256ELi128ELb0ELb1ELb1ELb0ELb1ELb1EEEEEEEEEvNT_6ParamsE:
        /* <DEDUP_REMOVED lines=45> */
.L_x_229:
        /* <DEDUP_REMOVED lines=22> */
.L_x_230:
        /* <DEDUP_REMOVED lines=18> */
.L_x_231:
        /* <DEDUP_REMOVED lines=22> */
.L_x_232:
[----:B------:R-:W5:Y:S01]  /*06b0*/  SHFL.IDX PT, R3, R0, RZ, 0x1f ;  /* 0x00001fff00037589 */ /* 0x000f6200000e0000 */
[----:B------:R-:W-:Y:S01]  /*06c0*/  R2UR UR9, R4 ;  /* 0x00000000040972ca */ /* 0x000fe200000e0000 */
[----:B------:R-:W-:Y:S01]  /*06d0*/  NOP ;  /* 0x0000000000007918 */ /* 0x000fe20000000000 */
[----:B------:R-:W0:Y:S01]  /*06e0*/  S2R R2, SR_CgaCtaId ;  /* 0x0000000000027919 */ /* 0x000e220000008800 */
        /* <DEDUP_REMOVED lines=20> */
.L_x_233:
        /* <DEDUP_REMOVED lines=8> */
.L_x_235:
[----:B------:R-:W-:-:S08]  /*08b0*/  NOP ;  /* 0x0000000000007918 */ /* 0x000fd00000000000 */
[----:B------:R-:W0:Y:S02]  /*08c0*/  USETMAXREG.TRY_ALLOC.CTAPOOL UP0, 0xe8 ;  /* 0x000000e8000079c8 */ /* 0x000e240008000600 */
[----:B0-----:R-:W-:-:S13]  /*08d0*/  PLOP3.LUT P0, PT, PT, PT, UP0, 0x80, 0x0 ;  /* 0x000000000000781c */ /* 0x001fda0003f0f008 */
[----:B------:R-:W-:Y:S05]  /*08e0*/  @!P0 BRA `(.L_x_235) ;  /* 0xfffffffc00f08947 */ /* 0x000fea000383ffff */
[----:B------:R-:W0:Y:S01]  /*08f0*/  S2R R2, SR_TID.X ;  /* 0x0000000000027919 */ /* 0x000e220000002100 */
[----:B------:R-:W1:Y:S01]  /*0900*/  S2UR UR5, SR_CgaCtaId ;  /* 0x00000000000579c3 */ /* 0x000e620000008800 */
[----:B------:R-:W-:-:S07]  /*0910*/  UMOV UR4, 0x400 ;  /* 0x0000040000047882 */ /* 0x000fce0000000000 */
[----:B------:R-:W-:Y:S06]  /*0920*/  BAR.ARV 0x8, 0x180 ;  /* 0x0206000000007b1d */ /* 0x000fec0000002000 */
[----:B-1----:R-:W-:Y:S01]  /*0930*/  ULEA UR4, UR5, UR4, 0x18 ;  /* 0x0000000405047291 */ /* 0x002fe2000f8ec03f */
[----:B0-----:R-:W-:-:S04]  /*0940*/  LOP3.LUT R0, R2, 0xffffff80, RZ, 0xc0, !PT ;  /* 0xffffff8002007812 */ /* 0x001fc800078ec0ff */
[----:B------:R-:W-:-:S13]  /*0950*/  ISETP.NE.AND P0, PT, R0, 0x80, PT ;  /* 0x000000800000780c */ /* 0x000fda0003f05270 */
[----:B------:R-:W-:Y:S08]  /*0960*/  @!P0 BAR.ARV 0x9, 0x100 ;  /* 0x0244000000008b1d */ /* 0x000ff00000002000 */
[----:B------:R-:W-:Y:S06]  /*0970*/  BAR.SYNC.DEFER_BLOCKING 0x5, 0x180 ;  /* 0x0146000000007b1d */ /* 0x000fec0000010000 */
[----:B------:R-:W0:Y:S01]  /*0980*/  LDS.128 R48, [UR4+0x228d0] ;  /* 0x0228d004ff307984 */ /* 0x000e220008000c00 */
[----:B------:R-:W-:Y:S01]  /*0990*/  ULDC UR4, c[0x0][0xc3c] ;  /* 0x00030f0000047ab9 */ /* 0x000fe20000000800 */
[----:B------:R-:W-:Y:S06]  /*09a0*/  BAR.ARV 0x4, 0x180 ;  /* 0x0106000000007b1d */ /* 0x000fec0000002000 */
[----:B0-----:R-:W-:-:S13]  /*09b0*/  ISETP.GE.AND P0, PT, R51, UR4, PT ;  /* 0x0000000433007c0c */ /* 0x001fda000bf06270 */
[----:B------:R-:W-:Y:S05]  /*09c0*/  @P0 EXIT ;  /* 0x000000000000094d */ /* 0x000fea0003800000 */
[----:B------:R-:W-:Y:S01]  /*09d0*/  VIADD R194, R2, 0xffffff80 ;  /* 0xffffff8002c27836 */ /* 0x000fe20000000000 */
[----:B------:R-:W-:Y:S01]  /*09e0*/  R2UR UR5, R49 ;  /* 0x00000000310572ca */ /* 0x000fe200000e0000 */
[----:B------:R-:W-:Y:S01]  /*09f0*/  IMAD.MOV.U32 R169, RZ, RZ, -0x2 ;  /* 0xfffffffeffa97424 */ /* 0x000fe200078e00ff */
[----:B------:R-:W-:Y:S01]  /*0a00*/  R2UR UR47, R50 ;  /* 0x00000000322f72ca */ /* 0x000fe200000e0000 */
[----:B------:R-:W-:Y:S01]  /*0a10*/  ULOP3.LUT UR46, UR37, 0x1, URZ, 0xfc, !UPT ;  /* 0x00000001252e7892 */ /* 0x000fe2000f8efc3f */
[----:B------:R-:W-:Y:S01]  /*0a20*/  SHF.R.S32.HI R3, RZ, 0x1f, R194 ;  /* 0x0000001fff037819 */ /* 0x000fe200000114c2 */
[----:B------:R-:W-:Y:S01]  /*0a30*/  UMOV UR45, URZ ;  /* 0x0000003f002d7c82 */ /* 0x000fe20008000000 */
[----:B------:R-:W-:Y:S01]  /*0a40*/  UMOV UR44, URZ ;  /* 0x0000003f002c7c82 */ /* 0x000fe20008000000 */
[----:B------:R-:W-:Y:S01]  /*0a50*/  UMOV UR36, URZ ;  /* 0x0000003f00247c82 */ /* 0x000fe20008000000 */
[CC--:B------:R-:W-:Y:S02]  /*0a60*/  LEA.HI R2, R3.reuse, R194.reuse, RZ, 0x4 ;  /* 0x000000c203027211 */ /* 0x0c0fe400078f20ff */
[----:B------:R-:W-:-:S02]  /*0a70*/  LEA.HI R0, R3, R194, RZ, 0x7 ;  /* 0x000000c203007211 */ /* 0x000fc400078f38ff */
[----:B------:R-:W-:Y:S02]  /*0a80*/  LEA.HI R4, R3, R194, RZ, 0x5 ;  /* 0x000000c203047211 */ /* 0x000fe400078f28ff */
[----:B------:R-:W-:Y:S02]  /*0a90*/  SHF.R.S32.HI R7, RZ, 0x4, R2 ;  /* 0x00000004ff077819 */ /* 0x000fe40000011402 */
[----:B------:R-:W-:Y:S01]  /*0aa0*/  LOP3.LUT R19, R0, 0xffffff80, RZ, 0xc0, !PT ;  /* 0xffffff8000137812 */ /* 0x000fe200078ec0ff */
[----:B------:R-:W-:Y:S01]  /*0ab0*/  IMAD.SHL.U32 R4, R4, 0x20, RZ ;  /* 0x0000002004047824 */ /* 0x000fe200078e00ff */
[C---:B------:R-:W-:Y:S02]  /*0ac0*/  LOP3.LUT R5, R2.reuse, 0x3fffff0, RZ, 0xc0, !PT ;  /* 0x03fffff002057812 */ /* 0x040fe400078ec0ff */
[----:B------:R-:W-:Y:S01]  /*0ad0*/  LEA.HI R2, R2, R7, RZ, 0x1 ;  /* 0x0000000702027211 */ /* 0x000fe200078f08ff */
[----:B------:R-:W-:Y:S01]  /*0ae0*/  IMAD.IADD R19, R194, 0x1, -R19 ;  /* 0x00000001c2137824 */ /* 0x000fe200078e0a13 */
[----:B------:R-:W-:Y:S01]  /*0af0*/  LOP3.LUT R4, R4, 0xfffffc00, RZ, 0xc0, !PT ;  /* 0xfffffc0004047812 */ /* 0x000fe200078ec0ff */
[----:B------:R-:W-:Y:S01]  /*0b00*/  IMAD.IADD R5, R194, 0x1, -R5 ;  /* 0x00000001c2057824 */ /* 0x000fe200078e0a05 */
[----:B------:R-:W-:-:S02]  /*0b10*/  LOP3.LUT R2, R2, 0x1ffffffe, RZ, 0xc0, !PT ;  /* 0x1ffffffe02027812 */ /* 0x000fc400078ec0ff */
[----:B------:R-:W-:Y:S01]  /*0b20*/  SHF.R.S32.HI R6, RZ, 0x1f, R19 ;  /* 0x0000001fff067819 */ /* 0x000fe20000011413 */
[----:B------:R-:W-:Y:S01]  /*0b30*/  IMAD R5, R5, 0x40, R4 ;  /* 0x0000004005057824 */ /* 0x000fe200078e0204 */
[----:B------:R-:W-:Y:S01]  /*0b40*/  LEA.HI R4, R3, R194, RZ, 0x2 ;  /* 0x000000c203047211 */ /* 0x000fe200078f10ff */
[----:B------:R-:W-:Y:S01]  /*0b50*/  IMAD.IADD R2, R7, 0x1, -R2 ;  /* 0x0000000107027824 */ /* 0x000fe200078e0a02 */
[----:B------:R-:W-:Y:S02]  /*0b60*/  LEA.HI R8, R6, R19, RZ, 0x2 ;  /* 0x0000001306087211 */ /* 0x000fe400078f10ff */
[----:B------:R-:W-:Y:S01]  /*0b70*/  SHF.R.S32.HI R23, RZ, 0x7, R0 ;  /* 0x00000007ff177819 */ /* 0x000fe20000011400 */
[----:B------:R-:W-:Y:S01]  /*0b80*/  IMAD R171, R2, 0x8, R5 ;  /* 0x0000000802ab7824 */ /* 0x000fe200078e0205 */
[----:B------:R-:W-:Y:S02]  /*0b90*/  LOP3.LUT R5, R4, 0xfffffffc, RZ, 0xc0, !PT ;  /* 0xfffffffc04057812 */ /* 0x000fe400078ec0ff */
[----:B------:R-:W-:-:S02]  /*0ba0*/  SHF.R.S32.HI R9, RZ, 0x2, R8 ;  /* 0x00000002ff097819 */ /* 0x000fc40000011408 */
[----:B------:R-:W-:Y:S01]  /*0bb0*/  SHF.R.S32.HI R10, RZ, 0x1f, R8 ;  /* 0x0000001fff0a7819 */ /* 0x000fe20000011408 */
[----:B------:R-:W-:Y:S01]  /*0bc0*/  IMAD.IADD R5, R194, 0x1, -R5 ;  /* 0x00000001c2057824 */ /* 0x000fe200078e0a05 */
[----:B------:R-:W-:Y:S02]  /*0bd0*/  LEA.HI R3, R3, R194, RZ, 0x3 ;  /* 0x000000c203037211 */ /* 0x000fe400078f18ff */
[----:B------:R-:W-:Y:S02]  /*0be0*/  LEA.HI R10, R10, R9, RZ, 0x3 ;  /* 0x000000090a0a7211 */ /* 0x000fe400078f18ff */
[----:B------:R-:W-:Y:S02]  /*0bf0*/  LEA.HI R6, R6, R19, RZ, 0x5 ;  /* 0x0000001306067211 */ /* 0x000fe400078f28ff */
[----:B------:R-:W-:Y:S02]  /*0c00*/  LOP3.LUT R10, R10, 0xfffffff8, RZ, 0xc0, !PT ;  /* 0xfffffff80a0a7812 */ /* 0x000fe400078ec0ff */
[----:B------:R-:W-:-:S02]  /*0c10*/  LEA.HI R0, R0, R23, RZ, 0x1 ;  /* 0x0000001700007211 */ /* 0x000fc400078f08ff */
[----:B------:R-:W-:Y:S01]  /*0c20*/  LEA.HI R2, R5, R5, RZ, 0x1 ;  /* 0x0000000505027211 */ /* 0x000fe200078f08ff */
[----:B------:R-:W-:Y:S01]  /*0c30*/  IMAD.IADD R9, R9, 0x1, -R10 ;  /* 0x0000000109097824 */ /* 0x000fe200078e0a0a */
[----:B------:R-:W-:Y:S02]  /*0c40*/  LOP3.LUT R17, R3, 0xfffffff8, RZ, 0xc0, !PT ;  /* 0xfffffff803117812 */ /* 0x000fe400078ec0ff */
[----:B------:R-:W-:Y:S02]  /*0c50*/  SHF.R.S32.HI R6, RZ, 0x5, R6 ;  /* 0x00000005ff067819 */ /* 0x000fe40000011406 */
[----:B------:R-:W-:Y:S01]  /*0c60*/  LOP3.LUT R0, R0, 0x3fffffe, RZ, 0xc0, !PT ;  /* 0x03fffffe00007812 */ /* 0x000fe200078ec0ff */
[----:B------:R-:W-:Y:S01]  /*0c70*/  IMAD.IADD R17, R194, 0x1, -R17 ;  /* 0x00000001c2117824 */ /* 0x000fe200078e0a11 */
[----:B------:R-:W-:Y:S01]  /*0c80*/  LOP3.LUT R2, R2, 0x1ffffffe, RZ, 0xc0, !PT ;  /* 0x1ffffffe02027812 */ /* 0x000fe200078ec0ff */
[----:B------:R-:W-:Y:S01]  /*0c90*/  IMAD R9, R6, 0x10, R9 ;  /* 0x0000001006097824 */ /* 0x000fe200078e0209 */
[----:B------:R-:W-:Y:S01]  /*0ca0*/  LOP3.LUT R8, R8, 0x7ffffffc, RZ, 0xc0, !PT ;  /* 0x7ffffffc08087812 */ /* 0x000fe200078ec0ff */
[----:B------:R-:W-:Y:S01]  /*0cb0*/  IMAD.IADD R0, R23, 0x1, -R0 ;  /* 0x0000000117007824 */ /* 0x000fe200078e0a00 */
[----:B------:R-:W-:Y:S01]  /*0cc0*/  SHF.R.S32.HI R18, RZ, 0x3, R3 ;  /* 0x00000003ff127819 */ /* 0x000fe20000011403 */
[----:B------:R-:W-:-:S02]  /*0cd0*/  IMAD.IADD R5, R5, 0x1, -R2 ;  /* 0x0000000105057824 */ /* 0x000fc400078e0a02 */
[----:B------:R-:W-:Y:S01]  /*0ce0*/  IMAD.SHL.U32 R2, R17, 0x8, RZ ;  /* 0x0000000811027824 */ /* 0x000fe200078e00ff */
[----:B------:R-:W-:Y:S01]  /*0cf0*/  LEA R168, R0, R9, 0x6 ;  /* 0x0000000900a87211 */ /* 0x000fe200078e30ff */
[----:B------:R-:W-:Y:S02]  /*0d00*/  IMAD.IADD R8, R19, 0x1, -R8 ;  /* 0x0000000113087824 */ /* 0x000fe400078e0a08 */
[----:B------:R-:W-:Y:S01]  /*0d10*/  VIADD R16, R2, 0x40 ;  /* 0x0000004002107836 */ /* 0x000fe20000000000 */
[----:B------:R-:W-:Y:S01]  /*0d20*/  SHF.R.S32.HI R193, RZ, 0x1f, R2 ;  /* 0x0000001fffc17819 */ /* 0x000fe20000011402 */
[----:B------:R-:W-:Y:S02]  /*0d30*/  IMAD R169, R8, R169, 0xa0 ;  /* 0x000000a008a97424 */ /* 0x000fe400078e02a9 */
[----:B------:R-:W-:Y:S01]  /*0d40*/  IMAD R170, R5, 0x8, R168 ;  /* 0x0000000805aa7824 */ /* 0x000fe200078e02a8 */
[----:B------:R-:W-:-:S07]  /*0d50*/  SHF.R.S32.HI R192, RZ, 0x1f, R16 ;  /* 0x0000001fffc07819 */ /* 0x000fce0000011410 */
.L_x_281:
[----:B0123--:R-:W0:Y:S01]  /*0d60*/  LDC.64 R4, c[0x0][0xc88] ;  /* 0x00032200ff047b82 */ /* 0x00fe220000000a00 */
[----:B------:R-:W-:Y:S01]  /*0d70*/  ULDC.64 UR6, c[0x0][0x990] ;  /* 0x0002640000067ab9 */ /* 0x000fe20000000a00 */
[----:B------:R-:W-:Y:S01]  /*0d80*/  ULDC.64 UR8, c[0x0][0x998] ;  /* 0x0002660000087ab9 */ /* 0x000fe20000000a00 */
[----:B0-----:R-:W-:-:S06]  /*0d90*/  IMAD.WIDE R4, R51, 0x4, R4 ;  /* 0x0000000433047825 */ /* 0x001fcc00078e0204 */
[----:B------:R-:W2:Y:S01]  /*0da0*/  LDG.E R4, desc[UR52][R4.64] ;  /* 0x0000003404047981 */ /* 0x000ea2000c1e1900 */
[----:B------:R-:W-:Y:S01]  /*0db0*/  UISETP.NE.U32.AND UP0, UPT, UR6, URZ, UPT ;  /* 0x0000003f0600728c */ /* 0x000fe2000bf05070 */
[----:B----4-:R-:W-:Y:S01]  /*0dc0*/  IMAD.MOV.U32 R3, RZ, RZ, 0x3f800000 ;  /* 0x3f800000ff037424 */ /* 0x010fe200078e00ff */
[----:B------:R-:W-:Y:S01]  /*0dd0*/  UISETP.NE.U32.AND UP3, UPT, UR8, URZ, UPT ;  /* 0x0000003f0800728c */ /* 0x000fe2000bf65070 */
[----:B------:R-:W-:Y:S01]  /*0de0*/  IMAD.MOV.U32 R0, RZ, RZ, 0x3f800000 ;  /* 0x3f800000ff007424 */ /* 0x000fe200078e00ff */
[----:B------:R-:W-:Y:S02]  /*0df0*/  UISETP.NE.AND.EX UP0, UPT, UR7, URZ, UPT, UP0 ;  /* 0x0000003f0700728c */ /* 0x000fe4000bf05300 */
[----:B------:R-:W-:-:S04]  /*0e00*/  UISETP.NE.AND.EX UP3, UPT, UR9, URZ, UPT, UP3 ;  /* 0x0000003f0900728c */ /* 0x000fc8000bf65330 */
[----:B------:R-:W-:Y:S02]  /*0e10*/  PLOP3.LUT P2, PT, PT, PT, UP0, 0x80, 0x0 ;  /* 0x000000000000781c */ /* 0x000fe40003f4f008 */
[----:B------:R-:W-:-:S03]  /*0e20*/  PLOP3.LUT P3, PT, PT, PT, UP3, 0x80, 0x0 ;  /* 0x000000000000781c */ /* 0x000fc60003f6f038 */
[----:B------:R-:W-:Y:S01]  /*0e30*/  @UP0 ULDC.64 UR12, c[0x0][0x9a8] ;  /* 0x00026a00000c0ab9 */ /* 0x000fe20000000a00 */
[----:B------:R-:W-:Y:S01]  /*0e40*/  @UP0 ULDC.64 UR14, c[0x0][0x9b0] ;  /* 0x00026c00000e0ab9 */ /* 0x000fe20000000a00 */
[----:B------:R-:W-:Y:S01]  /*0e50*/  @UP3 ULDC.64 UR18, c[0x0][0x9b8] ;  /* 0x00026e0000123ab9 */ /* 0x000fe20000000a00 */
[----:B------:R-:W-:Y:S01]  /*0e60*/  @UP3 ULDC.64 UR20, c[0x0][0x9c0] ;  /* 0x0002700000143ab9 */ /* 0x000fe20000000a00 */
[----:B--2---:R-:W-:-:S13]  /*0e70*/  R2UR UR38, R4 ;  /* 0x00000000042672ca */ /* 0x004fda00000e0000 */
[----:B------:R-:W-:Y:S02]  /*0e80*/  USHF.R.S32.HI UR39, URZ, 0x1f, UR38 ;  /* 0x0000001f3f277899 */ /* 0x000fe40008011426 */
[----:B------:R-:W-:Y:S02]  /*0e90*/  @UP0 UIMAD.WIDE.U32 UR10, UR38, UR12, URZ ;  /* 0x0000000c260a02a5 */ /* 0x000fe4000f8e003f */
[----:B------:R-:W-:Y:S02]  /*0ea0*/  @UP0 UIMAD UR4, UR39, UR12, URZ ;  /* 0x0000000c270402a4 */ /* 0x000fe4000f8e023f */
[----:B------:R-:W-:Y:S02]  /*0eb0*/  @UP3 UIMAD.WIDE.U32 UR16, UR38, UR18, URZ ;  /* 0x00000012261032a5 */ /* 0x000fe4000f8e003f */
[----:B------:R-:W-:Y:S02]  /*0ec0*/  @UP0 UIMAD UR12, UR38, UR13, UR4 ;  /* 0x0000000d260c02a4 */ /* 0x000fe4000f8e0204 */
[----:B------:R-:W-:-:S02]  /*0ed0*/  @UP0 USHF.R.S32.HI UR4, URZ, 0x1f, UR47 ;  /* 0x0000001f3f040899 */ /* 0x000fc4000801142f */
[----:B------:R-:W-:Y:S02]  /*0ee0*/  @UP3 UIMAD UR13, UR39, UR18, URZ ;  /* 0x00000012270d32a4 */ /* 0x000fe4000f8e023f */
[----:B------:R-:W-:Y:S02]  /*0ef0*/  @UP0 UIADD3 UR11, UR11, UR12, URZ ;  /* 0x0000000c0b0b0290 */ /* 0x000fe4000fffe03f */
[----:B------:R-:W-:Y:S02]  /*0f00*/  @UP0 UIMAD UR4, UR4, UR14, URZ ;  /* 0x0000000e040402a4 */ /* 0x000fe4000f8e023f */
[----:B------:R-:W-:Y:S02]  /*0f10*/  @UP3 UIMAD UR18, UR38, UR19, UR13 ;  /* 0x00000013261232a4 */ /* 0x000fe4000f8e020d */
[----:B------:R-:W-:Y:S02]  /*0f20*/  @UP3 USHF.R.S32.HI UR19, URZ, 0x1f, UR47 ;  /* 0x0000001f3f133899 */ /* 0x000fe4000801142f */
[----:B------:R-:W-:-:S02]  /*0f30*/  @UP0 UIMAD UR4, UR47, UR15, UR4 ;  /* 0x0000000f2f0402a4 */ /* 0x000fc4000f8e0204 */
[----:B------:R-:W-:Y:S02]  /*0f40*/  @UP0 UIMAD.WIDE.U32 UR14, UR47, UR14, UR10 ;  /* 0x0000000e2f0e02a5 */ /* 0x000fe4000f8e000a */
[----:B------:R-:W-:Y:S01]  /*0f50*/  @UP3 UIADD3 UR17, UR17, UR18, URZ ;  /* 0x0000001211113290 */ /* 0x000fe2000fffe03f */
[----:B------:R-:W-:Y:S01]  /*0f60*/  ULDC.64 UR10, c[0x0][0xa28] ;  /* 0x00028a00000a7ab9 */ /* 0x000fe20000000a00 */
[----:B------:R-:W-:Y:S01]  /*0f70*/  ULDC.64 UR12, c[0x0][0xa20] ;  /* 0x00028800000c7ab9 */ /* 0x000fe20000000a00 */
[----:B------:R-:W-:Y:S02]  /*0f80*/  @UP3 UIMAD UR18, UR19, UR20, URZ ;  /* 0x00000014131232a4 */ /* 0x000fe4000f8e023f */
[----:B------:R-:W-:Y:S02]  /*0f90*/  UISETP.NE.U32.AND UP1, UPT, UR10, URZ, UPT ;  /* 0x0000003f0a00728c */ /* 0x000fe4000bf25070 */
[----:B------:R-:W-:Y:S02]  /*0fa0*/  UISETP.NE.U32.AND UP2, UPT, UR12, URZ, UPT ;  /* 0x0000003f0c00728c */ /* 0x000fe4000bf45070 */
[----:B------:R-:W-:-:S02]  /*0fb0*/  @UP3 UIMAD UR18, UR47, UR21, UR18 ;  /* 0x000000152f1232a4 */ /* 0x000fc4000f8e0212 */
[----:B------:R-:W-:Y:S02]  /*0fc0*/  @UP3 UIMAD.WIDE.U32 UR16, UR47, UR20, UR16 ;  /* 0x000000142f1032a5 */ /* 0x000fe4000f8e0010 */
[----:B------:R-:W-:Y:S02]  /*0fd0*/  UISETP.NE.AND.EX UP1, UPT, UR11, URZ, UPT, UP1 ;  /* 0x0000003f0b00728c */ /* 0x000fe4000bf25310 */
[----:B------:R-:W-:Y:S02]  /*0fe0*/  UISETP.NE.AND.EX UP2, UPT, UR13, URZ, UPT, UP2 ;  /* 0x0000003f0d00728c */ /* 0x000fe4000bf45320 */
[----:B------:R-:W-:Y:S02]  /*0ff0*/  @UP0 UIADD3 UR15, UR15, UR4, URZ ;  /* 0x000000040f0f0290 */ /* 0x000fe4000fffe03f */
[----:B------:R-:W-:Y:S01]  /*1000*/  @UP0 ULEA UR6, UP4, UR14, UR6, 0x2 ;  /* 0x000000060e060291 */ /* 0x000fe2000f88103f */
[----:B------:R-:W-:Y:S01]  /*1010*/  PLOP3.LUT P0, PT, PT, PT, UP1, 0x80, 0x0 ;  /* 0x000000000000781c */ /* 0x000fe20003f0f018 */
[----:B------:R-:W-:Y:S01]  /*1020*/  @UP3 UIADD3 UR4, UR17, UR18, URZ ;  /* 0x0000001211043290 */ /* 0x000fe2000fffe03f */
[----:B------:R-:W-:Y:S01]  /*1030*/  PLOP3.LUT P1, PT, PT, PT, UP2, 0x80, 0x0 ;  /* 0x000000000000781c */ /* 0x000fe20003f2f028 */
[----:B------:R-:W-:-:S02]  /*1040*/  @UP3 ULEA UR8, UP5, UR16, UR8, 0x2 ;  /* 0x0000000810083291 */ /* 0x000fc4000f8a103f */
[----:B------:R-:W-:Y:S01]  /*1050*/  @UP0 ULEA.HI.X UR7, UR14, UR7, UR15, 0x2, UP4 ;  /* 0x000000070e070291 */ /* 0x000fe2000a0f140f */
[----:B-----5:R-:W-:Y:S01]  /*1060*/  IMAD.U32 R8, RZ, RZ, UR6 ;  /* 0x00000006ff087e24 */ /* 0x020fe2000f8e00ff */
[----:B------:R-:W-:Y:S02]  /*1070*/  @UP3 ULEA.HI.X UR9, UR16, UR9, UR4, 0x2, UP5 ;  /* 0x0000000910093291 */ /* 0x000fe4000a8f1404 */
[----:B------:R-:W-:Y:S01]  /*1080*/  @UP1 ULEA UR10, UP0, UR38, UR10, 0x2 ;  /* 0x0000000a260a1291 */ /* 0x000fe2000f80103f */
[----:B------:R-:W-:Y:S01]  /*1090*/  IMAD.U32 R10, RZ, RZ, UR8 ;  /* 0x00000008ff0a7e24 */ /* 0x000fe2000f8e00ff */
[----:B------:R-:W-:Y:S01]  /*10a0*/  @UP2 ULEA UR12, UP3, UR38, UR12, 0x2 ;  /* 0x0000000c260c2291 */ /* 0x000fe2000f86103f */
[----:B------:R-:W-:Y:S01]  /*10b0*/  IMAD.U32 R9, RZ, RZ, UR7 ;  /* 0x00000007ff097e24 */ /* 0x000fe2000f8e00ff */
[----:B------:R-:W-:Y:S01]  /*10c0*/  @UP1 ULEA.HI.X UR11, UR38, UR11, UR39, 0x2, UP0 ;  /* 0x0000000b260b1291 */ /* 0x000fe200080f1427 */
[----:B------:R-:W-:Y:S01]  /*10d0*/  IMAD.U32 R11, RZ, RZ, UR9 ;  /* 0x00000009ff0b7e24 */ /* 0x000fe2000f8e00ff */
[----:B------:R-:W-:-:S02]  /*10e0*/  @UP2 ULEA.HI.X UR13, UR38, UR13, UR39, 0x2, UP3 ;  /* 0x0000000d260d2291 */ /* 0x000fc400098f1427 */
[----:B------:R0:W2:Y:S01]  /*10f0*/  @P2 LDG.E R3, desc[UR52][R8.64] ;  /* 0x0000003408032981 */ /* 0x0000a2000c1e1900 */
[----:B------:R-:W-:Y:S01]  /*1100*/  IMAD.U32 R4, RZ, RZ, UR10 ;  /* 0x0000000aff047e24 */ /* 0x000fe2000f8e00ff */
[----:B------:R-:W-:Y:S01]  /*1110*/  ULDC.64 UR6, c[0x0][0x418] ;  /* 0x0001060000067ab9 */ /* 0x000fe20000000a00 */
[----:B------:R-:W-:Y:S01]  /*1120*/  ULDC UR4, c[0x0][0x424] ;  /* 0x0001090000047ab9 */ /* 0x000fe20000000800 */
[----:B------:R1:W2:Y:S01]  /*1130*/  @P3 LDG.E R0, desc[UR52][R10.64] ;  /* 0x000000340a003981 */ /* 0x0002a2000c1e1900 */
[----:B------:R-:W-:Y:S02]  /*1140*/  IMAD.U32 R6, RZ, RZ, UR12 ;  /* 0x0000000cff067e24 */ /* 0x000fe4000f8e00ff */
[----:B------:R-:W-:Y:S02]  /*1150*/  IMAD.U32 R5, RZ, RZ, UR11 ;  /* 0x0000000bff057e24 */ /* 0x000fe4000f8e00ff */
[----:B------:R-:W-:-:S03]  /*1160*/  IMAD.U32 R7, RZ, RZ, UR13 ;  /* 0x0000000dff077e24 */ /* 0x000fc6000f8e00ff */
[----:B------:R-:W3:Y:S04]  /*1170*/  @P0 LDG.E R4, desc[UR52][R4.64] ;  /* 0x0000003404040981 */ /* 0x000ee8000c1e1900 */
[----:B------:R-:W4:Y:S01]  /*1180*/  @P1 LDG.E R6, desc[UR52][R6.64] ;  /* 0x0000003406061981 */ /* 0x000f22000c1e1900 */
[----:B------:R-:W-:Y:S01]  /*1190*/  UISETP.NE.U32.AND UP0, UPT, UR6, URZ, UPT ;  /* 0x0000003f0600728c */ /* 0x000fe2000bf05070 */
[----:B------:R-:W-:Y:S01]  /*11a0*/  IMAD.MOV.U32 R87, RZ, RZ, RZ ;  /* 0x000000ffff577224 */ /* 0x000fe200078e00ff */
[----:B------:R-:W-:Y:S01]  /*11b0*/  UMOV UR50, URZ ;  /* 0x0000003f00327c82 */ /* 0x000fe20008000000 */
[----:B------:R-:W-:Y:S01]  /*11c0*/  ULDC UR6, c[0x0][0x2f0] ;  /* 0x0000bc0000067ab9 */ /* 0x000fe20000000800 */
[----:B------:R-:W-:Y:S01]  /*11d0*/  UISETP.NE.AND.EX UP0, UPT, UR7, URZ, UPT, UP0 ;  /* 0x0000003f0700728c */ /* 0x000fe2000bf05300 */
[----:B0-----:R-:W-:Y:S01]  /*11e0*/  CS2R R8, SRZ ;  /* 0x0000000000087805 */ /* 0x001fe2000001ff00 */
[----:B------:R-:W-:Y:S01]  /*11f0*/  UMOV UR41, UR5 ;  /* 0x0000000500297c82 */ /* 0x000fe20008000000 */
[----:B------:R-:W-:Y:S01]  /*1200*/  ULDC UR7, c[0x0][0x988] ;  /* 0x0002620000077ab9 */ /* 0x000fe20000000800 */
[----:B------:R-:W-:Y:S01]  /*1210*/  USEL UR4, UR4, 0x1, UP0 ;  /* 0x0000000104047887 */ /* 0x000fe20008000000 */
[----:B-1----:R-:W-:-:S02]  /*1220*/  CS2R R10, SRZ ;  /* 0x00000000000a7805 */ /* 0x002fc4000001ff00 */
[----:B------:R-:W-:Y:S02]  /*1230*/  CS2R R12, SRZ ;  /* 0x00000000000c7805 */ /* 0x000fe4000001ff00 */
[----:B------:R-:W-:Y:S01]  /*1240*/  CS2R R14, SRZ ;  /* 0x00000000000e7805 */ /* 0x000fe2000001ff00 */
[----:B------:R-:W-:Y:S01]  /*1250*/  UIMAD UR4, UR4, UR6, URZ ;  /* 0x00000006040472a4 */ /* 0x000fe2000f8e023f */
        /* <DEDUP_REMOVED lines=18> */
[----:B------:R-:W-:Y:S02]  /*1380*/  IMAD.MOV.U32 R60, RZ, RZ, RZ ;  /* 0x000000ffff3c7224 */ /* 0x000fe400078e00ff */
[----:B--2---:R-:W-:-:S04]  /*1390*/  FMUL.FTZ R0, R3, R0 ;  /* 0x0000000003007220 */ /* 0x004fc80000410000 */
[----:B------:R-:W-:Y:S01]  /*13a0*/  FMUL.FTZ R0, R0, UR7 ;  /* 0x0000000700007c20 */ /* 0x000fe20008410000 */
[----:B---3--:R-:W-:Y:S02]  /*13b0*/  @P0 R2UR UR50, R4 ;  /* 0x00000000043202ca */ /* 0x008fe400000e0000 */
[----:B------:R-:W-:Y:S02]  /*13c0*/  CS2R R4, SRZ ;  /* 0x0000000000047805 */ /* 0x000fe4000001ff00 */
[----:B------:R-:W-:Y:S01]  /*13d0*/  R2UR UR40, R0 ;  /* 0x00000000002872ca */ /* 0x000fe200000e0000 */
[----:B------:R-:W-:Y:S01]  /*13e0*/  IMAD.MOV.U32 R0, RZ, RZ, RZ ;  /* 0x000000ffff007224 */ /* 0x000fe200078e00ff */
[----:B----4-:R-:W-:Y:S02]  /*13f0*/  @P1 R2UR UR4, R6 ;  /* 0x00000000060412ca */ /* 0x010fe400000e0000 */
[----:B------:R-:W-:Y:S01]  /*1400*/  PLOP3.LUT P0, PT, PT, PT, PT, 0x80, 0x0 ;  /* 0x000000000000781c */ /* 0x000fe20003f0f070 */
[----:B------:R-:W-:-:S12]  /*1410*/  @P1 BRA `(.L_x_236) ;  /* 0x0000000000341947 */ /* 0x000fd80003800000 */
[----:B------:R-:W-:Y:S02]  /*1420*/  ULDC.64 UR6, c[0x0][0xa08] ;  /* 0x0002820000067ab9 */ /* 0x000fe40000000a00 */
[----:B------:R-:W-:-:S04]  /*1430*/  ISETP.NE.U32.AND P1, PT, RZ, UR6, PT ;  /* 0x00000006ff007c0c */ /* 0x000fc8000bf25070 */
[----:B------:R-:W-:-:S13]  /*1440*/  ISETP.NE.AND.EX P1, PT, RZ, UR7, PT, P1 ;  /* 0x00000007ff007c0c */ /* 0x000fda000bf25310 */
[----:B------:R-:W-:Y:S05]  /*1450*/  @!P1 BRA `(.L_x_236) ;  /* 0x0000000000249947 */ /* 0x000fea0003800000 */
[----:B------:R-:W-:Y:S02]  /*1460*/  ULDC.64 UR4, c[0x0][0xa08] ;  /* 0x0002820000047ab9 */ /* 0x000fe40000000a00 */
[----:B------:R-:W-:-:S06]  /*1470*/  UIMAD.WIDE UR4, UR38, 0x4, UR4 ;  /* 0x00000004260478a5 */ /* 0x000fcc000f8e0204 */
[----:B------:R-:W-:Y:S02]  /*1480*/  IMAD.U32 R6, RZ, RZ, UR4 ;  /* 0x00000004ff067e24 */ /* 0x000fe4000f8e00ff */
[----:B------:R-:W-:-:S05]  /*1490*/  IMAD.U32 R7, RZ, RZ, UR5 ;  /* 0x00000005ff077e24 */ /* 0x000fca000f8e00ff */
[----:B------:R-:W2:Y:S04]  /*14a0*/  LDG.E R48, desc[UR52][R6.64] ;  /* 0x0000003406307981 */ /* 0x000ea8000c1e1900 */
[----:B------:R-:W3:Y:S01]  /*14b0*/  LDG.E R3, desc[UR52][R6.64+0x4] ;  /* 0x0000043406037981 */ /* 0x000ee2000c1e1900 */
[----:B--2---:R-:W-:Y:S02]  /*14c0*/  R2UR UR4, R48 ;  /* 0x00000000300472ca */ /* 0x004fe400000e0000 */
[----:B---3--:R-:W-:-:S13]  /*14d0*/  R2UR UR5, R3 ;  /* 0x00000000030572ca */ /* 0x008fda00000e0000 */
[----:B------:R-:W-:-:S12]  /*14e0*/  UIADD3 UR4, -UR4, UR5, URZ ;  /* 0x0000000504047290 */ /* 0x000fd8000fffe13f */
.L_x_236:
[----:B------:R-:W-:Y:S01]  /*14f0*/  UIADD3 UR50, -UR50, UR4, URZ ;  /* 0x0000000432327290 */ /* 0x000fe2000fffe13f */
[----:B------:R-:W-:Y:S01]  /*1500*/  CS2R R94, SRZ ;  /* 0x00000000005e7805 */ /* 0x000fe2000001ff00 */
[----:B------:R-:W-:Y:S01]  /*1510*/  UMOV UR42, UR47 ;  /* 0x0000002f002a7c82 */ /* 0x000fe20008000000 */
[----:B------:R-:W-:Y:S01]  /*1520*/  MOV R61, RZ ;  /* 0x000000ff003d7202 */ /* 0x000fe20000000f00 */
[----:B------:R-:W-:Y:S01]  /*1530*/  UISETP.GE.AND UP0, UPT, UR50, 0x1, UPT ;  /* 0x000000013200788c */ /* 0x000fe2000bf06270 */
[----:B------:R-:W-:Y:S01]  /*1540*/  CS2R R64, SRZ ;  /* 0x0000000000407805 */ /* 0x000fe2000001ff00 */
[----:B------:R-:W-:Y:S01]  /*1550*/  UIADD3 UR4, UR50, 0x9f, URZ ;  /* 0x0000009f32047890 */ /* 0x000fe2000fffe03f */
[----:B------:R-:W-:Y:S02]  /*1560*/  CS2R R96, SRZ ;  /* 0x0000000000607805 */ /* 0x000fe4000001ff00 */
[----:B------:R-:W-:Y:S02]  /*1570*/  CS2R R68, SRZ ;  /* 0x0000000000447805 */ /* 0x000fe4000001ff00 */
[----:B------:R-:W-:-:S02]  /*1580*/  CS2R R98, SRZ ;  /* 0x0000000000627805 */ /* 0x000fc4000001ff00 */
[----:B------:R-:W-:Y:S01]  /*1590*/  PLOP3.LUT P1, PT, PT, PT, UP0, 0x80, 0x0 ;  /* 0x000000000000781c */ /* 0x000fe20003f2f008 */
[----:B------:R-:W-:Y:S01]  /*15a0*/  UIMAD.WIDE UR4, UR4, 0x66666667, URZ ;  /* 0x66666667040478a5 */ /* 0x000fe2000f8e023f */
[----:B------:R-:W-:Y:S02]  /*15b0*/  CS2R R72, SRZ ;  /* 0x0000000000487805 */ /* 0x000fe4000001ff00 */
[----:B------:R-:W-:Y:S01]  /*15c0*/  CS2R R100, SRZ ;  /* 0x0000000000647805 */ /* 0x000fe2000001ff00 */
[----:B------:R-:W-:Y:S01]  /*15d0*/  IMAD.MOV.U32 R76, RZ, RZ, RZ ;  /* 0x000000ffff4c7224 */ /* 0x000fe200078e00ff */
[----:B------:R-:W-:Y:S01]  /*15e0*/  USHF.R.U32.HI UR49, URZ, 0x1f, UR5 ;  /* 0x0000001f3f317899 */ /* 0x000fe20008011605 */
[----:B------:R-:W-:-:S03]  /*15f0*/  IMAD.MOV.U32 R103, RZ, RZ, RZ ;  /* 0x000000ffff677224 */ /* 0x000fc600078e00ff */
[----:B------:R-:W-:-:S03]  /*1600*/  ULEA.HI.SX32 UR49, UR5, UR49, 0x1a ;  /* 0x0000003105317291 */ /* 0x000fc6000f8fd23f */
[----:B------:R-:W-:Y:S09]  /*1610*/  @!P1 BRA `(.L_x_237) ;  /* 0x0000006400a89947 */ /* 0x000ff20003800000 */
[----:B------:R-:W0:Y:S01]  /*1620*/  SHFL.IDX PT, R0, R23, RZ, 0x1f ;  /* 0x00001fff17007589 */ /* 0x000e2200000e0000 */
[----:B------:R-:W1:Y:S01]  /*1630*/  S2UR UR48, SR_CgaCtaId ;  /* 0x00000000003079c3 */ /* 0x000e620000008800 */
[----:B------:R-:W-:Y:S01]  /*1640*/  UMOV UR51, 0x400 ;  /* 0x0000040000337882 */ /* 0x000fe20000000000 */
[----:B0-----:R-:W-:Y:S01]  /*1650*/  R2UR UR43, R0 ;  /* 0x00000000002b72ca */ /* 0x001fe200000e0000 */
[----:B-1----:R-:W-:-:S04]  /*1660*/  ULEA UR51, UR48, UR51, 0x18 ;  /* 0x0000003330337291 */ /* 0x002fc8000f8ec03f */
[----:B------:R-:W-:-:S04]  /*1670*/  UIADD3 UR5, UR51, 0x14400, URZ ;  /* 0x0001440033057890 */ /* 0x000fc8000fffe03f */
[----:B------:R-:W-:-:S04]  /*1680*/  ULOP3.LUT UP0, URZ, UR5, 0x9f, URZ, 0xc0, !UPT ;  /* 0x0000009f053f7892 */ /* 0x000fc8000f80c03f */
[----:B------:R-:W-:Y:S02]  /*1690*/  ULEA.HI UR4, UR43, UR43, URZ, 0x1 ;  /* 0x0000002b2b047291 */ /* 0x000fe4000f8f083f */
[----:B------:R-:W-:Y:S02]  /*16a0*/  PLOP3.LUT P0, PT, PT, PT, UP0, 0x80, 0x0 ;  /* 0x000000000000781c */ /* 0x000fe40003f0f008 */
[----:B------:R-:W-:-:S04]  /*16b0*/  ULOP3.LUT UR4, UR4, 0x1e, URZ, 0xc0, !UPT ;  /* 0x0000001e04047892 */ /* 0x000fc8000f8ec03f */
[----:B------:R-:W-:-:S04]  /*16c0*/  UIADD3 UR4, UR43, -UR4, URZ ;  /* 0x800000042b047290 */ /* 0x000fc8000fffe03f */
[----:B------:R-:W-:-:S04]  /*16d0*/  ULEA UR4, UR4, UR5, 0xd ;  /* 0x0000000504047291 */ /* 0x000fc8000f8e683f */
[----:B------:R-:W-:-:S04]  /*16e0*/  USHF.R.U32.HI UR4, URZ, 0x4, UR4 ;  /* 0x000000043f047899 */ /* 0x000fc80008011604 */
[----:B------:R-:W-:Y:S01]  /*16f0*/  ULOP3.LUT UR54, UR4, 0x3fff, URZ, 0xc0, !UPT ;  /* 0x00003fff04367892 */ /* 0x000fe2000f8ec03f */
[----:B------:R-:W-:Y:S11]  /*1700*/  @!P0 BRA `(.L_x_238) ;  /* 0x0000000000408947 */ /* 0x000ff60003800000 */
[----:B------:R-:W-:Y:S01]  /*1710*/  MOV R0, 0x0 ;  /* 0x0000000000007802 */ /* 0x000fe20000000f00 */
[----:B------:R-:W-:Y:S01]  /*1720*/  ULDC.64 UR4, c[0x4][0x98] ;  /* 0x0100260000047ab9 */ /* 0x000fe20000000a00 */
[----:B------:R-:W-:Y:S01]  /*1730*/  ULDC.64 UR6, c[0x4][0x30] ;  /* 0x01000c0000067ab9 */ /* 0x000fe20000000a00 */
[----:B------:R-:W-:Y:S01]  /*1740*/  IMAD.U32 R4, RZ, RZ, UR4 ;  /* 0x00000004ff047e24 */ /* 0x000fe2000f8e00ff */
[----:B------:R0:W1:Y:S01]  /*1750*/  LDC.64 R14, c[0x4][R0] ;  /* 0x01000000000e7b82 */ /* 0x0000620000000a00 */
[----:B------:R-:W-:Y:S01]  /*1760*/  IMAD.U32 R5, RZ, RZ, UR5 ;  /* 0x00000005ff057e24 */ /* 0x000fe2000f8e00ff */
        /* <DEDUP_REMOVED lines=10> */
.L_x_238:
[----:B------:R-:W-:Y:S01]  /*1810*/  ULEA.HI UR4, UR45, UR45, URZ, 0x1 ;  /* 0x0000002d2d047291 */ /* 0x000fe2000f8f083f */
[----:B------:R-:W-:-:S03]  /*1820*/  IMAD.U32 R3, RZ, RZ, UR46 ;  /* 0x0000002eff037e24 */ /* 0x000fc6000f8e00ff */
[----:B------:R-:W-:Y:S02]  /*1830*/  ULOP3.LUT UR4, UR4, 0xfffffffe, URZ, 0xc0, !UPT ;  /* 0xfffffffe04047892 */ /* 0x000fe4000f8ec03f */
[----:B------:R-:W-:Y:S02]  /*1840*/  ISETP.NE.AND P0, PT, R3, 0x3, PT ;  /* 0x000000030300780c */ /* 0x000fe40003f05270 */
[----:B------:R-:W-:-:S06]  /*1850*/  UIADD3 UR4, UR45, -UR4, URZ ;  /* 0x800000042d047290 */ /* 0x000fcc000fffe03f */
[----:B------:R-:W-:-:S05]  /*1860*/  IMAD.U32 R0, RZ, RZ, UR4 ;  /* 0x00000004ff007e24 */ /* 0x000fca000f8e00ff */
[----:B------:R-:W-:-:S04]  /*1870*/  SHF.L.U32 R0, R0, 0x1f, RZ ;  /* 0x0000001f00007819 */ /* 0x000fc800000006ff */
[----:B------:R-:W0:Y:S02]  /*1880*/  SYNCS.PHASECHK.TRANS64.TRYWAIT P1, [UR51+0x22800], R0 ;  /* 0x02280000ff0075a7 */ /* 0x000e240008020173 */
[----:B0-----:R-:W-:Y:S05]  /*1890*/  @!P1 BRA `(.L_x_239) ;  /* 0x000000f400409947 */ /* 0x001fea0003800000 */
.L_x_381:
[----:B------:R-:W-:Y:S05]  /*18a0*/  @!P0 BRA `(.L_x_240) ;  /* 0x0000000000048947 */ /* 0x000fea0003800000 */
[----:B------:R-:W-:Y:S01]  /*18b0*/  BPT.TRAP 0x1 ;  /* 0x000000040000795c */ /* 0x000fe20000300000 */
.L_x_240:
[----:B------:R-:W-:Y:S02]  /*18c0*/  IMAD.U32 R5, RZ, RZ, UR36 ;  /* 0x00000024ff057e24 */ /* 0x000fe4000f8e00ff */
[----:B0-----:R-:W-:-:S03]  /*18d0*/  IMAD.U32 R0, RZ, RZ, UR44 ;  /* 0x0000002cff007e24 */ /* 0x001fc6000f8e00ff */
[----:B------:R-:W-:Y:S02]  /*18e0*/  LEA R5, R5, UR51, 0x3 ;  /* 0x0000003305057c11 */ /* 0x000fe4000f8e18ff */
[----:B------:R-:W-:-:S04]  /*18f0*/  SHF.L.U32 R0, R0, 0x1f, RZ ;  /* 0x0000001f00007819 */ /* 0x000fc800000006ff */
[----:B------:R0:W1:Y:S01]  /*1900*/  SYNCS.PHASECHK.TRANS64.TRYWAIT P1, [R5+URZ+0x22830], R0 ;  /* 0x02283000050075a7 */ /* 0x000062000802017f */
[----:B------:R-:W-:Y:S05]  /*1910*/  @!P0 BRA `(.L_x_241) ;  /* 0x0000000000048947 */ /* 0x000fea0003800000 */
[----:B------:R-:W-:Y:S01]  /*1920*/  BPT.TRAP 0x1 ;  /* 0x000000040000795c */ /* 0x000fe20000300000 */
.L_x_241:
[----:B-1----:R-:W-:Y:S05]  /*1930*/  @P1 BRA `(.L_x_242) ;  /* 0x0000000000081947 */ /* 0x002fea0003800000 */
[----:B------:R-:W1:Y:S02]  /*1940*/  SYNCS.PHASECHK.TRANS64.TRYWAIT P1, [R5+URZ+0x22830], R0 ;  /* 0x02283000050075a7 */ /* 0x000e64000802017f */
[----:B-1----:R-:W-:Y:S05]  /*1950*/  @!P1 BRA `(.L_x_243) ;  /* 0x000000f400289947 */ /* 0x002fea0003800000 */
.L_x_242:
        /* <DEDUP_REMOVED lines=136> */
.L_x_244:
        /* <DEDUP_REMOVED lines=208> */
[----:B------:R-:W-:Y:S01]  /*2ee0*/  MUFU.EX2 R8, R8 ;  /* 0x0000000800087308 */ /* 0x000fe20000000800 */
[----:B------:R-:W-:-:S01]  /*2ef0*/  FFMA.FTZ R66, R47, UR40, -R6 ;  /* 0x000000282f427c23 */ /* 0x000fc20008010806 */
[--C-:B------:R-:W-:Y:S01]  /*2f00*/  FFMA.FTZ R47, R73, UR40, -R6.reuse ;  /* 0x00000028492f7c23 */ /* 0x100fe20008010806 */
[----:B------:R-:W-:Y:S01]  /*2f10*/  FMNMX.FTZ R21, R117, R4, !PT ;  /* 0x0000000475157209 */ /* 0x000fe20007810000 */
[--C-:B------:R-:W-:Y:S01]  /*2f20*/  FFMA.FTZ R70, R51, UR40, -R6.reuse ;  /* 0x0000002833467c23 */ /* 0x100fe20008010806 */
[----:B------:R-:W-:-:S01]  /*2f30*/  FFMA.FTZ R51, R85, UR40, -R6 ;  /* 0x0000002855337c23 */ /* 0x000fc20008010806 */
[--C-:B------:R-:W-:Y:S01]  /*2f40*/  FFMA.FTZ R131, R131, UR40, -R6.reuse ;  /* 0x0000002883837c23 */ /* 0x100fe20008010806 */
[----:B------:R-:W-:Y:S01]  /*2f50*/  FMNMX.FTZ R4, R88, R21, !PT ;  /* 0x0000001558047209 */ /* 0x000fe20007810000 */
[----:B------:R-:W0:Y:S01]  /*2f60*/  MUFU.EX2 R7, R7 ;  /* 0x0000000700077308 */ /* 0x000e220000000800 */
[----:B------:R-:W-:-:S01]  /*2f70*/  FFMA.FTZ R14, R133, UR40, -R6 ;  /* 0x00000028850e7c23 */ /* 0x000fc20008010806 */
[--C-:B------:R-:W-:Y:S01]  /*2f80*/  FFMA.FTZ R135, R135, UR40, -R6.reuse ;  /* 0x0000002887877c23 */ /* 0x100fe20008010806 */
[----:B------:R-:W-:Y:S01]  /*2f90*/  FMNMX.FTZ R21, R89, R4, !PT ;  /* 0x0000000459157209 */ /* 0x000fe20007810000 */
[--C-:B------:R-:W-:Y:S01]  /*2fa0*/  FFMA.FTZ R20, R137, UR40, -R6.reuse ;  /* 0x0000002889147c23 */ /* 0x100fe20008010806 */
[----:B------:R-:W-:-:S01]  /*2fb0*/  FFMA.FTZ R139, R139, UR40, -R6 ;  /* 0x000000288b8b7c23 */ /* 0x000fc20008010806 */
[--C-:B------:R-:W-:Y:S01]  /*2fc0*/  FFMA.FTZ R26, R129, UR40, -R6.reuse ;  /* 0x00000028811a7c23 */ /* 0x100fe20008010806 */
[----:B------:R-:W-:Y:S01]  /*2fd0*/  FMNMX.FTZ R4, R92, R21, !PT ;  /* 0x000000155c047209 */ /* 0x000fe20007810000 */
[----:B------:R-:W1:Y:S01]  /*2fe0*/  MUFU.EX2 R9, R9 ;  /* 0x0000000900097308 */ /* 0x000e620000000800 */
[----:B------:R-:W-:-:S01]  /*2ff0*/  FFMA.FTZ R72, R55, UR40, -R6 ;  /* 0x0000002837487c23 */ /* 0x000fc20008010806 */
[--C-:B------:R-:W-:Y:S01]  /*3000*/  FFMA.FTZ R127, R127, UR40, -R6.reuse ;  /* 0x000000287f7f7c23 */ /* 0x100fe20008010806 */
[----:B------:R-:W-:Y:S01]  /*3010*/  FMNMX.FTZ R27, R93, R4, !PT ;  /* 0x000000045d1b7209 */ /* 0x000fe20007810000 */
[--C-:B------:R-:W-:Y:S01]  /*3020*/  FFMA.FTZ R30, R125, UR40, -R6.reuse ;  /* 0x000000287d1e7c23 */ /* 0x100fe20008010806 */
[----:B------:R-:W-:-:S01]  /*3030*/  FFMA.FTZ R123, R123, UR40, -R6 ;  /* 0x000000287b7b7c23 */ /* 0x000fc20008010806 */
[--C-:B------:R-:W-:Y:S01]  /*3040*/  FFMA.FTZ R38, R121, UR40, -R6.reuse ;  /* 0x0000002879267c23 */ /* 0x100fe20008010806 */
[----:B------:R-:W-:Y:S01]  /*3050*/  FMNMX.FTZ R4, R96, R27, !PT ;  /* 0x0000001b60047209 */ /* 0x000fe20007810000 */
[----:B------:R-:W2:Y:S01]  /*3060*/  MUFU.EX2 R10, R10 ;  /* 0x0000000a000a7308 */ /* 0x000ea20000000800 */
[----:B------:R-:W-:-:S01]  /*3070*/  FFMA.FTZ R34, R119, UR40, -R6 ;  /* 0x0000002877227c23 */ /* 0x000fc20008010806 */
[--C-:B------:R-:W-:Y:S01]  /*3080*/  FFMA.FTZ R75, R75, UR40, -R6.reuse ;  /* 0x000000284b4b7c23 */ /* 0x100fe20008010806 */
[----:B------:R-:W-:Y:S01]  /*3090*/  FMNMX.FTZ R27, R97, R4, !PT ;  /* 0x00000004611b7209 */ /* 0x000fe20007810000 */
[--C-:B------:R-:W-:Y:S01]  /*30a0*/  FFMA.FTZ R55, R91, UR40, -R6.reuse ;  /* 0x000000285b377c23 */ /* 0x100fe20008010806 */
[----:B------:R-:W-:-:S01]  /*30b0*/  FFMA.FTZ R74, R95, UR40, -R6 ;  /* 0x000000285f4a7c23 */ /* 0x000fc20008010806 */
[--C-:B------:R-:W-:Y:S01]  /*30c0*/  FFMA.FTZ R76, R103, UR40, -R6.reuse ;  /* 0x00000028674c7c23 */ /* 0x100fe20008010806 */
[----:B------:R-:W-:Y:S01]  /*30d0*/  FMNMX.FTZ R4, R100, R27, !PT ;  /* 0x0000001b64047209 */ /* 0x000fe20007810000 */
[----:B------:R-:W-:Y:S01]  /*30e0*/  MUFU.EX2 R11, R11 ;  /* 0x0000000b000b7308 */ /* 0x000fe20000000800 */
[----:B------:R-:W-:-:S02]  /*30f0*/  FFMA.FTZ R78, R111, UR40, -R6 ;  /* 0x000000286f4e7c23 */ /* 0x000fc40008010806 */
        /* <DEDUP_REMOVED lines=20> */
[----:B------:R3:W-:Y:S03]  /*3240*/  MUFU.EX2 R46, R58 ;  /* 0x0000003a002e7308 */ /* 0x0007e60000000800 */
[----:B------:R-:W-:-:S04]  /*3250*/  FMNMX.FTZ R81, R49, R4, !PT ;  /* 0x0000000431517209 */ /* 0x000fc80007810000 */
[----:B------:R-:W-:Y:S01]  /*3260*/  FMNMX.FTZ R4, R52, R81, !PT ;  /* 0x0000005134047209 */ /* 0x000fe20007810000 */
[----:B------:R4:W-:Y:S01]  /*3270*/  MUFU.EX2 R77, R83 ;  /* 0x00000053004d7308 */ /* 0x0009e20000000800 */
        /* <DEDUP_REMOVED lines=31> */
[----:B----4-:R-:W-:Y:S01]  /*3470*/  FSEL R83, R67, RZ, P1 ;  /* 0x000000ff43537208 */ /* 0x010fe20000800000 */
        /* <DEDUP_REMOVED lines=135> */
[----:B------:R-:W-:Y:S02]  /*3cf0*/  IMAD.MOV.U32 R42, RZ, RZ, R87 ;  /* 0x000000ffff2a7224 */ /* 0x000fe400078e0057 */
[----:B------:R-:W-:-:S01]  /*3d00*/  FADD.FTZ R14, R46, R77 ;  /* 0x0000004d2e0e7221 */ /* 0x000fc20000010000 */
[----:B------:R-:W-:Y:S01]  /*3d10*/  IMAD.MOV.U32 R77, RZ, RZ, R87 ;  /* 0x000000ffff4d7224 */ /* 0x000fe200078e0057 */
[----:B------:R-:W1:Y:S01]  /*3d20*/  MUFU.EX2 R60, R60 ;  /* 0x0000003c003c7308 */ /* 0x000e620000000800 */
[----:B--2---:R-:W-:-:S01]  /*3d30*/  FADD.FTZ R5, R85, R10 ;  /* 0x0000000a55057221 */ /* 0x004fc20000010000 */
[----:B------:R-:W-:Y:S01]  /*3d40*/  FADD.FTZ R9, R75, R14 ;  /* 0x0000000e4b097221 */ /* 0x000fe20000010000 */
[----:B------:R-:W-:-:S02]  /*3d50*/  IMAD.MOV.U32 R35, RZ, RZ, R87 ;  /* 0x000000ffff237224 */ /* 0x000fc400078e0057 */
[----:B------:R-:W-:-:S03]  /*3d60*/  IMAD.MOV.U32 R34, RZ, RZ, R87 ;  /* 0x000000ffff227224 */ /* 0x000fc600078e0057 */
        /* <DEDUP_REMOVED lines=43> */
[--C-:B------:R-:W-:Y:S01]  /*4020*/  IMAD.MOV.U32 R43, RZ, RZ, R87.reuse ;  /* 0x000000ffff2b7224 */ /* 0x100fe200078e0057 */
[----:B------:R-:W-:Y:S01]  /*4030*/  MOV R36, R87 ;  /* 0x0000005700247202 */ /* 0x000fe20000000f00 */
        /* <DEDUP_REMOVED lines=13> */
[----:B------:R-:W-:-:S06]  /*4110*/  IMAD.MOV.U32 R45, RZ, RZ, R87 ;  /* 0x000000ffff2d7224 */ /* 0x000fcc00078e0057 */
        /* <DEDUP_REMOVED lines=19> */
[----:B------:R-:W-:Y:S02]  /*4250*/  IMAD.MOV.U32 R52, RZ, RZ, R87 ;  /* 0x000000ffff347224 */ /* 0x000fe400078e0057 */
[----:B------:R-:W2:Y:S01]  /*4260*/  MUFU.EX2 R74, R74 ;  /* 0x0000004a004a7308 */ /* 0x000ea20000000800 */
[----:B0-----:R-:W-:-:S01]  /*4270*/  FADD.FTZ R9, R55, R72 ;  /* 0x0000004837097221 */ /* 0x001fc20000010000 */
[----:B------:R-:W-:Y:S01]  /*4280*/  MOV R72, R87 ;  /* 0x0000005700487202 */ /* 0x000fe20000000f00 */
[--C-:B------:R-:W-:Y:S02]  /*4290*/  IMAD.MOV.U32 R49, RZ, RZ, R87.reuse ;  /* 0x000000ffff317224 */ /* 0x100fe400078e0057 */
[----:B------:R-:W-:-:S03]  /*42a0*/  IMAD.MOV.U32 R48, RZ, RZ, R87 ;  /* 0x000000ffff307224 */ /* 0x000fc600078e0057 */
        /* <DEDUP_REMOVED lines=14> */
[----:B-1----:R-:W-:Y:S02]  /*4390*/  MOV R54, R87 ;  /* 0x0000005700367202 */ /* 0x002fe40000000f00 */
        /* <DEDUP_REMOVED lines=13> */
[----:B------:R2:W3:Y:S01]  /*4470*/  MUFU.EX2 R7, R58 ;  /* 0x0000003a00077308 */ /* 0x0004e20000000800 */
[----:B0-----:R-:W-:-:S01]  /*4480*/  FADD.FTZ R8, R32, R5 ;  /* 0x0000000520087221 */ /* 0x001fc20000010000 */
[----:B------:R-:W-:-:S06]  /*4490*/  IMAD.MOV.U32 R24, RZ, RZ, R87 ;  /* 0x000000ffff187224 */ /* 0x000fcc00078e0057 */
        /* <DEDUP_REMOVED lines=11> */
[--C-:B------:R-:W-:Y:S01]  /*4550*/  IMAD.MOV.U32 R62, RZ, RZ, R87.reuse ;  /* 0x000000ffff3e7224 */ /* 0x100fe200078e0057 */
[----:B-1----:R-:W-:Y:S01]  /*4560*/  F2FP.SATFINITE.E4M3.F32.PACK_AB_MERGE_C R9, R6, R67, RZ ;  /* 0x000000430609723e */ /* 0x002fe200048070ff */
[----:B------:R-:W-:Y:S01]  /*4570*/  FADD.FTZ R67, R67, R10 ;  /* 0x0000000a43437221 */ /* 0x000fe20000010000 */
[----:B------:R-:W-:Y:S02]  /*4580*/  IMAD.MOV.U32 R37, RZ, RZ, R87 ;  /* 0x000000ffff257224 */ /* 0x000fe400078e0057 */
[----:B------:R-:W-:Y:S01]  /*4590*/  F2FP.SATFINITE.E4M3.F32.PACK_AB_MERGE_C R191, R78, R63, R9 ;  /* 0x0000003f4ebf723e */ /* 0x000fe20004807009 */
[----:B------:R-:W-:-:S01]  /*45a0*/  FADD.FTZ R6, R6, R67 ;  /* 0x0000004306067221 */ /* 0x000fc20000010000 */
[--C-:B------:R-:W-:Y:S02]  /*45b0*/  IMAD.MOV.U32 R78, RZ, RZ, R87.reuse ;  /* 0x000000ffff4e7224 */ /* 0x100fe400078e0057 */
        /* <DEDUP_REMOVED lines=41> */
.L_x_256:
[----:B------:R-:W-:Y:S01]  /*4850*/  ISETP.NE.AND P2, PT, RZ, UR43, PT ;  /* 0x0000002bff007c0c */ /* 0x000fe2000bf45270 */
[----:B------:R-:W-:-:S04]  /*4860*/  UISETP.NE.AND UP0, UPT, UR28, 0x1, UPT ;  /* 0x000000011c00788c */ /* 0x000fc8000bf05270 */
[----:B------:R-:W-:-:S04]  /*4870*/  USEL UR44, URZ, 0x1, UP0 ;  /* 0x000000013f2c7887 */ /* 0x000fc80008000000 */
[----:B------:R-:W-:-:S04]  /*4880*/  ULOP3.LUT UR44, UR29, UR44, URZ, 0x3c, !UPT ;  /* 0x0000002c1d2c7292 */ /* 0x000fc8000f8e3c3f */
[----:B------:R-:W-:Y:S08]  /*4890*/  @P2 BRA `(.L_x_246) ;  /* 0x0000000000442947 */ /* 0x000ff00003800000 */
[----:B------:R-:W-:Y:S05]  /*48a0*/  @!P0 BRA `(.L_x_247) ;  /* 0x0000000000048947 */ /* 0x000fea0003800000 */
[----:B------:R-:W-:Y:S01]  /*48b0*/  BPT.TRAP 0x1 ;  /* 0x000000040000795c */ /* 0x000fe20000300000 */
.L_x_247:
[----:B------:R-:W0:Y:S01]  /*48c0*/  S2UR UR10, SR_CgaCtaId ;  /* 0x00000000000a79c3 */ /* 0x000e220000008800 */
[----:B------:R-:W-:Y:S01]  /*48d0*/  UIADD3 UR6, UR28, 0x1, URZ ;  /* 0x000000011c067890 */ /* 0x000fe2000fffe03f */
[----:B------:R-:W-:Y:S01]  /*48e0*/  IMAD.U32 R3, RZ, RZ, UR44 ;  /* 0x0000002cff037e24 */ /* 0x000fe2000f8e00ff */
[----:B------:R-:W-:Y:S02]  /*48f0*/  UMOV UR7, 0x400 ;  /* 0x0000040000077882 */ /* 0x000fe40000000000 */
[----:B------:R-:W-:Y:S02]  /*4900*/  UISETP.NE.AND UP0, UPT, UR6, 0x2, UPT ;  /* 0x000000020600788c */ /* 0x000fe4000bf05270 */
[----:B------:R-:W-:Y:S02]  /*4910*/  SHF.L.U32 R3, R3, 0x1f, RZ ;  /* 0x0000001f03037819 */ /* 0x000fe400000006ff */
[----:B------:R-:W-:Y:S02]  /*4920*/  USEL UR6, UR6, URZ, UP0 ;  /* 0x0000003f06067287 */ /* 0x000fe40008000000 */
[----:B0-----:R-:W-:-:S04]  /*4930*/  ULEA UR7, UR10, UR7, 0x18 ;  /* 0x000000070a077291 */ /* 0x001fc8000f8ec03f */
[----:B------:R-:W-:-:S09]  /*4940*/  ULEA UR6, UR6, UR7, 0x3 ;  /* 0x0000000706067291 */ /* 0x000fd2000f8e183f */
[----:B------:R0:W1:Y:S01]  /*4950*/  SYNCS.PHASECHK.TRANS64.TRYWAIT P1, [UR6+0x22830], R3 ;  /* 0x02283003ff0075a7 */ /* 0x0000620008020146 */
[----:B------:R-:W-:Y:S05]  /*4960*/  @!P0 BRA `(.L_x_248) ;  /* 0x0000000000048947 */ /* 0x000fea0003800000 */
[----:B------:R-:W-:Y:S01]  /*4970*/  BPT.TRAP 0x1 ;  /* 0x000000040000795c */ /* 0x000fe20000300000 */
.L_x_248:
[----:B-1----:R-:W-:Y:S05]  /*4980*/  @P1 BRA `(.L_x_246) ;  /* 0x0000000000081947 */ /* 0x002fea0003800000 */
[----:B------:R-:W1:Y:S02]  /*4990*/  SYNCS.PHASECHK.TRANS64.TRYWAIT P1, [UR6+0x22830], R3 ;  /* 0x02283003ff0075a7 */ /* 0x000e640008020146 */
[----:B-1----:R-:W-:Y:S05]  /*49a0*/  @!P1 BRA `(.L_x_249) ;  /* 0x000000c400289947 */ /* 0x002fea0003800000 */
.L_x_246:
[----:B01----:R-:W-:Y:S01]  /*49b0*/  VIADD R3, R22, 0x8 ;  /* 0x0000000816037836 */ /* 0x003fe20000000000 */
[----:B------:R-:W-:Y:S01]  /*49c0*/  R2UR UR30, R0 ;  /* 0x00000000001e72ca */ /* 0x000fe200000e0000 */
[----:B------:R-:W-:Y:S01]  /*49d0*/  UIADD3 UR36, UR28, 0x1, URZ ;  /* 0x000000011c247890 */ /* 0x000fe2000fffe03f */
[----:B------:R-:W-:Y:S02]  /*49e0*/  UMOV UR19, 0x40000040 ;  /* 0x4000004000137882 */ /* 0x000fe40000000000 */
[----:B------:R0:W-:Y:S01]  /*49f0*/  BAR.SYNC.DEFER_BLOCKING R3, 0x100 ;  /* 0x000400030000751d */ /* 0x0001e20000010000 */
[----:B------:R-:W-:-:S04]  /*4a00*/  UISETP.NE.AND UP0, UPT, UR36, 0x2, UPT ;  /* 0x000000022400788c */ /* 0x000fc8000bf05270 */
[----:B------:R-:W-:Y:S01]  /*4a10*/  USEL UR36, UR36, URZ, UP0 ;  /* 0x0000003f24247287 */ /* 0x000fe20008000000 */
[----:B------:R-:W-:Y:S01]  /*4a20*/  UMOV UR20, UR16 ;  /* 0x0000001000147c82 */ /* 0x000fe20008000000 */
[----:B------:R-:W-:Y:S02]  /*4a30*/  UMOV UR21, UR17 ;  /* 0x0000001100157c82 */ /* 0x000fe40008000000 */
[----:B------:R-:W-:Y:S01]  /*4a40*/  UIMAD UR30, UR36, 0x500, UR30 ;  /* 0x00000500241e78a4 */ /* 0x000fe2000f8e021e */
[----:B------:R-:W-:Y:S01]  /*4a50*/  UMOV UR23, 0x40000040 ;  /* 0x4000004000177882 */ /* 0x000fe20000000000 */
[----:B------:R-:W-:Y:S02]  /*4a60*/  UMOV UR24, UR16 ;  /* 0x0000001000187c82 */ /* 0x000fe40008000000 */
[----:B------:R-:W-:Y:S02]  /*4a70*/  UIADD3 UR22, UR30, 0x100, URZ ;  /* 0x000001001e167890 */ /* 0x000fe4000fffe03f */
[----:B------:R-:W-:-:S02]  /*4a80*/  UIADD3 UR26, UR30, 0x200, URZ ;  /* 0x000002001e1a7890 */ /* 0x000fc4000fffe03f */
[----:B------:R-:W-:Y:S01]  /*4a90*/  UMOV UR18, UR30 ;  /* 0x0000001e00127c82 */ /* 0x000fe20008000000 */
[----:B------:R-:W-:Y:S01]  /*4aa0*/  UMOV UR25, UR17 ;  /* 0x0000001100197c82 */ /* 0x000fe20008000000 */
[----:B------:R-:W-:Y:S01]  /*4ab0*/  UMOV UR27, 0x40000040 ;  /* 0x40000040001b7882 */ /* 0x000fe20000000000 */
        /* <DEDUP_REMOVED lines=113> */
.L_x_251:
[----:B------:R-:W0:Y:S01]  /*51d0*/  S2UR UR7, SR_CgaCtaId ;  /* 0x00000000000779c3 */ /* 0x000e220000008800 */
[----:B------:R-:W-:Y:S01]  /*51e0*/  UMOV UR6, 0x400 ;  /* 0x0000040000067882 */ /* 0x000fe20000000000 */
[----:B------:R-:W-:-:S05]  /*51f0*/  IMAD.U32 R3, RZ, RZ, UR29 ;  /* 0x0000001dff037e24 */ /* 0x000fca000f8e00ff */
[----:B------:R-:W-:Y:S01]  /*5200*/  SHF.L.U32 R3, R3, 0x1f, RZ ;  /* 0x0000001f03037819 */ /* 0x000fe200000006ff */
[----:B0-----:R-:W-:-:S04]  /*5210*/  ULEA UR6, UR7, UR6, 0x18 ;  /* 0x0000000607067291 */ /* 0x001fc8000f8ec03f */
[----:B------:R-:W-:-:S09]  /*5220*/  ULEA UR6, UR28, UR6, 0x3 ;  /* 0x000000061c067291 */ /* 0x000fd2000f8e183f */
[----:B------:R0:W1:Y:S01]  /*5230*/  SYNCS.PHASECHK.TRANS64.TRYWAIT P1, [UR6+0x22850], R3 ;  /* 0x02285003ff0075a7 */ /* 0x0000620008020146 */
[----:B------:R-:W-:Y:S05]  /*5240*/  @!P0 BRA `(.L_x_252) ;  /* 0x0000000000048947 */ /* 0x000fea0003800000 */
[----:B------:R-:W-:Y:S01]  /*5250*/  BPT.TRAP 0x1 ;  /* 0x000000040000795c */ /* 0x000fe20000300000 */
.L_x_252:
[----:B-1----:R-:W-:Y:S05]  /*5260*/  @P1 BRA `(.L_x_250) ;  /* 0x0000000000081947 */ /* 0x002fea0003800000 */
[----:B------:R-:W1:Y:S02]  /*5270*/  SYNCS.PHASECHK.TRANS64.TRYWAIT P1, [UR6+0x22850], R3 ;  /* 0x02285003ff0075a7 */ /* 0x000e640008020146 */
[----:B-1----:R-:W-:Y:S05]  /*5280*/  @!P1 BRA `(.L_x_253) ;  /* 0x000000bc00089947 */ /* 0x002fea0003800000 */
.L_x_250:
[----:B------:R-:W2:Y:S01]  /*5290*/  S2UR UR11, SR_CgaCtaId ;  /* 0x00000000000b79c3 */ /* 0x000ea20000008800 */
[----:B------:R-:W-:Y:S01]  /*52a0*/  UMOV UR6, 0x400 ;  /* 0x0000040000067882 */ /* 0x000fe20000000000 */
[----:B------:R-:W-:Y:S01]  /*52b0*/  WARPGROUP.ARRIVE ;  /* 0x00000000000079c5 */ /* 0x000fe20000000000 */
[----:B------:R-:W-:Y:S01]  /*52c0*/  UMOV UR7, 0xc0000010 ;  /* 0xc000001000077882 */ /* 0x000fe20000000000 */
[----:B01----:R-:W-:Y:S01]  /*52d0*/  IADD3 R3, -R22, 0xb, RZ ;  /* 0x0000000b16037810 */ /* 0x003fe20007ffe1ff */
[----:B--2---:R-:W-:-:S04]  /*52e0*/  ULEA UR14, UR11, UR6, 0x18 ;  /* 0x000000060b0e7291 */ /* 0x004fc8000f8ec03f */
[----:B------:R-:W-:-:S04]  /*52f0*/  UIADD3 UR6, UR14, 0x400, URZ ;  /* 0x000004000e067890 */ /* 0x000fc8000fffe03f */
        /* <DEDUP_REMOVED lines=30> */
.L_x_254:
[----:B------:R-:W-:Y:S01]  /*54e0*/  FMNMX.FTZ R4, R152, R7, !PT ;  /* 0x0000000798047209 */ /* 0x000fe20007810000 */
[----:B------:R-:W-:Y:S01]  /*54f0*/  ULEA UR6, UR36, UR14, 0x3 ;  /* 0x0000000e24067291 */ /* 0x000fe2000f8e183f */
[----:B------:R-:W-:Y:S02]  /*5500*/  FMNMX.FTZ R10, R154, R8, !PT ;  /* 0x000000089a0a7209 */ /* 0x000fe40007810000 */
[----:B0-----:R-:W-:Y:S01]  /*5510*/  FMNMX.FTZ R3, R153, R4, !PT ;  /* 0x0000000499037209 */ /* 0x001fe20007810000 */
        /* <DEDUP_REMOVED lines=80> */
[----:B------:R-:W-:Y:S01]  /*5a20*/  MOV R15, UR40 ;  /* 0x00000028000f7c02 */ /* 0x000fe20008000f00 */
[----:B------:R-:W0:Y:S04]  /*5a30*/  SHFL.BFLY PT, R4, R9, 0x2, 0x1f ;  /* 0x0c401f0009047f89 */ /* 0x000e2800000e0000 */
[----:B------:R-:W1:Y:S01]  /*5a40*/  SHFL.BFLY PT, R3, R10, 0x2, 0x1f ;  /* 0x0c401f000a037f89 */ /* 0x000e6200000e0000 */
[----:B0-----:R-:W-:-:S02]  /*5a50*/  FMNMX.FTZ R11, R9, R4, !PT ;  /* 0x00000004090b7209 */ /* 0x001fc40007810000 */
        /* <DEDUP_REMOVED lines=256> */
.L_x_255:
        /* <DEDUP_REMOVED lines=116> */
.L_x_245:
[----:B------:R-:W-:Y:S06]  /*71a0*/  BAR.ARV 0x8, 0x180 ;  /* 0x0206000000007b1d */ /* 0x000fec0000002000 */
[----:B------:R-:W-:Y:S05]  /*71b0*/  @!P0 BRA `(.L_x_257) ;  /* 0x0000000000048947 */ /* 0x000fea0003800000 */
[----:B------:R-:W-:Y:S01]  /*71c0*/  BPT.TRAP 0x1 ;  /* 0x000000040000795c */ /* 0x000fe20000300000 */
.L_x_257:
        /* <DEDUP_REMOVED lines=9> */
.L_x_258:
[----:B-1----:R-:W-:Y:S05]  /*7260*/  @P1 BRA `(.L_x_259) ;  /* 0x0000000000081947 */ /* 0x002fea0003800000 */
[----:B------:R-:W1:Y:S02]  /*7270*/  SYNCS.PHASECHK.TRANS64.TRYWAIT P1, [UR9+0x22850], R0 ;  /* 0x02285000ff0075a7 */ /* 0x000e640008020149 */
[----:B-1----:R-:W-:Y:S05]  /*7280*/  @!P1 BRA `(.L_x_260) ;  /* 0x0000009c00209947 */ /* 0x002fea0003800000 */
.L_x_259:
[----:B------:R-:W-:Y:S01]  /*7290*/  UIADD3 UR4, UR4, 0x400, URZ ;  /* 0x0000040004047890 */ /* 0x000fe2000fffe03f */
[----:B------:R-:W-:Y:S01]  /*72a0*/  WARPGROUP.ARRIVE ;  /* 0x00000000000079c5 */ /* 0x000fe20000000000 */
[----:B------:R-:W-:Y:S01]  /*72b0*/  UMOV UR7, 0xc0000010 ;  /* 0xc000001000077882 */ /* 0x000fe20000000000 */
[----:B------:R-:W-:Y:S01]  /*72c0*/  ULDC.64 UR10, c[0x0][0x9a0] ;  /* 0x00026800000a7ab9 */ /* 0x000fe20000000a00 */
[----:B------:R-:W-:Y:S01]  /*72d0*/  USHF.R.U32.HI UR4, URZ, 0x4, UR4 ;  /* 0x000000043f047899 */ /* 0x000fe20008011604 */
[----:B-1----:R-:W-:Y:S01]  /*72e0*/  IMAD.MOV.U32 R7, RZ, RZ, 0x3f800000 ;  /* 0x3f800000ff077424 */ /* 0x002fe200078e00ff */
[----:B------:R-:W-:Y:S02]  /*72f0*/  UISETP.NE.U32.AND UP0, UPT, UR10, URZ, UPT ;  /* 0x0000003f0a00728c */ /* 0x000fe4000bf05070 */
[----:B------:R-:W-:Y:S02]  /*7300*/  ULOP3.LUT UR4, UR4, 0x3fff, URZ, 0xc0, !UPT ;  /* 0x00003fff04047892 */ /* 0x000fe4000f8ec03f */
[----:B------:R-:W-:-:S02]  /*7310*/  UISETP.NE.AND.EX UP0, UPT, UR11, URZ, UPT, UP0 ;  /* 0x0000003f0b00728c */ /* 0x000fc4000bf05300 */
[----:B------:R-:W-:-:S04]  /*7320*/  ULOP3.LUT UR4, UR4, 0x10000, URZ, 0xfc, !UPT ;  /* 0x0001000004047892 */ /* 0x000fc8000f8efc3f */
[----:B------:R-:W-:Y:S01]  /*7330*/  UIMAD UR8, UR36, 0x500, UR4 ;  /* 0x00000500240878a4 */ /* 0x000fe2000f8e0204 */
[----:B------:R-:W-:-:S03]  /*7340*/  PLOP3.LUT P1, PT, PT, PT, UP0, 0x80, 0x0 ;  /* 0x000000000000781c */ /* 0x000fc60003f2f008 */
[----:B------:R-:W-:Y:S01]  /*7350*/  UIADD3 UR4, UR8, 0x100, URZ ;  /* 0x0000010008047890 */ /* 0x000fe2000fffe03f */
[----:B------:R-:W-:Y:S02]  /*7360*/  @UP0 ULDC.64 UR12, c[0x0][0x9c8] ;  /* 0x00027200000c0ab9 */ /* 0x000fe40000000a00 */
[----:B------:R-:W-:-:S06]  /*7370*/  UMOV UR6, UR8 ;  /* 0x0000000800067c82 */ /* 0x000fcc0008000000 */
[----:B------:R-:W-:Y:S01]  /*7380*/  QGMMA.64x128x32.F32.E4M3.E4M3 R24, R172, gdesc[UR4], R24, gsb0 ;  /* 0x01e00004ac187df3 */ /* 0x000fe20008000818 */
[----:B------:R-:W-:Y:S01]  /*7390*/  UMOV UR7, 0xc0000010 ;  /* 0xc000001000077882 */ /* 0x000fe20000000000 */
[----:B------:R-:W-:Y:S01]  /*73a0*/  UMOV UR6, UR4 ;  /* 0x0000000400067c82 */ /* 0x000fe20008000000 */
[----:B------:R-:W-:Y:S01]  /*73b0*/  @UP0 UIMAD.WIDE.U32 UR4, UR38, UR12, URZ ;  /* 0x0000000c260402a5 */ /* 0x000fe2000f8e003f */
[----:B------:R-:W-:Y:S02]  /*73c0*/  WARPGROUP.DEPBAR.LE gsb0, 0x0 ;  /* 0x00008000000079c5 */ /* 0x000fe40000010000 */
[----:B------:R-:W-:-:S06]  /*73d0*/  WARPGROUP.ARRIVE ;  /* 0x00000000000079c5 */ /* 0x000fcc0000000000 */
[----:B------:R-:W-:Y:S01]  /*73e0*/  QGMMA.64x128x32.F32.E4M3.E4M3 R24, R176, gdesc[UR4], R24, gsb0 ;  /* 0x01e00004b0187df3 */ /* 0x000fe20008000818 */
[----:B------:R-:W-:Y:S02]  /*73f0*/  @UP0 UIMAD UR6, UR39, UR12, URZ ;  /* 0x0000000c270602a4 */ /* 0x000fe4000f8e023f */
[----:B------:R-:W-:Y:S02]  /*7400*/  @UP0 USHF.R.S32.HI UR7, URZ, 0x1f, UR47 ;  /* 0x0000001f3f070899 */ /* 0x000fe4000801142f */
[----:B------:R-:W-:-:S03]  /*7410*/  @UP0 UIMAD UR6, UR38, UR13, UR6 ;  /* 0x0000000d260602a4 */ /* 0x000fc6000f8e0206 */
[----:B------:R-:W-:Y:S01]  /*7420*/  @UP0 ULDC.64 UR12, c[0x0][0x9d0] ;  /* 0x00027400000c0ab9 */ /* 0x000fe20000000a00 */
[----:B------:R-:W-:Y:S02]  /*7430*/  @UP0 UIADD3 UR5, UR5, UR6, URZ ;  /* 0x0000000605050290 */ /* 0x000fe4000fffe03f */
[----:B------:R-:W-:Y:S02]  /*7440*/  @UP0 UIMAD UR6, UR7, UR12, URZ ;  /* 0x0000000c070602a4 */ /* 0x000fe4000f8e023f */
[----:B------:R-:W-:Y:S02]  /*7450*/  @UP0 UIMAD.WIDE.U32 UR4, UR47, UR12, UR4 ;  /* 0x0000000c2f0402a5 */ /* 0x000fe4000f8e0004 */
[----:B------:R-:W-:-:S04]  /*7460*/  @UP0 UIMAD UR6, UR47, UR13, UR6 ;  /* 0x0000000d2f0602a4 */ /* 0x000fc8000f8e0206 */
[----:B------:R-:W-:Y:S02]  /*7470*/  @UP0 UIADD3 UR5, UR5, UR6, URZ ;  /* 0x0000000605050290 */ /* 0x000fe4000fffe03f */
[----:B------:R-:W-:-:S04]  /*7480*/  @UP0 ULEA UR6, UP1, UR4, UR10, 0x2 ;  /* 0x0000000a04060291 */ /* 0x000fc8000f82103f */
[----:B------:R-:W-:Y:S02]  /*7490*/  @UP0 ULEA.HI.X UR7, UR4, UR11, UR5, 0x2, UP1 ;  /* 0x0000000b04070291 */ /* 0x000fe400088f1405 */
[----:B------:R-:W-:Y:S01]  /*74a0*/  UIADD3 UR4, UR8, 0x200, URZ ;  /* 0x0000020008047890 */ /* 0x000fe2000fffe03f */
[----:B------:R-:W-:-:S03]  /*74b0*/  IMAD.U32 R8, RZ, RZ, UR6 ;  /* 0x00000006ff087e24 */ /* 0x000fc6000f8e00ff */
[----:B------:R-:W-:Y:S01]  /*74c0*/  IMAD.U32 R9, RZ, RZ, UR7 ;  /* 0x00000007ff097e24 */ /* 0x000fe2000f8e00ff */
[----:B------:R-:W-:Y:S02]  /*74d0*/  UMOV UR7, 0xc0000010 ;  /* 0xc000001000077882 */ /* 0x000fe40000000000 */
[----:B------:R-:W-:Y:S02]  /*74e0*/  UMOV UR6, UR4 ;  /* 0x0000000400067c82 */ /* 0x000fe40008000000 */
[----:B------:R1:W2:Y:S01]  /*74f0*/  @P1 LDG.E R7, desc[UR52][R8.64] ;  /* 0x0000003408071981 */ /* 0x0002a2000c1e1900 */
[----:B------:R-:W-:Y:S01]  /*7500*/  UIADD3 UR4, UR8, 0x300, URZ ;  /* 0x0000030008047890 */ /* 0x000fe2000fffe03f */
[----:B------:R-:W-:Y:S02]  /*7510*/  WARPGROUP.DEPBAR.LE gsb0, 0x0 ;  /* 0x00008000000079c5 */ /* 0x000fe40000010000 */
[----:B------:R-:W-:-:S06]  /*7520*/  WARPGROUP.ARRIVE ;  /* 0x00000000000079c5 */ /* 0x000fcc0000000000 */
[----:B------:R-:W-:Y:S01]  /*7530*/  QGMMA.64x128x32.F32.E4M3.E4M3 R24, R180, gdesc[UR4], R24, gsb0 ;  /* 0x01e00004b4187df3 */ /* 0x000fe20008000818 */
[----:B------:R-:W-:Y:S01]  /*7540*/  UMOV UR6, UR4 ;  /* 0x0000000400067c82 */ /* 0x000fe20008000000 */
[----:B------:R-:W-:Y:S01]  /*7550*/  UMOV UR7, 0xc0000010 ;  /* 0xc000001000077882 */ /* 0x000fe20000000000 */
[----:B------:R-:W-:Y:S01]  /*7560*/  UIADD3 UR8, UR8, 0x400, URZ ;  /* 0x0000040008087890 */ /* 0x000fe2000fffe03f */
[----:B0-----:R-:W0:Y:S04]  /*7570*/  SHFL.BFLY PT, R0, R5, 0x2, 0x1f ;  /* 0x0c401f0005007f89 */ /* 0x001e2800000e0000 */
[----:B------:R-:W3:Y:S01]  /*7580*/  SHFL.BFLY PT, R11, R6, 0x2, 0x1f ;  /* 0x0c401f00060b7f89 */ /* 0x000ee200000e0000 */
[----:B------:R-:W-:Y:S02]  /*7590*/  WARPGROUP.DEPBAR.LE gsb0, 0x0 ;  /* 0x00008000000079c5 */ /* 0x000fe40000010000 */
[----:B------:R-:W-:-:S06]  /*75a0*/  WARPGROUP.ARRIVE ;  /* 0x00000000000079c5 */ /* 0x000fcc0000000000 */
[----:B------:R-:W-:Y:S01]  /*75b0*/  QGMMA.64x128x32.F32.E4M3.E4M3 R24, R184, gdesc[UR4], R24, gsb0 ;  /* 0x01e00004b8187df3 */ /* 0x000fe20008000818 */
[----:B------:R-:W-:Y:S01]  /*75c0*/  UMOV UR6, UR8 ;  /* 0x0000000800067c82 */ /* 0x000fe20008000000 */
        /* <DEDUP_REMOVED lines=21> */
[----:B------:R-:W3:Y:S01]  /*7720*/  @P1 MUFU.RCP R10, R13 ;  /* 0x0000000d000a1308 */ /* 0x000ee20000001000 */
[----:B------:R-:W-:-:S02]  /*7730*/  IMAD.U32 R15, RZ, RZ, UR40 ;  /* 0x00000028ff0f7e24 */ /* 0x000fc4000f8e00ff */
[----:B------:R-:W-:Y:S02]  /*7740*/  IMAD.U32 R20, RZ, RZ, UR40 ;  /* 0x00000028ff147e24 */ /* 0x000fe4000f8e00ff */
[----:B0-----:R-:W-:Y:S01]  /*7750*/  @P2 FMUL.FTZ R8, R8, 0.69314718246459960938 ;  /* 0x3f31721808082820 */ /* 0x001fe20000410000 */
[----:B------:R-:W-:Y:S01]  /*7760*/  @P2 FMUL.FTZ R9, R15, 0.69314718246459960938 ;  /* 0x3f3172180f092820 */ /* 0x000fe20000410000 */
[----:B------:R-:W-:Y:S01]  /*7770*/  @P3 FMUL.FTZ R15, R20, 0.69314718246459960938 ;  /* 0x3f317218140f3820 */ /* 0x000fe20000410000 */
[----:B-1----:R-:W-:Y:S01]  /*7780*/  @P3 FMUL.FTZ R12, R11, 0.69314718246459960938 ;  /* 0x3f3172180b0c3820 */ /* 0x002fe20000410000 */
[----:B------:R-:W-:Y:S02]  /*7790*/  IMAD.MOV.U32 R5, RZ, RZ, -0x800000 ;  /* 0xff800000ff057424 */ /* 0x000fe400078e00ff */
[----:B--2---:R-:W-:Y:S01]  /*77a0*/  FMUL.FTZ R6, R6, R7 ;  /* 0x0000000706067220 */ /* 0x004fe20000410000 */
[----:B------:R-:W-:Y:S02]  /*77b0*/  IMAD.MOV.U32 R0, RZ, RZ, -0x800000 ;  /* 0xff800000ff007424 */ /* 0x000fe400078e00ff */
[----:B------:R-:W-:Y:S01]  /*77c0*/  @P2 FFMA.FTZ R5, R9, R4, R8 ;  /* 0x0000000409052223 */ /* 0x000fe20000010008 */
[----:B------:R-:W-:-:S01]  /*77d0*/  @P3 FFMA.FTZ R0, R15, R3, R12 ;  /* 0x000000030f003223 */ /* 0x000fc2000001000c */
[----:B---3--:R-:W-:Y:S01]  /*77e0*/  FMUL.FTZ R7, R10, R7 ;  /* 0x000000070a077220 */ /* 0x008fe20000410000 */
[----:B------:R-:W-:-:S02]  /*77f0*/  WARPGROUP.DEPBAR.LE gsb0, 0x0 ;  /* 0x00008000000079c5 */ /* 0x000fc40000010000 */
[----:B------:R-:W-:Y:S05]  /*7800*/  @!P0 BRA `(.L_x_261) ;  /* 0x0000000000048947 */ /* 0x000fea0003800000 */
[----:B------:R-:W-:Y:S01]  /*7810*/  BPT.TRAP 0x1 ;  /* 0x000000040000795c */ /* 0x000fe20000300000 */
.L_x_261:
[----:B------:R-:W-:Y:S01]  /*7820*/  UIADD3 UR4, UR9, 0x22860, URZ ;  /* 0x0002286009047890 */ /* 0x000fe2000fffe03f */
[-C--:B------:R-:W-:Y:S01]  /*7830*/  FMUL.FTZ R100, R28, R6.reuse ;  /* 0x000000061c647220 */ /* 0x080fe20000410000 */
[----:B------:R-:W-:Y:S01]  /*7840*/  UIADD3 UR36, UR36, 0x1, URZ ;  /* 0x0000000124247890 */ /* 0x000fe2000fffe03f */
[-C--:B------:R-:W-:Y:S01]  /*7850*/  FMUL.FTZ R98, R29, R6.reuse ;  /* 0x000000061d627220 */ /* 0x080fe20000410000 */
[----:B------:R-:W-:Y:S01]  /*7860*/  UPRMT UR4, UR14, 0x654, UR4 ;  /* 0x000006540e047896 */ /* 0x000fe20008000004 */
[-C--:B------:R-:W-:Y:S01]  /*7870*/  FMUL.FTZ R99, R32, R6.reuse ;  /* 0x0000000620637220 */ /* 0x080fe20000410000 */
[----:B------:R-:W-:Y:S01]  /*7880*/  UISETP.NE.AND UP0, UPT, UR36, 0x2, UPT ;  /* 0x000000022400788c */ /* 0x000fe2000bf05270 */
        /* <DEDUP_REMOVED lines=20> */
[----:B------:R-:W-:Y:S01]  /*79d0*/  SYNCS.ARRIVE.TRANS64.RED.A1T0 RZ, [UR4], RZ ;  /* 0x000000ffffff79a7 */ /* 0x000fe20008100404 */
        /* <DEDUP_REMOVED lines=14> */
[----:B------:R-:W-:Y:S01]  /*7ac0*/  USEL UR4, URZ, 0x1, UP0 ;  /* 0x000000013f047887 */ /* 0x000fe20008000000 */
        /* <DEDUP_REMOVED lines=22> */
[----:B------:R-:W-:Y:S01]  /*7c30*/  PLOP3.LUT P0, PT, PT, PT, PT, 0x8, 0x0 ;  /* 0x000000000000781c */ /* 0x000fe20003f0e170 */
[-C--:B------:R-:W-:Y:S01]  /*7c40*/  FMUL.FTZ R14, R79, R7.reuse ;  /* 0x000000074f0e7220 */ /* 0x080fe20000410000 */
[-C--:B------:R-:W-:Y:S01]  /*7c50*/  FMUL.FTZ R11, R82, R7.reuse ;  /* 0x00000007520b7220 */ /* 0x080fe20000410000 */
[-C--:B------:R-:W-:Y:S01]  /*7c60*/  FMUL.FTZ R4, R83, R7.reuse ;  /* 0x0000000753047220 */ /* 0x080fe20000410000 */
[-C--:B------:R-:W-:Y:S01]  /*7c70*/  FMUL.FTZ R10, R86, R7.reuse ;  /* 0x00000007560a7220 */ /* 0x080fe20000410000 */
[----:B------:R-:W-:Y:S01]  /*7c80*/  FMUL.FTZ R87, R87, R7 ;  /* 0x0000000757577220 */ /* 0x000fe20000410000 */
[----:B------:R-:W-:-:S02]  /*7c90*/  UIADD3 UR45, UR45, 0x1, URZ ;  /* 0x000000012d2d7890 */ /* 0x000fc4000fffe03f */
[----:B------:R-:W-:Y:S02]  /*7ca0*/  USEL UR36, UR36, URZ, UP0 ;  /* 0x0000003f24247287 */ /* 0x000fe40008000000 */
[----:B------:R-:W-:-:S12]  /*7cb0*/  ULOP3.LUT UR44, UR44, UR4, URZ, 0x3c, !UPT ;  /* 0x000000042c2c7292 */ /* 0x000fd8000f8e3c3f */
.L_x_237:
[----:B------:R-:W0:Y:S01]  /*7cc0*/  S2R R6, SR_CgaCtaId ;  /* 0x0000000000067919 */ /* 0x000e220000008800 */
[----:B------:R-:W-:Y:S01]  /*7cd0*/  MOV R3, 0x400 ;  /* 0x0000040000037802 */ /* 0x000fe20000000f00 */
[----:B------:R-:W-:Y:S01]  /*7ce0*/  BSSY B0, `(.L_x_262) ;  /* 0x000027d000007945 */ /* 0x000fe20003800000 */
[----:B------:R-:W-:Y:S02]  /*7cf0*/  BAR.SYNC.DEFER_BLOCKING 0x5, 0x180 ;  /* 0x0146000000007b1d */ /* 0x000fe40000010000 */
[----:B0-----:R-:W-:-:S05]  /*7d00*/  LEA R3, R6, R3, 0x18 ;  /* 0x0000000306037211 */ /* 0x001fca00078ec0ff */
[----:B------:R-:W0:Y:S02]  /*7d10*/  LDS.128 R48, [R3+0x228d0] ;  /* 0x0228d00003307984 */ /* 0x000e240000000c00 */
[----:B0-----:R-:W-:Y:S02]  /*7d20*/  R2UR UR5, R49 ;  /* 0x00000000310572ca */ /* 0x001fe400000e0000 */
[----:B------:R-:W-:Y:S01]  /*7d30*/  R2UR UR47, R50 ;  /* 0x00000000322f72ca */ /* 0x000fe200000e0000 */
[----:B------:R-:W-:Y:S06]  /*7d40*/  BAR.ARV 0x4, 0x180 ;  /* 0x0106000000007b1d */ /* 0x000fec0000002000 */
[----:B------:R-:W-:Y:S08]  /*7d50*/  @P0 BRA `(.L_x_263) ;  /* 0x0000001800ec0947 */ /* 0x000ff00003800000 */
[----:B------:R-:W0:Y:S01]  /*7d60*/  S2R R54, SR_TID.X ;  /* 0x0000000000367919 */ /* 0x000e220000002100 */
[----:B------:R-:W-:Y:S01]  /*7d70*/  ULDC.64 UR6, c[0x4][0x38] ;  /* 0x01000e0000067ab9 */ /* 0x000fe20000000a00 */
[----:B0-----:R-:W-:-:S05]  /*7d80*/  IMAD.SHL.U32 R6, R54, 0x4, RZ ;  /* 0x0000000436067824 */ /* 0x001fca00078e00ff */
[----:B------:R-:W-:-:S04]  /*7d90*/  LOP3.LUT R6, R6, 0xc, RZ, 0xc0, !PT ;  /* 0x0000000c06067812 */ /* 0x000fc800078ec0ff */
[----:B------:R-:W-:-:S05]  /*7da0*/  IADD3 R6, P0, R6, UR6, RZ ;  /* 0x0000000606067c10 */ /* 0x000fca000ff1e0ff */
[----:B------:R-:W-:Y:S01]  /*7db0*/  IMAD.X R7, RZ, RZ, UR7, P0 ;  /* 0x00000007ff077e24 */ /* 0x000fe200080e06ff */
[----:B------:R-:W-:Y:S01]  /*7dc0*/  F2FP.BF16.F32.PACK_AB R27, R26, R27 ;  /* 0x0000001b1a1b723e */ /* 0x000fe200000010ff */
[----:B------:R-:W-:-:S03]  /*7dd0*/  ULDC.64 UR6, c[0x0][0xc00] ;  /* 0x0003000000067ab9 */ /* 0x000fc60000000a00 */
[----:B------:R0:W2:Y:S01]  /*7de0*/  LDG.E.CONSTANT R48, desc[UR52][R6.64] ;  /* 0x0000003406307981 */ /* 0x0000a2000c1e9900 */
[----:B------:R-:W-:Y:S01]  /*7df0*/  F2FP.BF16.F32.PACK_AB R12, R12, R13 ;  /* 0x0000000d0c0c723e */ /* 0x000fe200000010ff */
[----:B------:R-:W-:Y:S01]  /*7e00*/  UISETP.NE.U32.AND UP0, UPT, UR6, URZ, UPT ;  /* 0x0000003f0600728c */ /* 0x000fe2000bf05070 */
[----:B------:R-:W-:Y:S01]  /*7e10*/  F2FP.BF16.F32.PACK_AB R9, R8, R9 ;  /* 0x000000090809723e */ /* 0x000fe200000010ff */
[----:B------:R-:W1:Y:S01]  /*7e20*/  S2R R26, SR_SWINHI ;  /* 0x00000000001a7919 */ /* 0x000e620000002f00 */
[----:B------:R-:W-:Y:S01]  /*7e30*/  F2FP.BF16.F32.PACK_AB R64, R61, R64 ;  /* 0x000000403d40723e */ /* 0x000fe200000010ff */
[----:B------:R-:W-:Y:S01]  /*7e40*/  USHF.L.U32 UR8, UR38, 0x2, URZ ;  /* 0x0000000226087899 */ /* 0x000fe2000800063f */
[----:B------:R-:W-:Y:S01]  /*7e50*/  F2FP.BF16.F32.PACK_AB R96, R96, R99 ;  /* 0x000000636060723e */ /* 0x000fe200000010ff */
[----:B------:R-:W-:Y:S01]  /*7e60*/  UISETP.NE.AND.EX UP0, UPT, UR7, URZ, UPT, UP0 ;  /* 0x0000003f0700728c */ /* 0x000fe2000bf05300 */
[----:B------:R-:W-:Y:S01]  /*7e70*/  F2FP.BF16.F32.PACK_AB R88, R88, R91 ;  /* 0x0000005b5858723e */ /* 0x000fe200000010ff */
[----:B------:R-:W-:Y:S01]  /*7e80*/  USHF.L.U64.HI UR9, UR38, 0x2, UR39 ;  /* 0x0000000226097899 */ /* 0x000fe20008010227 */
[----:B0-----:R-:W-:Y:S01]  /*7e90*/  LOP3.LUT P0, R6, R54, 0x3, RZ, 0xc0, !PT ;  /* 0x0000000336067812 */ /* 0x001fe2000780c0ff */
[----:B------:R-:W-:Y:S01]  /*7ea0*/  UIADD3 UR4, UP1, UR8, UR6, URZ ;  /* 0x0000000608047290 */ /* 0x000fe2000ff3e03f */
[----:B------:R-:W-:-:S02]  /*7eb0*/  F2FP.BF16.F32.PACK_AB R10, R10, R11 ;  /* 0x0000000b0a0a723e */ /* 0x000fc400000010ff */
[----:B------:R-:W-:Y:S01]  /*7ec0*/  ISETP.EQ.OR P0, PT, R6, 0x3, !P0 ;  /* 0x000000030600780c */ /* 0x000fe20004702670 */
[----:B------:R-:W-:Y:S01]  /*7ed0*/  UIADD3.X UR6, UR9, UR7, URZ, UP1, !UPT ;  /* 0x0000000709067290 */ /* 0x000fe20008ffe43f */
[----:B------:R-:W-:Y:S02]  /*7ee0*/  F2FP.BF16.F32.PACK_AB R87, R87, R4 ;  /* 0x000000045757723e */ /* 0x000fe400000010ff */
[----:B------:R-:W-:Y:S02]  /*7ef0*/  SEL R59, R12, R9, P0 ;  /* 0x000000090c3b7207 */ /* 0x000fe40000000000 */
[----:B------:R-:W-:Y:S02]  /*7f00*/  SEL R61, R9, R12, P0 ;  /* 0x0000000c093d7207 */ /* 0x000fe40000000000 */
[----:B------:R-:W-:Y:S02]  /*7f10*/  F2FP.BF16.F32.PACK_AB R92, R92, R95 ;  /* 0x0000005f5c5c723e */ /* 0x000fe400000010ff */
[----:B------:R-:W-:-:S02]  /*7f20*/  SEL R85, R10, R87, P0 ;  /* 0x000000570a557207 */ /* 0x000fc40000000000 */
[----:B------:R-:W-:Y:S02]  /*7f30*/  SEL R87, R87, R10, P0 ;  /* 0x0000000a57577207 */ /* 0x000fe40000000000 */
[----:B------:R-:W-:Y:S02]  /*7f40*/  F2FP.BF16.F32.PACK_AB R28, R28, R29 ;  /* 0x0000001d1c1c723e */ /* 0x000fe400000010ff */
[----:B------:R-:W-:Y:S02]  /*7f50*/  F2FP.BF16.F32.PACK_AB R24, R24, R25 ;  /* 0x000000191818723e */ /* 0x000fe400000010ff */
[----:B------:R-:W-:Y:S02]  /*7f60*/  F2FP.BF16.F32.PACK_AB R21, R20, R21 ;  /* 0x000000151415723e */ /* 0x000fe400000010ff */
[----:B------:R-:W-:Y:S02]  /*7f70*/  F2FP.BF16.F32.PACK_AB R15, R14, R15 ;  /* 0x0000000f0e0f723e */ /* 0x000fe400000010ff */
[----:B------:R-:W-:-:S02]  /*7f80*/  MOV R6, R3 ;  /* 0x0000000300067202 */ /* 0x000fc40000000f00 */
[----:B-1----:R-:W-:Y:S02]  /*7f90*/  MOV R7, R26 ;  /* 0x0000001a00077202 */ /* 0x002fe40000000f00 */
[----:B------:R-:W-:Y:S02]  /*7fa0*/  F2FP.BF16.F32.PACK_AB R100, R100, R103 ;  /* 0x000000676464723e */ /* 0x000fe400000010ff */
[----:B------:R-:W-:Y:S01]  /*7fb0*/  F2FP.BF16.F32.PACK_AB R56, R53, R56 ;  /* 0x000000383538723e */ /* 0x000fe200000010ff */
[----:B------:R-:W-:Y:S01]  /*7fc0*/  IMAD.WIDE R8, R171, 0x2, R6 ;  /* 0x00000002ab087825 */ /* 0x000fe200078e0206 */
[----:B------:R-:W-:Y:S02]  /*7fd0*/  SEL R53, R28, R21, P0 ;  /* 0x000000151c357207 */ /* 0x000fe40000000000 */
[----:B------:R-:W-:Y:S02]  /*7fe0*/  SEL R55, R21, R28, P0 ;  /* 0x0000001c15377207 */ /* 0x000fe40000000000 */
[----:B------:R-:W-:-:S02]  /*7ff0*/  IADD3 R91, P6, R8, 0x20, RZ ;  /* 0x00000020085b7810 */ /* 0x000fc40007fde0ff */
[C---:B------:R-:W-:Y:S02]  /*8000*/  IADD3 R99, P2, R8.reuse, 0x60, RZ ;  /* 0x0000006008637810 */ /* 0x040fe40007f5e0ff */
[----:B------:R-:W-:Y:S01]  /*8010*/  IADD3 R95, P1, R8, 0x40, RZ ;  /* 0x00000040085f7810 */ /* 0x000fe20007f3e0ff */
[----:B------:R-:W-:Y:S01]  /*8020*/  IMAD.X R29, RZ, RZ, R9, P6 ;  /* 0x000000ffff1d7224 */ /* 0x000fe200030e0609 */
[----:B------:R-:W-:Y:S02]  /*8030*/  LOP3.LUT R4, R91, 0x380, RZ, 0xc0, !PT ;  /* 0x000003805b047812 */ /* 0x000fe400078ec0ff */
[----:B------:R-:W-:Y:S02]  /*8040*/  LOP3.LUT R12, R99, 0x380, RZ, 0xc0, !PT ;  /* 0x00000380630c7812 */ /* 0x000fe400078ec0ff */
[----:B------:R-:W-:Y:S02]  /*8050*/  LOP3.LUT R10, R95, 0x380, RZ, 0xc0, !PT ;  /* 0x000003805f0a7812 */ /* 0x000fe400078ec0ff */
[----:B------:R-:W-:-:S02]  /*8060*/  SHF.R.U64 R4, R4, 0x3, RZ ;  /* 0x0000000304047819 */ /* 0x000fc400000012ff */
[----:B------:R-:W-:Y:S02]  /*8070*/  SHF.R.U64 R12, R12, 0x3, RZ ;  /* 0x000000030c0c7819 */ /* 0x000fe400000012ff */
[C---:B------:R-:W-:Y:S02]  /*8080*/  IADD3 R103, P3, R8.reuse, 0x4000, RZ ;  /* 0x0000400008677810 */ /* 0x040fe40007f7e0ff */
[----:B------:R-:W-:Y:S02]  /*8090*/  IADD3 R107, P5, R8, 0x4040, RZ ;  /* 0x00004040086b7810 */ /* 0x000fe40007fbe0ff */
[----:B------:R-:W-:Y:S01]  /*80a0*/  SHF.R.U64 R10, R10, 0x3, RZ ;  /* 0x000000030a0a7819 */ /* 0x000fe200000012ff */
[--C-:B------:R-:W-:Y:S01]  /*80b0*/  IMAD.X R21, RZ, RZ, R9.reuse, P3 ;  /* 0x000000ffff157224 */ /* 0x100fe200018e0609 */
[----:B------:R-:W-:Y:S01]  /*80c0*/  IADD3 R105, P4, R8, 0x4020, RZ ;  /* 0x0000402008697810 */ /* 0x000fe20007f9e0ff */
[----:B------:R-:W-:Y:S01]  /*80d0*/  IMAD.X R13, RZ, RZ, R9, P5 ;  /* 0x000000ffff0d7224 */ /* 0x000fe200028e0609 */
[----:B------:R-:W-:-:S02]  /*80e0*/  SEL R81, R24, R15, P0 ;  /* 0x0000000f18517207 */ /* 0x000fc40000000000 */
[----:B------:R-:W-:Y:S01]  /*80f0*/  SEL R83, R15, R24, P0 ;  /* 0x000000180f537207 */ /* 0x000fe20000000000 */
[----:B------:R-:W-:Y:S01]  /*8100*/  IMAD.X R15, RZ, RZ, R9, P4 ;  /* 0x000000ffff0f7224 */ /* 0x000fe200020e0609 */
[----:B------:R-:W-:Y:S02]  /*8110*/  LOP3.LUT R28, R4, R91, RZ, 0x3c, !PT ;  /* 0x0000005b041c7212 */ /* 0x000fe400078e3cff */
[----:B------:R-:W-:Y:S02]  /*8120*/  LOP3.LUT R24, R12, R99, RZ, 0x3c, !PT ;  /* 0x000000630c187212 */ /* 0x000fe400078e3cff */
[----:B------:R-:W-:Y:S02]  /*8130*/  LOP3.LUT R26, R10, R95, RZ, 0x3c, !PT ;  /* 0x0000005f0a1a7212 */ /* 0x000fe400078e3cff */
[----:B------:R-:W-:Y:S02]  /*8140*/  LOP3.LUT R4, R103, 0x380, RZ, 0xc0, !PT ;  /* 0x0000038067047812 */ /* 0x000fe400078ec0ff */
[----:B------:R-:W-:-:S02]  /*8150*/  LOP3.LUT R12, R107, 0x380, RZ, 0xc0, !PT ;  /* 0x000003806b0c7812 */ /* 0x000fc400078ec0ff */
[----:B------:R-:W-:Y:S02]  /*8160*/  LOP3.LUT R10, R105, 0x380, RZ, 0xc0, !PT ;  /* 0x00000380690a7812 */ /* 0x000fe400078ec0ff */
[----:B------:R-:W-:Y:S02]  /*8170*/  F2FP.BF16.F32.PACK_AB R101, R98, R101 ;  /* 0x000000656265723e */ /* 0x000fe400000010ff */
[----:B------:R-:W-:Y:S02]  /*8180*/  SHF.R.U64 R4, R4, 0x3, RZ ;  /* 0x0000000304047819 */ /* 0x000fe400000012ff */
[----:B------:R-:W-:Y:S02]  /*8190*/  SHF.R.U64 R12, R12, 0x3, RZ ;  /* 0x000000030c0c7819 */ /* 0x000fe400000012ff */
[----:B------:R-:W-:Y:S02]  /*81a0*/  F2FP.BF16.F32.PACK_AB R73, R73, R76 ;  /* 0x0000004c4949723e */ /* 0x000fe400000010ff */
[----:B------:R-:W-:-:S02]  /*81b0*/  F2FP.BF16.F32.PACK_AB R72, R69, R72 ;  /* 0x000000484548723e */ /* 0x000fc400000010ff */
[----:B------:R-:W-:Y:S02]  /*81c0*/  F2FP.BF16.F32.PACK_AB R97, R94, R97 ;  /* 0x000000615e61723e */ /* 0x000fe400000010ff */
[----:B------:R-:W-:Y:S02]  /*81d0*/  SHF.R.U64 R10, R10, 0x3, RZ ;  /* 0x000000030a0a7819 */ /* 0x000fe400000012ff */
[----:B------:R-:W-:Y:S02]  /*81e0*/  F2FP.BF16.F32.PACK_AB R65, R65, R68 ;  /* 0x000000444141723e */ /* 0x000fe400000010ff */
[----:B------:R-:W-:Y:S02]  /*81f0*/  F2FP.BF16.F32.PACK_AB R57, R57, R60 ;  /* 0x0000003c3939723e */ /* 0x000fe400000010ff */
[----:B------:R-:W-:Y:S02]  /*8200*/  F2FP.BF16.F32.PACK_AB R93, R90, R93 ;  /* 0x0000005d5a5d723e */ /* 0x000fe400000010ff */
[----:B------:R-:W-:-:S02]  /*8210*/  F2FP.BF16.F32.PACK_AB R30, R30, R31 ;  /* 0x0000001f1e1e723e */ /* 0x000fc400000010ff */
[----:B------:R-:W-:Y:S02]  /*8220*/  F2FP.BF16.F32.PACK_AB R36, R36, R37 ;  /* 0x000000252424723e */ /* 0x000fe400000010ff */
[----:B------:R-:W-:Y:S02]  /*8230*/  SEL R31, R100, R101, P0 ;  /* 0x00000065641f7207 */ /* 0x000fe40000000000 */
[----:B------:R-:W-:Y:S02]  /*8240*/  IADD3 R109, P6, R8, 0x4060, RZ ;  /* 0x00004060086d7810 */ /* 0x000fe40007fde0ff */
[----:B------:R-:W-:Y:S02]  /*8250*/  LOP3.LUT R20, R4, R103, RZ, 0x3c, !PT ;  /* 0x0000006704147212 */ /* 0x000fe400078e3cff */
[----:B------:R-:W-:Y:S02]  /*8260*/  LOP3.LUT R12, R12, R107, RZ, 0x3c, !PT ;  /* 0x0000006b0c0c7212 */ /* 0x000fe400078e3cff */
[----:B------:R-:W-:-:S02]  /*8270*/  SEL R101, R101, R100, P0 ;  /* 0x0000006465657207 */ /* 0x000fc40000000000 */
[----:B------:R-:W-:Y:S02]  /*8280*/  SEL R37, R96, R97, P0 ;  /* 0x0000006160257207 */ /* 0x000fe40000000000 */
[----:B------:R-:W-:Y:S02]  /*8290*/  SEL R63, R73, R72, P0 ;  /* 0x00000048493f7207 */ /* 0x000fe40000000000 */
[----:B------:R-:W-:Y:S02]  /*82a0*/  LOP3.LUT R14, R10, R105, RZ, 0x3c, !PT ;  /* 0x000000690a0e7212 */ /* 0x000fe400078e3cff */
[----:B------:R-:W-:Y:S02]  /*82b0*/  F2FP.BF16.F32.PACK_AB R38, R38, R39 ;  /* 0x000000272626723e */ /* 0x000fe400000010ff */
[----:B------:R-:W-:Y:S02]  /*82c0*/  SEL R97, R97, R96, P0 ;  /* 0x0000006061617207 */ /* 0x000fe40000000000 */
[----:B------:R-:W-:-:S02]  /*82d0*/  SEL R73, R72, R73, P0 ;  /* 0x0000004948497207 */ /* 0x000fc40000000000 */
[----:B------:R-:W-:Y:S02]  /*82e0*/  SEL R67, R65, R64, P0 ;  /* 0x0000004041437207 */ /* 0x000fe40000000000 */
[----:B------:R-:W-:Y:S02]  /*82f0*/  IADD3.X R25, RZ, R9, RZ, P2, !PT ;  /* 0x00000009ff197210 */ /* 0x000fe400017fe4ff */
[----:B------:R-:W-:Y:S02]  /*8300*/  F2FP.BF16.F32.PACK_AB R89, R52, R89 ;  /* 0x000000593459723e */ /* 0x000fe400000010ff */
[----:B------:R-:W-:Y:S02]  /*8310*/  SEL R39, R92, R93, P0 ;  /* 0x0000005d5c277207 */ /* 0x000fe40000000000 */
[----:B------:R-:W-:Y:S02]  /*8320*/  SEL R65, R64, R65, P0 ;  /* 0x0000004140417207 */ /* 0x000fe40000000000 */
[----:B------:R-:W-:-:S02]  /*8330*/  SEL R69, R57, R56, P0 ;  /* 0x0000003839457207 */ /* 0x000fc40000000000 */
[----:B------:R-:W-:Y:S02]  /*8340*/  SEL R77, R30, R27, P0 ;  /* 0x0000001b1e4d7207 */ /* 0x000fe40000000000 */
[----:B------:R-:W-:Y:S01]  /*8350*/  SEL R79, R27, R30, P0 ;  /* 0x0000001e1b4f7207 */ /* 0x000fe20000000000 */
[----:B------:R-:W-:Y:S01]  /*8360*/  IMAD.X R27, RZ, RZ, R9, P1 ;  /* 0x000000ffff1b7224 */ /* 0x000fe200008e0609 */
[----:B------:R-:W-:Y:S02]  /*8370*/  F2FP.BF16.F32.PACK_AB R46, R46, R47 ;  /* 0x0000002f2e2e723e */ /* 0x000fe400000010ff */
[----:B------:R-:W-:Y:S02]  /*8380*/  F2FP.BF16.F32.PACK_AB R43, R42, R43 ;  /* 0x0000002b2a2b723e */ /* 0x000fe400000010ff */
[----:B------:R-:W-:Y:S02]  /*8390*/  F2FP.BF16.F32.PACK_AB R44, R44, R45 ;  /* 0x0000002d2c2c723e */ /* 0x000fe400000010ff */
[----:B------:R-:W-:-:S02]  /*83a0*/  F2FP.BF16.F32.PACK_AB R41, R40, R41 ;  /* 0x000000292829723e */ /* 0x000fc400000010ff */
[----:B------:R-:W-:Y:S02]  /*83b0*/  F2FP.BF16.F32.PACK_AB R35, R34, R35 ;  /* 0x000000232223723e */ /* 0x000fe400000010ff */
[----:B------:R-:W-:Y:S02]  /*83c0*/  F2FP.BF16.F32.PACK_AB R33, R32, R33 ;  /* 0x000000212021723e */ /* 0x000fe400000010ff */
[----:B------:R-:W-:Y:S02]  /*83d0*/  SEL R93, R93, R92, P0 ;  /* 0x0000005c5d5d7207 */ /* 0x000fe40000000000 */
[----:B------:R-:W-:Y:S02]  /*83e0*/  SEL R57, R56, R57, P0 ;  /* 0x0000003938397207 */ /* 0x000fe40000000000 */
[----:B------:R-:W-:Y:S02]  /*83f0*/  LOP3.LUT R30, R109, 0x380, RZ, 0xc0, !PT ;  /* 0x000003806d1e7812 */ /* 0x000fe400078ec0ff */
[----:B------:R-:W-:-:S02]  /*8400*/  MOV R56, R12 ;  /* 0x0000000c00387202 */ /* 0x000fc40000000f00 */
[----:B------:R-:W-:Y:S02]  /*8410*/  MOV R62, R24 ;  /* 0x00000018003e7202 */ /* 0x000fe40000000f00 */
[----:B------:R-:W-:Y:S02]  /*8420*/  MOV R58, R14 ;  /* 0x0000000e003a7202 */ /* 0x000fe40000000f00 */
[----:B------:R-:W-:Y:S02]  /*8430*/  SEL R45, R88, R89, P0 ;  /* 0x00000059582d7207 */ /* 0x000fe40000000000 */
[----:B------:R-:W-:Y:S02]  /*8440*/  SEL R89, R89, R88, P0 ;  /* 0x0000005859597207 */ /* 0x000fe40000000000 */
[----:B------:R-:W-:Y:S02]  /*8450*/  SEL R47, R44, R41, P0 ;  /* 0x000000292c2f7207 */ /* 0x000fe40000000000 */
[----:B------:R-:W-:-:S02]  /*8460*/  SEL R49, R36, R33, P0 ;  /* 0x0000002124317207 */ /* 0x000fc40000000000 */
[----:B------:R-:W-:Y:S02]  /*8470*/  SEL R71, R46, R43, P0 ;  /* 0x0000002b2e477207 */ /* 0x000fe40000000000 */
[----:B------:R-:W-:Y:S02]  /*8480*/  SEL R75, R38, R35, P0 ;  /* 0x00000023264b7207 */ /* 0x000fe40000000000 */
[----:B------:R-:W-:Y:S02]  /*8490*/  SHF.R.U64 R30, R30, 0x3, RZ ;  /* 0x000000031e1e7819 */ /* 0x000fe400000012ff */
[----:B------:R-:W-:Y:S02]  /*84a0*/  MOV R60, R20 ;  /* 0x00000014003c7202 */ /* 0x000fe40000000f00 */
[----:B------:R-:W-:Y:S02]  /*84b0*/  SEL R41, R41, R44, P0 ;  /* 0x0000002c29297207 */ /* 0x000fe40000000000 */
[----:B------:R-:W-:-:S02]  /*84c0*/  SEL R43, R43, R46, P0 ;  /* 0x0000002e2b2b7207 */ /* 0x000fc40000000000 */
[----:B------:R-:W-:Y:S02]  /*84d0*/  SEL R33, R33, R36, P0 ;  /* 0x0000002421217207 */ /* 0x000fe40000000000 */
[----:B------:R-:W-:Y:S02]  /*84e0*/  SEL R35, R35, R38, P0 ;  /* 0x0000002623237207 */ /* 0x000fe40000000000 */
[----:B------:R-:W-:Y:S02]  /*84f0*/  MOV R64, R28 ;  /* 0x0000001c00407202 */ /* 0x000fe40000000f00 */
[----:B------:R-:W-:Y:S02]  /*8500*/  LOP3.LUT R10, R30, R109, RZ, 0x3c, !PT ;  /* 0x0000006d1e0a7212 */ /* 0x000fe400078e3cff */
[----:B------:R-:W-:Y:S02]  /*8510*/  LOP3.LUT R11, R8, 0x380, RZ, 0xc0, !PT ;  /* 0x00000380080b7812 */ /* 0x000fe400078ec0ff */
[----:B------:R-:W-:-:S02]  /*8520*/  MOV R29, R26 ;  /* 0x0000001a001d7202 */ /* 0x000fc40000000f00 */
[----:B------:R-:W-:Y:S02]  /*8530*/  SHF.R.U64 R11, R11, 0x3, RZ ;  /* 0x000000030b0b7819 */ /* 0x000fe400000012ff */
[----:B------:R-:W-:Y:S02]  /*8540*/  PLOP3.LUT P2, PT, PT, PT, UP0, 0x80, 0x0 ;  /* 0x000000000000781c */ /* 0x000fe40003f4f008 */
[----:B------:R-:W-:Y:S01]  /*8550*/  LOP3.LUT R8, R11, R8, RZ, 0x3c, !PT ;  /* 0x000000080b087212 */ /* 0x000fe200078e3cff */
[----:B------:R-:W-:-:S03]  /*8560*/  IMAD.X R11, RZ, RZ, R9, P6 ;  /* 0x000000ffff0b7224 */ /* 0x000fc600030e0609 */
[----:B------:R-:W-:Y:S02]  /*8570*/  MOV R66, R8 ;  /* 0x0000000800427202 */ /* 0x000fe40000000f00 */
[----:B------:R-:W-:Y:S02]  /*8580*/  MOV R21, R10 ;  /* 0x0000000a00157202 */ /* 0x000fe40000000f00 */
[----:B--2---:R-:W-:Y:S01]  /*8590*/  LOP3.LUT R4, R48, 0x2, RZ, 0x3c, !PT ;  /* 0x0000000230047812 */ /* 0x004fe200078e3cff */
[----:B------:R-:W-:Y:S04]  /*85a0*/  SHFL.IDX PT, R31, R31, R48, 0x1c1f ;  /* 0x001c1f301f1f7589 */ /* 0x000fe800000e0000 */
[----:B------:R-:W0:Y:S04]  /*85b0*/  SHFL.IDX PT, R12, R101, R4, 0x1c1f ;  /* 0x001c1f04650c7589 */ /* 0x000e2800000e0000 */
[----:B------:R-:W-:Y:S04]  /*85c0*/  SHFL.IDX PT, R63, R63, R48, 0x1c1f ;  /* 0x001c1f303f3f7589 */ /* 0x000fe800000e0000 */
[----:B------:R-:W1:Y:S04]  /*85d0*/  SHFL.IDX PT, R24, R73, R4, 0x1c1f ;  /* 0x001c1f0449187589 */ /* 0x000e6800000e0000 */
[----:B------:R-:W-:Y:S04]  /*85e0*/  SHFL.IDX PT, R37, R37, R48, 0x1c1f ;  /* 0x001c1f3025257589 */ /* 0x000fe800000e0000 */
[----:B------:R-:W2:Y:S04]  /*85f0*/  SHFL.IDX PT, R14, R97, R4, 0x1c1f ;  /* 0x001c1f04610e7589 */ /* 0x000ea800000e0000 */
[----:B------:R-:W-:Y:S04]  /*8600*/  SHFL.IDX PT, R67, R67, R48, 0x1c1f ;  /* 0x001c1f3043437589 */ /* 0x000fe800000e0000 */
[----:B------:R-:W3:Y:S01]  /*8610*/  SHFL.IDX PT, R40, R65, R4, 0x1c1f ;  /* 0x001c1f0441287589 */ /* 0x000ee200000e0000 */
[----:B0-----:R-:W-:-:S02]  /*8620*/  SEL R8, R31, R12, P0 ;  /* 0x0000000c1f087207 */ /* 0x001fc40000000000 */
[----:B------:R-:W-:Y:S01]  /*8630*/  SEL R10, R12, R31, P0 ;  /* 0x0000001f0c0a7207 */ /* 0x000fe20000000000 */
[----:B------:R-:W-:Y:S04]  /*8640*/  SHFL.IDX PT, R39, R39, R48, 0x1c1f ;  /* 0x001c1f3027277589 */ /* 0x000fe800000e0000 */
[----:B------:R-:W-:Y:S01]  /*8650*/  SHFL.IDX PT, R69, R69, R48, 0x1c1f ;  /* 0x001c1f3045457589 */ /* 0x000fe200000e0000 */
[----:B-1----:R-:W-:Y:S02]  /*8660*/  SEL R9, R63, R24, P0 ;  /* 0x000000183f097207 */ /* 0x002fe40000000000 */
[----:B------:R-:W-:Y:S01]  /*8670*/  SEL R11, R24, R63, P0 ;  /* 0x0000003f180b7207 */ /* 0x000fe20000000000 */
[----:B------:R-:W0:Y:S04]  /*8680*/  SHFL.IDX PT, R20, R93, R4, 0x1c1f ;  /* 0x001c1f045d147589 */ /* 0x000e2800000e0000 */
[----:B------:R-:W1:Y:S01]  /*8690*/  SHFL.IDX PT, R42, R57, R4, 0x1c1f ;  /* 0x001c1f04392a7589 */ /* 0x000e6200000e0000 */
[----:B--2---:R-:W-:-:S02]  /*86a0*/  SEL R12, R37, R14, P0 ;  /* 0x0000000e250c7207 */ /* 0x004fc40000000000 */
[----:B------:R-:W-:Y:S01]  /*86b0*/  SEL R14, R14, R37, P0 ;  /* 0x000000250e0e7207 */ /* 0x000fe20000000000 */
[----:B------:R-:W-:Y:S01]  /*86c0*/  BAR.SYNC.DEFER_BLOCKING 0x1, 0x100 ;  /* 0x0044000000007b1d */ /* 0x000fe20000010000 */
[----:B---3--:R-:W-:Y:S02]  /*86d0*/  SEL R13, R67, R40, P0 ;  /* 0x00000028430d7207 */ /* 0x008fe40000000000 */
[----:B------:R-:W-:-:S03]  /*86e0*/  SEL R15, R40, R67, P0 ;  /* 0x00000043280f7207 */ /* 0x000fc60000000000 */
[----:B------:R-:W-:Y:S04]  /*86f0*/  SHFL.IDX PT, R45, R45, R48, 0x1c1f ;  /* 0x001c1f302d2d7589 */ /* 0x000fe800000e0000 */
[----:B------:R-:W2:Y:S04]  /*8700*/  SHFL.IDX PT, R28, R89, R4, 0x1c1f ;  /* 0x001c1f04591c7589 */ /* 0x000ea800000e0000 */
[----:B------:R-:W-:Y:S01]  /*8710*/  SHFL.IDX PT, R47, R47, R48, 0x1c1f ;  /* 0x001c1f302f2f7589 */ /* 0x000fe200000e0000 */
[----:B0-----:R-:W-:Y:S02]  /*8720*/  SEL R24, R39, R20, P0 ;  /* 0x0000001427187207 */ /* 0x001fe40000000000 */
[----:B------:R-:W-:Y:S01]  /*8730*/  SEL R26, R20, R39, P0 ;  /* 0x00000027141a7207 */ /* 0x000fe20000000000 */
[----:B------:R-:W-:Y:S01]  /*8740*/  SHFL.IDX PT, R49, R49, R48, 0x1c1f ;  /* 0x001c1f3031317589 */ /* 0x000fe200000e0000 */
[----:B-1----:R-:W-:-:S02]  /*8750*/  SEL R25, R69, R42, P0 ;  /* 0x0000002a45197207 */ /* 0x002fc40000000000 */
[----:B------:R-:W-:Y:S01]  /*8760*/  SEL R27, R42, R69, P0 ;  /* 0x000000452a1b7207 */ /* 0x000fe20000000000 */
[----:B------:R-:W-:Y:S04]  /*8770*/  SHFL.IDX PT, R53, R53, R48, 0x1c1f ;  /* 0x001c1f3035357589 */ /* 0x000fe800000e0000 */
[----:B------:R-:W-:Y:S04]  /*8780*/  SHFL.IDX PT, R59, R59, R48, 0x1c1f ;  /* 0x001c1f303b3b7589 */ /* 0x000fe800000e0000 */
[----:B------:R-:W-:Y:S04]  /*8790*/  SHFL.IDX PT, R71, R71, R48, 0x1c1f ;  /* 0x001c1f3047477589 */ /* 0x000fe800000e0000 */
[----:B------:R-:W-:Y:S01]  /*87a0*/  SHFL.IDX PT, R75, R75, R48, 0x1c1f ;  /* 0x001c1f304b4b7589 */ /* 0x000fe200000e0000 */
[----:B--2---:R-:W-:-:S02]  /*87b0*/  SEL R32, R45, R28, P0 ;  /* 0x0000001c2d207207 */ /* 0x004fc40000000000 */
[----:B------:R-:W-:Y:S01]  /*87c0*/  SEL R34, R28, R45, P0 ;  /* 0x0000002d1c227207 */ /* 0x000fe20000000000 */
[----:B------:R-:W-:Y:S04]  /*87d0*/  SHFL.IDX PT, R77, R77, R48, 0x1c1f ;  /* 0x001c1f304d4d7589 */ /* 0x000fe800000e0000 */
[----:B------:R-:W-:Y:S04]  /*87e0*/  SHFL.IDX PT, R81, R81, R48, 0x1c1f ;  /* 0x001c1f3051517589 */ /* 0x000fe800000e0000 */
[----:B------:R-:W-:Y:S04]  /*87f0*/  SHFL.IDX PT, R85, R85, R48, 0x1c1f ;  /* 0x001c1f3055557589 */ /* 0x000fe800000e0000 */
[----:B------:R-:W0:Y:S04]  /*8800*/  SHFL.IDX PT, R46, R43, R4, 0x1c1f ;  /* 0x001c1f042b2e7589 */ /* 0x000e2800000e0000 */
[----:B------:R-:W1:Y:S04]  /*8810*/  SHFL.IDX PT, R30, R41, R4, 0x1c1f ;  /* 0x001c1f04291e7589 */ /* 0x000e6800000e0000 */
[----:B------:R0:W2:Y:S04]  /*8820*/  SHFL.IDX PT, R36, R33, R4, 0x1c1f ;  /* 0x001c1f0421247589 */ /* 0x0000a800000e0000 */
[----:B------:R3:W4:Y:S04]  /*8830*/  SHFL.IDX PT, R48, R35, R4, 0x1c1f ;  /* 0x001c1f0423307589 */ /* 0x00072800000e0000 */
[----:B------:R-:W4:Y:S04]  /*8840*/  SHFL.IDX PT, R38, R55, R4, 0x1c1f ;  /* 0x001c1f0437267589 */ /* 0x000f2800000e0000 */
[----:B------:R-:W4:Y:S04]  /*8850*/  SHFL.IDX PT, R50, R79, R4, 0x1c1f ;  /* 0x001c1f044f327589 */ /* 0x000f2800000e0000 */
[----:B------:R-:W4:Y:S01]  /*8860*/  SHFL.IDX PT, R52, R83, R4, 0x1c1f ;  /* 0x001c1f0453347589 */ /* 0x000f2200000e0000 */
[----:B0-----:R-:W-:-:S02]  /*8870*/  SEL R33, R71, R46, P0 ;  /* 0x0000002e47217207 */ /* 0x001fc40000000000 */
[----:B---3--:R-:W-:Y:S01]  /*8880*/  SEL R35, R46, R71, P0 ;  /* 0x000000472e237207 */ /* 0x008fe20000000000 */
[----:B------:R-:W0:Y:S01]  /*8890*/  SHFL.IDX PT, R44, R61, R4, 0x1c1f ;  /* 0x001c1f043d2c7589 */ /* 0x000e2200000e0000 */
[----:B-1----:R-:W-:Y:S02]  /*88a0*/  SEL R28, R47, R30, P0 ;  /* 0x0000001e2f1c7207 */ /* 0x002fe40000000000 */
[----:B------:R-:W-:Y:S01]  /*88b0*/  SEL R30, R30, R47, P0 ;  /* 0x0000002f1e1e7207 */ /* 0x000fe20000000000 */
[----:B------:R-:W1:Y:S01]  /*88c0*/  SHFL.IDX PT, R54, R87, R4, 0x1c1f ;  /* 0x001c1f0457367589 */ /* 0x000e6200000e0000 */
[----:B--2---:R-:W-:Y:S02]  /*88d0*/  SEL R40, R49, R36, P0 ;  /* 0x0000002431287207 */ /* 0x004fe40000000000 */
[----:B------:R-:W-:Y:S01]  /*88e0*/  SEL R42, R36, R49, P0 ;  /* 0x00000031242a7207 */ /* 0x000fe20000000000 */
[----:B------:R2:W-:Y:S01]  /*88f0*/  STSM.16.M88.4 [R66], R8 ;  /* 0x0000000842007844 */ /* 0x0005e20000000200 */
[----:B----4-:R-:W-:-:S03]  /*8900*/  SEL R31, R48, R75, P0 ;  /* 0x0000004b301f7207 */ /* 0x010fc60000000000 */
[----:B------:R0:W-:Y:S01]  /*8910*/  STSM.16.M88.4 [R64], R12 ;  /* 0x0000000c40007844 */ /* 0x0001e20000000200 */
[----:B------:R-:W-:Y:S02]  /*8920*/  SEL R36, R53, R38, P0 ;  /* 0x0000002635247207 */ /* 0x000fe40000000000 */
[----:B------:R-:W-:Y:S01]  /*8930*/  SEL R38, R38, R53, P0 ;  /* 0x0000003526267207 */ /* 0x000fe20000000000 */
[----:B------:R3:W-:Y:S01]  /*8940*/  STSM.16.M88.4 [R29], R24 ;  /* 0x000000181d007844 */ /* 0x0007e20000000200 */
[----:B------:R-:W-:Y:S01]  /*8950*/  SEL R41, R77, R50, P0 ;  /* 0x000000324d297207 */ /* 0x000fe20000000000 */
[----:B------:R-:W4:Y:S01]  /*8960*/  LDC R53, c[0x0][0xbe8] ;  /* 0x0002fa00ff357b82 */ /* 0x000f220000000800 */
[----:B------:R-:W-:Y:S01]  /*8970*/  SEL R43, R50, R77, P0 ;  /* 0x0000004d322b7207 */ /* 0x000fe20000000000 */
[----:B------:R-:W-:Y:S01]  /*8980*/  STSM.16.M88.4 [R62], R32 ;  /* 0x000000203e007844 */ /* 0x000fe20000000200 */
[----:B------:R-:W-:Y:S02]  /*8990*/  SEL R37, R81, R52, P0 ;  /* 0x0000003451257207 */ /* 0x000fe40000000000 */
[----:B------:R-:W-:Y:S01]  /*89a0*/  SEL R39, R52, R81, P0 ;  /* 0x0000005134277207 */ /* 0x000fe20000000000 */
[----:B--2---:R-:W-:-:S02]  /*89b0*/  IMAD.U32 R8, RZ, RZ, UR4 ;  /* 0x00000004ff087e24 */ /* 0x004fc4000f8e00ff */
[----:B------:R-:W-:Y:S01]  /*89c0*/  IMAD.U32 R9, RZ, RZ, UR6 ;  /* 0x00000006ff097e24 */ /* 0x000fe2000f8e00ff */
[----:B------:R-:W-:Y:S01]  /*89d0*/  ULDC.64 UR6, c[0x0][0xc08] ;  /* 0x0003020000067ab9 */ /* 0x000fe20000000a00 */
[----:B0-----:R-:W-:Y:S02]  /*89e0*/  SEL R12, R59, R44, P0 ;  /* 0x0000002c3b0c7207 */ /* 0x001fe40000000000 */
[----:B------:R-:W-:Y:S02]  /*89f0*/  SEL R14, R44, R59, P0 ;  /* 0x0000003b2c0e7207 */ /* 0x000fe40000000000 */
[----:B---3--:R-:W-:Y:S02]  /*8a00*/  SEL R29, R75, R48, P0 ;  /* 0x000000304b1d7207 */ /* 0x008fe40000000000 */
[----:B-1----:R-:W-:Y:S02]  /*8a10*/  SEL R13, R85, R54, P0 ;  /* 0x00000036550d7207 */ /* 0x002fe40000000000 */
[----:B------:R-:W-:Y:S01]  /*8a20*/  SEL R15, R54, R85, P0 ;  /* 0x00000055360f7207 */ /* 0x000fe20000000000 */
[----:B------:R-:W-:Y:S04]  /*8a30*/  STSM.16.M88.4 [R60], R28 ;  /* 0x0000001c3c007844 */ /* 0x000fe80000000200 */
[----:B------:R-:W-:Y:S04]  /*8a40*/  STSM.16.M88.4 [R58], R40 ;  /* 0x000000283a007844 */ /* 0x000fe80000000200 */
[----:B------:R-:W-:Y:S04]  /*8a50*/  STSM.16.M88.4 [R56], R36 ;  /* 0x0000002438007844 */ /* 0x000fe80000000200 */
[----:B------:R0:W-:Y:S01]  /*8a60*/  STSM.16.M88.4 [R21], R12 ;  /* 0x0000000c15007844 */ /* 0x0001e20000000200 */
[----:B------:R-:W-:Y:S06]  /*8a70*/  BAR.SYNC.DEFER_BLOCKING 0x1, 0x100 ;  /* 0x0044000000007b1d */ /* 0x000fec0000010000 */
[----:B------:R-:W2:Y:S01]  /*8a80*/  @P2 LDG.E R4, desc[UR52][R8.64] ;  /* 0x0000003408042981 */ /* 0x000ea2000c1e1900 */
[----:B------:R-:W-:Y:S01]  /*8a90*/  UISETP.NE.U32.AND UP1, UPT, UR6, URZ, UPT ;  /* 0x0000003f0600728c */ /* 0x000fe2000bf25070 */
[----:B----4-:R-:W-:Y:S01]  /*8aa0*/  ISETP.NE.AND P1, PT, R53, 0x1, PT ;  /* 0x000000013500780c */ /* 0x010fe20003f25270 */
[----:B------:R-:W-:Y:S01]  /*8ab0*/  UMOV UR4, URZ ;  /* 0x0000003f00047c82 */ /* 0x000fe20008000000 */
[----:B0-----:R-:W-:Y:S01]  /*8ac0*/  IMAD.U32 R13, RZ, RZ, UR41 ;  /* 0x00000029ff0d7e24 */ /* 0x001fe2000f8e00ff */
[----:B------:R-:W-:-:S06]  /*8ad0*/  UISETP.NE.AND.EX UP1, UPT, UR7, URZ, UPT, UP1 ;  /* 0x0000003f0700728c */ /* 0x000fcc000bf25310 */
[----:B------:R-:W-:-:S04]  /*8ae0*/  PLOP3.LUT P0, PT, PT, PT, UP1, 0x80, 0x0 ;  /* 0x000000000000781c */ /* 0x000fc80003f0f018 */
[----:B------:R-:W0:Y:S01]  /*8af0*/  @P1 LDC R10, c[0x0][0xbec] ;  /* 0x0002fb00ff0a1b82 */ /* 0x000e220000000800 */
[----:B------:R-:W-:-:S03]  /*8b00*/  @UP1 UIADD3 UR6, UP2, UR8, UR6, URZ ;  /* 0x0000000608061290 */ /* 0x000fc6000ff5e03f */
[----:B------:R-:W-:Y:S01]  /*8b10*/  ULDC UR8, c[0x0][0xa88] ;  /* 0x0002a20000087ab9 */ /* 0x000fe20000000800 */
[----:B------:R-:W-:Y:S02]  /*8b20*/  @UP1 UIADD3.X UR7, UR9, UR7, URZ, UP2, !UPT ;  /* 0x0000000709071290 */ /* 0x000fe400097fe43f */
[----:B------:R-:W-:Y:S01]  /*8b30*/  IMAD.U32 R14, RZ, RZ, UR6 ;  /* 0x00000006ff0e7e24 */ /* 0x000fe2000f8e00ff */
[----:B------:R-:W1:Y:S03]  /*8b40*/  @P1 LDC R20, c[0x0][0xbf0] ;  /* 0x0002fc00ff141b82 */ /* 0x000e660000000800 */
[----:B------:R-:W-:Y:S01]  /*8b50*/  IMAD.U32 R15, RZ, RZ, UR7 ;  /* 0x00000007ff0f7e24 */ /* 0x000fe2000f8e00ff */
[----:B--2---:R-:W-:Y:S01]  /*8b60*/  @P2 R2UR UR4, R4 ;  /* 0x00000000040422ca */ /* 0x004fe200000e0000 */
[----:B------:R-:W-:-:S06]  /*8b70*/  IMAD.U32 R4, RZ, RZ, UR8 ;  /* 0x00000008ff047e24 */ /* 0x000fcc000f8e00ff */
[----:B------:R2:W5:Y:S01]  /*8b80*/  @P0 LDG.E R4, desc[UR52][R14.64] ;  /* 0x000000340e040981 */ /* 0x000562000c1e1900 */
[----:B01----:R-:W-:Y:S07]  /*8b90*/  @P0 BRA `(.L_x_264) ;  /* 0x0000000000100947 */ /* 0x003fee0003800000 */
[----:B------:R-:W-:Y:S05]  /*8ba0*/  @!P2 BRA `(.L_x_264) ;  /* 0x00000000000ca947 */ /* 0x000fea0003800000 */
[----:B------:R-:W3:Y:S04]  /*8bb0*/  LDG.E R11, desc[UR52][R8.64] ;  /* 0x00000034080b7981 */ /* 0x000ee8000c1e1900 */
[----:B-----5:R-:W3:Y:S02]  /*8bc0*/  LDG.E R4, desc[UR52][R8.64+0x4] ;  /* 0x0000043408047981 */ /* 0x020ee4000c1e1900 */
[----:B---3--:R-:W-:-:S07]  /*8bd0*/  IMAD.IADD R4, R4, 0x1, -R11 ;  /* 0x0000000104047824 */ /* 0x008fce00078e0a0b */
.L_x_264:
[----:B------:R-:W-:Y:S01]  /*8be0*/  USHF.R.S32.HI UR14, URZ, 0x1f, UR42 ;  /* 0x0000001f3f0e7899 */ /* 0x000fe2000801142a */
[----:B------:R-:W-:Y:S01]  /*8bf0*/  IMAD R11, R13, 0x80, R170 ;  /* 0x000000800d0b7824 */ /* 0x000fe200078e02aa */
[----:B------:R-:W-:Y:S01]  /*8c00*/  ULDC.64 UR12, c[0x0][0xb90] ;  /* 0x0002e400000c7ab9 */ /* 0x000fe20000000a00 */
[----:B------:R-:W-:Y:S01]  /*8c10*/  USHF.R.S32.HI UR9, URZ, 0x1f, UR4 ;  /* 0x0000001f3f097899 */ /* 0x000fe20008011404 */
[----:B-----5:R-:W-:Y:S01]  /*8c20*/  IMAD R55, R4, R53, RZ ;  /* 0x0000003504377224 */ /* 0x020fe200078e02ff */
[----:B------:R-:W-:Y:S01]  /*8c30*/  UIMAD UR10, UR14, UR12, URZ ;  /* 0x0000000c0e0a72a4 */ /* 0x000fe2000f8e023f */
[----:B------:R-:W-:Y:S01]  /*8c40*/  @P1 IMAD.HI.U32 R9, R11, R10, RZ ;  /* 0x0000000a0b091227 */ /* 0x000fe200078e00ff */
[----:B------:R-:W-:Y:S01]  /*8c50*/  UMOV UR8, UR4 ;  /* 0x0000000400087c82 */ /* 0x000fe20008000000 */
[----:B------:R-:W-:Y:S02]  /*8c60*/  USEL UR39, UR39, URZ, !UP0 ;  /* 0x0000003f27277287 */ /* 0x000fe4000c000000 */
[----:B------:R-:W-:Y:S01]  /*8c70*/  UIMAD.WIDE.U32 UR6, UR42, UR12, UR8 ;  /* 0x0000000c2a0672a5 */ /* 0x000fe2000f8e0008 */
[----:B------:R-:W-:Y:S01]  /*8c80*/  IMAD.MOV.U32 R8, RZ, RZ, R11 ;  /* 0x000000ffff087224 */ /* 0x000fe200078e000b */
[----:B------:R-:W-:Y:S01]  /*8c90*/  UIMAD UR10, UR42, UR13, UR10 ;  /* 0x0000000d2a0a72a4 */ /* 0x000fe2000f8e020a */
[----:B------:R-:W-:Y:S01]  /*8ca0*/  @P1 SHF.R.U32.HI R8, RZ, R20, R9 ;  /* 0x00000014ff081219 */ /* 0x000fe20000011609 */
[----:B------:R-:W-:Y:S01]  /*8cb0*/  USEL UR38, UR38, URZ, !UP0 ;  /* 0x0000003f26267287 */ /* 0x000fe2000c000000 */
[----:B------:R-:W-:Y:S01]  /*8cc0*/  IMAD R9, R18, 0x40, R2 ;  /* 0x0000004012097824 */ /* 0x000fe200078e0202 */
[----:B------:R-:W-:Y:S01]  /*8cd0*/  ULDC.64 UR12, c[0x0][0xb98] ;  /* 0x0002e600000c7ab9 */ /* 0x000fe20000000a00 */
[----:B------:R-:W-:Y:S01]  /*8ce0*/  UIADD3 UR7, UR7, UR10, URZ ;  /* 0x0000000a07077290 */ /* 0x000fe2000fffe03f */
[----:B------:R-:W-:Y:S01]  /*8cf0*/  IMAD.MOV R10, RZ, RZ, -R8 ;  /* 0x000000ffff0a7224 */ /* 0x000fe200078e0a08 */
[----:B------:R-:W-:Y:S01]  /*8d00*/  UIMAD UR8, UR39, UR12, URZ ;  /* 0x0000000c270872a4 */ /* 0x000fe2000f8e023f */
[----:B------:R-:W-:Y:S01]  /*8d10*/  IMAD.WIDE R6, R9, 0x2, R6 ;  /* 0x0000000209067825 */ /* 0x000fe200078e0206 */
[----:B------:R-:W-:Y:S01]  /*8d20*/  UIMAD.WIDE.U32 UR6, UR38, UR12, UR6 ;  /* 0x0000000c260672a5 */ /* 0x000fe2000f8e0006 */
[----:B------:R-:W-:Y:S01]  /*8d30*/  SHF.R.S32.HI R9, RZ, 0x1f, R8 ;  /* 0x0000001fff097819 */ /* 0x000fe20000011408 */
[----:B------:R-:W-:Y:S01]  /*8d40*/  UIMAD UR8, UR38, UR13, UR8 ;  /* 0x0000000d260872a4 */ /* 0x000fe2000f8e0208 */
[----:B------:R-:W-:Y:S01]  /*8d50*/  IMAD R11, R53, R10, R11 ;  /* 0x0000000a350b7224 */ /* 0x000fe200078e020b */
[----:B--2---:R-:W-:Y:S01]  /*8d60*/  IADD3 R15, P3, R6, 0x2000, RZ ;  /* 0x00002000060f7810 */ /* 0x004fe20007f7e0ff */
[----:B------:R-:W-:Y:S01]  /*8d70*/  ULDC.64 UR10, c[0x0][0xaa0] ;  /* 0x0002a800000a7ab9 */ /* 0x000fe20000000a00 */
[----:B------:R-:W-:-:S02]  /*8d80*/  IADD3 R8, P2, R8, UR6, RZ ;  /* 0x0000000608087c10 */ /* 0x000fc4000ff5e0ff */
[----:B------:R-:W-:Y:S01]  /*8d90*/  IMAD.U32 R10, RZ, RZ, UR8 ;  /* 0x00000008ff0a7e24 */ /* 0x000fe2000f8e00ff */
[----:B------:R-:W-:Y:S02]  /*8da0*/  LOP3.LUT R12, R15, 0x380, RZ, 0xc0, !PT ;  /* 0x000003800f0c7812 */ /* 0x000fe400078ec0ff */
[----:B------:R-:W-:Y:S02]  /*8db0*/  IADD3 R25, P0, R6, 0x1000, RZ ;  /* 0x0000100006197810 */ /* 0x000fe40007f1e0ff */
[----:B------:R-:W-:Y:S01]  /*8dc0*/  IADD3.X R9, R9, UR7, R10, P2, !PT ;  /* 0x0000000709097c10 */ /* 0x000fe200097fe40a */
[----:B------:R-:W-:Y:S01]  /*8dd0*/  ULDC.64 UR6, c[0x0][0xb88] ;  /* 0x0002e20000067ab9 */ /* 0x000fe20000000a00 */
[----:B------:R-:W-:Y:S02]  /*8de0*/  SHF.R.S32.HI R10, RZ, 0x1f, R11 ;  /* 0x0000001fff0a7819 */ /* 0x000fe4000001140b */
[----:B------:R-:W-:Y:S01]  /*8df0*/  SHF.R.U64 R12, R12, 0x3, RZ ;  /* 0x000000030c0c7819 */ /* 0x000fe200000012ff */
[----:B------:R-:W-:Y:S01]  /*8e00*/  IMAD.WIDE.U32 R8, R11, UR6, R8 ;  /* 0x000000060b087c25 */ /* 0x000fe2000f8e0008 */
[----:B------:R-:W-:-:S02]  /*8e10*/  LOP3.LUT R24, R25, 0x380, RZ, 0xc0, !PT ;  /* 0x0000038019187812 */ /* 0x000fc400078ec0ff */
[----:B------:R-:W-:Y:S01]  /*8e20*/  LOP3.LUT R12, R12, R15, RZ, 0x3c, !PT ;  /* 0x0000000f0c0c7212 */ /* 0x000fe200078e3cff */
[----:B------:R-:W-:Y:S01]  /*8e30*/  IMAD R14, R10, UR6, RZ ;  /* 0x000000060a0e7c24 */ /* 0x000fe2000f8e02ff */
[----:B------:R-:W-:Y:S02]  /*8e40*/  SHF.R.U64 R24, R24, 0x3, RZ ;  /* 0x0000000318187819 */ /* 0x000fe400000012ff */
[----:B------:R-:W-:Y:S01]  /*8e50*/  IADD3 R13, P2, R6, 0x3000, RZ ;  /* 0x00003000060d7810 */ /* 0x000fe20007f5e0ff */
[----:B------:R-:W-:Y:S01]  /*8e60*/  IMAD R15, R11, UR7, R14 ;  /* 0x000000070b0f7c24 */ /* 0x000fe2000f8e020e */
[----:B------:R-:W-:Y:S01]  /*8e70*/  ULDC.64 UR6, c[0x0][0xb50] ;  /* 0x0002d40000067ab9 */ /* 0x000fe20000000a00 */
[----:B------:R-:W-:Y:S01]  /*8e80*/  LOP3.LUT R24, R24, R25, RZ, 0x3c, !PT ;  /* 0x0000001918187212 */ /* 0x000fe200078e3cff */
[----:B------:R-:W-:Y:S01]  /*8e90*/  IMAD.X R25, RZ, RZ, R7, P0 ;  /* 0x000000ffff197224 */ /* 0x000fe200000e0607 */
[C---:B------:R-:W-:Y:S01]  /*8ea0*/  LEA R14, P4, R8.reuse, UR6, 0x2 ;  /* 0x00000006080e7c11 */ /* 0x040fe2000f8810ff */
[----:B------:R-:W-:Y:S01]  /*8eb0*/  IMAD.IADD R9, R9, 0x1, R15 ;  /* 0x0000000109097824 */ /* 0x000fe200078e020f */
[----:B------:R-:W-:Y:S01]  /*8ec0*/  LOP3.LUT P0, RZ, R19, 0x3, RZ, 0xc0, !PT ;  /* 0x0000000313ff7812 */ /* 0x000fe2000780c0ff */
[----:B------:R-:W-:Y:S01]  /*8ed0*/  IMAD.X R11, RZ, RZ, R7, P2 ;  /* 0x000000ffff0b7224 */ /* 0x000fe200010e0607 */
[----:B------:R-:W-:Y:S01]  /*8ee0*/  LOP3.LUT R10, R13, 0x380, RZ, 0xc0, !PT ;  /* 0x000003800d0a7812 */ /* 0x000fe200078ec0ff */
[----:B------:R-:W-:Y:S01]  /*8ef0*/  SHFL.IDX PT, R20, R14, RZ, 0x1c1f ;  /* 0x001c1fff0e147589 */ /* 0x000fe200000e0000 */
[----:B------:R-:W-:-:S02]  /*8f00*/  LEA.HI.X R26, R8, UR7, R9, 0x2, P4 ;  /* 0x00000007081a7c11 */ /* 0x000fc4000a0f1409 */
[----:B------:R-:W-:Y:S01]  /*8f10*/  MOV R9, UR41 ;  /* 0x0000002900097c02 */ /* 0x000fe20008000f00 */
[----:B------:R-:W-:Y:S01]  /*8f20*/  SHFL.IDX PT, R48, R14, 0x1, 0x1c1f ;  /* 0x003c1f000e307f89 */ /* 0x000fe200000e0000 */
[C---:B------:R-:W-:Y:S02]  /*8f30*/  IADD3 R45, P6, R6.reuse, 0x4000, RZ ;  /* 0x00004000062d7810 */ /* 0x040fe40007fde0ff */
[C---:B------:R-:W-:Y:S01]  /*8f40*/  IADD3 R41, P5, R6.reuse, 0x5000, RZ ;  /* 0x0000500006297810 */ /* 0x040fe20007fbe0ff */
[----:B------:R-:W0:Y:S01]  /*8f50*/  SHFL.IDX PT, R21, R26, RZ, 0x1c1f ;  /* 0x001c1fff1a157589 */ /* 0x000e2200000e0000 */
[----:B------:R-:W-:Y:S01]  /*8f60*/  IMAD R28, R9, 0x80, R168 ;  /* 0x00000080091c7824 */ /* 0x000fe200078e02a8 */
[----:B------:R-:W-:Y:S02]  /*8f70*/  IADD3 R37, P4, R6, 0x6000, RZ ;  /* 0x0000600006257810 */ /* 0x000fe40007f9e0ff */
[----:B------:R-:W1:Y:S01]  /*8f80*/  SHFL.IDX PT, R49, R26, 0x1, 0x1c1f ;  /* 0x003c1f001a317f89 */ /* 0x000e6200000e0000 */
[C---:B------:R-:W-:Y:S01]  /*8f90*/  VIADD R8, R28.reuse, 0x8 ;  /* 0x000000081c087836 */ /* 0x040fe20000000000 */
[----:B------:R-:W-:-:S02]  /*8fa0*/  ISETP.GE.OR P2, PT, R28, R55, P0 ;  /* 0x000000371c00720c */ /* 0x000fc40000746670 */
[----:B------:R-:W-:Y:S02]  /*8fb0*/  LOP3.LUT R15, R6, 0x380, RZ, 0xc0, !PT ;  /* 0x00000380060f7812 */ /* 0x000fe400078ec0ff */
[----:B------:R-:W-:Y:S02]  /*8fc0*/  ISETP.GE.OR P0, PT, R8, R55, P0 ;  /* 0x000000370800720c */ /* 0x000fe40000706670 */
[----:B------:R-:W-:Y:S02]  /*8fd0*/  SHF.R.U64 R10, R10, 0x3, RZ ;  /* 0x000000030a0a7819 */ /* 0x000fe400000012ff */
[----:B------:R-:W-:Y:S02]  /*8fe0*/  LOP3.LUT R44, R45, 0x380, RZ, 0xc0, !PT ;  /* 0x000003802d2c7812 */ /* 0x000fe400078ec0ff */
[----:B------:R-:W-:Y:S02]  /*8ff0*/  LOP3.LUT R40, R41, 0x380, RZ, 0xc0, !PT ;  /* 0x0000038029287812 */ /* 0x000fe400078ec0ff */
[----:B------:R-:W-:-:S02]  /*9000*/  LOP3.LUT R36, R37, 0x380, RZ, 0xc0, !PT ;  /* 0x0000038025247812 */ /* 0x000fc400078ec0ff */
[----:B------:R-:W-:Y:S02]  /*9010*/  SHF.R.U64 R15, R15, 0x3, RZ ;  /* 0x000000030f0f7819 */ /* 0x000fe400000012ff */
[----:B------:R-:W-:Y:S01]  /*9020*/  LOP3.LUT R10, R10, R13, RZ, 0x3c, !PT ;  /* 0x0000000d0a0a7212 */ /* 0x000fe200078e3cff */
[----:B------:R-:W-:Y:S01]  /*9030*/  IMAD.X R13, RZ, RZ, R7, P3 ;  /* 0x000000ffff0d7224 */ /* 0x000fe200018e0607 */
[----:B0-----:R0:W-:Y:S01]  /*9040*/  @!P2 ST.E desc[UR52][R20.64], R5 ;  /* 0x000000051400a985 */ /* 0x0011e2000c101934 */
[----:B------:R-:W-:Y:S01]  /*9050*/  IADD3 R9, P3, R6, 0x7000, RZ ;  /* 0x0000700006097810 */ /* 0x000fe20007f7e0ff */
[----:B------:R-:W-:Y:S01]  /*9060*/  UIMAD UR8, UR9, UR10, URZ ;  /* 0x0000000a090872a4 */ /* 0x000fe2000f8e023f */
[----:B------:R-:W-:Y:S01]  /*9070*/  SHF.R.U64 R44, R44, 0x3, RZ ;  /* 0x000000032c2c7819 */ /* 0x000fe200000012ff */
[----:B------:R-:W-:Y:S01]  /*9080*/  UIMAD.WIDE.U32 UR6, UR4, UR10, URZ ;  /* 0x0000000a040672a5 */ /* 0x000fe2000f8e003f */
[----:B------:R-:W-:Y:S01]  /*9090*/  SHF.R.U64 R40, R40, 0x3, RZ ;  /* 0x0000000328287819 */ /* 0x000fe200000012ff */
[----:B-1----:R1:W-:Y:S01]  /*90a0*/  @!P0 ST.E desc[UR52][R48.64], R0 ;  /* 0x0000000030008985 */ /* 0x0023e2000c101934 */
[----:B------:R-:W-:-:S02]  /*90b0*/  SHF.R.U64 R36, R36, 0x3, RZ ;  /* 0x0000000324247819 */ /* 0x000fc400000012ff */
[----:B------:R-:W-:Y:S01]  /*90c0*/  LOP3.LUT R6, R15, R6, RZ, 0x3c, !PT ;  /* 0x000000060f067212 */ /* 0x000fe200078e3cff */
[----:B0-----:R-:W0:Y:S08]  /*90d0*/  @P1 LDC R5, c[0x0][0xbec] ;  /* 0x0002fb00ff051b82 */ /* 0x001e300000000800 */
[----:B------:R-:W2:Y:S01]  /*90e0*/  @P1 LDC R21, c[0x0][0xbf0] ;  /* 0x0002fc00ff151b82 */ /* 0x000ea20000000800 */
[----:B------:R-:W-:Y:S01]  /*90f0*/  UIMAD UR8, UR4, UR11, UR8 ;  /* 0x0000000b040872a4 */ /* 0x000fe2000f8e0208 */
[----:B------:R-:W-:Y:S01]  /*9100*/  LOP3.LUT R44, R44, R45, RZ, 0x3c, !PT ;  /* 0x0000002d2c2c7212 */ /* 0x000fe200078e3cff */
[--C-:B------:R-:W-:Y:S01]  /*9110*/  IMAD.X R45, RZ, RZ, R7.reuse, P6 ;  /* 0x000000ffff2d7224 */ /* 0x100fe200030e0607 */
[----:B------:R-:W-:Y:S01]  /*9120*/  LOP3.LUT R40, R40, R41, RZ, 0x3c, !PT ;  /* 0x0000002928287212 */ /* 0x000fe200078e3cff */
[--C-:B------:R-:W-:Y:S01]  /*9130*/  IMAD.X R41, RZ, RZ, R7.reuse, P5 ;  /* 0x000000ffff297224 */ /* 0x100fe200028e0607 */
[----:B------:R-:W-:Y:S01]  /*9140*/  LOP3.LUT R36, R36, R37, RZ, 0x3c, !PT ;  /* 0x0000002524247212 */ /* 0x000fe200078e3cff */
[--C-:B------:R-:W-:Y:S01]  /*9150*/  IMAD.X R37, RZ, RZ, R7.reuse, P4 ;  /* 0x000000ffff257224 */ /* 0x100fe200020e0607 */
[----:B------:R3:W5:Y:S01]  /*9160*/  LD.E.128 R28, desc[UR52][R6.64] ;  /* 0x00000034061c7980 */ /* 0x000762000c101d00 */
[----:B------:R-:W-:Y:S01]  /*9170*/  IMAD.X R33, RZ, RZ, R7, P3 ;  /* 0x000000ffff217224 */ /* 0x000fe200018e0607 */
[----:B------:R-:W-:Y:S01]  /*9180*/  ULDC.64 UR10, c[0x0][0xae8] ;  /* 0x0002ba00000a7ab9 */ /* 0x000fe20000000a00 */
[----:B-1----:R-:W-:Y:S01]  /*9190*/  IMAD R0, R17, 0x20, R18 ;  /* 0x0000002011007824 */ /* 0x002fe200078e0212 */
[----:B------:R-:W-:Y:S01]  /*91a0*/  UIADD3 UR7, UR7, UR8, URZ ;  /* 0x0000000807077290 */ /* 0x000fe2000fffe03f */
[----:B------:R-:W-:Y:S01]  /*91b0*/  LOP3.LUT R4, R9, 0x380, RZ, 0xc0, !PT ;  /* 0x0000038009047812 */ /* 0x000fe200078ec0ff */
[----:B------:R-:W-:Y:S01]  /*91c0*/  UIMAD UR4, UR14, UR10, URZ ;  /* 0x0000000a0e0472a4 */ /* 0x000fe2000f8e023f */
[----:B------:R-:W5:Y:S01]  /*91d0*/  LD.E.128 R24, desc[UR52][R24.64] ;  /* 0x0000003418187980 */ /* 0x000f62000c101d00 */
[----:B---3--:R-:W-:-:S02]  /*91e0*/  IMAD.U32 R7, RZ, RZ, UR41 ;  /* 0x00000029ff077e24 */ /* 0x008fc4000f8e00ff */
[----:B------:R-:W-:Y:S01]  /*91f0*/  UIMAD UR4, UR42, UR11, UR4 ;  /* 0x0000000b2a0472a4 */ /* 0x000fe2000f8e0204 */
[----:B------:R-:W-:Y:S01]  /*9200*/  SHF.R.U64 R4, R4, 0x3, RZ ;  /* 0x0000000304047819 */ /* 0x000fe200000012ff */
[----:B------:R-:W-:Y:S01]  /*9210*/  UIMAD.WIDE.U32 UR6, UR42, UR10, UR6 ;  /* 0x0000000a2a0672a5 */ /* 0x000fe2000f8e0006 */
[----:B------:R-:W-:Y:S01]  /*9220*/  IMAD R20, R7, 0x80, R0 ;  /* 0x0000008007147824 */ /* 0x000fe200078e0200 */
[----:B------:R-:W-:Y:S01]  /*9230*/  ULDC.64 UR8, c[0x0][0xaf0] ;  /* 0x0002bc0000087ab9 */ /* 0x000fe20000000a00 */
[----:B------:R-:W-:Y:S01]  /*9240*/  LOP3.LUT R32, R4, R9, RZ, 0x3c, !PT ;  /* 0x0000000904207212 */ /* 0x000fe200078e3cff */
[----:B------:R-:W-:Y:S01]  /*9250*/  UIADD3 UR7, UR7, UR4, URZ ;  /* 0x0000000407077290 */ /* 0x000fe2000fffe03f */
[----:B0-----:R-:W-:Y:S01]  /*9260*/  @P1 IMAD.HI.U32 R0, R20, R5, RZ ;  /* 0x0000000514001227 */ /* 0x001fe200078e00ff */
[----:B------:R-:W-:Y:S01]  /*9270*/  UIMAD UR4, UR39, UR8, URZ ;  /* 0x00000008270472a4 */ /* 0x000fe2000f8e023f */
[----:B------:R-:W5:Y:S01]  /*9280*/  LD.E.128 R12, desc[UR52][R12.64] ;  /* 0x000000340c0c7980 */ /* 0x000f62000c101d00 */
[----:B------:R-:W-:Y:S01]  /*9290*/  UIMAD.WIDE.U32 UR6, UR38, UR8, UR6 ;  /* 0x00000008260672a5 */ /* 0x000fe2000f8e0006 */
[----:B------:R-:W-:Y:S01]  /*92a0*/  IMAD.MOV.U32 R7, RZ, RZ, R20 ;  /* 0x000000ffff077224 */ /* 0x000fe200078e0014 */
[----:B--2---:R-:W-:Y:S01]  /*92b0*/  @P1 SHF.R.U32.HI R7, RZ, R21, R0 ;  /* 0x00000015ff071219 */ /* 0x004fe20000011600 */
[----:B------:R-:W-:Y:S01]  /*92c0*/  UIMAD UR4, UR38, UR9, UR4 ;  /* 0x00000009260472a4 */ /* 0x000fe2000f8e0204 */
[----:B------:R-:W5:Y:S02]  /*92d0*/  LD.E.128 R8, desc[UR52][R10.64] ;  /* 0x000000340a087980 */ /* 0x000f64000c101d00 */
[--C-:B------:R-:W-:Y:S01]  /*92e0*/  SHF.R.S32.HI R0, RZ, 0x1f, R7.reuse ;  /* 0x0000001fff007819 */ /* 0x100fe20000011407 */
[----:B------:R-:W-:Y:S01]  /*92f0*/  UIADD3 UR4, UR7, UR4, URZ ;  /* 0x0000000407047290 */ /* 0x000fe2000fffe03f */
[----:B------:R-:W-:Y:S01]  /*9300*/  IMAD.MOV R6, RZ, RZ, -R7 ;  /* 0x000000ffff067224 */ /* 0x000fe200078e0a07 */
[----:B------:R-:W5:Y:S01]  /*9310*/  LD.E.128 R44, desc[UR52][R44.64] ;  /* 0x000000342c2c7980 */ /* 0x000f62000c101d00 */
[----:B------:R-:W-:-:S02]  /*9320*/  IMAD.U32 R4, RZ, RZ, UR6 ;  /* 0x00000006ff047e24 */ /* 0x000fc4000f8e00ff */
[----:B------:R-:W-:Y:S01]  /*9330*/  IMAD.U32 R5, RZ, RZ, UR7 ;  /* 0x00000007ff057e24 */ /* 0x000fe2000f8e00ff */
[----:B------:R-:W-:Y:S01]  /*9340*/  ULDC.64 UR6, c[0x0][0xae0] ;  /* 0x0002b80000067ab9 */ /* 0x000fe20000000a00 */
[----:B------:R-:W-:Y:S01]  /*9350*/  IMAD R21, R53, R6, R20 ;  /* 0x0000000635157224 */ /* 0x000fe200078e0214 */
[----:B------:R-:W5:Y:S01]  /*9360*/  LD.E.128 R40, desc[UR52][R40.64] ;  /* 0x0000003428287980 */ /* 0x000f62000c101d00 */
[----:B------:R-:W-:Y:S02]  /*9370*/  IMAD R0, R0, UR6, RZ ;  /* 0x0000000600007c24 */ /* 0x000fe4000f8e02ff */
[----:B------:R-:W-:Y:S01]  /*9380*/  IMAD.U32 R5, RZ, RZ, UR4 ;  /* 0x00000004ff057e24 */ /* 0x000fe2000f8e00ff */
[----:B------:R-:W5:Y:S01]  /*9390*/  LD.E.128 R36, desc[UR52][R36.64] ;  /* 0x0000003424247980 */ /* 0x000f62000c101d00 */
[----:B------:R-:W-:-:S03]  /*93a0*/  IMAD R49, R7, UR7, R0 ;  /* 0x0000000707317c24 */ /* 0x000fc6000f8e0200 */
[----:B------:R-:W5:Y:S01]  /*93b0*/  LD.E.128 R32, desc[UR52][R32.64] ;  /* 0x0000003420207980 */ /* 0x000f62000c101d00 */
[----:B------:R-:W-:Y:S01]  /*93c0*/  SHF.R.S32.HI R0, RZ, 0x1f, R21 ;  /* 0x0000001fff007819 */ /* 0x000fe20000011415 */
[----:B------:R-:W-:Y:S01]  /*93d0*/  @!PT LDS RZ, [RZ] ;  /* 0x00000000fffff984 */ /* 0x000fe20000000800 */
[----:B------:R-:W-:Y:S01]  /*93e0*/  @!PT LDS RZ, [RZ] ;  /* 0x00000000fffff984 */ /* 0x000fe20000000800 */
[----:B------:R-:W-:Y:S01]  /*93f0*/  @!PT LDS RZ, [RZ] ;  /* 0x00000000fffff984 */ /* 0x000fe20000000800 */
[----:B------:R-:W-:Y:S01]  /*9400*/  @!PT LDS RZ, [RZ] ;  /* 0x00000000fffff984 */ /* 0x000fe20000000800 */
[----:B------:R0:W-:Y:S06]  /*9410*/  MEMBAR.ALL.CTA ;  /* 0x0000000000007992 */ /* 0x0001ec0000008000 */
[----:B0-----:R-:W0:Y:S01]  /*9420*/  FENCE.VIEW.ASYNC.S ;  /* 0x00000000000073c6 */ /* 0x001e220000000000 */
[----:B------:R-:W-:Y:S01]  /*9430*/  MOV R53, UR41 ;  /* 0x0000002900357c02 */ /* 0x000fe20008000f00 */
[----:B------:R-:W-:Y:S01]  /*9440*/  IMAD.WIDE.U32 R4, R7, UR6, R4 ;  /* 0x0000000607047c25 */ /* 0x000fe2000f8e0004 */
[----:B------:R-:W-:-:S03]  /*9450*/  ULDC.64 UR6, c[0x0][0xad8] ;  /* 0x0002b60000067ab9 */ /* 0x000fc60000000a00 */
[----:B------:R-:W-:Y:S02]  /*9460*/  IMAD.IADD R5, R5, 0x1, R49 ;  /* 0x0000000105057824 */ /* 0x000fe400078e0231 */
[----:B------:R-:W-:Y:S02]  /*9470*/  IMAD R6, R0, UR6, RZ ;  /* 0x0000000600067c24 */ /* 0x000fe4000f8e02ff */
[----:B------:R-:W-:Y:S02]  /*9480*/  IMAD R48, R53, 0x80, R18 ;  /* 0x0000008035307824 */ /* 0x000fe400078e0212 */
[C---:B------:R-:W-:Y:S02]  /*9490*/  IMAD R7, R21.reuse, UR7, R6 ;  /* 0x0000000715077c24 */ /* 0x040fe4000f8e0206 */
[----:B------:R-:W-:Y:S01]  /*94a0*/  IMAD.WIDE.U32 R4, R21, UR6, R4 ;  /* 0x0000000615047c25 */ /* 0x000fe2000f8e0004 */
[----:B------:R-:W-:Y:S01]  /*94b0*/  ISETP.GE.AND P2, PT, R48, R55, PT ;  /* 0x000000373000720c */ /* 0x000fe20003f46270 */
[----:B------:R-:W-:-:S02]  /*94c0*/  ULDC.64 UR6, c[0x0][0xa80] ;  /* 0x0002a00000067ab9 */ /* 0x000fc40000000a00 */
[----:B------:R-:W-:Y:S01]  /*94d0*/  VIADD R3, R3, 0x22820 ;  /* 0x0002282003037836 */ /* 0x000fe20000000000 */
[----:B------:R-:W-:Y:S01]  /*94e0*/  LEA R20, P3, R4, UR6, 0x1 ;  /* 0x0000000604147c11 */ /* 0x000fe2000f8608ff */
[----:B------:R-:W-:Y:S02]  /*94f0*/  IMAD.IADD R5, R5, 0x1, R7 ;  /* 0x0000000105057824 */ /* 0x000fe400078e0207 */
[----:B------:R-:W-:Y:S01]  /*9500*/  VIADD R0, R48, 0x20 ;  /* 0x0000002030007836 */ /* 0x000fe20000000000 */
[----:B------:R-:W-:Y:S02]  /*9510*/  PRMT R3, RZ, 0x654, R3 ;  /* 0x00000654ff037816 */ /* 0x000fe40000000003 */
[----:B------:R-:W-:Y:S02]  /*9520*/  LEA.HI.X R21, R4, UR7, R5, 0x1, P3 ;  /* 0x0000000704157c11 */ /* 0x000fe400098f0c05 */
[-C--:B------:R-:W-:Y:S01]  /*9530*/  ISETP.GE.AND P0, PT, R0, R55.reuse, PT ;  /* 0x000000370000720c */ /* 0x080fe20003f06270 */
[----:B------:R-:W-:Y:S01]  /*9540*/  VIADD R0, R48, 0x40 ;  /* 0x0000004030007836 */ /* 0x000fe20000000000 */
[----:B0-----:R0:W-:Y:S01]  /*9550*/  SYNCS.ARRIVE.TRANS64.RED.A1T0 RZ, [R3+URZ], RZ ;  /* 0x000000ff03ff79a7 */ /* 0x0011e2000810043f */
[----:B------:R1:W2:Y:S01]  /*9560*/  SHFL.IDX PT, R7, R20, RZ, 0x181f ;  /* 0x00181fff14077589 */ /* 0x0002a200000e0000 */
[----:B------:R-:W-:Y:S02]  /*9570*/  BSSY B1, `(.L_x_265) ;  /* 0x000000d000017945 */ /* 0x000fe40003800000 */
[----:B------:R-:W-:Y:S01]  /*9580*/  ISETP.GE.AND P1, PT, R0, R55, PT ;  /* 0x000000370000720c */ /* 0x000fe20003f26270 */
[----:B0-----:R1:W0:Y:S01]  /*9590*/  SHFL.IDX PT, R3, R21, RZ, 0x181f ;  /* 0x00181fff15037589 */ /* 0x00122200000e0000 */
[----:B------:R-:W-:Y:S11]  /*95a0*/  @P2 BRA `(.L_x_266) ;  /* 0x0000000000242947 */ /* 0x000ff60003800000 */
[----:B------:R-:W-:Y:S02]  /*95b0*/  ULDC UR4, c[0x0][0xac8] ;  /* 0x0002b20000047ab9 */ /* 0x000fe40000000800 */
[----:B------:R-:W-:Y:S02]  /*95c0*/  ISETP.GE.AND P2, PT, R2, UR4, PT ;  /* 0x0000000402007c0c */ /* 0x000fe4000bf46270 */
[----:B------:R-:W-:-:S11]  /*95d0*/  ISETP.GE.AND P3, PT, R16, UR4, PT ;  /* 0x0000000410007c0c */ /* 0x000fd6000bf66270 */
[-C--:B--2---:R-:W-:Y:S02]  /*95e0*/  @!P2 LEA R4, P4, R2, R7.reuse, 0x1 ;  /* 0x000000070204a211 */ /* 0x084fe400078808ff */
[----:B------:R-:W-:Y:S02]  /*95f0*/  @!P3 LEA R6, P5, R16, R7, 0x1 ;  /* 0x000000071006b211 */ /* 0x000fe400078a08ff */
[-C--:B0-----:R-:W-:Y:S02]  /*9600*/  @!P2 LEA.HI.X R5, R2, R3.reuse, R193, 0x1, P4 ;  /* 0x000000030205a211 */ /* 0x081fe400020f0cc1 */
[----:B------:R-:W-:-:S03]  /*9610*/  @!P3 LEA.HI.X R7, R16, R3, R192, 0x1, P5 ;  /* 0x000000031007b211 */ /* 0x000fc600028f0cc0 */
[----:B-----5:R3:W-:Y:S04]  /*9620*/  @!P2 ST.E.128 desc[UR52][R4.64], R28 ;  /* 0x0000001c0400a985 */ /* 0x0207e8000c101d34 */
[----:B------:R3:W-:Y:S02]  /*9630*/  @!P3 ST.E.128 desc[UR52][R6.64], R44 ;  /* 0x0000002c0600b985 */ /* 0x0007e4000c101d34 */
.L_x_266:
[----:B------:R-:W-:Y:S05]  /*9640*/  BSYNC B1 ;  /* 0x0000000000017941 */ /* 0x000fea0003800000 */
.L_x_265:
[----:B0-----:R0:W4:Y:S01]  /*9650*/  SHFL.IDX PT, R3, R21, 0x1, 0x181f ;  /* 0x00381f0015037f89 */ /* 0x00112200000e0000 */
[----:B------:R-:W-:Y:S03]  /*9660*/  BSSY B1, `(.L_x_267) ;  /* 0x000000c000017945 */ /* 0x000fe60003800000 */
[----:B--23--:R0:W2:Y:S01]  /*9670*/  SHFL.IDX PT, R7, R20, 0x1, 0x181f ;  /* 0x00381f0014077f89 */ /* 0x00c0a200000e0000 */
[----:B------:R-:W-:Y:S05]  /*9680*/  @P0 BRA `(.L_x_268) ;  /* 0x0000000000240947 */ /* 0x000fea0003800000 */
[----:B------:R-:W-:Y:S02]  /*9690*/  ULDC UR4, c[0x0][0xac8] ;  /* 0x0002b20000047ab9 */ /* 0x000fe40000000800 */
[----:B------:R-:W-:Y:S02]  /*96a0*/  ISETP.GE.AND P3, PT, R2, UR4, PT ;  /* 0x0000000402007c0c */ /* 0x000fe4000bf66270 */
[----:B------:R-:W-:-:S11]  /*96b0*/  ISETP.GE.AND P4, PT, R16, UR4, PT ;  /* 0x0000000410007c0c */ /* 0x000fd6000bf86270 */
[-C--:B--2---:R-:W-:Y:S02]  /*96c0*/  @!P3 LEA R4, P0, R2, R7.reuse, 0x1 ;  /* 0x000000070204b211 */ /* 0x084fe400078008ff */
[----:B------:R-:W-:Y:S02]  /*96d0*/  @!P4 LEA R6, P2, R16, R7, 0x1 ;  /* 0x000000071006c211 */ /* 0x000fe400078408ff */
[-C--:B----4-:R-:W-:Y:S02]  /*96e0*/  @!P3 LEA.HI.X R5, R2, R3.reuse, R193, 0x1, P0 ;  /* 0x000000030205b211 */ /* 0x090fe400000f0cc1 */
[----:B------:R-:W-:-:S03]  /*96f0*/  @!P4 LEA.HI.X R7, R16, R3, R192, 0x1, P2 ;  /* 0x000000031007c211 */ /* 0x000fc600010f0cc0 */
[----:B-----5:R3:W-:Y:S04]  /*9700*/  @!P3 ST.E.128 desc[UR52][R4.64], R24 ;  /* 0x000000180400b985 */ /* 0x0207e8000c101d34 */
[----:B------:R3:W-:Y:S02]  /*9710*/  @!P4 ST.E.128 desc[UR52][R6.64], R40 ;  /* 0x000000280600c985 */ /* 0x0007e4000c101d34 */
.L_x_268:
[----:B------:R-:W-:Y:S05]  /*9720*/  BSYNC B1 ;  /* 0x0000000000017941 */ /* 0x000fea0003800000 */
.L_x_267:
[----:B----4-:R4:W0:Y:S01]  /*9730*/  SHFL.IDX PT, R3, R21, 0x2, 0x181f ;  /* 0x00581f0015037f89 */ /* 0x01082200000e0000 */
        /* <DEDUP_REMOVED lines=12> */
.L_x_270:
[----:B------:R-:W-:Y:S05]  /*9800*/  BSYNC B1 ;  /* 0x0000000000017941 */ /* 0x000fea0003800000 */
.L_x_269:
[----:B------:R-:W-:Y:S01]  /*9810*/  VIADD R0, R48, 0x60 ;  /* 0x0000006030007836 */ /* 0x000fe20000000000 */
[----:B01--4-:R-:W0:Y:S04]  /*9820*/  SHFL.IDX PT, R21, R21, 0x3, 0x181f ;  /* 0x00781f0015157f89 */ /* 0x013e2800000e0000 */
[----:B------:R-:W-:Y:S01]  /*9830*/  ISETP.GE.AND P0, PT, R0, R55, PT ;  /* 0x000000370000720c */ /* 0x000fe20003f06270 */
[----:B------:R1:W4:-:S12]  /*9840*/  SHFL.IDX PT, R3, R20, 0x3, 0x181f ;  /* 0x00781f0014037f89 */ /* 0x00031800000e0000 */
[----:B-1----:R-:W-:Y:S05]  /*9850*/  @P0 BRA `(.L_x_271) ;  /* 0x0000000c00140947 */ /* 0x002fea0003800000 */
[----:B------:R-:W-:Y:S02]  /*9860*/  ULDC UR4, c[0x0][0xac8] ;  /* 0x0002b20000047ab9 */ /* 0x000fe40000000800 */
[----:B------:R-:W-:-:S13]  /*9870*/  ISETP.GE.AND P1, PT, R2, UR4, PT ;  /* 0x0000000402007c0c */ /* 0x000fda000bf26270 */
[----:B---34-:R-:W-:-:S04]  /*9880*/  @!P1 LEA R4, P0, R2, R3, 0x1 ;  /* 0x0000000302049211 */ /* 0x018fc800078008ff */
[----:B0-----:R-:W-:Y:S02]  /*9890*/  @!P1 LEA.HI.X R5, R2, R21, R193, 0x1, P0 ;  /* 0x0000001502059211 */ /* 0x001fe400000f0cc1 */
[----:B------:R-:W-:-:S03]  /*98a0*/  ISETP.GE.AND P0, PT, R16, UR4, PT ;  /* 0x0000000410007c0c */ /* 0x000fc6000bf06270 */
[----:B-----5:R1:W-:Y:S10]  /*98b0*/  @!P1 ST.E.128 desc[UR52][R4.64], R8 ;  /* 0x0000000804009985 */ /* 0x0203f4000c101d34 */
[----:B------:R-:W-:Y:S05]  /*98c0*/  @P0 BRA `(.L_x_271) ;  /* 0x0000000800f80947 */ /* 0x000fea0003800000 */
[----:B-1----:R-:W-:-:S04]  /*98d0*/  LEA R4, P0, R16, R3, 0x1 ;  /* 0x0000000310047211 */ /* 0x002fc800078008ff */
[----:B------:R-:W-:-:S05]  /*98e0*/  LEA.HI.X R5, R16, R21, R192, 0x1, P0 ;  /* 0x0000001510057211 */ /* 0x000fca00000f0cc0 */
[----:B------:R0:W-:Y:S01]  /*98f0*/  ST.E.128 desc[UR52][R4.64], R32 ;  /* 0x0000002004007985 */ /* 0x0001e2000c101d34 */
[----:B------:R-:W-:Y:S05]  /*9900*/  BRA `(.L_x_271) ;  /* 0x0000000800e87947 */ /* 0x000fea0003800000 */
.L_x_263:
[----:B------:R-:W-:Y:S01]  /*9910*/  ULDC.64 UR6, c[0x0][0xc00] ;  /* 0x0003000000067ab9 */ /* 0x000fe20000000a00 */
[----:B------:R-:W-:Y:S01]  /*9920*/  ULDC UR4, c[0x0][0xa88] ;  /* 0x0002a20000047ab9 */ /* 0x000fe20000000800 */
[----:B------:R-:W-:Y:S01]  /*9930*/  UISETP.NE.U32.AND UP0, UPT, UR6, URZ, UPT ;  /* 0x0000003f0600728c */ /* 0x000fe2000bf05070 */
[----:B------:R-:W0:Y:S03]  /*9940*/  LDC R11, c[0x0][0xbe8] ;  /* 0x0002fa00ff0b7b82 */ /* 0x000e260000000800 */
[----:B------:R-:W-:-:S03]  /*9950*/  UISETP.NE.AND.EX UP0, UPT, UR7, URZ, UPT, UP0 ;  /* 0x0000003f0700728c */ /* 0x000fc6000bf05300 */
[----:B------:R-:W-:Y:S02]  /*9960*/  ULDC.64 UR6, c[0x0][0xc00] ;  /* 0x0003000000067ab9 */ /* 0x000fe40000000a00 */
[----:B------:R-:W-:Y:S01]  /*9970*/  UIMAD.WIDE UR6, UR38, 0x4, UR6 ;  /* 0x00000004260678a5 */ /* 0x000fe2000f8e0206 */
[----:B------:R-:W-:-:S05]  /*9980*/  PLOP3.LUT P2, PT, PT, PT, UP0, 0x80, 0x0 ;  /* 0x000000000000781c */ /* 0x000fca0003f4f008 */
[----:B------:R-:W-:Y:S02]  /*9990*/  IMAD.U32 R4, RZ, RZ, UR6 ;  /* 0x00000006ff047e24 */ /* 0x000fe4000f8e00ff */
[----:B------:R-:W-:Y:S01]  /*99a0*/  IMAD.U32 R5, RZ, RZ, UR7 ;  /* 0x00000007ff057e24 */ /* 0x000fe2000f8e00ff */
[----:B------:R-:W-:Y:S02]  /*99b0*/  ULDC.64 UR6, c[0x0][0xc08] ;  /* 0x0003020000067ab9 */ /* 0x000fe40000000a00 */
[----:B------:R-:W-:-:S03]  /*99c0*/  UISETP.NE.U32.AND UP1, UPT, UR6, URZ, UPT ;  /* 0x0000003f0600728c */ /* 0x000fc6000bf25070 */
[----:B------:R-:W2:Y:S01]  /*99d0*/  @P2 LDG.E R3, desc[UR52][R4.64] ;  /* 0x0000003404032981 */ /* 0x000ea2000c1e1900 */
[----:B------:R-:W-:Y:S01]  /*99e0*/  UISETP.NE.AND.EX UP1, UPT, UR7, URZ, UPT, UP1 ;  /* 0x0000003f0700728c */ /* 0x000fe2000bf25310 */
[----:B------:R-:W-:-:S05]  /*99f0*/  IMAD.U32 R0, RZ, RZ, UR4 ;  /* 0x00000004ff007e24 */ /* 0x000fca000f8e00ff */
[----:B------:R-:W-:-:S05]  /*9a00*/  PLOP3.LUT P3, PT, PT, PT, UP1, 0x80, 0x0 ;  /* 0x000000000000781c */ /* 0x000fca0003f6f018 */
[----:B------:R-:W-:Y:S02]  /*9a10*/  @UP1 ULDC.64 UR6, c[0x0][0xc08] ;  /* 0x0003020000061ab9 */ /* 0x000fe40000000a00 */
[----:B------:R-:W-:-:S06]  /*9a20*/  @UP1 UIMAD.WIDE UR6, UR38, 0x4, UR6 ;  /* 0x00000004260618a5 */ /* 0x000fcc000f8e0206 */
[----:B------:R-:W-:Y:S02]  /*9a30*/  IMAD.U32 R6, RZ, RZ, UR6 ;  /* 0x00000006ff067e24 */ /* 0x000fe4000f8e00ff */
[----:B------:R-:W-:-:S05]  /*9a40*/  IMAD.U32 R7, RZ, RZ, UR7 ;  /* 0x00000007ff077e24 */ /* 0x000fca000f8e00ff */
[----:B------:R1:W5:Y:S01]  /*9a50*/  @P3 LDG.E R0, desc[UR52][R6.64] ;  /* 0x0000003406003981 */ /* 0x000362000c1e1900 */
[----:B0-----:R-:W-:Y:S01]  /*9a60*/  ISETP.NE.AND P0, PT, R11, 0x1, PT ;  /* 0x000000010b00780c */ /* 0x001fe20003f05270 */
[----:B------:R-:W-:Y:S01]  /*9a70*/  UMOV UR4, URZ ;  /* 0x0000003f00047c82 */ /* 0x000fe20008000000 */
[----:B------:R-:W-:Y:S01]  /*9a80*/  USHF.R.S32.HI UR10, URZ, 0x1f, UR42 ;  /* 0x0000001f3f0a7899 */ /* 0x000fe2000801142a */
[----:B------:R-:W-:-:S10]  /*9a90*/  ISETP.GE.AND P1, PT, R194, 0x80, PT ;  /* 0x00000080c200780c */ /* 0x000fd40003f26270 */
[----:B------:R-:W0:Y:S01]  /*9aa0*/  @P0 LDC R9, c[0x0][0xbec] ;  /* 0x0002fb00ff090b82 */ /* 0x000e220000000800 */
[----:B--2---:R-:W-:-:S13]  /*9ab0*/  @P2 R2UR UR4, R3 ;  /* 0x00000000030422ca */ /* 0x004fda00000e0000 */
[----:B------:R-:W-:Y:S01]  /*9ac0*/  USHF.R.S32.HI UR9, URZ, 0x1f, UR4 ;  /* 0x0000001f3f097899 */ /* 0x000fe20008011404 */
[----:B01----:R-:W-:Y:S11]  /*9ad0*/  @P3 BRA `(.L_x_272) ;  /* 0x0000000000103947 */ /* 0x003ff60003800000 */
[----:B------:R-:W-:Y:S05]  /*9ae0*/  @!P2 BRA `(.L_x_272) ;  /* 0x00000000000ca947 */ /* 0x000fea0003800000 */
[----:B------:R-:W2:Y:S04]  /*9af0*/  LDG.E R3, desc[UR52][R4.64] ;  /* 0x0000003404037981 */ /* 0x000ea8000c1e1900 */
[----:B-----5:R-:W2:Y:S02]  /*9b00*/  LDG.E R0, desc[UR52][R4.64+0x4] ;  /* 0x0000043404007981 */ /* 0x020ea4000c1e1900 */
[----:B--2---:R-:W-:-:S07]  /*9b10*/  IMAD.IADD R0, R0, 0x1, -R3 ;  /* 0x0000000100007824 */ /* 0x004fce00078e0a03 */
.L_x_272:
[----:B------:R-:W-:Y:S01]  /*9b20*/  USEL UR38, UR38, URZ, !UP0 ;  /* 0x0000003f26267287 */ /* 0x000fe2000c000000 */
[----:B------:R-:W-:Y:S01]  /*9b30*/  BSSY B1, `(.L_x_273) ;  /* 0x000002d000017945 */ /* 0x000fe20003800000 */
[----:B------:R-:W-:-:S03]  /*9b40*/  USEL UR39, UR39, URZ, !UP0 ;  /* 0x0000003f27277287 */ /* 0x000fc6000c000000 */
[----:B------:R-:W-:Y:S09]  /*9b50*/  @P1 BRA `(.L_x_274) ;  /* 0x0000000000a81947 */ /* 0x000ff20003800000 */
[----:B------:R-:W0:Y:S01]  /*9b60*/  S2R R4, SR_TID.X ;  /* 0x0000000000047919 */ /* 0x000e220000002100 */
[----:B------:R-:W1:Y:S01]  /*9b70*/  LDC R6, c[0x0][0xbe8] ;  /* 0x0002fa00ff067b82 */ /* 0x000e620000000800 */
[----:B------:R-:W-:-:S04]  /*9b80*/  IMAD.U32 R3, RZ, RZ, UR41 ;  /* 0x00000029ff037e24 */ /* 0x000fc8000f8e00ff */
[----:B0-----:R-:W-:Y:S02]  /*9b90*/  IMAD R3, R3, 0x80, R4 ;  /* 0x0000008003037824 */ /* 0x001fe400078e0204 */
[----:B-1---5:R-:W-:Y:S02]  /*9ba0*/  IMAD R4, R0, R6, RZ ;  /* 0x0000000600047224 */ /* 0x022fe400078e02ff */
[----:B------:R-:W-:-:S05]  /*9bb0*/  VIADD R5, R3, 0xffffff80 ;  /* 0xffffff8003057836 */ /* 0x000fca0000000000 */
[----:B------:R-:W-:-:S13]  /*9bc0*/  ISETP.GE.AND P1, PT, R5, R4, PT ;  /* 0x000000040500720c */ /* 0x000fda0003f26270 */
[----:B------:R-:W-:Y:S05]  /*9bd0*/  @P1 BRA `(.L_x_274) ;  /* 0x0000000000881947 */ /* 0x000fea0003800000 */
[----:B------:R-:W-:Y:S01]  /*9be0*/  ISETP.NE.AND P1, PT, R6, 0x1, PT ;  /* 0x000000010600780c */ /* 0x000fe20003f25270 */
[----:B------:R-:W-:Y:S01]  /*9bf0*/  ULDC.64 UR12, c[0x0][0xb90] ;  /* 0x0002e400000c7ab9 */ /* 0x000fe20000000a00 */
[----:B------:R-:W-:Y:S01]  /*9c00*/  UMOV UR6, UR4 ;  /* 0x0000000400067c82 */ /* 0x000fe20008000000 */
[----:B------:R-:W-:Y:S01]  /*9c10*/  UIMAD UR8, UR10, UR12, URZ ;  /* 0x0000000c0a0872a4 */ /* 0x000fe2000f8e023f */
[----:B------:R-:W-:Y:S02]  /*9c20*/  UMOV UR7, UR9 ;  /* 0x0000000900077c82 */ /* 0x000fe40008000000 */
[----:B------:R-:W-:Y:S02]  /*9c30*/  UIMAD.WIDE.U32 UR6, UR42, UR12, UR6 ;  /* 0x0000000c2a0672a5 */ /* 0x000fe4000f8e0006 */
[----:B------:R-:W-:-:S03]  /*9c40*/  UIMAD UR8, UR42, UR13, UR8 ;  /* 0x0000000d2a0872a4 */ /* 0x000fc6000f8e0208 */
[----:B------:R-:W-:Y:S02]  /*9c50*/  ULDC.64 UR12, c[0x0][0xb98] ;  /* 0x0002e600000c7ab9 */ /* 0x000fe40000000a00 */
[----:B------:R-:W0:Y:S01]  /*9c60*/  @P1 LDC R4, c[0x0][0xbec] ;  /* 0x0002fb00ff041b82 */ /* 0x000e220000000800 */
[----:B------:R-:W-:Y:S02]  /*9c70*/  UIADD3 UR7, UR7, UR8, URZ ;  /* 0x0000000807077290 */ /* 0x000fe4000fffe03f */
[----:B------:R-:W-:Y:S02]  /*9c80*/  UIMAD UR8, UR39, UR12, URZ ;  /* 0x0000000c270872a4 */ /* 0x000fe4000f8e023f */
[----:B------:R-:W-:Y:S02]  /*9c90*/  UIMAD.WIDE.U32 UR6, UR38, UR12, UR6 ;  /* 0x0000000c260672a5 */ /* 0x000fe4000f8e0006 */
[----:B------:R-:W-:Y:S01]  /*9ca0*/  UIMAD UR8, UR38, UR13, UR8 ;  /* 0x0000000d260872a4 */ /* 0x000fe2000f8e0208 */
[----:B------:R-:W1:Y:S02]  /*9cb0*/  @P1 LDC R8, c[0x0][0xbf0] ;  /* 0x0002fc00ff081b82 */ /* 0x000e640000000800 */
[----:B------:R-:W-:Y:S01]  /*9cc0*/  ULDC.64 UR12, c[0x0][0xb88] ;  /* 0x0002e200000c7ab9 */ /* 0x000fe20000000a00 */
[----:B0-----:R-:W-:-:S04]  /*9cd0*/  @P1 IMAD.HI.U32 R3, R5, R4, RZ ;  /* 0x0000000405031227 */ /* 0x001fc800078e00ff */
[----:B------:R-:W-:Y:S01]  /*9ce0*/  IMAD.MOV.U32 R4, RZ, RZ, R5 ;  /* 0x000000ffff047224 */ /* 0x000fe200078e0005 */
[----:B-1----:R-:W-:Y:S01]  /*9cf0*/  @P1 SHF.R.U32.HI R4, RZ, R8, R3 ;  /* 0x00000008ff041219 */ /* 0x002fe20000011603 */
[----:B------:R-:W-:-:S03]  /*9d00*/  IMAD.U32 R8, RZ, RZ, UR8 ;  /* 0x00000008ff087e24 */ /* 0x000fc6000f8e00ff */
[----:B------:R-:W-:-:S05]  /*9d10*/  IADD3 R3, -R4, RZ, RZ ;  /* 0x000000ff04037210 */ /* 0x000fca0007ffe1ff */
[----:B------:R-:W-:Y:S01]  /*9d20*/  IMAD R3, R6, R3, R5 ;  /* 0x0000000306037224 */ /* 0x000fe200078e0205 */
[----:B------:R-:W-:Y:S02]  /*9d30*/  SHF.R.S32.HI R5, RZ, 0x1f, R4 ;  /* 0x0000001fff057819 */ /* 0x000fe40000011404 */
[----:B------:R-:W-:Y:S02]  /*9d40*/  IADD3 R4, P1, R4, UR6, RZ ;  /* 0x0000000604047c10 */ /* 0x000fe4000ff3e0ff */
[----:B------:R-:W-:Y:S02]  /*9d50*/  SHF.R.S32.HI R6, RZ, 0x1f, R3 ;  /* 0x0000001fff067819 */ /* 0x000fe40000011403 */
[----:B------:R-:W-:Y:S01]  /*9d60*/  IADD3.X R5, R5, UR7, R8, P1, !PT ;  /* 0x0000000705057c10 */ /* 0x000fe20008ffe408 */
[----:B------:R-:W-:Y:S02]  /*9d70*/  ULDC.64 UR6, c[0x0][0xb50] ;  /* 0x0002d40000067ab9 */ /* 0x000fe40000000a00 */
[----:B------:R-:W-:-:S02]  /*9d80*/  IMAD R6, R6, UR12, RZ ;  /* 0x0000000c06067c24 */ /* 0x000fc4000f8e02ff */
[----:B------:R-:W-:-:S04]  /*9d90*/  IMAD.WIDE.U32 R4, R3, UR12, R4 ;  /* 0x0000000c03047c25 */ /* 0x000fc8000f8e0004 */
[----:B------:R-:W-:Y:S01]  /*9da0*/  IMAD R7, R3, UR13, R6 ;  /* 0x0000000d03077c24 */ /* 0x000fe2000f8e0206 */
[----:B------:R-:W-:-:S03]  /*9db0*/  LEA R6, P1, R4, UR6, 0x2 ;  /* 0x0000000604067c11 */ /* 0x000fc6000f8210ff */
[----:B------:R-:W-:-:S05]  /*9dc0*/  IMAD.IADD R3, R5, 0x1, R7 ;  /* 0x0000000105037824 */ /* 0x000fca00078e0207 */
[----:B------:R-:W-:Y:S01]  /*9dd0*/  LEA.HI.X R7, R4, UR7, R3, 0x2, P1 ;  /* 0x0000000704077c11 */ /* 0x000fe200088f1403 */
[----:B------:R-:W-:-:S05]  /*9de0*/  IMAD.MOV.U32 R3, RZ, RZ, -0x800000 ;  /* 0xff800000ff037424 */ /* 0x000fca00078e00ff */
[----:B------:R0:W-:Y:S02]  /*9df0*/  STG.E desc[UR52][R6.64], R3 ;  /* 0x0000000306007986 */ /* 0x0001e4000c101934 */
.L_x_274:
[----:B------:R-:W-:Y:S05]  /*9e00*/  BSYNC B1 ;  /* 0x0000000000017941 */ /* 0x000fea0003800000 */
.L_x_273:
[----:B------:R-:W1:Y:S01]  /*9e10*/  @P0 LDC R5, c[0x0][0xbf0] ;  /* 0x0002fc00ff050b82 */ /* 0x000e620000000800 */
[----:B------:R-:W-:Y:S01]  /*9e20*/  ULDC.64 UR12, c[0x0][0xaa0] ;  /* 0x0002a800000c7ab9 */ /* 0x000fe20000000a00 */
[----:B0-----:R-:W-:Y:S01]  /*9e30*/  IMAD R3, R17, 0x20, R18 ;  /* 0x0000002011037824 */ /* 0x001fe200078e0212 */
[----:B------:R-:W-:Y:S01]  /*9e40*/  UIMAD UR8, UR9, UR12, URZ ;  /* 0x0000000c090872a4 */ /* 0x000fe2000f8e023f */
[----:B------:R-:W-:Y:S01]  /*9e50*/  IMAD.U32 R8, RZ, RZ, UR41 ;  /* 0x00000029ff087e24 */ /* 0x000fe2000f8e00ff */
[----:B------:R-:W-:Y:S01]  /*9e60*/  UIMAD.WIDE.U32 UR6, UR4, UR12, URZ ;  /* 0x0000000c040672a5 */ /* 0x000fe2000f8e003f */
[----:B------:R-:W-:Y:S01]  /*9e70*/  IMAD.U32 R13, RZ, RZ, UR41 ;  /* 0x00000029ff0d7e24 */ /* 0x000fe2000f8e00ff */
[----:B------:R-:W-:Y:S01]  /*9e80*/  UIMAD UR8, UR4, UR13, UR8 ;  /* 0x0000000d040872a4 */ /* 0x000fe2000f8e0208 */
[----:B------:R-:W-:Y:S01]  /*9e90*/  IMAD R8, R8, 0x80, R3 ;  /* 0x0000008008087824 */ /* 0x000fe200078e0203 */
[----:B------:R-:W-:Y:S01]  /*9ea0*/  BSSY B1, `(.L_x_275) ;  /* 0x0000036000017945 */ /* 0x000fe20003800000 */
[----:B------:R-:W-:Y:S01]  /*9eb0*/  ULDC.64 UR12, c[0x0][0xae8] ;  /* 0x0002ba00000c7ab9 */ /* 0x000fe20000000a00 */
[----:B------:R-:W-:Y:S01]  /*9ec0*/  UIADD3 UR7, UR7, UR8, URZ ;  /* 0x0000000807077290 */ /* 0x000fe2000fffe03f */
[----:B------:R-:W-:Y:S01]  /*9ed0*/  @P0 IMAD.HI.U32 R4, R8, R9, RZ ;  /* 0x0000000908040227 */ /* 0x000fe200078e00ff */
[----:B------:R-:W-:-:S02]  /*9ee0*/  UIMAD UR4, UR10, UR12, URZ ;  /* 0x0000000c0a0472a4 */ /* 0x000fc4000f8e023f */
[----:B------:R-:W-:Y:S01]  /*9ef0*/  UIMAD.WIDE.U32 UR6, UR42, UR12, UR6 ;  /* 0x0000000c2a0672a5 */ /* 0x000fe2000f8e0006 */
[----:B------:R-:W-:Y:S01]  /*9f00*/  IMAD.MOV.U32 R3, RZ, RZ, R8 ;  /* 0x000000ffff037224 */ /* 0x000fe200078e0008 */
[----:B------:R-:W-:Y:S01]  /*9f10*/  UIMAD UR4, UR42, UR13, UR4 ;  /* 0x0000000d2a0472a4 */ /* 0x000fe2000f8e0204 */
[----:B------:R-:W-:-:S03]  /*9f20*/  ULDC.64 UR8, c[0x0][0xaf0] ;  /* 0x0002bc0000087ab9 */ /* 0x000fc60000000a00 */
[----:B------:R-:W-:Y:S02]  /*9f30*/  UIADD3 UR7, UR7, UR4, URZ ;  /* 0x0000000407077290 */ /* 0x000fe4000fffe03f */
[----:B------:R-:W-:Y:S01]  /*9f40*/  UIMAD UR4, UR39, UR8, URZ ;  /* 0x00000008270472a4 */ /* 0x000fe2000f8e023f */
[----:B-1----:R-:W-:Y:S01]  /*9f50*/  @P0 SHF.R.U32.HI R3, RZ, R5, R4 ;  /* 0x00000005ff030219 */ /* 0x002fe20000011604 */
[----:B------:R-:W-:Y:S02]  /*9f60*/  UIMAD.WIDE.U32 UR6, UR38, UR8, UR6 ;  /* 0x00000008260672a5 */ /* 0x000fe4000f8e0006 */
[----:B------:R-:W-:Y:S01]  /*9f70*/  UIMAD UR4, UR38, UR9, UR4 ;  /* 0x00000009260472a4 */ /* 0x000fe2000f8e0204 */
[--C-:B------:R-:W-:Y:S01]  /*9f80*/  SHF.R.S32.HI R4, RZ, 0x1f, R3.reuse ;  /* 0x0000001fff047819 */ /* 0x100fe20000011403 */
[----:B------:R-:W-:Y:S01]  /*9f90*/  IMAD.MOV R7, RZ, RZ, -R3 ;  /* 0x000000ffff077224 */ /* 0x000fe200078e0a03 */
[----:B------:R-:W-:Y:S01]  /*9fa0*/  ULDC.64 UR8, c[0x0][0xae0] ;  /* 0x0002b80000087ab9 */ /* 0x000fe20000000a00 */
[----:B------:R-:W-:-:S02]  /*9fb0*/  UIADD3 UR4, UR7, UR4, URZ ;  /* 0x0000000407047290 */ /* 0x000fc4000fffe03f */
[----:B------:R-:W-:Y:S02]  /*9fc0*/  IMAD.U32 R5, RZ, RZ, UR7 ;  /* 0x00000007ff057e24 */ /* 0x000fe4000f8e00ff */
[----:B------:R-:W-:Y:S02]  /*9fd0*/  IMAD R6, R4, UR8, RZ ;  /* 0x0000000804067c24 */ /* 0x000fe4000f8e02ff */
[----:B------:R-:W-:Y:S01]  /*9fe0*/  IMAD.U32 R4, RZ, RZ, UR6 ;  /* 0x00000006ff047e24 */ /* 0x000fe2000f8e00ff */
[----:B------:R-:W-:Y:S01]  /*9ff0*/  ULDC.64 UR6, c[0x0][0xad8] ;  /* 0x0002b60000067ab9 */ /* 0x000fe20000000a00 */
[----:B------:R-:W-:Y:S02]  /*a000*/  IMAD.U32 R5, RZ, RZ, UR4 ;  /* 0x00000004ff057e24 */ /* 0x000fe4000f8e00ff */
[----:B------:R-:W-:Y:S02]  /*a010*/  IMAD R7, R11, R7, R8 ;  /* 0x000000070b077224 */ /* 0x000fe400078e0208 */
[----:B------:R-:W-:-:S02]  /*a020*/  IMAD R9, R3, UR9, R6 ;  /* 0x0000000903097c24 */ /* 0x000fc4000f8e0206 */
[----:B------:R-:W-:Y:S01]  /*a030*/  IMAD.WIDE.U32 R4, R3, UR8, R4 ;  /* 0x0000000803047c25 */ /* 0x000fe2000f8e0004 */
[----:B------:R-:W-:-:S03]  /*a040*/  SHF.R.S32.HI R3, RZ, 0x1f, R7 ;  /* 0x0000001fff037819 */ /* 0x000fc60000011407 */
[----:B------:R-:W-:Y:S02]  /*a050*/  IMAD.IADD R5, R5, 0x1, R9 ;  /* 0x0000000105057824 */ /* 0x000fe400078e0209 */
[----:B------:R-:W-:Y:S02]  /*a060*/  IMAD R6, R3, UR6, RZ ;  /* 0x0000000603067c24 */ /* 0x000fe4000f8e02ff */
[----:B------:R-:W-:Y:S02]  /*a070*/  IMAD R8, R13, 0x80, R18 ;  /* 0x000000800d087824 */ /* 0x000fe400078e0212 */
[----:B-----5:R-:W-:Y:S02]  /*a080*/  IMAD R11, R0, R11, RZ ;  /* 0x0000000b000b7224 */ /* 0x020fe400078e02ff */
[C---:B------:R-:W-:Y:S02]  /*a090*/  IMAD R3, R7.reuse, UR7, R6 ;  /* 0x0000000707037c24 */ /* 0x040fe4000f8e0206 */
[----:B------:R-:W-:Y:S01]  /*a0a0*/  IMAD.WIDE.U32 R4, R7, UR6, R4 ;  /* 0x0000000607047c25 */ /* 0x000fe2000f8e0004 */
[----:B------:R-:W-:Y:S01]  /*a0b0*/  ISETP.GE.AND P2, PT, R8, R11, PT ;  /* 0x0000000b0800720c */ /* 0x000fe20003f46270 */
[----:B------:R-:W-:-:S02]  /*a0c0*/  ULDC.64 UR6, c[0x0][0xa80] ;  /* 0x0002a00000067ab9 */ /* 0x000fc40000000a00 */
[----:B------:R-:W-:Y:S01]  /*a0d0*/  IMAD.IADD R3, R5, 0x1, R3 ;  /* 0x0000000105037824 */ /* 0x000fe200078e0203 */
[----:B------:R-:W-:Y:S01]  /*a0e0*/  LEA R6, P3, R4, UR6, 0x1 ;  /* 0x0000000604067c11 */ /* 0x000fe2000f8608ff */
[----:B------:R-:W-:-:S03]  /*a0f0*/  VIADD R0, R8, 0x20 ;  /* 0x0000002008007836 */ /* 0x000fc60000000000 */
[----:B------:R-:W-:Y:S01]  /*a100*/  LEA.HI.X R3, R4, UR7, R3, 0x1, P3 ;  /* 0x0000000704037c11 */ /* 0x000fe200098f0c03 */
[----:B------:R0:W1:Y:S01]  /*a110*/  SHFL.IDX PT, R7, R6, RZ, 0x181f ;  /* 0x00181fff06077589 */ /* 0x00006200000e0000 */
[-C--:B------:R-:W-:Y:S01]  /*a120*/  ISETP.GE.AND P1, PT, R0, R11.reuse, PT ;  /* 0x0000000b0000720c */ /* 0x080fe20003f26270 */
[----:B------:R-:W-:Y:S02]  /*a130*/  VIADD R0, R8, 0x40 ;  /* 0x0000004008007836 */ /* 0x000fe40000000000 */
[----:B------:R0:W2:Y:S03]  /*a140*/  SHFL.IDX PT, R5, R3, RZ, 0x181f ;  /* 0x00181fff03057589 */ /* 0x0000a600000e0000 */
[----:B------:R-:W-:Y:S01]  /*a150*/  ISETP.GE.AND P0, PT, R0, R11, PT ;  /* 0x0000000b0000720c */ /* 0x000fe20003f06270 */
[----:B------:R-:W-:-:S12]  /*a160*/  @P2 BRA `(.L_x_276) ;  /* 0x0000000000242947 */ /* 0x000fd80003800000 */
[----:B------:R-:W-:Y:S02]  /*a170*/  ULDC UR4, c[0x0][0xac8] ;  /* 0x0002b20000047ab9 */ /* 0x000fe40000000800 */
[----:B------:R-:W-:Y:S02]  /*a180*/  ISETP.GE.AND P4, PT, R2, UR4, PT ;  /* 0x0000000402007c0c */ /* 0x000fe4000bf86270 */
[----:B------:R-:W-:-:S11]  /*a190*/  ISETP.GE.AND P5, PT, R16, UR4, PT ;  /* 0x0000000410007c0c */ /* 0x000fd6000bfa6270 */
[-C--:B-1----:R-:W-:Y:S02]  /*a1a0*/  @!P4 LEA R12, P2, R2, R7.reuse, 0x1 ;  /* 0x00000007020cc211 */ /* 0x082fe400078408ff */
[----:B------:R-:W-:Y:S02]  /*a1b0*/  @!P5 LEA R4, P3, R16, R7, 0x1 ;  /* 0x000000071004d211 */ /* 0x000fe400078608ff */
[-C--:B--2---:R-:W-:Y:S02]  /*a1c0*/  @!P4 LEA.HI.X R13, R2, R5.reuse, R193, 0x1, P2 ;  /* 0x00000005020dc211 */ /* 0x084fe400010f0cc1 */
[----:B------:R-:W-:-:S03]  /*a1d0*/  @!P5 LEA.HI.X R5, R16, R5, R192, 0x1, P3 ;  /* 0x000000051005d211 */ /* 0x000fc600018f0cc0 */
[----:B------:R3:W-:Y:S04]  /*a1e0*/  @!P4 ST.E.128 desc[UR52][R12.64], RZ ;  /* 0x000000ff0c00c985 */ /* 0x0007e8000c101d34 */
[----:B------:R3:W-:Y:S02]  /*a1f0*/  @!P5 ST.E.128 desc[UR52][R4.64], RZ ;  /* 0x000000ff0400d985 */ /* 0x0007e4000c101d34 */
.L_x_276:
[----:B------:R-:W-:Y:S05]  /*a200*/  BSYNC B1 ;  /* 0x0000000000017941 */ /* 0x000fea0003800000 */
.L_x_275:
[----:B--23--:R2:W3:Y:S01]  /*a210*/  SHFL.IDX PT, R5, R3, 0x1, 0x181f ;  /* 0x00381f0003057f89 */ /* 0x00c4e200000e0000 */
[----:B------:R-:W-:Y:S03]  /*a220*/  BSSY B1, `(.L_x_277) ;  /* 0x000000c000017945 */ /* 0x000fe60003800000 */
[----:B-1----:R2:W1:Y:S01]  /*a230*/  SHFL.IDX PT, R7, R6, 0x1, 0x181f ;  /* 0x00381f0006077f89 */ /* 0x00246200000e0000 */
[----:B------:R-:W-:Y:S05]  /*a240*/  @P1 BRA `(.L_x_278) ;  /* 0x0000000000241947 */ /* 0x000fea0003800000 */
[----:B------:R-:W-:Y:S02]  /*a250*/  ULDC UR4, c[0x0][0xac8] ;  /* 0x0002b20000047ab9 */ /* 0x000fe40000000800 */
[----:B------:R-:W-:Y:S02]  /*a260*/  ISETP.GE.AND P3, PT, R2, UR4, PT ;  /* 0x0000000402007c0c */ /* 0x000fe4000bf66270 */
[----:B------:R-:W-:-:S11]  /*a270*/  ISETP.GE.AND P4, PT, R16, UR4, PT ;  /* 0x0000000410007c0c */ /* 0x000fd6000bf86270 */
[-C--:B-1----:R-:W-:Y:S02]  /*a280*/  @!P3 LEA R12, P1, R2, R7.reuse, 0x1 ;  /* 0x00000007020cb211 */ /* 0x082fe400078208ff */
[----:B------:R-:W-:Y:S02]  /*a290*/  @!P4 LEA R4, P2, R16, R7, 0x1 ;  /* 0x000000071004c211 */ /* 0x000fe400078408ff */
[-C--:B---3--:R-:W-:Y:S02]  /*a2a0*/  @!P3 LEA.HI.X R13, R2, R5.reuse, R193, 0x1, P1 ;  /* 0x00000005020db211 */ /* 0x088fe400008f0cc1 */
[----:B------:R-:W-:-:S03]  /*a2b0*/  @!P4 LEA.HI.X R5, R16, R5, R192, 0x1, P2 ;  /* 0x000000051005c211 */ /* 0x000fc600010f0cc0 */
[----:B------:R4:W-:Y:S04]  /*a2c0*/  @!P3 ST.E.128 desc[UR52][R12.64], RZ ;  /* 0x000000ff0c00b985 */ /* 0x0009e8000c101d34 */
[----:B------:R4:W-:Y:S02]  /*a2d0*/  @!P4 ST.E.128 desc[UR52][R4.64], RZ ;  /* 0x000000ff0400c985 */ /* 0x0009e4000c101d34 */
.L_x_278:
[----:B------:R-:W-:Y:S05]  /*a2e0*/  BSYNC B1 ;  /* 0x0000000000017941 */ /* 0x000fea0003800000 */
.L_x_277:
[----:B---34-:R3:W4:Y:S01]  /*a2f0*/  SHFL.IDX PT, R5, R3, 0x2, 0x181f ;  /* 0x00581f0003057f89 */ /* 0x01872200000e0000 */
        /* <DEDUP_REMOVED lines=8> */
[-C--:B----4-:R-:W-:Y:S02]  /*a380*/  @!P2 LEA.HI.X R13, R2, R5.reuse, R193, 0x1, P0 ;  /* 0x00000005020da211 */ /* 0x090fe400000f0cc1 */
[----:B------:R-:W-:-:S03]  /*a390*/  @!P3 LEA.HI.X R5, R16, R5, R192, 0x1, P1 ;  /* 0x000000051005b211 */ /* 0x000fc600008f0cc0 */
[----:B------:R1:W-:Y:S04]  /*a3a0*/  @!P2 ST.E.128 desc[UR52][R12.64], RZ ;  /* 0x000000ff0c00a985 */ /* 0x0003e8000c101d34 */
[----:B------:R1:W-:Y:S02]  /*a3b0*/  @!P3 ST.E.128 desc[UR52][R4.64], RZ ;  /* 0x000000ff0400b985 */ /* 0x0003e4000c101d34 */
.L_x_280:
[----:B------:R-:W-:Y:S05]  /*a3c0*/  BSYNC B1 ;  /* 0x0000000000017941 */ /* 0x000fea0003800000 */
.L_x_279:
[----:B------:R-:W-:Y:S01]  /*a3d0*/  IADD3 R0, R8, 0x60, RZ ;  /* 0x0000006008007810 */ /* 0x000fe20007ffe0ff */
[----:B0-23--:R-:W0:Y:S03]  /*a3e0*/  SHFL.IDX PT, R3, R3, 0x3, 0x181f ;  /* 0x00781f0003037f89 */ /* 0x00de2600000e0000 */
[----:B------:R-:W-:Y:S01]  /*a3f0*/  ISETP.GE.AND P0, PT, R0, R11, PT ;  /* 0x0000000b0000720c */ /* 0x000fe20003f06270 */
[----:B-1--4-:R1:W2:-:S12]  /*a400*/  SHFL.IDX PT, R5, R6, 0x3, 0x181f ;  /* 0x00781f0006057f89 */ /* 0x01229800000e0000 */
[----:B-1----:R-:W-:Y:S05]  /*a410*/  @P0 BRA `(.L_x_271) ;  /* 0x0000000000240947 */ /* 0x002fea0003800000 */
[----:B------:R-:W-:Y:S02]  /*a420*/  ULDC UR4, c[0x0][0xac8] ;  /* 0x0002b20000047ab9 */ /* 0x000fe40000000800 */
[----:B------:R-:W-:Y:S02]  /*a430*/  ISETP.GE.AND P2, PT, R2, UR4, PT ;  /* 0x0000000402007c0c */ /* 0x000fe4000bf46270 */
[----:B------:R-:W-:-:S11]  /*a440*/  ISETP.GE.AND P3, PT, R16, UR4, PT ;  /* 0x0000000410007c0c */ /* 0x000fd6000bf66270 */
[-C--:B--2---:R-:W-:Y:S02]  /*a450*/  @!P2 LEA R6, P0, R2, R5.reuse, 0x1 ;  /* 0x000000050206a211 */ /* 0x084fe400078008ff */
[----:B------:R-:W-:Y:S02]  /*a460*/  @!P3 LEA R4, P1, R16, R5, 0x1 ;  /* 0x000000051004b211 */ /* 0x000fe400078208ff */
[-C--:B0-----:R-:W-:Y:S02]  /*a470*/  @!P2 LEA.HI.X R7, R2, R3.reuse, R193, 0x1, P0 ;  /* 0x000000030207a211 */ /* 0x081fe400000f0cc1 */
[----:B------:R-:W-:-:S03]  /*a480*/  @!P3 LEA.HI.X R5, R16, R3, R192, 0x1, P1 ;  /* 0x000000031005b211 */ /* 0x000fc600008f0cc0 */
[----:B------:R0:W-:Y:S04]  /*a490*/  @!P2 ST.E.128 desc[UR52][R6.64], RZ ;  /* 0x000000ff0600a985 */ /* 0x0001e8000c101d34 */
[----:B------:R0:W-:Y:S02]  /*a4a0*/  @!P3 ST.E.128 desc[UR52][R4.64], RZ ;  /* 0x000000ff0400b985 */ /* 0x0001e4000c101d34 */
.L_x_271:
[----:B------:R-:W-:Y:S05]  /*a4b0*/  BSYNC B0 ;  /* 0x0000000000007941 */ /* 0x000fea0003800000 */
.L_x_262:
[----:B------:R-:W-:Y:S02]  /*a4c0*/  ULDC UR4, c[0x0][0xc3c] ;  /* 0x00030f0000047ab9 */ /* 0x000fe40000000800 */
[----:B------:R-:W-:-:S13]  /*a4d0*/  ISETP.GE.AND P0, PT, R51, UR4, PT ;  /* 0x0000000433007c0c */ /* 0x000fda000bf06270 */
[----:B------:R-:W-:Y:S05]  /*a4e0*/  @!P0 BRA `(.L_x_281) ;  /* 0xffffff68001c8947 */ /* 0x000fea000383ffff */
[----:B------:R-:W-:Y:S05]  /*a4f0*/  EXIT ;  /* 0x000000000000794d */ /* 0x000fea0003800000 */
.L_x_234:
[----:B------:R-:W-:-:S08]  /*a500*/  NOP ;  /* 0x0000000000007918 */ /* 0x000fd00000000000 */
[----:B------:R-:W0:-:S00]  /*a510*/  USETMAXREG.DEALLOC.CTAPOOL 0x28 ;  /* 0x00000028000079c8 */ /* 0x000e0000080e0500 */
[----:B0-----:R-:W-:Y:S02]  /*a520*/  LOP3.LUT R0, R0, 0x3, RZ, 0xc0, !PT ;  /* 0x0000000300007812 */ /* 0x001fe400078ec0ff */
[----:B------:R-:W-:-:S04]  /*a530*/  LOP3.LUT R30, R30, 0xfffffbff, RZ, 0xc0, !PT ;  /* 0xfffffbff1e1e7812 */ /* 0x000fc800078ec0ff */
[----:B------:R-:W0:Y:S02]  /*a540*/  SHFL.IDX PT, R0, R0, RZ, 0x1f ;  /* 0x00001fff00007589 */ /* 0x000e2400000e0000 */
[----:B0-----:R-:W-:-:S13]  /*a550*/  ISETP.NE.AND P0, PT, R0, RZ, PT ;  /* 0x000000ff0000720c */ /* 0x001fda0003f05270 */
[----:B------:R-:W-:Y:S01]  /*a560*/  @P0 BAR.SYNC.DEFER_BLOCKING 0x5, 0x180 ;  /* 0x0146000000000b1d */ /* 0x000fe20000010000 */
[----:B------:R-:W-:Y:S02]  /*a570*/  @P0 MOV R3, 0x400 ;  /* 0x0000040000030802 */ /* 0x000fe40000000f00 */
[----:B------:R-:W-:Y:S02]  /*a580*/  @P0 LOP3.LUT R30, R30, 0x400, RZ, 0xfc, !PT ;  /* 0x000004001e1e0812 */ /* 0x000fe400078efcff */
[----:B------:R-:W-:-:S05]  /*a590*/  @P0 LEA R2, R2, R3, 0x18 ;  /* 0x0000000302020211 */ /* 0x000fca00078ec0ff */
[----:B------:R-:W0:Y:S02]  /*a5a0*/  @P0 LDS.128 R16, [R2+0x228d0] ;  /* 0x0228d00002100984 */ /* 0x000e240000000c00 */
[----:B0-----:R-:W-:Y:S01]  /*a5b0*/  @P0 R2UR UR40, R19 ;  /* 0x00000000132802ca */ /* 0x001fe200000e0000 */
[----:B------:R-:W-:Y:S06]  /*a5c0*/  @P0 BAR.ARV 0x4, 0x180 ;  /* 0x0106000000000b1d */ /* 0x000fec0000002000 */
[----:B------:R-:W-:Y:S08]  /*a5d0*/  @P0 BRA `(.L_x_282) ;  /* 0x00000008000c0947 */ /* 0x000ff00003800000 */
[----:B------:R-:W0:Y:S01]  /*a5e0*/  S2R R4, SR_TID.X ;  /* 0x0000000000047919 */ /* 0x000e220000002100 */
[----:B------:R-:W-:Y:S01]  /*a5f0*/  ULDC UR4, c[0x0][0xc3c] ;  /* 0x00030f0000047ab9 */ /* 0x000fe20000000800 */
[----:B------:R-:W-:Y:S01]  /*a600*/  IMAD.MOV.U32 R0, RZ, RZ, RZ ;  /* 0x000000ffff007224 */ /* 0x000fe200078e00ff */
[----:B------:R-:W1:Y:S01]  /*a610*/  LDC R11, c[0x0][0xc38] ;  /* 0x00030e00ff0b7b82 */ /* 0x000e620000000800 */
[----:B0-----:R-:W-:-:S04]  /*a620*/  LOP3.LUT R5, R4, 0x1f, RZ, 0xc0, !PT ;  /* 0x0000001f04057812 */ /* 0x001fc800078ec0ff */
[----:B------:R-:W-:-:S04]  /*a630*/  ISETP.NE.AND P0, PT, R5, 0x1f, PT ;  /* 0x0000001f0500780c */ /* 0x000fc80003f05270 */
[----:B------:R-:W-:-:S13]  /*a640*/  ISETP.GE.OR P1, PT, R5, UR4, !P0 ;  /* 0x0000000405007c0c */ /* 0x000fda000c726670 */
[----:B------:R-:W0:Y:S02]  /*a650*/  @!P1 LDC.64 R2, c[0x0][0xc80] ;  /* 0x00032000ff029b82 */ /* 0x000e240000000a00 */
[----:B0-----:R-:W-:-:S05]  /*a660*/  @!P1 IMAD.WIDE.U32 R2, R5, 0x4, R2 ;  /* 0x0000000405029825 */ /* 0x001fca00078e0002 */
[----:B------:R-:W2:Y:S01]  /*a670*/  @!P1 LDG.E R0, desc[UR52][R2.64] ;  /* 0x0000003402009981 */ /* 0x000ea2000c1e1900 */
[C---:B------:R-:W-:Y:S01]  /*a680*/  ISETP.NE.AND P1, PT, R5.reuse, RZ, PT ;  /* 0x000000ff0500720c */ /* 0x040fe20003f25270 */
[----:B------:R-:W-:Y:S01]  /*a690*/  UMOV UR4, URZ ;  /* 0x0000003f00047c82 */ /* 0x000fe20008000000 */
[C---:B------:R-:W-:Y:S01]  /*a6a0*/  ISETP.GE.U32.AND P2, PT, R5.reuse, 0x2, PT ;  /* 0x000000020500780c */ /* 0x040fe20003f46070 */
[----:B------:R-:W-:Y:S01]  /*a6b0*/  IMAD.MOV.U32 R16, RZ, RZ, RZ ;  /* 0x000000ffff107224 */ /* 0x000fe200078e00ff */
[C---:B------:R-:W-:Y:S02]  /*a6c0*/  ISETP.GE.U32.AND P3, PT, R5.reuse, 0x4, PT ;  /* 0x000000040500780c */ /* 0x040fe40003f66070 */
[C---:B------:R-:W-:Y:S02]  /*a6d0*/  ISETP.GE.U32.AND P4, PT, R5.reuse, 0x8, PT ;  /* 0x000000080500780c */ /* 0x040fe40003f86070 */
[----:B------:R-:W-:Y:S01]  /*a6e0*/  ISETP.GE.U32.AND P5, PT, R5, 0x10, PT ;  /* 0x000000100500780c */ /* 0x000fe20003fa6070 */
[----:B--2---:R-:W0:Y:S02]  /*a6f0*/  SHFL.UP PT, R4, R0, 0x1, RZ ;  /* 0x0420000000047989 */ /* 0x004e2400000e00ff */
[----:B0-----:R-:W-:-:S05]  /*a700*/  SEL R7, R4, RZ, P1 ;  /* 0x000000ff04077207 */ /* 0x001fca0000800000 */
[----:B------:R-:W-:-:S05]  /*a710*/  IMAD.IADD R7, R0, 0x1, R7 ;  /* 0x0000000100077824 */ /* 0x000fca00078e0207 */
[----:B------:R-:W0:Y:S02]  /*a720*/  SHFL.UP PT, R4, R7, 0x2, RZ ;  /* 0x0440000007047989 */ /* 0x000e2400000e00ff */
        /* <DEDUP_REMOVED lines=10> */
[----:B------:R-:W-:Y:S02]  /*a7d0*/  IMAD.IADD R6, R2, 0x1, R7 ;  /* 0x0000000102067824 */ /* 0x000fe400078e0207 */
[----:B------:R-:W0:Y:S03]  /*a7e0*/  S2R R7, SR_CTAID.X ;  /* 0x0000000000077919 */ /* 0x000e260000002500 */
[----:B------:R-:W1:Y:S02]  /*a7f0*/  SHFL.IDX PT, R4, R6, 0x1f, 0x1f ;  /* 0x03e01f0006047f89 */ /* 0x000e6400000e0000 */
[----:B-1----:R-:W-:-:S04]  /*a800*/  IMAD R4, R4, R11, RZ ;  /* 0x0000000b04047224 */ /* 0x002fc800078e02ff */
[----:B------:R-:W-:Y:S01]  /*a810*/  IMAD.MOV.U32 R3, RZ, RZ, R4 ;  /* 0x000000ffff037224 */ /* 0x000fe200078e0004 */
[----:B0-----:R-:W-:-:S13]  /*a820*/  ISETP.GT.AND P6, PT, R4, R7, PT ;  /* 0x000000070400720c */ /* 0x001fda0003fc4270 */
[----:B------:R-:W-:Y:S05]  /*a830*/  @P6 BRA `(.L_x_283) ;  /* 0x0000000000946947 */ /* 0x000fea0003800000 */
[----:B------:R-:W-:Y:S01]  /*a840*/  IMAD.MOV.U32 R4, RZ, RZ, R3 ;  /* 0x000000ffff047224 */ /* 0x000fe200078e0003 */
[----:B------:R-:W-:Y:S01]  /*a850*/  UMOV UR4, URZ ;  /* 0x0000003f00047c82 */ /* 0x000fe20008000000 */
[----:B------:R-:W-:-:S05]  /*a860*/  ULDC UR5, c[0x0][0xc3c] ;  /* 0x00030f0000057ab9 */ /* 0x000fca0000000800 */
.L_x_287:
[----:B------:R-:W-:-:S04]  /*a870*/  UIADD3 UR4, UR4, 0x1f, URZ ;  /* 0x0000001f04047890 */ /* 0x000fc8000fffe03f */
[----:B------:R-:W-:-:S06]  /*a880*/  UISETP.GE.AND UP0, UPT, UR4, UR5, UPT ;  /* 0x000000050400728c */ /* 0x000fcc000bf06270 */
[----:B------:R-:W-:-:S13]  /*a890*/  PLOP3.LUT P6, PT, PT, PT, UP0, 0x40, 0x0 ;  /* 0x000000000000781c */ /* 0x000fda0003fce808 */
[----:B------:R-:W-:Y:S05]  /*a8a0*/  @!P6 BRA `(.L_x_284) ;  /* 0x00000004002ce947 */ /* 0x000fea0003800000 */
[----:B------:R-:W-:Y:S01]  /*a8b0*/  VIADD R9, R5, UR4 ;  /* 0x0000000405097c36 */ /* 0x000fe20008000000 */
[----:B------:R-:W-:Y:S01]  /*a8c0*/  BSSY B0, `(.L_x_285) ;  /* 0x0000007000007945 */ /* 0x000fe20003800000 */
[----:B------:R-:W-:-:S03]  /*a8d0*/  IMAD.MOV.U32 R0, RZ, RZ, RZ ;  /* 0x000000ffff007224 */ /* 0x000fc600078e00ff */
[----:B------:R-:W-:-:S13]  /*a8e0*/  ISETP.GE.OR P6, PT, R9, UR5, !P0 ;  /* 0x0000000509007c0c */ /* 0x000fda000c7c6670 */
[----:B------:R-:W-:Y:S05]  /*a8f0*/  @P6 BRA `(.L_x_286) ;  /* 0x00000000000c6947 */ /* 0x000fea0003800000 */
[----:B------:R-:W0:Y:S02]  /*a900*/  LDC.64 R2, c[0x0][0xc80] ;  /* 0x00032000ff027b82 */ /* 0x000e240000000a00 */
[----:B0-----:R-:W-:-:S05]  /*a910*/  IMAD.WIDE R2, R9, 0x4, R2 ;  /* 0x0000000409027825 */ /* 0x001fca00078e0202 */
[----:B------:R0:W5:Y:S02]  /*a920*/  LDG.E R0, desc[UR52][R2.64] ;  /* 0x0000003402007981 */ /* 0x000164000c1e1900 */
.L_x_286:
[----:B------:R-:W-:Y:S05]  /*a930*/  BSYNC B0 ;  /* 0x0000000000007941 */ /* 0x000fea0003800000 */
.L_x_285:
[----:B0----5:R-:W0:Y:S02]  /*a940*/  SHFL.UP PT, R2, R0, 0x1, RZ ;  /* 0x0420000000027989 */ /* 0x021e2400000e00ff */
        /* <DEDUP_REMOVED lines=14> */
[----:B------:R-:W0:Y:S03]  /*aa30*/  LDC R11, c[0x0][0xc38] ;  /* 0x00030e00ff0b7b82 */ /* 0x000e260000000800 */
[----:B------:R-:W0:Y:S02]  /*aa40*/  SHFL.IDX PT, R3, R6, 0x1f, 0x1f ;  /* 0x03e01f0006037f89 */ /* 0x000e2400000e0000 */
[----:B0-----:R-:W-:-:S04]  /*aa50*/  IMAD R3, R3, R11, RZ ;  /* 0x0000000b03037224 */ /* 0x001fc800078e02ff */
[----:B------:R-:W-:-:S05]  /*aa60*/  IMAD.IADD R4, R3, 0x1, R4 ;  /* 0x0000000103047824 */ /* 0x000fca00078e0204 */
[----:B------:R-:W-:-:S13]  /*aa70*/  ISETP.GT.AND P6, PT, R4, R7, PT ;  /* 0x000000070400720c */ /* 0x000fda0003fc4270 */
[----:B------:R-:W-:Y:S05]  /*aa80*/  @!P6 BRA `(.L_x_287) ;  /* 0xfffffffc0078e947 */ /* 0x000fea000383ffff */
.L_x_283:
[----:B------:R-:W-:-:S05]  /*aa90*/  IADD3 R8, -R3, R4, RZ ;  /* 0x0000000403087210 */ /* 0x000fca0007ffe1ff */
[----:B------:R-:W-:-:S05]  /*aaa0*/  IMAD R2, R6, R11, R8 ;  /* 0x0000000b06027224 */ /* 0x000fca00078e0208 */
[----:B------:R-:W-:-:S13]  /*aab0*/  ISETP.GT.AND P0, PT, R2, R7, PT ;  /* 0x000000070200720c */ /* 0x000fda0003f04270 */
[----:B------:R-:W-:Y:S02]  /*aac0*/  VOTEU.ANY UR5, UPT, !P0 ;  /* 0x0000000000057886 */ /* 0x000fe400040e0100 */
[----:B------:R-:W-:Y:S02]  /*aad0*/  UPOPC UR40, UR5 ;  /* 0x00000005002872bf */ /* 0x000fe40008000000 */
[----:B------:R-:W-:-:S04]  /*aae0*/  ISETP.NE.AND P0, PT, RZ, UR5, PT ;  /* 0x00000005ff007c0c */ /* 0x000fc8000bf05270 */
[----:B------:R-:W-:-:S05]  /*aaf0*/  IMAD.U32 R13, RZ, RZ, UR40 ;  /* 0x00000028ff0d7e24 */ /* 0x000fca000f8e00ff */
[----:B------:R-:W0:Y:S02]  /*ab00*/  SHFL.IDX PT, R10, R0, R13, 0x1f ;  /* 0x00001f0d000a7589 */ /* 0x000e2400000e0000 */
[----:B0-----:R-:W-:-:S04]  /*ab10*/  IABS R9, R10 ;  /* 0x0000000a00097213 */ /* 0x001fc80000000000 */
[----:B------:R-:W0:Y:S08]  /*ab20*/  I2F.RP R4, R9 ;  /* 0x0000000900047306 */ /* 0x000e300000209400 */
[----:B0-----:R-:W0:Y:S02]  /*ab30*/  MUFU.RCP R4, R4 ;  /* 0x0000000400047308 */ /* 0x001e240000001000 */
[----:B0-----:R-:W-:-:S06]  /*ab40*/  VIADD R2, R4, 0xffffffe ;  /* 0x0ffffffe04027836 */ /* 0x001fcc0000000000 */
[----:B------:R0:W1:Y:S01]  /*ab50*/  F2I.FTZ.U32.TRUNC.NTZ R3, R2 ;  /* 0x0000000200037305 */ /* 0x000062000021f000 */
[----:B------:R-:W-:Y:S05]  /*ab60*/  @!P0 BRA `(.L_x_288) ;  /* 0x00000000000c8947 */ /* 0x000fea0003800000 */
[----:B------:R-:W-:-:S06]  /*ab70*/  UIADD3 UR5, UR40, -0x1, URZ ;  /* 0xffffffff28057890 */ /* 0x000fcc000fffe03f */
[----:B------:R-:W-:-:S05]  /*ab80*/  IMAD.U32 R13, RZ, RZ, UR5 ;  /* 0x00000005ff0d7e24 */ /* 0x000fca000f8e00ff */
[----:B------:R2:W3:Y:S02]  /*ab90*/  SHFL.IDX PT, R16, R6, R13, 0x1f ;  /* 0x00001f0d06107589 */ /* 0x0004e400000e0000 */
.L_x_288:
[----:B---3--:R-:W-:Y:S01]  /*aba0*/  IMAD R16, R16, R11, R8 ;  /* 0x0000000b10107224 */ /* 0x008fe200078e0208 */
[----:B0-----:R-:W-:Y:S01]  /*abb0*/  IABS R2, R10 ;  /* 0x0000000a00027213 */ /* 0x001fe20000000000 */
[----:B-1----:R-:W-:Y:S01]  /*abc0*/  IMAD.MOV R0, RZ, RZ, -R3 ;  /* 0x000000ffff007224 */ /* 0x002fe200078e0a03 */
[----:B------:R-:W-:Y:S01]  /*abd0*/  UIADD3 UR40, UR40, UR4, URZ ;  /* 0x0000000428287290 */ /* 0x000fe2000fffe03f */
[----:B------:R-:W-:Y:S02]  /*abe0*/  IMAD.IADD R11, R7, 0x1, -R16 ;  /* 0x00000001070b7824 */ /* 0x000fe400078e0a10 */
[----:B------:R-:W-:Y:S02]  /*abf0*/  IMAD.MOV R4, RZ, RZ, -R2 ;  /* 0x000000ffff047224 */ /* 0x000fe400078e0a02 */
[----:B------:R-:W-:Y:S01]  /*ac00*/  IMAD R7, R0, R9, RZ ;  /* 0x0000000900077224 */ /* 0x000fe200078e02ff */
[----:B------:R-:W-:Y:S01]  /*ac10*/  IABS R0, R11 ;  /* 0x0000000b00007213 */ /* 0x000fe20000000000 */
[----:B------:R-:W-:-:S04]  /*ac20*/  IMAD.MOV.U32 R2, RZ, RZ, RZ ;  /* 0x000000ffff027224 */ /* 0x000fc800078e00ff */
[----:B------:R-:W-:-:S04]  /*ac30*/  IMAD.HI.U32 R2, R3, R7, R2 ;  /* 0x0000000703027227 */ /* 0x000fc800078e0002 */
[----:B------:R-:W-:Y:S02]  /*ac40*/  IMAD.MOV.U32 R3, RZ, RZ, R0 ;  /* 0x000000ffff037224 */ /* 0x000fe400078e0000 */
[----:B------:R-:W-:Y:S02]  /*ac50*/  IMAD.MOV.U32 R0, RZ, RZ, R4 ;  /* 0x000000ffff007224 */ /* 0x000fe400078e0004 */
[----:B------:R-:W-:-:S04]  /*ac60*/  IMAD.HI.U32 R2, R2, R3, RZ ;  /* 0x0000000302027227 */ /* 0x000fc800078e00ff */
[----:B------:R-:W-:-:S05]  /*ac70*/  IMAD R0, R2, R0, R3 ;  /* 0x0000000002007224 */ /* 0x000fca00078e0203 */
[----:B------:R-:W-:-:S13]  /*ac80*/  ISETP.GT.U32.AND P1, PT, R9, R0, PT ;  /* 0x000000000900720c */ /* 0x000fda0003f24070 */
[----:B------:R-:W-:Y:S02]  /*ac90*/  @!P1 IMAD.IADD R0, R0, 0x1, -R9 ;  /* 0x0000000100009824 */ /* 0x000fe400078e0a09 */
[----:B------:R-:W-:Y:S01]  /*aca0*/  @!P1 VIADD R2, R2, 0x1 ;  /* 0x0000000102029836 */ /* 0x000fe20000000000 */
[----:B------:R-:W-:Y:S02]  /*acb0*/  ISETP.NE.AND P1, PT, R10, RZ, PT ;  /* 0x000000ff0a00720c */ /* 0x000fe40003f25270 */
[----:B------:R-:W-:Y:S02]  /*acc0*/  ISETP.GE.U32.AND P0, PT, R0, R9, PT ;  /* 0x000000090000720c */ /* 0x000fe40003f06070 */
[----:B------:R-:W-:-:S04]  /*acd0*/  LOP3.LUT R0, R11, R10, RZ, 0x3c, !PT ;  /* 0x0000000a0b007212 */ /* 0x000fc800078e3cff */
[----:B------:R-:W-:-:S07]  /*ace0*/  ISETP.GE.AND P2, PT, R0, RZ, PT ;  /* 0x000000ff0000720c */ /* 0x000fce0003f46270 */
[----:B------:R-:W-:-:S06]  /*acf0*/  @P0 VIADD R2, R2, 0x1 ;  /* 0x0000000102020836 */ /* 0x000fcc0000000000 */
[----:B------:R-:W-:Y:S01]  /*ad00*/  @!P2 IMAD.MOV R2, RZ, RZ, -R2 ;  /* 0x000000ffff02a224 */ /* 0x000fe200078e0a02 */
[----:B------:R-:W-:-:S05]  /*ad10*/  @!P1 LOP3.LUT R2, RZ, R10, RZ, 0x33, !PT ;  /* 0x0000000aff029212 */ /* 0x000fca00078e33ff */
[--C-:B------:R-:W-:Y:S02]  /*ad20*/  IMAD.MOV R17, RZ, RZ, -R2.reuse ;  /* 0x000000ffff117224 */ /* 0x100fe400078e0a02 */
[----:B------:R-:W-:Y:S02]  /*ad30*/  IMAD.MOV.U32 R18, RZ, RZ, R2 ;  /* 0x000000ffff127224 */ /* 0x000fe400078e0002 */
[----:B------:R-:W-:Y:S01]  /*ad40*/  IMAD R17, R10, R17, R11 ;  /* 0x000000110a117224 */ /* 0x000fe200078e020b */
[----:B------:R-:W-:Y:S06]  /*ad50*/  BRA `(.L_x_289) ;  /* 0x0000000000107947 */ /* 0x000fec0003800000 */
.L_x_284:
[----:B------:R-:W-:Y:S01]  /*ad60*/  IMAD.MOV.U32 R16, RZ, RZ, R7 ;  /* 0x000000ffff107224 */ /* 0x000fe200078e0007 */
[----:B------:R-:W-:Y:S01]  /*ad70*/  MOV R18, RZ ;  /* 0x000000ff00127202 */ /* 0x000fe20000000f00 */
[----:B------:R-:W-:Y:S01]  /*ad80*/  IMAD.MOV.U32 R17, RZ, RZ, RZ ;  /* 0x000000ffff117224 */ /* 0x000fe200078e00ff */
[----:B------:R-:W-:-:S06]  /*ad90*/  ULDC UR40, c[0x0][0xc3c] ;  /* 0x00030f0000287ab9 */ /* 0x000fcc0000000800 */
.L_x_289:
[----:B------:R-:W-:Y:S01]  /*ada0*/  ISETP.NE.AND P0, PT, R5, RZ, PT ;  /* 0x000000ff0500720c */ /* 0x000fe20003f05270 */
[----:B------:R-:W-:-:S12]  /*adb0*/  IMAD.U32 R19, RZ, RZ, UR40 ;  /* 0x00000028ff137e24 */ /* 0x000fd8000f8e00ff */
[----:B------:R-:W0:Y:S01]  /*adc0*/  @!P0 S2R R3, SR_CgaCtaId ;  /* 0x0000000000038919 */ /* 0x000e220000008800 */
[----:B------:R-:W-:-:S04]  /*add0*/  @!P0 MOV R0, 0x400 ;  /* 0x0000040000008802 */ /* 0x000fc80000000f00 */
[----:B0-----:R-:W-:-:S05]  /*ade0*/  @!P0 LEA R0, R3, R0, 0x18 ;  /* 0x0000000003008211 */ /* 0x001fca00078ec0ff */
[----:B------:R0:W-:Y:S01]  /*adf0*/  @!P0 STS.128 [R0+0x228d0], R16 ;  /* 0x0228d01000008388 */ /* 0x0001e20000000c00 */
[----:B------:R-:W-:Y:S06]  /*ae00*/  BAR.ARV 0x5, 0x180 ;  /* 0x0146000000007b1d */ /* 0x000fec0000002000 */
.L_x_282:
[----:B------:R-:W-:Y:S01]  /*ae10*/  ULDC UR4, c[0x0][0xc3c] ;  /* 0x00030f0000047ab9 */ /* 0x000fe20000000800 */
[----:B------:R1:W-:Y:S01]  /*ae20*/  STL [R1+0x18], RZ ;  /* 0x000018ff01007387 */ /* 0x0003e20000100800 */
[----:B------:R-:W-:Y:S01]  /*ae30*/  UISETP.GE.AND UP0, UPT, UR40, UR4, UPT ;  /* 0x000000042800728c */ /* 0x000fe2000bf06270 */
[----:B------:R-:W-:Y:S02]  /*ae40*/  IMAD.MOV.U32 R35, RZ, RZ, 0x1 ;  /* 0x00000001ff237424 */ /* 0x000fe400078e00ff */
[----:B------:R-:W-:-:S03]  /*ae50*/  IMAD.MOV.U32 R32, RZ, RZ, RZ ;  /* 0x000000ffff207224 */ /* 0x000fc600078e00ff */
[----:B------:R-:W-:-:S13]  /*ae60*/  PLOP3.LUT P0, PT, PT, PT, UP0, 0x80, 0x0 ;  /* 0x000000000000781c */ /* 0x000fda0003f0f008 */
[----:B-1----:R-:W-:Y:S05]  /*ae70*/  @P0 BRA `(.L_x_290) ;  /* 0x0000005800c00947 */ /* 0x002fea0003800000 */
[----:B------:R-:W1:Y:S01]  /*ae80*/  S2R R10, SR_TID.X ;  /* 0x00000000000a7919 */ /* 0x000e620000002100 */
[----:B------:R-:W3:Y:S01]  /*ae90*/  S2UR UR4, SR_CgaCtaId ;  /* 0x00000000000479c3 */ /* 0x000ee20000008800 */
[----:B------:R-:W-:Y:S01]  /*aea0*/  MOV R22, 0x400 ;  /* 0x0000040000167802 */ /* 0x000fe20000000f00 */
[----:B------:R-:W-:Y:S01]  /*aeb0*/  IMAD.MOV.U32 R35, RZ, RZ, 0x1 ;  /* 0x00000001ff237424 */ /* 0x000fe200078e00ff */
[----:B------:R-:W-:Y:S01]  /*aec0*/  ULOP3.LUT UR46, UR37, 0x2, URZ, 0xfc, !UPT ;  /* 0x00000002252e7892 */ /* 0x000fe2000f8efc3f */
[----:B------:R-:W-:Y:S01]  /*aed0*/  IMAD.MOV.U32 R32, RZ, RZ, RZ ;  /* 0x000000ffff207224 */ /* 0x000fe200078e00ff */
[----:B------:R-:W-:Y:S01]  /*aee0*/  ULOP3.LUT UR48, UR37, 0x1, URZ, 0xfc, !UPT ;  /* 0x0000000125307892 */ /* 0x000fe2000f8efc3f */
[----:B------:R-:W-:Y:S01]  /*aef0*/  ULDC UR49, c[0x0][0xc] ;  /* 0x0000030000317ab9 */ /* 0x000fe20000000800 */
[C---:B-1----:R-:W-:Y:S01]  /*af00*/  IMAD.SHL.U32 R5, R10.reuse, 0x20, RZ ;  /* 0x000000200a057824 */ /* 0x042fe200078e00ff */
[C---:B------:R-:W-:Y:S01]  /*af10*/  LOP3.LUT R8, R10.reuse, 0x7f, RZ, 0xc0, !PT ;  /* 0x0000007f0a087812 */ /* 0x040fe200078ec0ff */
[C---:B------:R-:W-:Y:S01]  /*af20*/  IMAD.SHL.U32 R2, R10.reuse, 0x80, RZ ;  /* 0x000000800a027824 */ /* 0x040fe200078e00ff */
[C---:B------:R-:W-:Y:S01]  /*af30*/  LOP3.LUT P0, RZ, R10.reuse, 0x4, RZ, 0xc0, !PT ;  /* 0x000000040aff7812 */ /* 0x040fe2000780c0ff */
[----:B------:R-:W-:Y:S01]  /*af40*/  IMAD.SHL.U32 R9, R10, 0x4, RZ ;  /* 0x000000040a097824 */ /* 0x000fe200078e00ff */
[----:B------:R-:W-:-:S02]  /*af50*/  LOP3.LUT R4, R5, 0x80, RZ, 0xc0, !PT ;  /* 0x0000008005047812 */ /* 0x000fc400078ec0ff */
[----:B0-----:R-:W-:Y:S02]  /*af60*/  SHF.R.U32.HI R0, RZ, 0x5, R8 ;  /* 0x00000005ff007819 */ /* 0x001fe40000011608 */
[----:B------:R-:W-:Y:S02]  /*af70*/  LOP3.LUT R3, R2, 0x380, RZ, 0xc0, !PT ;  /* 0x0000038002037812 */ /* 0x000fe400078ec0ff */
[C---:B------:R-:W-:Y:S02]  /*af80*/  LOP3.LUT R7, R5.reuse, 0x60, RZ, 0xc0, !PT ;  /* 0x0000006005077812 */ /* 0x040fe400078ec0ff */
[----:B--2---:R-:W-:Y:S01]  /*af90*/  LOP3.LUT R6, R4, 0x10, R10, 0xf8, !PT ;  /* 0x0000001004067812 */ /* 0x004fe200078ef80a */
[----:B------:R-:W-:Y:S01]  /*afa0*/  IMAD.SHL.U32 R4, R10, 0x10, RZ ;  /* 0x000000100a047824 */ /* 0x000fe200078e00ff */
[----:B------:R-:W-:Y:S01]  /*afb0*/  LOP3.LUT R5, R5, 0x100, RZ, 0xc0, !PT ;  /* 0x0000010005057812 */ /* 0x000fe200078ec0ff */
[----:B------:R-:W-:Y:S01]  /*afc0*/  IMAD R3, R0, 0x10, R3 ;  /* 0x0000001000037824 */ /* 0x000fe200078e0203 */
[----:B------:R-:W-:Y:S01]  /*afd0*/  LOP3.LUT R6, R6, 0x10, R9, 0x78, !PT ;  /* 0x0000001006067812 */ /* 0x000fe200078e7809 */
[----:B------:R-:W-:Y:S01]  /*afe0*/  IMAD R7, R0, 0x200, R7 ;  /* 0x0000020000077824 */ /* 0x000fe200078e0207 */
[----:B------:R-:W-:Y:S01]  /*aff0*/  LOP3.LUT R0, R4, 0x3f0, RZ, 0xc0, !PT ;  /* 0x000003f004007812 */ /* 0x000fe200078ec0ff */
[----:B------:R-:W-:Y:S01]  /*b000*/  IMAD.SHL.U32 R9, R10, 0x2, RZ ;  /* 0x000000020a097824 */ /* 0x000fe200078e00ff */
[----:B------:R-:W-:-:S02]  /*b010*/  LOP3.LUT R3, R3, 0x70, R4, 0x78, !PT ;  /* 0x0000007003037812 */ /* 0x000fc400078e7804 */
[----:B------:R-:W-:Y:S02]  /*b020*/  IADD3 R5, R6, R7, R5 ;  /* 0x0000000706057210 */ /* 0x000fe40007ffe005 */
[----:B------:R-:W-:Y:S02]  /*b030*/  LOP3.LUT R9, R0, 0x70, R9, 0x78, !PT ;  /* 0x0000007000097812 */ /* 0x000fe400078e7809 */
[----:B------:R-:W-:Y:S01]  /*b040*/  LOP3.LUT R0, R3, 0xc00, R2, 0xf8, !PT ;  /* 0x00000c0003007812 */ /* 0x000fe200078ef802 */
[----:B------:R-:W-:Y:S01]  /*b050*/  STL [R1+0x8], R5 ;  /* 0x0000080501007387 */ /* 0x000fe20000100800 */
[----:B---3--:R-:W-:Y:S01]  /*b060*/  IMAD.U32 R3, RZ, RZ, UR4 ;  /* 0x00000004ff037e24 */ /* 0x008fe2000f8e00ff */
[----:B------:R-:W-:Y:S02]  /*b070*/  SHF.R.U32.HI R2, RZ, 0x3, R8 ;  /* 0x00000003ff027819 */ /* 0x000fe40000011608 */
[----:B------:R0:W-:Y:S01]  /*b080*/  STL [R1+0xc], R0 ;  /* 0x00000c0001007387 */ /* 0x0001e20000100800 */
[----:B------:R-:W-:-:S02]  /*b090*/  LOP3.LUT R31, R4, 0x70, RZ, 0xc0, !PT ;  /* 0x00000070041f7812 */ /* 0x000fc400078ec0ff */
[----:B------:R-:W-:Y:S01]  /*b0a0*/  LEA R22, R3, R22, 0x18 ;  /* 0x0000001603167211 */ /* 0x000fe200078ec0ff */
[----:B------:R-:W-:Y:S04]  /*b0b0*/  STL [R1+0x18], RZ ;  /* 0x000018ff01007387 */ /* 0x000fe80000100800 */
[----:B------:R1:W-:Y:S01]  /*b0c0*/  STL [R1], R3 ;  /* 0x0000000301007387 */ /* 0x0003e20000100800 */
[----:B0-----:R-:W-:-:S05]  /*b0d0*/  IMAD.MOV.U32 R0, RZ, RZ, 0x40 ;  /* 0x00000040ff007424 */ /* 0x001fca00078e00ff */
[----:B------:R-:W-:Y:S02]  /*b0e0*/  SEL R0, R0, 0xffffffc0, !P0 ;  /* 0xffffffc000007807 */ /* 0x000fe40004000000 */
[--C-:B-1----:R-:W-:Y:S02]  /*b0f0*/  LOP3.LUT R3, R2, 0x70, R4.reuse, 0xf8, !PT ;  /* 0x0000007002037812 */ /* 0x102fe400078ef804 */
[----:B------:R-:W-:Y:S01]  /*b100*/  LOP3.LUT R2, R9, 0x400, R4, 0xf8, !PT ;  /* 0x0000040009027812 */ /* 0x000fe200078ef804 */
[----:B------:R0:W-:Y:S01]  /*b110*/  STL [R1+0x10], R0 ;  /* 0x0000100001007387 */ /* 0x0001e20000100800 */
[----:B------:R-:W-:-:S03]  /*b120*/  LOP3.LUT R3, R3, 0x80, RZ, 0xfc, !PT ;  /* 0x0000008003037812 */ /* 0x000fc600078efcff */
[----:B------:R1:W-:Y:S01]  /*b130*/  STL [R1+0x4], R2 ;  /* 0x0000040201007387 */ /* 0x0003e20000100800 */
[----:B0-----:R-:W-:-:S05]  /*b140*/  IMAD.IADD R0, R22, 0x1, R2 ;  /* 0x0000000116007824 */ /* 0x001fca00078e0202 */
[----:B------:R1:W-:Y:S02]  /*b150*/  STL [R1+0x14], R0 ;  /* 0x0000140001007387 */ /* 0x0003e40000100800 */
.L_x_363:
[----:B------:R-:W-:Y:S01]  /*b160*/  ULDC.64 UR4, c[0x0][0xc88] ;  /* 0x0003220000047ab9 */ /* 0x000fe20000000a00 */
[----:B------:R-:W-:Y:S01]  /*b170*/  ULDC.64 UR6, c[0x0][0xa18] ;  /* 0x0002860000067ab9 */ /* 0x000fe20000000a00 */
[----:B------:R-:W-:Y:S01]  /*b180*/  UIMAD.WIDE UR4, UR40, 0x4, UR4 ;  /* 0x00000004280478a5 */ /* 0x000fe2000f8e0204 */
[----:B------:R-:W-:-:S05]  /*b190*/  ULDC.64 UR8, c[0x0][0xa00] ;  /* 0x0002800000087ab9 */ /* 0x000fca0000000a00 */
[----:B01----:R-:W-:Y:S02]  /*b1a0*/  IMAD.U32 R2, RZ, RZ, UR4 ;  /* 0x00000004ff027e24 */ /* 0x003fe4000f8e00ff */
[----:B------:R-:W-:Y:S01]  /*b1b0*/  IMAD.U32 R3, RZ, RZ, UR5 ;  /* 0x00000005ff037e24 */ /* 0x000fe2000f8e00ff */
[----:B------:R-:W-:-:S04]  /*b1c0*/  ULDC.64 UR4, c[0x0][0xa28] ;  /* 0x00028a0000047ab9 */ /* 0x000fc80000000a00 */
[----:B------:R-:W2:Y:S01]  /*b1d0*/  LDG.E R2, desc[UR52][R2.64] ;  /* 0x0000003402027981 */ /* 0x000ea2000c1e1900 */
[----:B------:R-:W-:Y:S02]  /*b1e0*/  UISETP.NE.U32.AND UP1, UPT, UR4, URZ, UPT ;  /* 0x0000003f0400728c */ /* 0x000fe4000bf25070 */
[----:B------:R-:W-:Y:S02]  /*b1f0*/  UISETP.NE.U32.AND UP0, UPT, UR6, URZ, UPT ;  /* 0x0000003f0600728c */ /* 0x000fe4000bf05070 */
[----:B------:R-:W-:Y:S02]  /*b200*/  UISETP.NE.AND.EX UP2, UPT, UR5, URZ, UPT, UP1 ;  /* 0x0000003f0500728c */ /* 0x000fe4000bf45310 */
[----:B------:R-:W-:Y:S02]  /*b210*/  UISETP.NE.AND.EX UP0, UPT, UR7, URZ, UPT, UP0 ;  /* 0x0000003f0700728c */ /* 0x000fe4000bf05300 */
[----:B------:R-:W-:Y:S02]  /*b220*/  UISETP.NE.U32.AND UP1, UPT, UR8, URZ, UPT ;  /* 0x0000003f0800728c */ /* 0x000fe4000bf25070 */
[----:B------:R-:W-:-:S02]  /*b230*/  PLOP3.LUT P0, PT, PT, PT, UP2, 0x80, 0x0 ;  /* 0x000000000000781c */ /* 0x000fc40003f0f028 */
[----:B------:R-:W-:Y:S01]  /*b240*/  PLOP3.LUT P1, PT, PT, PT, UP0, 0x80, 0x0 ;  /* 0x000000000000781c */ /* 0x000fe20003f2f008 */
[----:B------:R-:W-:Y:S01]  /*b250*/  UISETP.NE.AND.EX UP5, UPT, UR9, URZ, UPT, UP1 ;  /* 0x0000003f0900728c */ /* 0x000fe2000bfa5310 */
[----:B------:R-:W-:-:S03]  /*b260*/  IMAD.MOV.U32 R24, RZ, RZ, RZ ;  /* 0x000000ffff187224 */ /* 0x000fc600078e00ff */
[----:B------:R-:W-:Y:S02]  /*b270*/  UP2UR UR47, UPR, URZ, 0x20 ;  /* 0x000000203f2f7883 */ /* 0x000fe40008000000 */
[----:B------:R-:W-:Y:S02]  /*b280*/  PLOP3.LUT P2, PT, PT, PT, UP5, 0x80, 0x0 ;  /* 0x000000000000781c */ /* 0x000fe40003f4f058 */
[----:B--2---:R-:W-:-:S13]  /*b290*/  R2UR UR44, R2 ;  /* 0x00000000022c72ca */ /* 0x004fda00000e0000 */
[----:B------:R-:W-:Y:S02]  /*b2a0*/  USHF.R.S32.HI UR45, URZ, 0x1f, UR44 ;  /* 0x0000001f3f2d7899 */ /* 0x000fe4000801142c */
[----:B------:R-:W-:Y:S02]  /*b2b0*/  @UP2 ULEA UR4, UP3, UR44, UR4, 0x2 ;  /* 0x000000042c042291 */ /* 0x000fe4000f86103f */
[----:B------:R-:W-:Y:S02]  /*b2c0*/  USHF.L.U32 UR38, UR44, 0x2, URZ ;  /* 0x000000022c267899 */ /* 0x000fe4000800063f */
[----:B------:R-:W-:Y:S02]  /*b2d0*/  @UP2 ULEA.HI.X UR5, UR44, UR5, UR45, 0x2, UP3 ;  /* 0x000000052c052291 */ /* 0x000fe400098f142d */
[----:B------:R-:W-:Y:S01]  /*b2e0*/  USHF.L.U64.HI UR39, UR44, 0x2, UR45 ;  /* 0x000000022c277899 */ /* 0x000fe2000801022d */
[----:B------:R-:W-:Y:S01]  /*b2f0*/  MOV R2, UR4 ;  /* 0x0000000400027c02 */ /* 0x000fe20008000f00 */
[----:B------:R-:W-:-:S02]  /*b300*/  @UP0 UIADD3 UR6, UP4, UR38, UR6, URZ ;  /* 0x0000000626060290 */ /* 0x000fc4000ff9e03f */
[----:B------:R-:W-:Y:S02]  /*b310*/  IMAD.U32 R3, RZ, RZ, UR5 ;  /* 0x00000005ff037e24 */ /* 0x000fe4000f8e00ff */
[----:B------:R-:W-:Y:S02]  /*b320*/  @UP0 UIADD3.X UR7, UR39, UR7, URZ, UP4, !UPT ;  /* 0x0000000727070290 */ /* 0x000fe4000a7fe43f */
[----:B------:R-:W-:Y:S01]  /*b330*/  UIADD3 UR8, UP0, UR38, UR8, URZ ;  /* 0x0000000826087290 */ /* 0x000fe2000ff1e03f */
[----:B------:R0:W5:Y:S03]  /*b340*/  @P0 LDG.E R0, desc[UR52][R2.64] ;  /* 0x0000003402000981 */ /* 0x000166000c1e1900 */
[----:B------:R-:W-:Y:S01]  /*b350*/  UIADD3.X UR4, UR39, UR9, URZ, UP0, !UPT ;  /* 0x0000000927047290 */ /* 0x000fe200087fe43f */
[----:B0-----:R-:W-:Y:S02]  /*b360*/  IMAD.U32 R2, RZ, RZ, UR6 ;  /* 0x00000006ff027e24 */ /* 0x001fe4000f8e00ff */
[----:B------:R-:W-:-:S05]  /*b370*/  IMAD.U32 R3, RZ, RZ, UR7 ;  /* 0x00000007ff037e24 */ /* 0x000fca000f8e00ff */
[----:B------:R0:W2:Y:S02]  /*b380*/  @P1 LDG.E R4, desc[UR52][R2.64] ;  /* 0x0000003402041981 */ /* 0x0000a4000c1e1900 */
[----:B0-----:R-:W-:Y:S02]  /*b390*/  IMAD.U32 R2, RZ, RZ, UR8 ;  /* 0x00000008ff027e24 */ /* 0x001fe4000f8e00ff */
[----:B------:R-:W-:-:S05]  /*b3a0*/  IMAD.U32 R3, RZ, RZ, UR4 ;  /* 0x00000004ff037e24 */ /* 0x000fca000f8e00ff */
[----:B------:R0:W5:Y:S01]  /*b3b0*/  @P2 LDG.E R24, desc[UR52][R2.64] ;  /* 0x0000003402182981 */ /* 0x000162000c1e1900 */
[----:B--2---:R-:W-:Y:S01]  /*b3c0*/  @P1 R2UR UR41, R4 ;  /* 0x00000000042912ca */ /* 0x004fe200000e0000 */
[----:B0-----:R-:W-:-:S14]  /*b3d0*/  @P1 BRA `(.L_x_291) ;  /* 0x0000000000241947 */ /* 0x001fdc0003800000 */
[----:B------:R-:W-:Y:S01]  /*b3e0*/  UISETP.NE.AND UP0, UPT, UR47, URZ, UPT ;  /* 0x0000003f2f00728c */ /* 0x000fe2000bf05270 */
[----:B------:R-:W-:-:S05]  /*b3f0*/  ULDC UR41, c[0x0][0x288] ;  /* 0x0000a20000297ab9 */ /* 0x000fca0000000800 */
[----:B------:R-:W-:-:S13]  /*b400*/  PLOP3.LUT P1, PT, PT, PT, UP0, 0x40, 0x0 ;  /* 0x000000000000781c */ /* 0x000fda0003f2e808 */
[----:B------:R-:W-:Y:S05]  /*b410*/  @P1 BRA `(.L_x_291) ;  /* 0x0000000000141947 */ /* 0x000fea0003800000 */
[----:B------:R-:W2:Y:S04]  /*b420*/  LDG.E R5, desc[UR52][R2.64] ;  /* 0x0000003402057981 */ /* 0x000ea8000c1e1900 */
[----:B------:R-:W3:Y:S01]  /*b430*/  LDG.E R4, desc[UR52][R2.64+0x4] ;  /* 0x0000043402047981 */ /* 0x000ee2000c1e1900 */
[----:B--2---:R-:W-:Y:S02]  /*b440*/  R2UR UR4, R5 ;  /* 0x00000000050472ca */ /* 0x004fe400000e0000 */
[----:B---3--:R-:W-:-:S13]  /*b450*/  R2UR UR41, R4 ;  /* 0x00000000042972ca */ /* 0x008fda00000e0000 */
[----:B------:R-:W-:-:S12]  /*b460*/  UIADD3 UR41, -UR4, UR41, URZ ;  /* 0x0000002904297290 */ /* 0x000fd8000fffe13f */
.L_x_291:
[----:B------:R-:W-:Y:S01]  /*b470*/  UMOV UR36, URZ ;  /* 0x0000003f00247c82 */ /* 0x000fe20008000000 */
[----:B------:R-:W-:Y:S01]  /*b480*/  ULDC.64 UR6, c[0x0][0xa20] ;  /* 0x0002880000067ab9 */ /* 0x000fe20000000a00 */
[----:B-----5:R-:W-:Y:S01]  /*b490*/  @P0 R2UR UR36, R0 ;  /* 0x00000000002402ca */ /* 0x020fe200000e0000 */
[----:B------:R-:W-:Y:S01]  /*b4a0*/  ULDC.64 UR4, c[0x0][0x418] ;  /* 0x0001060000047ab9 */ /* 0x000fe20000000a00 */
[----:B------:R-:W-:Y:S01]  /*b4b0*/  ISETP.NE.U32.AND P0, PT, RZ, UR6, PT ;  /* 0x00000006ff007c0c */ /* 0x000fe2000bf05070 */
[----:B------:R-:W-:Y:S01]  /*b4c0*/  UISETP.NE.U32.AND UP0, UPT, UR4, URZ, UPT ;  /* 0x0000003f0400728c */ /* 0x000fe2000bf05070 */
[----:B------:R-:W-:Y:S01]  /*b4d0*/  IMAD.U32 R34, RZ, RZ, UR44 ;  /* 0x0000002cff227e24 */ /* 0x000fe2000f8e00ff */
[----:B------:R-:W-:Y:S01]  /*b4e0*/  ULDC UR42, c[0x0][0x2f0] ;  /* 0x0000bc00002a7ab9 */ /* 0x000fe20000000800 */
[----:B------:R-:W-:Y:S01]  /*b4f0*/  ISETP.NE.AND.EX P0, PT, RZ, UR7, PT, P0 ;  /* 0x00000007ff007c0c */ /* 0x000fe2000bf05300 */
[----:B------:R-:W-:Y:S01]  /*b500*/  UISETP.NE.AND.EX UP0, UPT, UR5, URZ, UPT, UP0 ;  /* 0x0000003f0500728c */ /* 0x000fe2000bf05300 */
[----:B------:R-:W-:-:S03]  /*b510*/  ULDC UR4, c[0x0][0x424] ;  /* 0x0001090000047ab9 */ /* 0x000fc60000000800 */
[----:B------:R-:W-:-:S04]  /*b520*/  USEL UR4, UR4, 0x1, UP0 ;  /* 0x0000000104047887 */ /* 0x000fc80008000000 */
[----:B------:R-:W-:-:S04]  /*b530*/  UIMAD UR42, UR4, UR42, URZ ;  /* 0x0000002a042a72a4 */ /* 0x000fc8000f8e023f */
[----:B------:R-:W-:Y:S08]  /*b540*/  @!P0 BRA `(.L_x_292) ;  /* 0x00000000001c8947 */ /* 0x000ff00003800000 */
[----:B------:R-:W-:-:S04]  /*b550*/  UIADD3 UR4, UP0, UR38, UR6, URZ ;  /* 0x0000000626047290 */ /* 0x000fc8000ff1e03f */
[----:B------:R-:W-:Y:S02]  /*b560*/  UIADD3.X UR5, UR39, UR7, URZ, UP0, !UPT ;  /* 0x0000000727057290 */ /* 0x000fe400087fe43f */
[----:B------:R-:W-:-:S04]  /*b570*/  IMAD.U32 R2, RZ, RZ, UR4 ;  /* 0x00000004ff027e24 */ /* 0x000fc8000f8e00ff */
[----:B------:R-:W-:-:S05]  /*b580*/  IMAD.U32 R3, RZ, RZ, UR5 ;  /* 0x00000005ff037e24 */ /* 0x000fca000f8e00ff */
[----:B------:R-:W2:Y:S02]  /*b590*/  LDG.E R2, desc[UR52][R2.64] ;  /* 0x0000003402027981 */ /* 0x000ea4000c1e1900 */
[----:B--2---:R-:W-:Y:S01]  /*b5a0*/  R2UR UR42, R2 ;  /* 0x00000000022a72ca */ /* 0x004fe200000e0000 */
[----:B------:R-:W-:-:S14]  /*b5b0*/  BRA `(.L_x_293) ;  /* 0x00000000002c7947 */ /* 0x000fdc0003800000 */
.L_x_292:
[----:B------:R-:W-:Y:S02]  /*b5c0*/  ULDC.64 UR4, c[0x0][0xa08] ;  /* 0x0002820000047ab9 */ /* 0x000fe40000000a00 */
[----:B------:R-:W-:-:S04]  /*b5d0*/  ISETP.NE.U32.AND P0, PT, RZ, UR4, PT ;  /* 0x00000004ff007c0c */ /* 0x000fc8000bf05070 */
[----:B------:R-:W-:-:S13]  /*b5e0*/  ISETP.NE.AND.EX P0, PT, RZ, UR5, PT, P0 ;  /* 0x00000005ff007c0c */ /* 0x000fda000bf05300 */
[----:B------:R-:W-:Y:S05]  /*b5f0*/  @!P0 BRA `(.L_x_293) ;  /* 0x00000000001c8947 */ /* 0x000fea0003800000 */
[----:B------:R-:W0:Y:S02]  /*b600*/  LDC.64 R2, c[0x0][0xa08] ;  /* 0x00028200ff027b82 */ /* 0x000e240000000a00 */
[----:B0-----:R-:W-:-:S05]  /*b610*/  IMAD.WIDE R2, R34, 0x4, R2 ;  /* 0x0000000422027825 */ /* 0x001fca00078e0202 */
[----:B------:R-:W2:Y:S04]  /*b620*/  LDG.E R4, desc[UR52][R2.64] ;  /* 0x0000003402047981 */ /* 0x000ea8000c1e1900 */
[----:B------:R-:W3:Y:S01]  /*b630*/  LDG.E R0, desc[UR52][R2.64+0x4] ;  /* 0x0000043402007981 */ /* 0x000ee2000c1e1900 */
[----:B--2---:R-:W-:Y:S02]  /*b640*/  R2UR UR42, R4 ;  /* 0x00000000042a72ca */ /* 0x004fe400000e0000 */
[----:B---3--:R-:W-:-:S13]  /*b650*/  R2UR UR4, R0 ;  /* 0x00000000000472ca */ /* 0x008fda00000e0000 */
[----:B------:R-:W-:-:S12]  /*b660*/  UIADD3 UR42, -UR42, UR4, URZ ;  /* 0x000000042a2a7290 */ /* 0x000fd8000fffe13f */
.L_x_293:
[----:B------:R-:W-:Y:S01]  /*b670*/  UIADD3 UR42, -UR36, UR42, URZ ;  /* 0x0000002a242a7290 */ /* 0x000fe2000fffe13f */
[----:B------:R-:W-:Y:S03]  /*b680*/  BSSY B7, `(.L_x_294) ;  /* 0x0000497000077945 */ /* 0x000fe60003800000 */
[----:B------:R-:W-:Y:S02]  /*b690*/  UIADD3 UR4, UR42, 0x9f, URZ ;  /* 0x0000009f2a047890 */ /* 0x000fe4000fffe03f */
[----:B------:R-:W-:Y:S02]  /*b6a0*/  ISETP.LT.AND P0, PT, RZ, UR42, PT ;  /* 0x0000002aff007c0c */ /* 0x000fe4000bf01270 */
[----:B------:R-:W-:-:S04]  /*b6b0*/  UIMAD.WIDE UR4, UR4, 0x66666667, URZ ;  /* 0x66666667040478a5 */ /* 0x000fc8000f8e023f */
[----:B------:R-:W-:-:S04]  /*b6c0*/  USHF.R.U32.HI UR43, URZ, 0x1f, UR5 ;  /* 0x0000001f3f2b7899 */ /* 0x000fc80008011605 */
[----:B------:R-:W-:-:S03]  /*b6d0*/  ULEA.HI.SX32 UR43, UR5, UR43, 0x1a ;  /* 0x0000002b052b7291 */ /* 0x000fc6000f8fd23f */
[----:B------:R-:W-:Y:S09]  /*b6e0*/  @P0 BRA `(.L_x_295) ;  /* 0x0000000000440947 */ /* 0x000ff20003800000 */
[----:B------:R-:W0:Y:S02]  /*b6f0*/  S2R R0, SR_TID.X ;  /* 0x0000000000007919 */ /* 0x000e240000002100 */
[----:B0-----:R-:W-:-:S04]  /*b700*/  LOP3.LUT R0, R0, 0x7f, RZ, 0xc0, !PT ;  /* 0x0000007f00007812 */ /* 0x001fc800078ec0ff */
[----:B------:R-:W-:-:S13]  /*b710*/  ISETP.NE.AND P0, PT, R0, RZ, PT ;  /* 0x000000ff0000720c */ /* 0x000fda0003f05270 */
[----:B------:R-:W-:Y:S05]  /*b720*/  @P0 BRA `(.L_x_296) ;  /* 0x0000004800300947 */ /* 0x000fea0003800000 */
[----:B------:R-:W0:Y:S01]  /*b730*/  S2R R5, SR_LANEID ;  /* 0x0000000000057919 */ /* 0x000e220000000000 */
[----:B------:R-:W-:Y:S01]  /*b740*/  VOTEU.ANY UR4, UPT, PT ;  /* 0x0000000000047886 */ /* 0x000fe200038e0100 */
[----:B------:R-:W1:Y:S01]  /*b750*/  LDC.64 R2, c[0x0][0xc60] ;  /* 0x00031800ff027b82 */ /* 0x000e620000000a00 */
[----:B------:R-:W0:Y:S02]  /*b760*/  FLO.U32 R0, UR4 ;  /* 0x0000000400007d00 */ /* 0x000e2400080e0000 */
[----:B0-----:R-:W-:-:S06]  /*b770*/  ISETP.EQ.U32.AND P0, PT, R0, R5, PT ;  /* 0x000000050000720c */ /* 0x001fcc0003f02070 */
[----:B------:R-:W1:Y:S07]  /*b780*/  POPC R5, UR4 ;  /* 0x0000000400057d09 */ /* 0x000e6e0008000000 */
[----:B-1----:R-:W2:Y:S01]  /*b790*/  @P0 ATOMG.E.ADD.STRONG.GPU PT, R3, desc[UR52][R2.64], R5 ;  /* 0x00000005020309a8 */ /* 0x002ea200081ee1f4 */
[----:B------:R-:W0:Y:S02]  /*b7a0*/  S2R R4, SR_LTMASK ;  /* 0x0000000000047919 */ /* 0x000e240000003900 */
[----:B0-----:R-:W-:-:S04]  /*b7b0*/  LOP3.LUT R4, R4, UR4, RZ, 0xc0, !PT ;  /* 0x0000000404047c12 */ /* 0x001fc8000f8ec0ff */
[----:B------:R-:W0:Y:S01]  /*b7c0*/  POPC R7, R4 ;  /* 0x0000000400077309 */ /* 0x000e220000000000 */
[----:B--2---:R-:W0:Y:S02]  /*b7d0*/  SHFL.IDX PT, R0, R3, R0, 0x1f ;  /* 0x00001f0003007589 */ /* 0x004e2400000e0000 */
[----:B0-----:R-:W-:Y:S01]  /*b7e0*/  IADD3 R16, R0, UR49, R7 ;  /* 0x0000003100107c10 */ /* 0x001fe2000fffe007 */
[----:B------:R-:W-:Y:S06]  /*b7f0*/  BRA `(.L_x_296) ;  /* 0x0000004400fc7947 */ /* 0x000fec0003800000 */
.L_x_295:
[----:B------:R-:W-:Y:S01]  /*b800*/  VIADD R0, R22, 0x18400 ;  /* 0x0001840016007836 */ /* 0x000fe20000000000 */
[----:B------:R-:W-:Y:S04]  /*b810*/  BSSY B6, `(.L_x_297) ;  /* 0x0000013000067945 */ /* 0x000fe80003800000 */
[----:B------:R-:W-:-:S13]  /*b820*/  LOP3.LUT P0, RZ, R0, 0x3ff, RZ, 0xc0, !PT ;  /* 0x000003ff00ff7812 */ /* 0x000fda000780c0ff */
[----:B------:R-:W-:Y:S05]  /*b830*/  @!P0 BRA `(.L_x_298) ;  /* 0x0000000000408947 */ /* 0x000fea0003800000 */
[----:B------:R-:W-:Y:S01]  /*b840*/  MOV R2, 0x0 ;  /* 0x0000000000027802 */ /* 0x000fe20000000f00 */
[----:B------:R-:W-:Y:S01]  /*b850*/  ULDC.64 UR6, c[0x4][0x98] ;  /* 0x0100260000067ab9 */ /* 0x000fe20000000a00 */
[----:B------:R-:W-:Y:S01]  /*b860*/  ULDC.64 UR8, c[0x4][0xa0] ;  /* 0x0100280000087ab9 */ /* 0x000fe20000000a00 */
[----:B------:R-:W-:Y:S01]  /*b870*/  ULDC.64 UR4, c[0x4][0x8] ;  /* 0x0100020000047ab9 */ /* 0x000fe20000000a00 */
[----:B------:R-:W-:Y:S01]  /*b880*/  IMAD.U32 R4, RZ, RZ, UR6 ;  /* 0x00000006ff047e24 */ /* 0x000fe2000f8e00ff */
[----:B------:R-:W-:Y:S01]  /*b890*/  MOV R12, 0x1 ;  /* 0x00000001000c7802 */ /* 0x000fe20000000f00 */
[----:B------:R-:W0:Y:S01]  /*b8a0*/  LDC.64 R2, c[0x4][R2] ;  /* 0x0100000002027b82 */ /* 0x000e220000000a00 */
[----:B------:R-:W-:Y:S02]  /*b8b0*/  IMAD.U32 R5, RZ, RZ, UR7 ;  /* 0x00000007ff057e24 */ /* 0x000fe4000f8e00ff */
[----:B------:R-:W-:Y:S02]  /*b8c0*/  IMAD.U32 R6, RZ, RZ, UR8 ;  /* 0x00000008ff067e24 */ /* 0x000fe4000f8e00ff */
[----:B------:R-:W-:-:S02]  /*b8d0*/  IMAD.U32 R7, RZ, RZ, UR9 ;  /* 0x00000009ff077e24 */ /* 0x000fc4000f8e00ff */
[----:B------:R-:W-:Y:S02]  /*b8e0*/  IMAD.U32 R10, RZ, RZ, UR4 ;  /* 0x00000004ff0a7e24 */ /* 0x000fe4000f8e00ff */
[----:B------:R-:W-:Y:S02]  /*b8f0*/  IMAD.U32 R11, RZ, RZ, UR5 ;  /* 0x00000005ff0b7e24 */ /* 0x000fe4000f8e00ff */
[----:B------:R-:W-:Y:S02]  /*b900*/  IMAD.MOV.U32 R8, RZ, RZ, 0x70 ;  /* 0x00000070ff087424 */ /* 0x000fe400078e00ff */
[----:B------:R-:W-:-:S07]  /*b910*/  IMAD.MOV.U32 R13, RZ, RZ, RZ ;  /* 0x000000ffff0d7224 */ /* 0x000fce00078e00ff */
[----:B------:R-:W-:-:S07]  /*b920*/  LEPC R20, `(.L_x_298) ;  /* 0x000000001014794e */ /* 0x000fce0000000000 */
[----:B0-----:R-:W-:Y:S05]  /*b930*/  CALL.ABS.NOINC R2 ;  /* 0x0000000002007343 */ /* 0x001fea0003c00000 */
.L_x_298:
[----:B------:R-:W-:Y:S05]  /*b940*/  BSYNC B6 ;  /* 0x0000000000067941 */ /* 0x000fea0003800000 */
.L_x_297:
[----:B------:R-:W-:Y:S01]  /*b950*/  VIADD R0, R22, 0xa400 ;  /* 0x0000a40016007836 */ /* 0x000fe20000000000 */
[----:B------:R-:W-:Y:S01]  /*b960*/  LOP3.LUT R30, R30, 0xfffffffe, RZ, 0xc0, !PT ;  /* 0xfffffffe1e1e7812 */ /* 0x000fe200078ec0ff */
[----:B------:R-:W-:Y:S03]  /*b970*/  BSSY B6, `(.L_x_299) ;  /* 0x0000014000067945 */ /* 0x000fe60003800000 */
[----:B------:R-:W-:-:S13]  /*b980*/  LOP3.LUT P0, RZ, R0, 0x3ff, RZ, 0xc0, !PT ;  /* 0x000003ff00ff7812 */ /* 0x000fda000780c0ff */
[----:B------:R-:W-:Y:S01]  /*b990*/  @P0 LOP3.LUT R30, R30, 0x1, RZ, 0xfc, !PT ;  /* 0x000000011e1e0812 */ /* 0x000fe200078efcff */
[----:B------:R-:W-:Y:S06]  /*b9a0*/  @!P0 BRA `(.L_x_300) ;  /* 0x0000000000408947 */ /* 0x000fec0003800000 */
[----:B------:R-:W-:Y:S01]  /*b9b0*/  MOV R2, 0x0 ;  /* 0x0000000000027802 */ /* 0x000fe20000000f00 */
[----:B------:R-:W-:Y:S01]  /*b9c0*/  ULDC.64 UR6, c[0x4][0x98] ;  /* 0x0100260000067ab9 */ /* 0x000fe20000000a00 */
[----:B------:R-:W-:Y:S01]  /*b9d0*/  ULDC.64 UR8, c[0x4][0xa0] ;  /* 0x0100280000087ab9 */ /* 0x000fe20000000a00 */
[----:B------:R-:W-:Y:S01]  /*b9e0*/  ULDC.64 UR4, c[0x4][0x10] ;  /* 0x0100040000047ab9 */ /* 0x000fe20000000a00 */
[----:B------:R-:W-:Y:S02]  /*b9f0*/  IMAD.U32 R4, RZ, RZ, UR6 ;  /* 0x00000006ff047e24 */ /* 0x000fe4000f8e00ff */
[----:B------:R-:W0:Y:S01]  /*ba00*/  LDC.64 R2, c[0x4][R2] ;  /* 0x0100000002027b82 */ /* 0x000e220000000a00 */
[----:B------:R-:W-:Y:S02]  /*ba10*/  IMAD.U32 R5, RZ, RZ, UR7 ;  /* 0x00000007ff057e24 */ /* 0x000fe4000f8e00ff */
        /* <DEDUP_REMOVED lines=9> */
.L_x_300:
[----:B------:R-:W-:Y:S05]  /*bab0*/  BSYNC B6 ;  /* 0x0000000000067941 */ /* 0x000fea0003800000 */
.L_x_299:
        /* <DEDUP_REMOVED lines=9> */
[----:B------:R-:W-:Y:S01]  /*bb50*/  MOV R11, UR5 ;  /* 0x00000005000b7c02 */ /* 0x000fe20008000f00 */
        /* <DEDUP_REMOVED lines=10> */
.L_x_302:
[----:B------:R-:W-:Y:S05]  /*bc00*/  BSYNC B6 ;  /* 0x0000000000067941 */ /* 0x000fea0003800000 */
.L_x_301:
[----:B------:R-:W-:Y:S01]  /*bc10*/  LOP3.LUT P6, RZ, R30, 0x1, RZ, 0xc0, !PT ;  /* 0x000000011eff7812 */ /* 0x000fe200078cc0ff */
[----:B------:R-:W-:-:S12]  /*bc20*/  BSSY B6, `(.L_x_303) ;  /* 0x0000012000067945 */ /* 0x000fd80003800000 */
[----:B------:R-:W-:Y:S05]  /*bc30*/  @!P6 BRA `(.L_x_304) ;  /* 0x000000000040e947 */ /* 0x000fea0003800000 */
        /* <DEDUP_REMOVED lines=16> */
.L_x_304:
[----:B------:R-:W-:Y:S05]  /*bd40*/  BSYNC B6 ;  /* 0x0000000000067941 */ /* 0x000fea0003800000 */
.L_x_303:
[----:B------:R-:W-:Y:S01]  /*bd50*/  ULDC.64 UR4, c[0x0][0x9f8] ;  /* 0x00027e0000047ab9 */ /* 0x000fe20000000a00 */
[----:B------:R-:W0:Y:S01]  /*bd60*/  LDC R19, c[0x0][0x430] ;  /* 0x00010c00ff137b82 */ /* 0x000e220000000800 */
[----:B------:R-:W-:-:S04]  /*bd70*/  UISETP.NE.U32.AND UP0, UPT, UR4, URZ, UPT ;  /* 0x0000003f0400728c */ /* 0x000fc8000bf05070 */
[----:B------:R-:W-:-:S06]  /*bd80*/  UISETP.NE.AND.EX UP0, UPT, UR5, URZ, UPT, UP0 ;  /* 0x0000003f0500728c */ /* 0x000fcc000bf05300 */
[----:B------:R-:W-:-:S05]  /*bd90*/  PLOP3.LUT P0, PT, PT, PT, UP0, 0x80, 0x0 ;  /* 0x000000000000781c */ /* 0x000fca0003f0f008 */
[----:B------:R-:W-:-:S04]  /*bda0*/  @UP0 UIADD3 UR4, UP1, UR38, UR4, URZ ;  /* 0x0000000426040290 */ /* 0x000fc8000ff3e03f */
[----:B------:R-:W-:Y:S02]  /*bdb0*/  @UP0 UIADD3.X UR5, UR39, UR5, URZ, UP1, !UPT ;  /* 0x0000000527050290 */ /* 0x000fe40008ffe43f */
[----:B------:R-:W-:-:S04]  /*bdc0*/  IMAD.U32 R2, RZ, RZ, UR4 ;  /* 0x00000004ff027e24 */ /* 0x000fc8000f8e00ff */
[----:B------:R-:W-:-:S05]  /*bdd0*/  IMAD.U32 R3, RZ, RZ, UR5 ;  /* 0x00000005ff037e24 */ /* 0x000fca000f8e00ff */
[----:B------:R1:W5:Y:S01]  /*bde0*/  @P0 LDG.E R34, desc[UR52][R2.64] ;  /* 0x0000003402220981 */ /* 0x000362000c1e1900 */
[----:B0-----:R-:W-:Y:S01]  /*bdf0*/  ISETP.NE.AND P2, PT, R19, 0x1, PT ;  /* 0x000000011300780c */ /* 0x001fe20003f45270 */
[----:B------:R-:W-:Y:S01]  /*be00*/  UMOV UR4, 0xffffffff ;  /* 0xffffffff00047882 */ /* 0x000fe20000000000 */
[----:B------:R-:W-:-:S11]  /*be10*/  LOP3.LUT R30, R30, 0xfffffff7, RZ, 0xc0, !PT ;  /* 0xfffffff71e1e7812 */ /* 0x000fd600078ec0ff */
[----:B------:R-:W-:Y:S01]  /*be20*/  @P2 LOP3.LUT R30, R30, 0x8, RZ, 0xfc, !PT ;  /* 0x000000081e1e2812 */ /* 0x000fe200078efcff */
[----:B-1----:R-:W-:Y:S06]  /*be30*/  BRA.DIV UR4, `(.L_x_305) ;  /* 0x00000052044c7947 */ /* 0x002fec000b800000 */
.L_x_383:
[----:B------:R-:W0:Y:S01]  /*be40*/  S2R R0, SR_TID.X ;  /* 0x0000000000007919 */ /* 0x000e220000002100 */
[----:B------:R-:W-:Y:S01]  /*be50*/  UMOV UR4, 0xa0 ;  /* 0x000000a000047882 */ /* 0x000fe20000000000 */
[----:B------:R-:W1:Y:S01]  /*be60*/  @P2 LDC R3, c[0x0][0x434] ;  /* 0x00010d00ff032b82 */ /* 0x000e620000000800 */
[----:B------:R-:W-:Y:S01]  /*be70*/  UIMAD UR4, UR43, UR4, -0xa0 ;  /* 0xffffff602b0474a4 */ /* 0x000fe2000f8e0204 */
[----:B------:R-:W2:Y:S01]  /*be80*/  S2R R9, SR_TID.X ;  /* 0x0000000000097919 */ /* 0x000ea20000002100 */
[----:B-----5:R-:W-:Y:S01]  /*be90*/  SHF.R.S32.HI R37, RZ, 0x1f, R34 ;  /* 0x0000001fff257819 */ /* 0x020fe20000011422 */
[----:B------:R-:W3:Y:S04]  /*bea0*/  S2R R10, SR_TID.X ;  /* 0x00000000000a7919 */ /* 0x000ee80000002100 */
[----:B------:R-:W4:Y:S01]  /*beb0*/  @P2 LDC R5, c[0x0][0x438] ;  /* 0x00010e00ff052b82 */ /* 0x000f220000000800 */
[C---:B0-----:R-:W-:Y:S01]  /*bec0*/  LOP3.LUT R2, R0.reuse, 0x7f, RZ, 0xc0, !PT ;  /* 0x0000007f00027812 */ /* 0x041fe200078ec0ff */
[----:B------:R-:W-:-:S03]  /*bed0*/  IMAD.SHL.U32 R0, R0, 0x10, RZ ;  /* 0x0000001000007824 */ /* 0x000fc600078e00ff */
[----:B------:R-:W-:Y:S02]  /*bee0*/  SHF.R.U32.HI R2, RZ, 0x3, R2 ;  /* 0x00000003ff027819 */ /* 0x000fe40000011602 */
[----:B--2---:R-:W-:Y:S02]  /*bef0*/  LOP3.LUT R9, R9, 0x7f, RZ, 0xc0, !PT ;  /* 0x0000007f09097812 */ /* 0x004fe400078ec0ff */
[----:B------:R-:W-:Y:S01]  /*bf00*/  LOP3.LUT R0, R2, 0x70, R0, 0xf8, !PT ;  /* 0x0000007002007812 */ /* 0x000fe200078ef800 */
[----:B---3--:R-:W-:Y:S01]  /*bf10*/  IMAD.SHL.U32 R12, R10, 0x10, RZ ;  /* 0x000000100a0c7824 */ /* 0x008fe200078e00ff */
[----:B------:R-:W-:-:S03]  /*bf20*/  SHF.R.U32.HI R9, RZ, 0x3, R9 ;  /* 0x00000003ff097819 */ /* 0x000fc60000011609 */
[----:B------:R-:W-:Y:S01]  /*bf30*/  VIADD R8, R0, UR4 ;  /* 0x0000000400087c36 */ /* 0x000fe20008000000 */
[----:B------:R-:W-:-:S04]  /*bf40*/  LOP3.LUT R12, R9, 0x70, R12, 0xf8, !PT ;  /* 0x00000070090c7812 */ /* 0x000fc800078ef80c */
[C---:B------:R-:W-:Y:S01]  /*bf50*/  ISETP.GE.AND P1, PT, R8.reuse, UR42, PT ;  /* 0x0000002a08007c0c */ /* 0x040fe2000bf26270 */
[----:B------:R-:W-:Y:S01]  /*bf60*/  VIADD R8, R8, UR36 ;  /* 0x0000002408087c36 */ /* 0x000fe20008000000 */
[----:B------:R-:W-:-:S03]  /*bf70*/  LOP3.LUT R12, R12, 0x80, RZ, 0xfc, !PT ;  /* 0x000000800c0c7812 */ /* 0x000fc600078efcff */
[----:B-1----:R-:W-:Y:S01]  /*bf80*/  @P2 IMAD.HI.U32 R2, R8, R3, RZ ;  /* 0x0000000308022227 */ /* 0x002fe200078e00ff */
[----:B------:R-:W-:-:S04]  /*bf90*/  MOV R0, R8 ;  /* 0x0000000800007202 */ /* 0x000fc80000000f00 */
[----:B----4-:R-:W-:-:S03]  /*bfa0*/  @P2 SHF.R.U32.HI R0, RZ, R5, R2 ;  /* 0x00000005ff002219 */ /* 0x010fc60000011602 */
[----:B------:R-:W0:Y:S01]  /*bfb0*/  @!P1 LDC.64 R6, c[0x0][0x428] ;  /* 0x00010a00ff069b82 */ /* 0x000e220000000a00 */
[----:B------:R-:W-:-:S07]  /*bfc0*/  @!P1 SHF.R.S32.HI R3, RZ, 0x1f, R0 ;  /* 0x0000001fff039819 */ /* 0x000fce0000011400 */
[----:B------:R-:W1:Y:S01]  /*bfd0*/  @!P1 LDC.64 R4, c[0x0][0x418] ;  /* 0x00010600ff049b82 */ /* 0x000e620000000a00 */
[----:B0-----:R-:W-:-:S04]  /*bfe0*/  @!P1 IMAD R2, R37, R6, RZ ;  /* 0x0000000625029224 */ /* 0x001fc800078e02ff */
[----:B------:R-:W-:Y:S02]  /*bff0*/  @!P1 IMAD R7, R34, R7, R2 ;  /* 0x0000000722079224 */ /* 0x000fe400078e0202 */
[----:B------:R-:W-:-:S04]  /*c000*/  @!P1 IMAD.MOV.U32 R2, RZ, RZ, R0 ;  /* 0x000000ffff029224 */ /* 0x000fc800078e0000 */
[----:B------:R-:W-:-:S04]  /*c010*/  @!P1 IMAD.WIDE.U32 R2, R34, R6, R2 ;  /* 0x0000000622029225 */ /* 0x000fc800078e0002 */
[----:B------:R-:W-:Y:S01]  /*c020*/  @!P1 IMAD.IADD R3, R3, 0x1, R7 ;  /* 0x0000000103039824 */ /* 0x000fe200078e0207 */
[----:B-1----:R-:W-:Y:S01]  /*c030*/  @!P1 LEA R10, P0, R2, R4, 0x2 ;  /* 0x00000004020a9211 */ /* 0x002fe200078010ff */
[----:B------:R-:W-:Y:S02]  /*c040*/  VIADD R7, R12, UR4 ;  /* 0x000000040c077c36 */ /* 0x000fe40008000000 */
[----:B------:R-:W-:Y:S01]  /*c050*/  IMAD.MOV.U32 R6, RZ, RZ, RZ ;  /* 0x000000ffff067224 */ /* 0x000fe200078e00ff */
[----:B------:R-:W-:Y:S02]  /*c060*/  @!P1 LEA.HI.X R11, R2, R5, R3, 0x2, P0 ;  /* 0x00000005020b9211 */ /* 0x000fe400000f1403 */
[C---:B------:R-:W-:Y:S01]  /*c070*/  ISETP.GE.AND P0, PT, R7.reuse, UR42, PT ;  /* 0x0000002a07007c0c */ /* 0x040fe2000bf06270 */
[----:B------:R-:W0:Y:S01]  /*c080*/  @P2 LDC R2, c[0x0][0x434] ;  /* 0x00010d00ff022b82 */ /* 0x000e220000000800 */
[----:B------:R-:W-:Y:S01]  /*c090*/  VIADD R7, R7, UR36 ;  /* 0x0000002407077c36 */ /* 0x000fe20008000000 */
[----:B------:R1:W5:Y:S01]  /*c0a0*/  @!P1 LDG.E R6, desc[UR52][R10.64] ;  /* 0x000000340a069981 */ /* 0x000362000c1e1900 */
[----:B------:R-:W-:-:S02]  /*c0b0*/  ISETP.GT.U32.OR P0, PT, R12, 0x9f, P0 ;  /* 0x0000009f0c00780c */ /* 0x000fc40000704470 */
[----:B------:R-:W-:-:S03]  /*c0c0*/  IMAD.MOV.U32 R9, RZ, RZ, R7 ;  /* 0x000000ffff097224 */ /* 0x000fc600078e0007 */
[----:B------:R-:W2:Y:S08]  /*c0d0*/  @P2 LDC R3, c[0x0][0x438] ;  /* 0x00010e00ff032b82 */ /* 0x000eb00000000800 */
[----:B------:R-:W3:Y:S01]  /*c0e0*/  @!P0 LDC.64 R4, c[0x0][0x428] ;  /* 0x00010a00ff048b82 */ /* 0x000ee20000000a00 */
[----:B0-----:R-:W-:-:S05]  /*c0f0*/  @P2 IMAD.HI.U32 R2, R7, R2, RZ ;  /* 0x0000000207022227 */ /* 0x001fca00078e00ff */
[----:B--2---:R-:W-:-:S04]  /*c100*/  @P2 SHF.R.U32.HI R9, RZ, R3, R2 ;  /* 0x00000003ff092219 */ /* 0x004fc80000011602 */
[----:B------:R-:W-:Y:S01]  /*c110*/  @!P0 SHF.R.S32.HI R3, RZ, 0x1f, R9 ;  /* 0x0000001fff038819 */ /* 0x000fe20000011409 */
[----:B---3--:R-:W-:-:S04]  /*c120*/  @!P0 IMAD R2, R37, R4, RZ ;  /* 0x0000000425028224 */ /* 0x008fc800078e02ff */
[----:B-1----:R-:W-:Y:S02]  /*c130*/  @!P0 IMAD R10, R34, R5, R2 ;  /* 0x00000005220a8224 */ /* 0x002fe400078e0202 */
[----:B------:R-:W-:-:S04]  /*c140*/  @!P0 IMAD.MOV.U32 R2, RZ, RZ, R9 ;  /* 0x000000ffff028224 */ /* 0x000fc800078e0009 */
[----:B------:R-:W-:Y:S02]  /*c150*/  @!P0 IMAD.WIDE.U32 R2, R34, R4, R2 ;  /* 0x0000000422028225 */ /* 0x000fe400078e0002 */
[----:B------:R-:W0:Y:S02]  /*c160*/  @!P0 LDC.64 R4, c[0x0][0x418] ;  /* 0x00010600ff048b82 */ /* 0x000e240000000a00 */
[----:B------:R-:W-:Y:S01]  /*c170*/  @!P0 IMAD.IADD R3, R10, 0x1, R3 ;  /* 0x000000010a038824 */ /* 0x000fe200078e0203 */
[----:B------:R-:W-:Y:S02]  /*c180*/  LOP3.LUT R30, R30, 0xfffffffd, RZ, 0xc0, !PT ;  /* 0xfffffffd1e1e7812 */ /* 0x000fe400078ec0ff */
[----:B0-----:R-:W-:-:S04]  /*c190*/  @!P0 LEA R10, P1, R2, R4, 0x2 ;  /* 0x00000004020a8211 */ /* 0x001fc800078210ff */
[----:B------:R-:W-:Y:S01]  /*c1a0*/  @!P0 LEA.HI.X R11, R2, R5, R3, 0x2, P1 ;  /* 0x00000005020b8211 */ /* 0x000fe200008f1403 */
[----:B------:R-:W-:Y:S02]  /*c1b0*/  IMAD.MOV.U32 R5, RZ, RZ, RZ ;  /* 0x000000ffff057224 */ /* 0x000fe400078e00ff */
[----:B------:R-:W-:-:S04]  /*c1c0*/  IMAD.U32 R2, RZ, RZ, UR46 ;  /* 0x0000002eff027e24 */ /* 0x000fc8000f8e00ff */
[----:B------:R0:W5:Y:S01]  /*c1d0*/  @!P0 LDG.E R5, desc[UR52][R10.64] ;  /* 0x000000340a058981 */ /* 0x000162000c1e1900 */
[----:B------:R-:W-:Y:S02]  /*c1e0*/  ISETP.GT.U32.AND P0, PT, R12, 0x9f, PT ;  /* 0x0000009f0c00780c */ /* 0x000fe40003f04070 */
[----:B------:R-:W-:Y:S01]  /*c1f0*/  ISETP.NE.AND P2, PT, R2, 0x3, PT ;  /* 0x000000030200780c */ /* 0x000fe20003f45270 */
[----:B------:R-:W-:Y:S02]  /*c200*/  IMAD.MOV R3, RZ, RZ, -R0 ;  /* 0x000000ffff037224 */ /* 0x000fe400078e0a00 */
[----:B------:R-:W-:-:S04]  /*c210*/  IMAD.MOV R0, RZ, RZ, -R9 ;  /* 0x000000ffff007224 */ /* 0x000fc800078e0a09 */
[----:B------:R-:W-:-:S04]  /*c220*/  IMAD R7, R19, R0, R7 ;  /* 0x0000000013077224 */ /* 0x000fc800078e0207 */
[----:B------:R-:W-:Y:S01]  /*c230*/  @P0 LOP3.LUT R30, R30, 0x2, RZ, 0xfc, !PT ;  /* 0x000000021e1e0812 */ /* 0x000fe200078efcff */
[----:B------:R-:W-:-:S03]  /*c240*/  IMAD.U32 R0, RZ, RZ, UR43 ;  /* 0x0000002bff007e24 */ /* 0x000fc6000f8e00ff */
[----:B------:R-:W-:Y:S01]  /*c250*/  LOP3.LUT R30, R30, 0xfffffffb, RZ, 0xc0, !PT ;  /* 0xfffffffb1e1e7812 */ /* 0x000fe200078ec0ff */
[----:B------:R-:W-:Y:S01]  /*c260*/  IMAD R8, R19, R3, R8 ;  /* 0x0000000313087224 */ /* 0x000fe200078e0208 */
[----:B------:R-:W-:Y:S01]  /*c270*/  SHF.R.S32.HI R36, RZ, 0x1f, R18 ;  /* 0x0000001fff247819 */ /* 0x000fe20000011412 */
[----:B0-----:R-:W-:Y:S01]  /*c280*/  VIADD R11, R0, 0xffffffff ;  /* 0xffffffff000b7836 */ /* 0x001fe20000000000 */
[----:B------:R-:W-:Y:S01]  /*c290*/  @P2 LOP3.LUT R30, R30, 0x4, RZ, 0xfc, !PT ;  /* 0x000000041e1e2812 */ /* 0x000fe200078efcff */
[----:B------:R-:W-:Y:S06]  /*c2a0*/  @!P2 BRA `(.L_x_306) ;  /* 0x000000000004a947 */ /* 0x000fec0003800000 */
[----:B------:R-:W-:Y:S01]  /*c2b0*/  BPT.TRAP 0x1 ;  /* 0x000000040000795c */ /* 0x000fe20000300000 */
.L_x_306:
[----:B------:R-:W-:Y:S01]  /*c2c0*/  IMAD R0, R32, 0x8, R22 ;  /* 0x0000000820007824 */ /* 0x000fe200078e0216 */
[----:B------:R-:W-:Y:S01]  /*c2d0*/  SHF.L.U32 R28, R35, 0x1f, RZ ;  /* 0x0000001f231c7819 */ /* 0x000fe200000006ff */
[----:B------:R-:W-:Y:S01]  /*c2e0*/  BSSY B0, `(.L_x_307) ;  /* 0x0000004000007945 */ /* 0x000fe20003800000 */
[----:B------:R-:W-:Y:S02]  /*c2f0*/  SHF.R.S32.HI R23, RZ, 0x1f, R8 ;  /* 0x0000001fff177819 */ /* 0x000fe40000011408 */
[----:B------:R-:W0:Y:S02]  /*c300*/  SYNCS.PHASECHK.TRANS64.TRYWAIT P0, [R0+URZ+0x22880], R28 ;  /* 0x0228801c000075a7 */ /* 0x000e24000800017f */
[----:B0-----:R-:W-:Y:S05]  /*c310*/  @!P0 BRA `(.L_x_308) ;  /* 0x0000004c00408947 */ /* 0x001fea0003800000 */
.L_x_384:
[----:B------:R-:W-:Y:S05]  /*c320*/  BSYNC B0 ;  /* 0x0000000000007941 */ /* 0x000fea0003800000 */
.L_x_307:
[----:B------:R-:W2:Y:S01]  /*c330*/  LDL R12, [R1+0x4] ;  /* 0x00000400010c7983 */ /* 0x000ea20000100800 */
[----:B------:R-:W1:Y:S01]  /*c340*/  LDC R9, c[0x0][0x2f4] ;  /* 0x0000bd00ff097b82 */ /* 0x000e620000000800 */
[----:B------:R-:W-:Y:S01]  /*c350*/  ULDC.64 UR4, c[0x0][0x328] ;  /* 0x0000ca0000047ab9 */ /* 0x000fe20000000a00 */
[----:B-----5:R-:W-:Y:S01]  /*c360*/  SHF.R.S32.HI R25, RZ, 0x1f, R6 ;  /* 0x0000001fff197819 */ /* 0x020fe20000011406 */
[----:B------:R-:W-:Y:S01]  /*c370*/  IMAD R3, R23, UR4, RZ ;  /* 0x0000000417037c24 */ /* 0x000fe2000f8e02ff */
[----:B------:R-:W-:Y:S01]  /*c380*/  ULDC.64 UR6, c[0x0][0x338] ;  /* 0x0000ce0000067ab9 */ /* 0x000fe20000000a00 */
[----:B------:R-:W-:Y:S01]  /*c390*/  ULDC.64 UR8, c[0x0][0x330] ;  /* 0x0000cc0000087ab9 */ /* 0x000fe20000000a00 */
[----:B------:R-:W-:Y:S01]  /*c3a0*/  LOP3.LUT R30, R30, 0xfffffffe, RZ, 0xc0, !PT ;  /* 0xfffffffe1e1e7812 */ /* 0x000fe200078ec0ff */
[C---:B------:R-:W-:Y:S01]  /*c3b0*/  IMAD R4, R8.reuse, UR5, R3 ;  /* 0x0000000508047c24 */ /* 0x040fe2000f8e0203 */
[----:B------:R-:W-:Y:S01]  /*c3c0*/  ULDC.64 UR10, c[0x0][0x318] ;  /* 0x0000c600000a7ab9 */ /* 0x000fe20000000a00 */
[----:B------:R-:W-:-:S04]  /*c3d0*/  IMAD.WIDE.U32 R2, R8, UR4, RZ ;  /* 0x0000000408027c25 */ /* 0x000fc8000f8e00ff */
[----:B------:R-:W-:Y:S02]  /*c3e0*/  IMAD.IADD R3, R3, 0x1, R4 ;  /* 0x0000000103037824 */ /* 0x000fe400078e0204 */
[----:B------:R-:W-:Y:S02]  /*c3f0*/  IMAD R4, R25, UR6, RZ ;  /* 0x0000000619047c24 */ /* 0x000fe4000f8e02ff */
[----:B------:R-:W-:-:S04]  /*c400*/  IMAD.WIDE.U32 R2, R6, UR6, R2 ;  /* 0x0000000606027c25 */ /* 0x000fc8000f8e0002 */
[----:B------:R-:W-:Y:S01]  /*c410*/  IMAD R4, R6, UR7, R4 ;  /* 0x0000000706047c24 */ /* 0x000fe2000f8e0204 */
[----:B-1----:R-:W-:-:S04]  /*c420*/  ISETP.GE.AND P1, PT, R31, R9, PT ;  /* 0x000000091f00720c */ /* 0x002fc80003f26270 */
[----:B------:R-:W-:Y:S01]  /*c430*/  IADD3 R3, R3, R4, RZ ;  /* 0x0000000403037210 */ /* 0x000fe20007ffe0ff */
[----:B------:R-:W-:Y:S01]  /*c440*/  IMAD R21, R36, UR8, RZ ;  /* 0x0000000824157c24 */ /* 0x000fe2000f8e02ff */
[----:B------:R-:W1:Y:S01]  /*c450*/  S2R R13, SR_TID.X ;  /* 0x00000000000d7919 */ /* 0x000e620000002100 */
[----:B------:R-:W-:Y:S01]  /*c460*/  SHF.R.S32.HI R27, RZ, 0x1f, R7 ;  /* 0x0000001fff1b7819 */ /* 0x000fe20000011407 */
[----:B------:R-:W-:Y:S01]  /*c470*/  IMAD.WIDE.U32 R2, R18, UR8, R2 ;  /* 0x0000000812027c25 */ /* 0x000fe2000f8e0002 */
[----:B------:R-:W-:-:S03]  /*c480*/  ISETP.GE.AND P0, PT, R31, R9, PT ;  /* 0x000000091f00720c */ /* 0x000fc60003f06270 */
[----:B------:R-:W-:Y:S01]  /*c490*/  IMAD R21, R18, UR9, R21 ;  /* 0x0000000912157c24 */ /* 0x000fe2000f8e0215 */
[----:B------:R-:W-:Y:S01]  /*c4a0*/  @P1 LOP3.LUT R30, R30, 0x1, RZ, 0xfc, !PT ;  /* 0x000000011e1e1812 */ /* 0x000fe200078efcff */
[----:B------:R-:W-:Y:S01]  /*c4b0*/  IMAD R4, R27, UR4, RZ ;  /* 0x000000041b047c24 */ /* 0x000fe2000f8e02ff */
[----:B------:R-:W-:Y:S02]  /*c4c0*/  IADD3 R9, P1, R2, UR10, RZ ;  /* 0x0000000a02097c10 */ /* 0x000fe4000ff3e0ff */
[----:B------:R-:W-:Y:S01]  /*c4d0*/  SHF.R.S32.HI R26, RZ, 0x1f, R5 ;  /* 0x0000001fff1a7819 */ /* 0x000fe20000011405 */
[----:B------:R-:W-:Y:S01]  /*c4e0*/  IMAD R4, R7, UR5, R4 ;  /* 0x0000000507047c24 */ /* 0x000fe2000f8e0204 */
        /* <DEDUP_REMOVED lines=8> */
[----:B-1----:R-:W-:Y:S02]  /*c570*/  LOP3.LUT R13, R13, 0x7f, RZ, 0xc0, !PT ;  /* 0x0000007f0d0d7812 */ /* 0x002fe400078ec0ff */
[----:B------:R-:W-:Y:S01]  /*c580*/  IADD3 R20, P1, R2, UR10, RZ ;  /* 0x0000000a02147c10 */ /* 0x000fe2000ff3e0ff */
[----:B------:R-:W-:Y:S01]  /*c590*/  IMAD.MOV.U32 R2, RZ, RZ, -0xa0 ;  /* 0xffffff60ff027424 */ /* 0x000fe200078e00ff */
[----:B------:R-:W-:-:S03]  /*c5a0*/  SHF.R.U32.HI R13, RZ, 0x3, R13 ;  /* 0x00000003ff0d7819 */ /* 0x000fc6000001160d */
[----:B------:R-:W-:-:S04]  /*c5b0*/  IMAD R11, R11, R2, UR42 ;  /* 0x0000002a0b0b7e24 */ /* 0x000fc8000f8e0202 */
[----:B------:R-:W-:Y:S01]  /*c5c0*/  IMAD.IADD R19, R11, 0x1, -R13 ;  /* 0x000000010b137824 */ /* 0x000fe200078e0a0d */
[----:B------:R-:W-:-:S04]  /*c5d0*/  IADD3.X R21, R21, UR11, R3, P1, !PT ;  /* 0x0000000b15157c10 */ /* 0x000fc80008ffe403 */
[----:B------:R-:W-:Y:S01]  /*c5e0*/  ISETP.GE.AND P1, PT, R19, 0x1, PT ;  /* 0x000000011300780c */ /* 0x000fe20003f26270 */
[----:B------:R-:W-:Y:S01]  /*c5f0*/  UMOV UR4, 0xffffffff ;  /* 0xffffffff00047882 */ /* 0x000fe20000000000 */
[----:B------:R-:W-:-:S11]  /*c600*/  LOP3.LUT R30, R30, 0xffffff7f, RZ, 0xc0, !PT ;  /* 0xffffff7f1e1e7812 */ /* 0x000fd600078ec0ff */
[----:B------:R-:W-:Y:S01]  /*c610*/  @P1 LOP3.LUT R30, R30, 0x80, RZ, 0xfc, !PT ;  /* 0x000000801e1e1812 */ /* 0x000fe200078efcff */
[----:B--2---:R-:W-:Y:S01]  /*c620*/  IMAD R4, R32, 0x5000, R12 ;  /* 0x0000500020047824 */ /* 0x004fe200078e020c */
[----:B------:R-:W-:Y:S06]  /*c630*/  BRA.DIV UR4, `(.L_x_309) ;  /* 0x0000004a048c7947 */ /* 0x000fec000b800000 */
[----:B------:R-:W1:Y:S01]  /*c640*/  SHFL.IDX PT, R2, R9, RZ, 0x181f ;  /* 0x00181fff09027589 */ /* 0x000e6200000e0000 */
[----:B------:R-:W-:Y:S01]  /*c650*/  IMAD.IADD R4, R22, 0x1, R4 ;  /* 0x0000000116047824 */ /* 0x000fe200078e0204 */
[C---:B------:R-:W-:Y:S02]  /*c660*/  ISETP.GE.AND P3, PT, R19.reuse, 0x41, PT ;  /* 0x000000411300780c */ /* 0x040fe40003f66270 */
[----:B------:R-:W2:Y:S01]  /*c670*/  SHFL.IDX PT, R3, R10, RZ, 0x181f ;  /* 0x00181fff0a037589 */ /* 0x000ea200000e0000 */
[----:B------:R-:W-:Y:S02]  /*c680*/  LOP3.LUT R30, R30, 0xffffffef, RZ, 0xc0, !PT ;  /* 0xffffffef1e1e7812 */ /* 0x000fe400078ec0ff */
[C---:B------:R-:W-:Y:S02]  /*c690*/  ISETP.GE.AND P2, PT, R19.reuse, 0x61, PT ;  /* 0x000000611300780c */ /* 0x040fe40003f46270 */
[C---:B------:R-:W-:Y:S02]  /*c6a0*/  ISETP.GE.AND P5, PT, R19.reuse, 0x21, PT ;  /* 0x000000211300780c */ /* 0x040fe40003fa6270 */
[----:B------:R-:W-:-:S02]  /*c6b0*/  ISETP.GE.AND P4, PT, R19, 0x31, PT ;  /* 0x000000311300780c */ /* 0x000fc40003f86270 */
[----:B-1----:R-:W-:-:S05]  /*c6c0*/  IADD3 R2, P1, R31, R2, RZ ;  /* 0x000000021f027210 */ /* 0x002fca0007f3e0ff */
[----:B--2---:R-:W-:Y:S01]  /*c6d0*/  IMAD.X R3, RZ, RZ, R3, P1 ;  /* 0x000000ffff037224 */ /* 0x004fe200008e0603 */
[----:B------:R-:W-:-:S13]  /*c6e0*/  ISETP.LT.OR P1, PT, R19, 0x1, P0 ;  /* 0x000000011300780c */ /* 0x000fda0000721670 */
[----:B------:R-:W-:Y:S01]  /*c6f0*/  @!PT LDS RZ, [RZ] ;  /* 0x00000000fffff984 */ /* 0x000fe20000000800 */
[----:B------:R1:W-:Y:S04]  /*c700*/  LDGSTS.E.BYPASS.LTC128B.128 [R4+0xa400], desc[UR52][R2.64], !P1 ;  /* 0x0a40000002047fae */ /* 0x0003e8000c901d74 */
[----:B-1----:R-:W1:Y:S04]  /*c710*/  SHFL.IDX PT, R2, R9, 0x1, 0x181f ;  /* 0x00381f0009027f89 */ /* 0x002e6800000e0000 */
[----:B------:R-:W2:Y:S01]  /*c720*/  SHFL.IDX PT, R3, R10, 0x1, 0x181f ;  /* 0x00381f000a037f89 */ /* 0x000ea200000e0000 */
[----:B-1----:R-:W-:-:S05]  /*c730*/  IADD3 R2, P1, R31, R2, RZ ;  /* 0x000000021f027210 */ /* 0x002fca0007f3e0ff */
[----:B--2---:R-:W-:Y:S01]  /*c740*/  IMAD.X R3, RZ, RZ, R3, P1 ;  /* 0x000000ffff037224 */ /* 0x004fe200008e0603 */
[----:B------:R-:W-:-:S13]  /*c750*/  ISETP.LT.OR P1, PT, R19, 0x11, P0 ;  /* 0x000000111300780c */ /* 0x000fda0000721670 */
        /* <DEDUP_REMOVED lines=26> */
[----:B------:R-:W2:Y:S04]  /*c900*/  SHFL.IDX PT, R3, R10, 0x6, 0x181f ;  /* 0x00d81f000a037f89 */ /* 0x000ea800000e0000 */
[----:B------:R-:W-:Y:S01]  /*c910*/  SHFL.IDX PT, R10, R10, 0x7, 0x181f ;  /* 0x00f81f000a0a7f89 */ /* 0x000fe200000e0000 */
[----:B-1----:R-:W-:-:S05]  /*c920*/  IADD3 R2, P1, R31, R2, RZ ;  /* 0x000000021f027210 */ /* 0x002fca0007f3e0ff */
[----:B--2---:R-:W-:Y:S01]  /*c930*/  IMAD.X R3, RZ, RZ, R3, P1 ;  /* 0x000000ffff037224 */ /* 0x004fe200008e0603 */
[----:B------:R-:W-:-:S13]  /*c940*/  ISETP.LT.OR P1, PT, R19, 0x61, P0 ;  /* 0x000000611300780c */ /* 0x000fda0000721670 */
[----:B------:R1:W-:Y:S04]  /*c950*/  LDGSTS.E.BYPASS.LTC128B.128 [R4+0xd400], desc[UR52][R2.64], !P1 ;  /* 0x0d40000002047fae */ /* 0x0003e8000c901d74 */
[----:B-1----:R-:W1:Y:S02]  /*c960*/  SHFL.IDX PT, R2, R9, 0x7, 0x181f ;  /* 0x00f81f0009027f89 */ /* 0x002e6400000e0000 */
[----:B-1----:R-:W-:-:S05]  /*c970*/  IADD3 R2, P1, R31, R2, RZ ;  /* 0x000000021f027210 */ /* 0x002fca0007f3e0ff */
[----:B------:R-:W-:Y:S01]  /*c980*/  IMAD.X R3, RZ, RZ, R10, P1 ;  /* 0x000000ffff037224 */ /* 0x000fe200008e060a */
[----:B------:R-:W-:-:S13]  /*c990*/  ISETP.LT.OR P1, PT, R19, 0x71, P0 ;  /* 0x000000711300780c */ /* 0x000fda0000721670 */
[----:B------:R1:W-:Y:S04]  /*c9a0*/  LDGSTS.E.BYPASS.LTC128B.128 [R4+0xdc00], desc[UR52][R2.64], !P1 ;  /* 0x0dc0000002047fae */ /* 0x0003e8000c901d74 */
[----:B-1----:R-:W1:Y:S04]  /*c9b0*/  SHFL.IDX PT, R2, R20, RZ, 0x181f ;  /* 0x00181fff14027589 */ /* 0x002e6800000e0000 */
[----:B------:R-:W2:Y:S04]  /*c9c0*/  SHFL.IDX PT, R3, R21, RZ, 0x181f ;  /* 0x00181fff15037589 */ /* 0x000ea800000e0000 */
[----:B------:R-:W3:Y:S01]  /*c9d0*/  SHFL.IDX PT, R21, R21, 0x1, 0x181f ;  /* 0x00381f0015157f89 */ /* 0x000ee200000e0000 */
[----:B-1----:R-:W-:-:S05]  /*c9e0*/  IADD3 R2, P1, R31, R2, RZ ;  /* 0x000000021f027210 */ /* 0x002fca0007f3e0ff */
[----:B--2---:R-:W-:Y:S01]  /*c9f0*/  IMAD.X R3, RZ, RZ, R3, P1 ;  /* 0x000000ffff037224 */ /* 0x004fe200008e0603 */
[----:B------:R-:W-:-:S13]  /*ca00*/  ISETP.LT.OR P1, PT, R19, 0x81, P0 ;  /* 0x000000811300780c */ /* 0x000fda0000721670 */
[----:B------:R1:W-:Y:S01]  /*ca10*/  LDGSTS.E.BYPASS.LTC128B.128 [R4+0xe400], desc[UR52][R2.64], !P1 ;  /* 0x0e40000002047fae */ /* 0x0003e2000c901d74 */
[----:B------:R-:W-:-:S03]  /*ca20*/  ISETP.GE.AND P1, PT, R19, 0x11, PT ;  /* 0x000000111300780c */ /* 0x000fc60003f26270 */
[----:B-1----:R1:W2:Y:S10]  /*ca30*/  SHFL.IDX PT, R2, R20, 0x1, 0x181f ;  /* 0x00381f0014027f89 */ /* 0x0022b400000e0000 */
[----:B------:R-:W-:-:S02]  /*ca40*/  @P1 LOP3.LUT R30, R30, 0x10, RZ, 0xfc, !PT ;  /* 0x000000101e1e1812 */ /* 0x000fc400078efcff */
        /* <DEDUP_REMOVED lines=10> */
[----:B------:R-:W-:-:S11]  /*caf0*/  LOP3.LUT R30, R30, 0xfffffdff, RZ, 0xc0, !PT ;  /* 0xfffffdff1e1e7812 */ /* 0x000fd600078ec0ff */
[----:B-123--:R-:W-:-:S07]  /*cb00*/  @P2 LOP3.LUT R30, R30, 0x200, RZ, 0xfc, !PT ;  /* 0x000002001e1e2812 */ /* 0x00efce00078efcff */
.L_x_406:
[----:B------:R-:W-:Y:S02]  /*cb10*/  ISETP.LT.OR P0, PT, R19, 0x91, P0 ;  /* 0x000000911300780c */ /* 0x000fe40000701670 */
[----:B------:R-:W-:-:S05]  /*cb20*/  IADD3 R2, P2, R31, R2, RZ ;  /* 0x000000021f027210 */ /* 0x000fca0007f5e0ff */
[----:B------:R-:W-:-:S06]  /*cb30*/  IMAD.X R3, RZ, RZ, R21, P2 ;  /* 0x000000ffff037224 */ /* 0x000fcc00010e0615 */
[----:B------:R-:W-:Y:S01]  /*cb40*/  @!PT LDS RZ, [RZ] ;  /* 0x00000000fffff984 */ /* 0x000fe20000000800 */
[----:B------:R-:W-:Y:S01]  /*cb50*/  @!PT LDS RZ, [RZ] ;  /* 0x00000000fffff984 */ /* 0x000fe20000000800 */
[----:B------:R-:W-:Y:S01]  /*cb60*/  @!PT LDS RZ, [RZ] ;  /* 0x00000000fffff984 */ /* 0x000fe20000000800 */
[----:B------:R1:W-:Y:S01]  /*cb70*/  LDGSTS.E.BYPASS.LTC128B.128 [R4+0xec00], desc[UR52][R2.64], !P0 ;  /* 0x0ec0000002047fae */ /* 0x0003e2000c101d74 */
[----:B------:R-:W-:Y:S01]  /*cb80*/  PLOP3.LUT P0, PT, PT, PT, PT, 0x80, 0x0 ;  /* 0x000000000000781c */ /* 0x000fe20003f0f070 */
[----:B------:R-:W-:-:S12]  /*cb90*/  NOP ;  /* 0x0000000000007918 */ /* 0x000fd80000000000 */
.L_x_310:
        /* <DEDUP_REMOVED lines=11> */
.L_x_311:
[----:B------:R1:W-:Y:S01]  /*cc50*/  SYNCS.ARRIVE.TRANS64.A1T0 RZ, [R0+URZ+0x22870], RZ ;  /* 0x022870ff00ff79a7 */ /* 0x0003e2000810003f */
[----:B------:R-:W-:Y:S05]  /*cc60*/  @!P6 BRA `(.L_x_312) ;  /* 0x000000000004e947 */ /* 0x000fea0003800000 */
[----:B------:R-:W-:Y:S01]  /*cc70*/  BPT.TRAP 0x1 ;  /* 0x000000040000795c */ /* 0x000fe20000300000 */
.L_x_312:
[----:B------:R-:W2:Y:S01]  /*cc80*/  SYNCS.PHASECHK.TRANS64.TRYWAIT P0, [R0+URZ+0x22840], R28 ;  /* 0x0228401c000075a7 */ /* 0x000ea2000800017f */
[----:B------:R-:W-:Y:S04]  /*cc90*/  BSSY B0, `(.L_x_313) ;  /* 0x0000002000007945 */ /* 0x000fe80003800000 */
[----:B--2---:R-:W-:Y:S05]  /*cca0*/  @!P0 BRA `(.L_x_314) ;  /* 0x0000005000148947 */ /* 0x004fea0003800000 */
.L_x_407:
[----:B------:R-:W-:Y:S05]  /*ccb0*/  BSYNC B0 ;  /* 0x0000000000007941 */ /* 0x000fea0003800000 */
.L_x_313:
[----:B------:R-:W-:Y:S01]  /*ccc0*/  ULDC.64 UR4, c[0x0][0x300] ;  /* 0x0000c00000047ab9 */ /* 0x000fe20000000a00 */
[----:B------:R-:W-:Y:S01]  /*ccd0*/  ULDC.64 UR6, c[0x0][0x310] ;  /* 0x0000c40000067ab9 */ /* 0x000fe20000000a00 */
[----:B------:R-:W-:Y:S01]  /*cce0*/  IMAD R9, R23, UR4, RZ ;  /* 0x0000000417097c24 */ /* 0x000fe2000f8e02ff */
[----:B------:R-:W-:Y:S01]  /*ccf0*/  ULDC.64 UR8, c[0x0][0x308] ;  /* 0x0000c20000087ab9 */ /* 0x000fe20000000a00 */
[C---:B------:R-:W-:Y:S01]  /*cd00*/  IMAD.WIDE.U32 R2, R8.reuse, UR4, RZ ;  /* 0x0000000408027c25 */ /* 0x040fe2000f8e00ff */
[----:B------:R-:W-:Y:S01]  /*cd10*/  ULDC.64 UR10, c[0x0][0x2e8] ;  /* 0x0000ba00000a7ab9 */ /* 0x000fe20000000a00 */
[----:B------:R-:W3:Y:S02]  /*cd20*/  LDC R11, c[0x0][0x2f4] ;  /* 0x0000bd00ff0b7b82 */ /* 0x000ee40000000800 */
[----:B------:R-:W-:Y:S02]  /*cd30*/  IMAD R9, R8, UR5, R9 ;  /* 0x0000000508097c24 */ /* 0x000fe4000f8e0209 */
[----:B------:R-:W-:-:S02]  /*cd40*/  IMAD R25, R25, UR6, RZ ;  /* 0x0000000619197c24 */ /* 0x000fc4000f8e02ff */
[----:B------:R-:W-:Y:S02]  /*cd50*/  IMAD.IADD R3, R3, 0x1, R9 ;  /* 0x0000000103037824 */ /* 0x000fe400078e0209 */
[C---:B------:R-:W-:Y:S02]  /*cd60*/  IMAD R25, R6.reuse, UR7, R25 ;  /* 0x0000000706197c24 */ /* 0x040fe4000f8e0219 */
[----:B------:R-:W-:-:S04]  /*cd70*/  IMAD.WIDE.U32 R2, R6, UR6, R2 ;  /* 0x0000000606027c25 */ /* 0x000fc8000f8e0002 */
[----:B------:R-:W-:Y:S01]  /*cd80*/  IMAD R9, R36, UR8, RZ ;  /* 0x0000000824097c24 */ /* 0x000fe2000f8e02ff */
[----:B------:R-:W-:Y:S01]  /*cd90*/  IADD3 R3, R3, R25, RZ ;  /* 0x0000001903037210 */ /* 0x000fe20007ffe0ff */
[----:B------:R-:W-:Y:S02]  /*cda0*/  IMAD R10, R27, UR4, RZ ;  /* 0x000000041b0a7c24 */ /* 0x000fe4000f8e02ff */
[C---:B------:R-:W-:Y:S02]  /*cdb0*/  IMAD R9, R18.reuse, UR9, R9 ;  /* 0x0000000912097c24 */ /* 0x040fe4000f8e0209 */
[----:B------:R-:W-:-:S04]  /*cdc0*/  IMAD.WIDE.U32 R2, R18, UR8, R2 ;  /* 0x0000000812027c25 */ /* 0x000fc8000f8e0002 */
[----:B------:R-:W-:Y:S01]  /*cdd0*/  IMAD R10, R7, UR5, R10 ;  /* 0x00000005070a7c24 */ /* 0x000fe2000f8e020a */
[----:B------:R-:W-:Y:S01]  /*cde0*/  IADD3 R8, P0, R2, UR10, RZ ;  /* 0x0000000a02087c10 */ /* 0x000fe2000ff1e0ff */
[----:B------:R-:W-:Y:S01]  /*cdf0*/  IMAD R26, R26, UR6, RZ ;  /* 0x000000061a1a7c24 */ /* 0x000fe2000f8e02ff */
[----:B---3--:R-:W-:Y:S02]  /*ce00*/  ISETP.GE.AND P2, PT, R31, R11, PT ;  /* 0x0000000b1f00720c */ /* 0x008fe40003f46270 */
[----:B------:R-:W-:Y:S01]  /*ce10*/  IADD3.X R6, R3, UR11, R9, P0, !PT ;  /* 0x0000000b03067c10 */ /* 0x000fe200087fe409 */
[----:B------:R-:W-:Y:S01]  /*ce20*/  IMAD.WIDE.U32 R2, R7, UR4, RZ ;  /* 0x0000000407027c25 */ /* 0x000fe2000f8e00ff */
[----:B------:R-:W-:-:S03]  /*ce30*/  UMOV UR4, 0xffffffff ;  /* 0xffffffff00047882 */ /* 0x000fc60000000000 */
[----:B------:R-:W-:Y:S02]  /*ce40*/  IMAD.IADD R3, R3, 0x1, R10 ;  /* 0x0000000103037824 */ /* 0x000fe400078e020a */
[C---:B------:R-:W-:Y:S02]  /*ce50*/  IMAD R7, R5.reuse, UR7, R26 ;  /* 0x0000000705077c24 */ /* 0x040fe4000f8e021a */
[----:B------:R-:W-:-:S04]  /*ce60*/  IMAD.WIDE.U32 R2, R5, UR6, R2 ;  /* 0x0000000605027c25 */ /* 0x000fc8000f8e0002 */
[----:B------:R-:W-:Y:S02]  /*ce70*/  IMAD.IADD R3, R3, 0x1, R7 ;  /* 0x0000000103037824 */ /* 0x000fe400078e0207 */
[----:B------:R-:W-:-:S03]  /*ce80*/  IMAD.WIDE.U32 R2, R18, UR8, R2 ;  /* 0x0000000812027c25 */ /* 0x000fc6000f8e0002 */
[----:B------:R-:W-:-:S04]  /*ce90*/  IADD3 R7, P0, R2, UR10, RZ ;  /* 0x0000000a02077c10 */ /* 0x000fc8000ff1e0ff */
[----:B------:R-:W-:Y:S01]  /*cea0*/  IADD3.X R5, R9, UR11, R3, P0, !PT ;  /* 0x0000000b09057c10 */ /* 0x000fe200087fe403 */
[----:B------:R-:W-:Y:S08]  /*ceb0*/  BRA.DIV UR4, `(.L_x_315) ;  /* 0x0000004e04a47947 */ /* 0x000ff0000b800000 */
[----:B------:R-:W3:Y:S01]  /*cec0*/  SHFL.IDX PT, R14, R8, RZ, 0x181f ;  /* 0x00181fff080e7589 */ /* 0x000ee200000e0000 */
[C---:B------:R-:W-:Y:S02]  /*ced0*/  LOP3.LUT P6, RZ, R30.reuse, 0x80, RZ, 0xc0, !PT ;  /* 0x000000801eff7812 */ /* 0x040fe400078cc0ff */
[----:B------:R-:W-:Y:S01]  /*cee0*/  P2R R9, PR, RZ, 0x2 ;  /* 0x00000002ff097803 */ /* 0x000fe20000000000 */
[----:B------:R-:W4:Y:S01]  /*cef0*/  SHFL.IDX PT, R2, R6, RZ, 0x181f ;  /* 0x00181fff06027589 */ /* 0x000f2200000e0000 */
[----:B------:R-:W-:-:S09]  /*cf00*/  LOP3.LUT P1, RZ, R30, 0x10, RZ, 0xc0, !PT ;  /* 0x000000101eff7812 */ /* 0x000fd2000782c0ff */
[----:B---3--:R-:W-:Y:S02]  /*cf10*/  @P6 IADD3 R10, P0, R31, R14, RZ ;  /* 0x0000000e1f0a6210 */ /* 0x008fe40007f1e0ff */
[----:B------:R-:W3:Y:S03]  /*cf20*/  SHFL.IDX PT, R14, R8, 0x1, 0x181f ;  /* 0x00381f00080e7f89 */ /* 0x000ee600000e0000 */
[----:B----4-:R-:W-:Y:S02]  /*cf30*/  @P6 IMAD.X R3, RZ, RZ, R2, P0 ;  /* 0x000000ffff036224 */ /* 0x010fe400000e0602 */
[----:B------:R-:W-:-:S05]  /*cf40*/  @P6 IMAD.MOV.U32 R2, RZ, RZ, R10 ;  /* 0x000000ffff026224 */ /* 0x000fca00078e000a */
[----:B------:R4:W-:Y:S01]  /*cf50*/  @P6 LDGSTS.E.BYPASS.LTC128B.128 [R4+0x18400], desc[UR52][R2.64], !P2 ;  /* 0x1840000002046fae */ /* 0x0009e2000d101d74 */
[----:B------:R-:W-:-:S03]  /*cf60*/  LOP3.LUT P6, RZ, R30, 0x100, RZ, 0xc0, !PT ;  /* 0x000001001eff7812 */ /* 0x000fc600078cc0ff */
[----:B----4-:R-:W4:Y:S01]  /*cf70*/  SHFL.IDX PT, R2, R6, 0x1, 0x181f ;  /* 0x00381f0006027f89 */ /* 0x010f2200000e0000 */
[----:B---3--:R-:W-:-:S03]  /*cf80*/  @P1 IADD3 R10, P0, R31, R14, RZ ;  /* 0x0000000e1f0a1210 */ /* 0x008fc60007f1e0ff */
[----:B------:R-:W3:Y:S02]  /*cf90*/  SHFL.IDX PT, R14, R8, 0x2, 0x181f ;  /* 0x00581f00080e7f89 */ /* 0x000ee400000e0000 */
[----:B----4-:R-:W-:Y:S02]  /*cfa0*/  @P1 IMAD.X R3, RZ, RZ, R2, P0 ;  /* 0x000000ffff031224 */ /* 0x010fe400000e0602 */
[----:B------:R-:W-:Y:S01]  /*cfb0*/  @P1 IMAD.MOV.U32 R2, RZ, RZ, R10 ;  /* 0x000000ffff021224 */ /* 0x000fe200078e000a */
[----:B---3--:R-:W-:-:S04]  /*cfc0*/  @P5 IADD3 R14, P0, R31, R14, RZ ;  /* 0x0000000e1f0e5210 */ /* 0x008fc80007f1e0ff */
[----:B------:R3:W-:Y:S01]  /*cfd0*/  @P1 LDGSTS.E.BYPASS.LTC128B.128 [R4+0x18c00], desc[UR52][R2.64], !P2 ;  /* 0x18c0000002041fae */ /* 0x0007e2000d101d74 */
[----:B------:R-:W-:-:S03]  /*cfe0*/  ISETP.NE.AND P1, PT, R9, RZ, PT ;  /* 0x000000ff0900720c */ /* 0x000fc60003f25270 */
[----:B---3--:R-:W3:Y:S02]  /*cff0*/  SHFL.IDX PT, R2, R6, 0x2, 0x181f ;  /* 0x00581f0006027f89 */ /* 0x008ee400000e0000 */
[----:B---3--:R-:W-:Y:S02]  /*d000*/  @P5 IMAD.X R9, RZ, RZ, R2, P0 ;  /* 0x000000ffff095224 */ /* 0x008fe400000e0602 */
[----:B------:R-:W-:Y:S02]  /*d010*/  @P5 IMAD.MOV.U32 R2, RZ, RZ, R14 ;  /* 0x000000ffff025224 */ /* 0x000fe400078e000e */
[----:B------:R-:W-:Y:S01]  /*d020*/  @P5 IMAD.MOV.U32 R3, RZ, RZ, R9 ;  /* 0x000000ffff035224 */ /* 0x000fe200078e0009 */
[----:B------:R-:W3:Y:S04]  /*d030*/  SHFL.IDX PT, R14, R8, 0x3, 0x181f ;  /* 0x00781f00080e7f89 */ /* 0x000ee800000e0000 */
[----:B------:R4:W-:Y:S01]  /*d040*/  @P5 LDGSTS.E.BYPASS.LTC128B.128 [R4+0x19400], desc[UR52][R2.64], !P2 ;  /* 0x1940000002045fae */ /* 0x0009e2000d101d74 */
[----:B------:R-:W-:-:S03]  /*d050*/  LOP3.LUT P5, RZ, R30, 0x40, RZ, 0xc0, !PT ;  /* 0x000000401eff7812 */ /* 0x000fc600078ac0ff */
[----:B----4-:R-:W4:Y:S01]  /*d060*/  SHFL.IDX PT, R2, R6, 0x3, 0x181f ;  /* 0x00781f0006027f89 */ /* 0x010f2200000e0000 */
[----:B---3--:R-:W-:-:S05]  /*d070*/  @P4 IADD3 R14, P0, R31, R14, RZ ;  /* 0x0000000e1f0e4210 */ /* 0x008fca0007f1e0ff */
[----:B----4-:R-:W-:Y:S02]  /*d080*/  @P4 IMAD.X R9, RZ, RZ, R2, P0 ;  /* 0x000000ffff094224 */ /* 0x010fe400000e0602 */
[----:B------:R-:W-:Y:S02]  /*d090*/  @P4 IMAD.MOV.U32 R2, RZ, RZ, R14 ;  /* 0x000000ffff024224 */ /* 0x000fe400078e000e */
[----:B------:R-:W-:Y:S01]  /*d0a0*/  @P4 IMAD.MOV.U32 R3, RZ, RZ, R9 ;  /* 0x000000ffff034224 */ /* 0x000fe200078e0009 */
[----:B------:R-:W3:Y:S04]  /*d0b0*/  SHFL.IDX PT, R14, R8, 0x4, 0x181f ;  /* 0x00981f00080e7f89 */ /* 0x000ee800000e0000 */
[----:B------:R4:W-:Y:S01]  /*d0c0*/  @P4 LDGSTS.E.BYPASS.LTC128B.128 [R4+0x19c00], desc[UR52][R2.64], !P2 ;  /* 0x19c0000002044fae */ /* 0x0009e2000d101d74 */
[----:B------:R-:W-:-:S03]  /*d0d0*/  LOP3.LUT P4, RZ, R30, 0x20, RZ, 0xc0, !PT ;  /* 0x000000201eff7812 */ /* 0x000fc6000788c0ff */
[----:B----4-:R-:W4:Y:S10]  /*d0e0*/  SHFL.IDX PT, R2, R6, 0x4, 0x181f ;  /* 0x00981f0006027f89 */ /* 0x010f3400000e0000 */
[----:B---3--:R-:W-:-:S05]  /*d0f0*/  @P4 IADD3 R14, P0, R31, R14, RZ ;  /* 0x0000000e1f0e4210 */ /* 0x008fca0007f1e0ff */
[----:B----4-:R-:W-:Y:S02]  /*d100*/  @P4 IMAD.X R9, RZ, RZ, R2, P0 ;  /* 0x000000ffff094224 */ /* 0x010fe400000e0602 */
[----:B------:R-:W-:Y:S02]  /*d110*/  @P4 IMAD.MOV.U32 R2, RZ, RZ, R14 ;  /* 0x000000ffff024224 */ /* 0x000fe400078e000e */
[----:B------:R-:W-:Y:S01]  /*d120*/  @P4 IMAD.MOV.U32 R3, RZ, RZ, R9 ;  /* 0x000000ffff034224 */ /* 0x000fe200078e0009 */
[----:B------:R-:W3:Y:S04]  /*d130*/  SHFL.IDX PT, R14, R8, 0x5, 0x181f ;  /* 0x00b81f00080e7f89 */ /* 0x000ee800000e0000 */
[----:B------:R4:W-:Y:S04]  /*d140*/  @P4 LDGSTS.E.BYPASS.LTC128B.128 [R4+0x1a400], desc[UR52][R2.64], !P2 ;  /* 0x1a40000002044fae */ /* 0x0009e8000d101d74 */
[----:B----4-:R-:W4:Y:S01]  /*d150*/  SHFL.IDX PT, R2, R6, 0x5, 0x181f ;  /* 0x00b81f0006027f89 */ /* 0x010f2200000e0000 */
[----:B---3--:R-:W-:-:S05]  /*d160*/  @P5 IADD3 R14, P0, R31, R14, RZ ;  /* 0x0000000e1f0e5210 */ /* 0x008fca0007f1e0ff */
[----:B----4-:R-:W-:Y:S02]  /*d170*/  @P5 IMAD.X R9, RZ, RZ, R2, P0 ;  /* 0x000000ffff095224 */ /* 0x010fe400000e0602 */
[----:B------:R-:W-:Y:S02]  /*d180*/  @P5 IMAD.MOV.U32 R2, RZ, RZ, R14 ;  /* 0x000000ffff025224 */ /* 0x000fe400078e000e */
[----:B------:R-:W3:Y:S01]  /*d190*/  SHFL.IDX PT, R14, R8, 0x6, 0x181f ;  /* 0x00d81f00080e7f89 */ /* 0x000ee200000e0000 */
[----:B------:R-:W-:-:S05]  /*d1a0*/  @P5 MOV R3, R9 ;  /* 0x0000000900035202 */ /* 0x000fca0000000f00 */
[----:B------:R4:W-:Y:S04]  /*d1b0*/  @P5 LDGSTS.E.BYPASS.LTC128B.128 [R4+0x1ac00], desc[UR52][R2.64], !P2 ;  /* 0x1ac0000002045fae */ /* 0x0009e8000d101d74 */
[----:B----4-:R-:W4:Y:S04]  /*d1c0*/  SHFL.IDX PT, R2, R6, 0x6, 0x181f ;  /* 0x00d81f0006027f89 */ /* 0x010f2800000e0000 */
[----:B------:R-:W-:Y:S01]  /*d1d0*/  SHFL.IDX PT, R6, R6, 0x7, 0x181f ;  /* 0x00f81f0006067f89 */ /* 0x000fe200000e0000 */
[----:B---3--:R-:W-:-:S05]  /*d1e0*/  @P6 IADD3 R14, P0, R31, R14, RZ ;  /* 0x0000000e1f0e6210 */ /* 0x008fca0007f1e0ff */
[----:B----4-:R-:W-:Y:S02]  /*d1f0*/  @P6 IMAD.X R9, RZ, RZ, R2, P0 ;  /* 0x000000ffff096224 */ /* 0x010fe400000e0602 */
[----:B------:R-:W-:Y:S02]  /*d200*/  @P6 IMAD.MOV.U32 R2, RZ, RZ, R14 ;  /* 0x000000ffff026224 */ /* 0x000fe400078e000e */
[----:B------:R-:W3:Y:S01]  /*d210*/  SHFL.IDX PT, R14, R8, 0x7, 0x181f ;  /* 0x00f81f00080e7f89 */ /* 0x000ee200000e0000 */
[----:B------:R-:W-:-:S05]  /*d220*/  @P6 IMAD.MOV.U32 R3, RZ, RZ, R9 ;  /* 0x000000ffff036224 */ /* 0x000fca00078e0009 */
[----:B------:R4:W-:Y:S01]  /*d230*/  @P6 LDGSTS.E.BYPASS.LTC128B.128 [R4+0x1b400], desc[UR52][R2.64], !P2 ;  /* 0x1b40000002046fae */ /* 0x0009e2000d101d74 */
[----:B---3--:R-:W-:-:S05]  /*d240*/  @P3 IADD3 R14, P0, R31, R14, RZ ;  /* 0x0000000e1f0e3210 */ /* 0x008fca0007f1e0ff */
[----:B------:R-:W-:Y:S02]  /*d250*/  @P3 IMAD.X R9, RZ, RZ, R6, P0 ;  /* 0x000000ffff093224 */ /* 0x000fe400000e0606 */
[----:B----4-:R-:W-:Y:S01]  /*d260*/  @P3 IMAD.MOV.U32 R2, RZ, RZ, R14 ;  /* 0x000000ffff023224 */ /* 0x010fe200078e000e */
[----:B------:R-:W-:Y:S01]  /*d270*/  SHFL.IDX PT, R6, R5, 0x1, 0x181f ;  /* 0x00381f0005067f89 */ /* 0x000fe200000e0000 */
[----:B------:R-:W-:-:S03]  /*d280*/  @P3 IMAD.MOV.U32 R3, RZ, RZ, R9 ;  /* 0x000000ffff033224 */ /* 0x000fc600078e0009 */
[----:B------:R-:W3:Y:S04]  /*d290*/  SHFL.IDX PT, R14, R7, RZ, 0x181f ;  /* 0x00181fff070e7589 */ /* 0x000ee800000e0000 */
[----:B------:R4:W-:Y:S04]  /*d2a0*/  @P3 LDGSTS.E.BYPASS.LTC128B.128 [R4+0x1bc00], desc[UR52][R2.64], !P2 ;  /* 0x1bc0000002043fae */ /* 0x0009e8000d101d74 */
[----:B----4-:R-:W4:Y:S01]  /*d2b0*/  SHFL.IDX PT, R2, R5, RZ, 0x181f ;  /* 0x00181fff05027589 */ /* 0x010f2200000e0000 */
[----:B---3--:R-:W-:-:S05]  /*d2c0*/  @P1 IADD3 R14, P0, R31, R14, RZ ;  /* 0x0000000e1f0e1210 */ /* 0x008fca0007f1e0ff */
[----:B----4-:R-:W-:Y:S02]  /*d2d0*/  @P1 IMAD.X R9, RZ, RZ, R2, P0 ;  /* 0x000000ffff091224 */ /* 0x010fe400000e0602 */
[----:B------:R-:W-:Y:S02]  /*d2e0*/  @P1 IMAD.MOV.U32 R2, RZ, RZ, R14 ;  /* 0x000000ffff021224 */ /* 0x000fe400078e000e */
[----:B------:R-:W-:Y:S01]  /*d2f0*/  @P1 IMAD.MOV.U32 R3, RZ, RZ, R9 ;  /* 0x000000ffff031224 */ /* 0x000fe200078e0009 */
[----:B------:R3:W4:Y:S04]  /*d300*/  SHFL.IDX PT, R14, R7, 0x1, 0x181f ;  /* 0x00381f00070e7f89 */ /* 0x00072800000e0000 */
[----:B------:R3:W-:Y:S02]  /*d310*/  @P1 LDGSTS.E.BYPASS.LTC128B.128 [R4+0x1c400], desc[UR52][R2.64], !P2 ;  /* 0x1c40000002041fae */ /* 0x0007e4000d101d74 */
.L_x_429:
[----:B------:R-:W-:-:S13]  /*d320*/  LOP3.LUT P1, RZ, R30, 0x200, RZ, 0xc0, !PT ;  /* 0x000002001eff7812 */ /* 0x000fda000782c0ff */
[----:B---34-:R-:W-:-:S05]  /*d330*/  @P1 IADD3 R2, P0, R31, R14, RZ ;  /* 0x0000000e1f021210 */ /* 0x018fca0007f1e0ff */
[----:B------:R-:W-:Y:S01]  /*d340*/  @P1 IMAD.X R3, RZ, RZ, R6, P0 ;  /* 0x000000ffff031224 */ /* 0x000fe200000e0606 */
[----:B------:R-:W-:-:S04]  /*d350*/  PLOP3.LUT P0, PT, PT, PT, PT, 0x80, 0x0 ;  /* 0x000000000000781c */ /* 0x000fc80003f0f070 */
[----:B------:R-:W-:Y:S01]  /*d360*/  @!PT LDS RZ, [RZ] ;  /* 0x00000000fffff984 */ /* 0x000fe20000000800 */
[----:B------:R-:W-:Y:S01]  /*d370*/  @!PT LDS RZ, [RZ] ;  /* 0x00000000fffff984 */ /* 0x000fe20000000800 */
[----:B------:R-:W-:Y:S01]  /*d380*/  @!PT LDS RZ, [RZ] ;  /* 0x00000000fffff984 */ /* 0x000fe20000000800 */
[----:B------:R3:W-:Y:S01]  /*d390*/  @P1 LDGSTS.E.BYPASS.LTC128B.128 [R4+0x1cc00], desc[UR52][R2.64], !P2 ;  /* 0x1cc0000002041fae */ /* 0x0007e2000d101d74 */
[----:B------:R-:W-:-:S08]  /*d3a0*/  NOP ;  /* 0x0000000000007918 */ /* 0x000fd00000000000 */
.L_x_316:
[----:B------:R-:W-:Y:S02]  /*d3b0*/  PLOP3.LUT P1, PT, P1, P0, PT, 0xa2, 0x0 ;  /* 0x000000000000781c */ /* 0x000fe40000f21472 */
[----:B------:R-:W-:-:S08]  /*d3c0*/  @P0 R2UR P1, UR4, R0 ;  /* 0x00000000000402ca */ /* 0x000fd00000020000 */
[----:B------:R-:W-:-:S05]  /*d3d0*/  @P0 PLOP3.LUT P0, PT, P1, PT, PT, 0x80, 0x0 ;  /* 0x000000000000081c */ /* 0x000fca0000f0f070 */
[----:B------:R-:W-:Y:S01]  /*d3e0*/  @!P1 SYNCS.ARRIVE.TRANS64.RED.A0T1 RZ, [UR4+0x22830], RZ ;  /* 0x022830ffffff99a7 */ /* 0x000fe20008200404 */
[----:B------:R-:W-:Y:S07]  /*d3f0*/  @!P1 ARRIVES.LDGSTSBAR.64.TRANSCNT [UR4+0x22830] ;  /* 0x02283000ff0099b0 */ /* 0x000fee0008000a84 */
[----:B------:R-:W-:Y:S05]  /*d400*/  @P0 BRA.U.ANY `(.L_x_316) ;  /* 0xfffffffd00e80947 */ /* 0x000fea000393ffff */
[----:B------:R-:W-:Y:S01]  /*d410*/  NOP ;  /* 0x0000000000007918 */ /* 0x000fe20000000000 */
[----:B---3--:R-:W-:-:S05]  /*d420*/  IMAD.U32 R2, RZ, RZ, UR46 ;  /* 0x0000002eff027e24 */ /* 0x008fca000f8e00ff */
[----:B------:R-:W-:-:S13]  /*d430*/  ISETP.NE.AND P2, PT, R2, 0x3, PT ;  /* 0x000000030200780c */ /* 0x000fda0003f45270 */
[----:B------:R-:W-:Y:S05]  /*d440*/  @!P2 BRA `(.L_x_317) ;  /* 0x000000000004a947 */ /* 0x000fea0003800000 */
[----:B------:R-:W-:Y:S01]  /*d450*/  BPT.TRAP 0x1 ;  /* 0x000000040000795c */ /* 0x000fe20000300000 */
.L_x_317:
[----:B------:R3:W-:Y:S02]  /*d460*/  SYNCS.ARRIVE.TRANS64.A1T0 RZ, [R0+URZ+0x22830], RZ ;  /* 0x022830ff00ff79a7 */ /* 0x0007e4000810003f */
[----:B------:R-:W-:Y:S05]  /*d470*/  WARPSYNC.ALL ;  /* 0x0000000000007948 */ /* 0x000fea0003800000 */
[----:B------:R-:W-:Y:S01]  /*d480*/  R2UR UR5, R24 ;  /* 0x00000000180572ca */ /* 0x000fe200000e0000 */
[----:B0123--:R-:W-:Y:S01]  /*d490*/  VIADD R0, R22, 0x14400 ;  /* 0x0001440016007836 */ /* 0x00ffe20000000000 */
[----:B------:R-:W-:Y:S01]  /*d4a0*/  R2UR UR38, R24 ;  /* 0x00000000182672ca */ /* 0x000fe200000e0000 */
[----:B------:R-:W-:Y:S01]  /*d4b0*/  ULDC.64 UR6, c[0x0][0x298] ;  /* 0x0000a60000067ab9 */ /* 0x000fe20000000a00 */
[----:B------:R-:W-:Y:S01]  /*d4c0*/  UISETP.NE.AND UP0, UPT, UR47, URZ, UPT ;  /* 0x0000003f2f00728c */ /* 0x000fe2000bf05270 */
[----:B------:R-:W-:Y:S01]  /*d4d0*/  BSSY B6, `(.L_x_318) ;  /* 0x000001b000067945 */ /* 0x000fe20003800000 */
[----:B------:R-:W-:Y:S01]  /*d4e0*/  BAR.SYNC.DEFER_BLOCKING 0x8, 0x180 ;  /* 0x0206000000007b1d */ /* 0x000fe20000010000 */
[----:B------:R-:W-:Y:S01]  /*d4f0*/  LOP3.LUT P0, RZ, R0, 0x3ff, RZ, 0xc0, !PT ;  /* 0x000003ff00ff7812 */ /* 0x000fe2000780c0ff */
[----:B------:R-:W-:-:S02]  /*d500*/  USEL UR44, UR44, URZ, !UP0 ;  /* 0x0000003f2c2c7287 */ /* 0x000fc4000c000000 */
[----:B------:R-:W-:-:S03]  /*d510*/  USEL UR45, UR45, URZ, !UP0 ;  /* 0x0000003f2d2d7287 */ /* 0x000fc6000c000000 */
[----:B------:R-:W-:Y:S02]  /*d520*/  USHF.R.S32.HI UR4, URZ, 0x1f, UR5 ;  /* 0x0000001f3f047899 */ /* 0x000fe40008011405 */
[----:B------:R-:W-:Y:S02]  /*d530*/  UIMAD.WIDE.U32 UR38, UR38, UR6, URZ ;  /* 0x00000006262672a5 */ /* 0x000fe4000f8e003f */
[----:B------:R-:W-:-:S04]  /*d540*/  UIMAD UR4, UR4, UR6, URZ ;  /* 0x00000006040472a4 */ /* 0x000fc8000f8e023f */
[----:B------:R-:W-:-:S04]  /*d550*/  UIMAD UR4, UR5, UR7, UR4 ;  /* 0x00000007050472a4 */ /* 0x000fc8000f8e0204 */
[----:B------:R-:W-:Y:S01]  /*d560*/  UIADD3 UR47, UR39, UR4, URZ ;  /* 0x00000004272f7290 */ /* 0x000fe2000fffe03f */
[----:B------:R-:W-:Y:S11]  /*d570*/  @!P0 BRA `(.L_x_319) ;  /* 0x0000000000408947 */ /* 0x000ff60003800000 */
        /* <DEDUP_REMOVED lines=16> */
.L_x_319:
[----:B------:R-:W-:Y:S05]  /*d680*/  BSYNC B6 ;  /* 0x0000000000067941 */ /* 0x000fea0003800000 */
.L_x_318:
[----:B------:R0:W5:Y:S01]  /*d690*/  LDL R10, [R1+0x14] ;  /* 0x00001400010a7983 */ /* 0x0001620000100800 */
[----:B------:R-:W1:Y:S01]  /*d6a0*/  LDC R5, c[0x0][0x448] ;  /* 0x00011200ff057b82 */ /* 0x000e620000000800 */
[----:B------:R-:W-:Y:S01]  /*d6b0*/  R2UR UR6, R36 ;  /* 0x00000000240672ca */ /* 0x000fe200000e0000 */
[----:B------:R-:W-:Y:S01]  /*d6c0*/  IMAD.SHL.U32 R4, R17, 0x80, RZ ;  /* 0x0000008011047824 */ /* 0x000fe200078e00ff */
[----:B------:R-:W2:Y:S01]  /*d6d0*/  S2R R2, SR_TID.X ;  /* 0x0000000000027919 */ /* 0x000ea20000002100 */
[C---:B------:R-:W-:Y:S01]  /*d6e0*/  R2UR UR7, R18.reuse ;  /* 0x00000000120772ca */ /* 0x040fe200000e0000 */
[----:B------:R-:W-:Y:S01]  /*d6f0*/  ULDC.64 UR8, c[0x0][0x2d8] ;  /* 0x0000b60000087ab9 */ /* 0x000fe20000000a00 */
[----:B-1----:R-:W-:Y:S02]  /*d700*/  ISETP.NE.AND P0, PT, R5, 0x1, PT ;  /* 0x000000010500780c */ /* 0x002fe40003f05270 */
[----:B------:R-:W-:Y:S02]  /*d710*/  R2UR UR10, R18 ;  /* 0x00000000120a72ca */ /* 0x000fe400000e0000 */
[C---:B--2---:R-:W-:Y:S01]  /*d720*/  LOP3.LUT R19, R2.reuse, 0x7f, RZ, 0xc0, !PT ;  /* 0x0000007f02137812 */ /* 0x044fe200078ec0ff */
[----:B------:R-:W-:-:S08]  /*d730*/  IMAD.SHL.U32 R2, R2, 0x10, RZ ;  /* 0x0000001002027824 */ /* 0x000fd000078e00ff */
[----:B------:R-:W1:Y:S01]  /*d740*/  @P0 LDC R3, c[0x0][0x44c] ;  /* 0x00011300ff030b82 */ /* 0x000e620000000800 */
[----:B------:R-:W-:-:S04]  /*d750*/  SHF.R.U32.HI R19, RZ, 0x3, R19 ;  /* 0x00000003ff137819 */ /* 0x000fc80000011613 */
[----:B------:R-:W-:-:S03]  /*d760*/  LOP3.LUT R2, R19, 0x70, R2, 0xf8, !PT ;  /* 0x0000007013027812 */ /* 0x000fc600078ef802 */
[----:B------:R-:W2:Y:S01]  /*d770*/  @P0 LDC R6, c[0x0][0x450] ;  /* 0x00011400ff060b82 */ /* 0x000ea20000000800 */
[----:B------:R-:W-:Y:S01]  /*d780*/  UIMAD UR6, UR6, UR8, URZ ;  /* 0x00000008060672a4 */ /* 0x000fe2000f8e023f */
[----:B------:R-:W-:Y:S01]  /*d790*/  LOP3.LUT R0, R2, R4, RZ, 0xfc, !PT ;  /* 0x0000000402007212 */ /* 0x000fe200078efcff */
[----:B------:R-:W-:Y:S01]  /*d7a0*/  UMOV UR4, UR38 ;  /* 0x0000002600047c82 */ /* 0x000fe20008000000 */
[----:B------:R-:W-:Y:S01]  /*d7b0*/  UMOV UR5, UR47 ;  /* 0x0000002f00057c82 */ /* 0x000fe20008000000 */
[----:B------:R-:W-:Y:S02]  /*d7c0*/  UIMAD UR6, UR10, UR9, UR6 ;  /* 0x000000090a0672a4 */ /* 0x000fe4000f8e0206 */
[----:B------:R-:W-:Y:S01]  /*d7d0*/  UIMAD.WIDE.U32 UR4, UR7, UR8, UR4 ;  /* 0x00000008070472a5 */ /* 0x000fe2000f8e0004 */
[----:B------:R-:W-:Y:S02]  /*d7e0*/  IMAD.MOV.U32 R2, RZ, RZ, R0 ;  /* 0x000000ffff027224 */ /* 0x000fe400078e0000 */
[----:B------:R-:W-:Y:S01]  /*d7f0*/  ULDC.64 UR8, c[0x0][0x2e0] ;  /* 0x0000b80000087ab9 */ /* 0x000fe20000000a00 */
[----:B------:R-:W-:Y:S01]  /*d800*/  UIADD3 UR5, UR5, UR6, URZ ;  /* 0x0000000605057290 */ /* 0x000fe2000fffe03f */
[----:B-1----:R-:W-:Y:S01]  /*d810*/  @P0 IMAD.HI.U32 R3, R0, R3, RZ ;  /* 0x0000000300030227 */ /* 0x002fe200078e00ff */
[----:B------:R-:W-:Y:S01]  /*d820*/  UIMAD UR6, UR45, UR8, URZ ;  /* 0x000000082d0672a4 */ /* 0x000fe2000f8e023f */
[----:B------:R-:W1:Y:S01]  /*d830*/  S2R R19, SR_TID.X ;  /* 0x0000000000137919 */ /* 0x000e620000002100 */
[----:B------:R-:W-:-:S02]  /*d840*/  UIMAD.WIDE.U32 UR4, UR44, UR8, UR4 ;  /* 0x000000082c0472a5 */ /* 0x000fc4000f8e0004 */
[----:B--2---:R-:W-:Y:S01]  /*d850*/  @P0 SHF.R.U32.HI R2, RZ, R6, R3 ;  /* 0x00000006ff020219 */ /* 0x004fe20000011603 */
[----:B------:R-:W-:-:S03]  /*d860*/  UIMAD UR6, UR44, UR9, UR6 ;  /* 0x000000092c0672a4 */ /* 0x000fc6000f8e0206 */
[--C-:B------:R-:W-:Y:S01]  /*d870*/  SHF.R.S32.HI R3, RZ, 0x1f, R2.reuse ;  /* 0x0000001fff037819 */ /* 0x100fe20000011402 */
[----:B------:R-:W-:Y:S01]  /*d880*/  IMAD.MOV R7, RZ, RZ, -R2 ;  /* 0x000000ffff077224 */ /* 0x000fe200078e0a02 */
[----:B------:R-:W-:Y:S01]  /*d890*/  ULDC.64 UR8, c[0x0][0x2d0] ;  /* 0x0000b40000087ab9 */ /* 0x000fe20000000a00 */
[----:B------:R-:W-:Y:S01]  /*d8a0*/  UIADD3 UR5, UR5, UR6, URZ ;  /* 0x0000000605057290 */ /* 0x000fe2000fffe03f */
[----:B------:R-:W-:Y:S02]  /*d8b0*/  IMAD.U32 R11, RZ, RZ, UR8 ;  /* 0x00000008ff0b7e24 */ /* 0x000fe4000f8e00ff */
[----:B------:R-:W-:Y:S02]  /*d8c0*/  IMAD R3, R3, UR8, RZ ;  /* 0x0000000803037c24 */ /* 0x000fe4000f8e02ff */
[----:B------:R-:W-:Y:S02]  /*d8d0*/  IMAD R7, R5, R7, R0 ;  /* 0x0000000705077224 */ /* 0x000fe400078e0200 */
[----:B------:R-:W-:-:S02]  /*d8e0*/  IMAD R9, R2, UR9, R3 ;  /* 0x0000000902097c24 */ /* 0x000fc4000f8e0203 */
[----:B------:R-:W-:Y:S01]  /*d8f0*/  IMAD.WIDE.U32 R2, R2, R11, UR4 ;  /* 0x0000000402027e25 */ /* 0x000fe2000f8e000b */
[----:B------:R-:W-:Y:S01]  /*d900*/  SHF.R.S32.HI R0, RZ, 0x1f, R7 ;  /* 0x0000001fff007819 */ /* 0x000fe20000011407 */
[----:B------:R-:W-:Y:S02]  /*d910*/  ULDC.64 UR4, c[0x0][0x2c8] ;  /* 0x0000b20000047ab9 */ /* 0x000fe40000000a00 */
[----:B------:R-:W-:Y:S02]  /*d920*/  IMAD.IADD R3, R3, 0x1, R9 ;  /* 0x0000000103037824 */ /* 0x000fe400078e0209 */
[----:B------:R-:W-:Y:S02]  /*d930*/  IMAD R0, R0, UR4, RZ ;  /* 0x0000000400007c24 */ /* 0x000fe4000f8e02ff */
[----:B------:R-:W-:-:S04]  /*d940*/  IMAD.WIDE.U32 R2, R7, UR4, R2 ;  /* 0x0000000407027c25 */ /* 0x000fc8000f8e0002 */
[----:B------:R-:W-:Y:S01]  /*d950*/  IMAD R7, R7, UR5, R0 ;  /* 0x0000000507077c24 */ /* 0x000fe2000f8e0200 */
[----:B------:R-:W-:Y:S02]  /*d960*/  ULDC.64 UR4, c[0x0][0x280] ;  /* 0x0000a00000047ab9 */ /* 0x000fe40000000a00 */
[----:B------:R-:W-:Y:S01]  /*d970*/  IADD3 R0, P0, R2, UR4, RZ ;  /* 0x0000000402007c10 */ /* 0x000fe2000ff1e0ff */
[----:B------:R-:W-:-:S03]  /*d980*/  ULDC UR4, c[0x0][0x2b8] ;  /* 0x0000ae0000047ab9 */ /* 0x000fc60000000800 */
[----:B------:R-:W-:Y:S02]  /*d990*/  IADD3.X R6, R3, UR5, R7, P0, !PT ;  /* 0x0000000503067c10 */ /* 0x000fe400087fe407 */
[----:B------:R-:W-:Y:S01]  /*d9a0*/  ISETP.GE.AND P0, PT, R31, UR4, PT ;  /* 0x000000041f007c0c */ /* 0x000fe2000bf06270 */
[----:B------:R-:W-:Y:S01]  /*d9b0*/  UMOV UR4, 0xffffffff ;  /* 0xffffffff00047882 */ /* 0x000fe20000000000 */
[----:B-1----:R-:W-:-:S04]  /*d9c0*/  LOP3.LUT R19, R19, 0x7f, RZ, 0xc0, !PT ;  /* 0x0000007f13137812 */ /* 0x002fc800078ec0ff */
[----:B------:R-:W-:Y:S01]  /*d9d0*/  SHF.R.U32.HI R17, RZ, 0x3, R19 ;  /* 0x00000003ff117819 */ /* 0x000fe20000011613 */
[----:B0-----:R-:W-:Y:S06]  /*d9e0*/  BRA.DIV UR4, `(.L_x_320) ;  /* 0x0000004e04b47947 */ /* 0x001fec000b800000 */
[----:B------:R-:W0:Y:S01]  /*d9f0*/  SHFL.IDX PT, R14, R0, RZ, 0x181f ;  /* 0x00181fff000e7589 */ /* 0x000e2200000e0000 */
[----:B------:R-:W-:Y:S02]  /*da00*/  IMAD R5, R5, UR41, RZ ;  /* 0x0000002905057c24 */ /* 0x000fe4000f8e02ff */
[----:B------:R-:W-:Y:S01]  /*da10*/  IMAD.IADD R4, R17, 0x1, R4 ;  /* 0x0000000111047824 */ /* 0x000fe200078e0204 */
[----:B------:R-:W1:Y:S03]  /*da20*/  SHFL.IDX PT, R2, R6, RZ, 0x181f ;  /* 0x00181fff06027589 */ /* 0x000e6600000e0000 */
[C---:B------:R-:W-:Y:S01]  /*da30*/  VIADD R8, R4.reuse, 0x10 ;  /* 0x0000001004087836 */ /* 0x040fe20000000000 */
[----:B------:R-:W-:Y:S01]  /*da40*/  ISETP.GE.AND P2, PT, R4, R5, PT ;  /* 0x000000050400720c */ /* 0x000fe20003f46270 */
[----:B------:R-:W-:-:S12]  /*da50*/  SHFL.IDX PT, R7, R6, 0x1, 0x181f ;  /* 0x00381f0006077f89 */ /* 0x000fd800000e0000 */
[----:B0-----:R-:W-:-:S05]  /*da60*/  @!P2 IADD3 R14, P1, R31, R14, RZ ;  /* 0x0000000e1f0ea210 */ /* 0x001fca0007f3e0ff */
[----:B-1----:R-:W-:Y:S02]  /*da70*/  @!P2 IMAD.X R3, RZ, RZ, R2, P1 ;  /* 0x000000ffff03a224 */ /* 0x002fe400008e0602 */
[----:B------:R-:W-:Y:S02]  /*da80*/  @!P2 IMAD.MOV.U32 R2, RZ, RZ, R14 ;  /* 0x000000ffff02a224 */ /* 0x000fe400078e000e */
[----:B------:R-:W0:Y:S04]  /*da90*/  SHFL.IDX PT, R14, R0, 0x1, 0x181f ;  /* 0x00381f00000e7f89 */ /* 0x000e2800000e0000 */
[----:B-----5:R0:W-:Y:S01]  /*daa0*/  @!P2 LDGSTS.E.BYPASS.LTC128B.128 [R10+0x14400], desc[UR52][R2.64], !P0 ;  /* 0x14400000020aafae */ /* 0x0201e2000c101d74 */
[----:B------:R-:W-:Y:S01]  /*dab0*/  ISETP.GE.AND P2, PT, R8, R5, PT ;  /* 0x000000050800720c */ /* 0x000fe20003f46270 */
[----:B------:R-:W-:-:S12]  /*dac0*/  VIADD R8, R4, 0x20 ;  /* 0x0000002004087836 */ /* 0x000fd80000000000 */
[----:B0-----:R-:W-:Y:S02]  /*dad0*/  @!P2 IADD3 R2, P1, R31, R14, RZ ;  /* 0x0000000e1f02a210 */ /* 0x001fe40007f3e0ff */
[----:B------:R-:W0:Y:S03]  /*dae0*/  SHFL.IDX PT, R14, R0, 0x2, 0x181f ;  /* 0x00581f00000e7f89 */ /* 0x000e2600000e0000 */
[----:B------:R-:W-:Y:S02]  /*daf0*/  @!P2 IMAD.X R3, RZ, RZ, R7, P1 ;  /* 0x000000ffff03a224 */ /* 0x000fe400008e0607 */
[----:B------:R-:W1:Y:S04]  /*db00*/  SHFL.IDX PT, R7, R6, 0x2, 0x181f ;  /* 0x00581f0006077f89 */ /* 0x000e6800000e0000 */
[----:B------:R0:W-:Y:S01]  /*db10*/  @!P2 LDGSTS.E.BYPASS.LTC128B.128 [R10+0x14c00], desc[UR52][R2.64], !P0 ;  /* 0x14c00000020aafae */ /* 0x0001e2000c101d74 */
[----:B------:R-:W-:Y:S01]  /*db20*/  ISETP.GE.AND P2, PT, R8, R5, PT ;  /* 0x000000050800720c */ /* 0x000fe20003f46270 */
[----:B------:R-:W-:-:S12]  /*db30*/  VIADD R8, R4, 0x30 ;  /* 0x0000003004087836 */ /* 0x000fd80000000000 */
[----:B0-----:R-:W-:Y:S02]  /*db40*/  @!P2 IADD3 R2, P1, R31, R14, RZ ;  /* 0x0000000e1f02a210 */ /* 0x001fe40007f3e0ff */
[----:B------:R-:W0:Y:S03]  /*db50*/  SHFL.IDX PT, R14, R0, 0x3, 0x181f ;  /* 0x00781f00000e7f89 */ /* 0x000e2600000e0000 */
[----:B-1----:R-:W-:Y:S02]  /*db60*/  @!P2 IMAD.X R3, RZ, RZ, R7, P1 ;  /* 0x000000ffff03a224 */ /* 0x002fe400008e0607 */
[----:B------:R-:W1:Y:S04]  /*db70*/  SHFL.IDX PT, R7, R6, 0x3, 0x181f ;  /* 0x00781f0006077f89 */ /* 0x000e6800000e0000 */
[----:B------:R0:W-:Y:S01]  /*db80*/  @!P2 LDGSTS.E.BYPASS.LTC128B.128 [R10+0x15400], desc[UR52][R2.64], !P0 ;  /* 0x15400000020aafae */ /* 0x0001e2000c101d74 */
[----:B------:R-:W-:Y:S01]  /*db90*/  ISETP.GE.AND P2, PT, R8, R5, PT ;  /* 0x000000050800720c */ /* 0x000fe20003f46270 */
[----:B------:R-:W-:-:S12]  /*dba0*/  VIADD R8, R4, 0x40 ;  /* 0x0000004004087836 */ /* 0x000fd80000000000 */
[----:B0-----:R-:W-:Y:S02]  /*dbb0*/  @!P2 IADD3 R2, P1, R31, R14, RZ ;  /* 0x0000000e1f02a210 */ /* 0x001fe40007f3e0ff */
[----:B------:R-:W0:Y:S02]  /*dbc0*/  SHFL.IDX PT, R14, R0, 0x4, 0x181f ;  /* 0x00981f00000e7f89 */ /* 0x000e2400000e0000 */
[----:B-1----:R-:W-:Y:S02]  /*dbd0*/  @!P2 IADD3.X R3, RZ, R7, RZ, P1, !PT ;  /* 0x00000007ff03a210 */ /* 0x002fe40000ffe4ff */
        /* <DEDUP_REMOVED lines=16> */
[----:B------:R-:W-:-:S13]  /*dce0*/  ISETP.GE.AND P2, PT, R8, R5, PT ;  /* 0x000000050800720c */ /* 0x000fda0003f46270 */
[----:B0-----:R-:W-:Y:S02]  /*dcf0*/  @!P2 IADD3 R2, P1, R31, R14, RZ ;  /* 0x0000000e1f02a210 */ /* 0x001fe40007f3e0ff */
[----:B------:R0:W2:Y:S03]  /*dd00*/  SHFL.IDX PT, R14, R0, 0x7, 0x181f ;  /* 0x00f81f00000e7f89 */ /* 0x0000a600000e0000 */
[----:B-1----:R-:W-:Y:S02]  /*dd10*/  @!P2 IMAD.X R3, RZ, RZ, R7, P1 ;  /* 0x000000ffff03a224 */ /* 0x002fe400008e0607 */
[----:B------:R0:W1:Y:S04]  /*dd20*/  SHFL.IDX PT, R7, R6, 0x7, 0x181f ;  /* 0x00f81f0006077f89 */ /* 0x00006800000e0000 */
[----:B------:R0:W-:Y:S02]  /*dd30*/  @!P2 LDGSTS.E.BYPASS.LTC128B.128 [R10+0x17400], desc[UR52][R2.64], !P0 ;  /* 0x17400000020aafae */ /* 0x0001e4000c101d74 */
.L_x_446:
[----:B------:R-:W-:-:S05]  /*dd40*/  VIADD R4, R4, 0x70 ;  /* 0x0000007004047836 */ /* 0x000fca0000000000 */
[----:B------:R-:W-:-:S13]  /*dd50*/  ISETP.GE.AND P1, PT, R4, R5, PT ;  /* 0x000000050400720c */ /* 0x000fda0003f26270 */
[----:B0-2---:R-:W-:-:S05]  /*dd60*/  @!P1 IADD3 R2, P2, R31, R14, RZ ;  /* 0x0000000e1f029210 */ /* 0x005fca0007f5e0ff */
[----:B-1----:R-:W-:-:S05]  /*dd70*/  @!P1 IMAD.X R3, RZ, RZ, R7, P2 ;  /* 0x000000ffff039224 */ /* 0x002fca00010e0607 */
[----:B------:R-:W-:Y:S01]  /*dd80*/  @!PT LDS RZ, [RZ] ;  /* 0x00000000fffff984 */ /* 0x000fe20000000800 */
[----:B------:R-:W-:Y:S01]  /*dd90*/  @!PT LDS RZ, [RZ] ;  /* 0x00000000fffff984 */ /* 0x000fe20000000800 */
[----:B------:R-:W-:Y:S01]  /*dda0*/  @!PT LDS RZ, [RZ] ;  /* 0x00000000fffff984 */ /* 0x000fe20000000800 */
[----:B------:R0:W-:Y:S01]  /*ddb0*/  @!P1 LDGSTS.E.BYPASS.LTC128B.128 [R10+0x17c00], desc[UR52][R2.64], !P0 ;  /* 0x17c00000020a9fae */ /* 0x0001e2000c101d74 */
[----:B------:R-:W-:Y:S01]  /*ddc0*/  PLOP3.LUT P0, PT, PT, PT, PT, 0x80, 0x0 ;  /* 0x000000000000781c */ /* 0x000fe20003f0f070 */
[----:B------:R-:W-:-:S12]  /*ddd0*/  NOP ;  /* 0x0000000000007918 */ /* 0x000fd80000000000 */
.L_x_321:
[----:B------:R-:W-:Y:S02]  /*dde0*/  PLOP3.LUT P1, PT, P1, P0, PT, 0xa2, 0x0 ;  /* 0x000000000000781c */ /* 0x000fe40000f21472 */
[----:B------:R-:W-:-:S08]  /*ddf0*/  @P0 R2UR P1, UR4, R22 ;  /* 0x00000000160402ca */ /* 0x000fd00000020000 */
[----:B------:R-:W-:-:S05]  /*de00*/  @P0 PLOP3.LUT P0, PT, P1, PT, PT, 0x80, 0x0 ;  /* 0x000000000000081c */ /* 0x000fca0000f0f070 */
[----:B------:R-:W-:Y:S01]  /*de10*/  @!P1 SYNCS.ARRIVE.TRANS64.RED.A0T1 RZ, [UR4+0x22800], RZ ;  /* 0x022800ffffff99a7 */ /* 0x000fe20008200404 */
[----:B------:R-:W-:Y:S07]  /*de20*/  @!P1 ARRIVES.LDGSTSBAR.64.TRANSCNT [UR4+0x22800] ;  /* 0x02280000ff0099b0 */ /* 0x000fee0008000a84 */
[----:B------:R-:W-:Y:S05]  /*de30*/  @P0 BRA.U.ANY `(.L_x_321) ;  /* 0xfffffffd00e80947 */ /* 0x000fea000393ffff */
[----:B0-----:R-:W2:Y:S02]  /*de40*/  LDL.LU R2, [R1+0x18] ;  /* 0x0000180001027983 */ /* 0x001ea40000300800 */
[----:B--2---:R-:W-:-:S05]  /*de50*/  VIADD R2, R2, 0x1 ;  /* 0x0000000102027836 */ /* 0x004fca0000000000 */
[----:B------:R0:W-:Y:S01]  /*de60*/  STL [R1+0x18], R2 ;  /* 0x0000180201007387 */ /* 0x0001e20000100800 */
[----:B------:R-:W-:-:S04]  /*de70*/  LEA.HI R0, R2, R2, RZ, 0x1 ;  /* 0x0000000202007211 */ /* 0x000fc800078f08ff */
[----:B------:R-:W-:-:S05]  /*de80*/  LOP3.LUT R0, R0, 0xfffffffe, RZ, 0xc0, !PT ;  /* 0xfffffffe00007812 */ /* 0x000fca00078ec0ff */
[----:B------:R-:W-:-:S05]  /*de90*/  IMAD.IADD R0, R2, 0x1, -R0 ;  /* 0x0000000102007824 */ /* 0x000fca00078e0a00 */
[----:B------:R-:W-:Y:S01]  /*dea0*/  SHF.L.U32 R3, R0, 0x1f, RZ ;  /* 0x0000001f00037819 */ /* 0x000fe200000006ff */
[----:B------:R-:W-:Y:S01]  /*deb0*/  NOP ;  /* 0x0000000000007918 */ /* 0x000fe20000000000 */
[----:B------:R0:W-:Y:S01]  /*dec0*/  SYNCS.ARRIVE.TRANS64.A1T0 RZ, [R22+URZ+0x22800], RZ ;  /* 0x022800ff16ff79a7 */ /* 0x0001e2000810003f */
[----:B------:R-:W-:Y:S01]  /*ded0*/  BSSY B0, `(.L_x_322) ;  /* 0x0000003000007945 */ /* 0x000fe20003800000 */
[----:B------:R-:W1:Y:S03]  /*dee0*/  SYNCS.PHASECHK.TRANS64.TRYWAIT P0, [R22+URZ+0x22820], R3 ;  /* 0x02282003160075a7 */ /* 0x000e66000800017f */
[----:B01----:R-:W-:Y:S05]  /*def0*/  @!P0 BRA `(.L_x_323) ;  /* 0x0000005000a48947 */ /* 0x003fea0003800000 */
.L_x_447:
[----:B------:R-:W-:Y:S05]  /*df00*/  BSYNC B0 ;  /* 0x0000000000007941 */ /* 0x000fea0003800000 */
.L_x_322:
[----:B------:R-:W-:-:S06]  /*df10*/  UISETP.GE.AND UP0, UPT, UR42, 0xa1, UPT ;  /* 0x000000a12a00788c */ /* 0x000fcc000bf06270 */
[----:B------:R-:W-:-:S13]  /*df20*/  PLOP3.LUT P0, PT, PT, PT, UP0, 0x80, 0x0 ;  /* 0x000000000000781c */ /* 0x000fda0003f0f008 */
[----:B------:R-:W-:Y:S05]  /*df30*/  @!P0 BRA `(.L_x_324) ;  /* 0x00000018002c8947 */ /* 0x000fea0003800000 */
[----:B------:R-:W-:Y:S01]  /*df40*/  UIADD3 UR4, UR43, -0x2, URZ ;  /* 0xfffffffe2b047890 */ /* 0x000fe2000fffe03f */
[----:B------:R-:W-:Y:S02]  /*df50*/  IMAD.MOV.U32 R24, RZ, RZ, R35 ;  /* 0x000000ffff187224 */ /* 0x000fe400078e0023 */
[----:B------:R-:W-:-:S03]  /*df60*/  IMAD.MOV.U32 R23, RZ, RZ, R32 ;  /* 0x000000ffff177224 */ /* 0x000fc600078e0020 */
[----:B------:R-:W-:-:S07]  /*df70*/  IMAD.U32 R33, RZ, RZ, UR4 ;  /* 0x00000004ff217e24 */ /* 0x000fce000f8e00ff */
.L_x_344:
[----:B-1----:R-:W1:Y:S01]  /*df80*/  S2R R0, SR_TID.X ;  /* 0x0000000000007919 */ /* 0x002e620000002100 */
[----:B------:R-:W2:Y:S01]  /*df90*/  LDC R2, c[0x0][0x430] ;  /* 0x00010c00ff027b82 */ /* 0x000ea20000000800 */
[----:B------:R-:W-:Y:S05]  /*dfa0*/  YIELD ;  /* 0x0000000000007946 */ /* 0x000fea0003800000 */
[----:B------:R-:W3:Y:S01]  /*dfb0*/  S2R R7, SR_TID.X ;  /* 0x0000000000077919 */ /* 0x000ee20000002100 */
[----:B------:R-:W-:Y:S01]  /*dfc0*/  ULDC.64 UR4, c[0x0][0x428] ;  /* 0x00010a0000047ab9 */ /* 0x000fe20000000a00 */
[----:B--2---:R-:W-:Y:S02]  /*dfd0*/  ISETP.NE.AND P0, PT, R2, 0x1, PT ;  /* 0x000000010200780c */ /* 0x004fe40003f05270 */
[----:B-1----:R-:W-:Y:S01]  /*dfe0*/  LOP3.LUT R2, R0, 0x7f, RZ, 0xc0, !PT ;  /* 0x0000007f00027812 */ /* 0x002fe200078ec0ff */
[----:B------:R-:W-:-:S03]  /*dff0*/  IMAD.MOV.U32 R0, RZ, RZ, 0xa0 ;  /* 0x000000a0ff007424 */ /* 0x000fc600078e00ff */
[----:B------:R-:W-:Y:S01]  /*e000*/  SHF.R.U32.HI R5, RZ, 0x3, R2 ;  /* 0x00000003ff057819 */ /* 0x000fe20000011602 */
[----:B------:R-:W-:-:S06]  /*e010*/  IMAD R9, R33, R0, UR36 ;  /* 0x0000002421097e24 */ /* 0x000fcc000f8e0200 */
[----:B0-----:R-:W0:Y:S01]  /*e020*/  @P0 LDC R3, c[0x0][0x434] ;  /* 0x00010d00ff030b82 */ /* 0x001e220000000800 */
[C---:B---3--:R-:W-:Y:S01]  /*e030*/  IMAD.SHL.U32 R8, R7.reuse, 0x10, RZ ;  /* 0x0000001007087824 */ /* 0x048fe200078e00ff */
[----:B------:R-:W-:-:S04]  /*e040*/  LOP3.LUT R2, R7, 0x7f, RZ, 0xc0, !PT ;  /* 0x0000007f07027812 */ /* 0x000fc800078ec0ff */
[----:B------:R-:W-:Y:S02]  /*e050*/  LOP3.LUT R8, R5, 0x70, R8, 0xf8, !PT ;  /* 0x0000007005087812 */ /* 0x000fe400078ef808 */
[----:B------:R-:W1:Y:S01]  /*e060*/  S2R R5, SR_TID.X ;  /* 0x0000000000057919 */ /* 0x000e620000002100 */
[----:B------:R-:W2:Y:S01]  /*e070*/  @P0 LDC R4, c[0x0][0x438] ;  /* 0x00010e00ff040b82 */ /* 0x000ea20000000800 */
[----:B------:R-:W-:Y:S01]  /*e080*/  SHF.R.U32.HI R7, RZ, 0x3, R2 ;  /* 0x00000003ff077819 */ /* 0x000fe20000011602 */
[----:B------:R-:W-:-:S05]  /*e090*/  IMAD.IADD R0, R8, 0x1, R9 ;  /* 0x0000000108007824 */ /* 0x000fca00078e0209 */
[----:B------:R-:W-:Y:S01]  /*e0a0*/  MOV R10, R0 ;  /* 0x00000000000a7202 */ /* 0x000fe20000000f00 */
[----:B------:R-:W3:Y:S01]  /*e0b0*/  @P0 LDC R6, c[0x0][0x434] ;  /* 0x00010d00ff060b82 */ /* 0x000ee20000000800 */
[----:B0-----:R-:W-:-:S07]  /*e0c0*/  @P0 IMAD.HI.U32 R3, R0, R3, RZ ;  /* 0x0000000300030227 */ /* 0x001fce00078e00ff */
[----:B------:R-:W0:Y:S01]  /*e0d0*/  @P0 LDC R2, c[0x0][0x438] ;  /* 0x00010e00ff020b82 */ /* 0x000e220000000800 */
[----:B--2---:R-:W-:-:S05]  /*e0e0*/  @P0 SHF.R.U32.HI R10, RZ, R4, R3 ;  /* 0x00000004ff0a0219 */ /* 0x004fca0000011603 */
[----:B------:R-:W-:Y:S02]  /*e0f0*/  IMAD.MOV.U32 R4, RZ, RZ, R10 ;  /* 0x000000ffff047224 */ /* 0x000fe400078e000a */
[----:B-1----:R-:W-:-:S05]  /*e100*/  IMAD.SHL.U32 R5, R5, 0x10, RZ ;  /* 0x0000001005057824 */ /* 0x002fca00078e00ff */
[----:B------:R-:W-:-:S04]  /*e110*/  LOP3.LUT R5, R7, 0x70, R5, 0xf8, !PT ;  /* 0x0000007007057812 */ /* 0x000fc800078ef805 */
[----:B------:R-:W-:-:S04]  /*e120*/  LOP3.LUT R5, R5, 0x80, RZ, 0xfc, !PT ;  /* 0x0000008005057812 */ /* 0x000fc800078efcff */
[C---:B------:R-:W-:Y:S01]  /*e130*/  ISETP.GT.U32.AND P1, PT, R5.reuse, 0x9f, PT ;  /* 0x0000009f0500780c */ /* 0x040fe20003f24070 */
[----:B------:R-:W-:Y:S01]  /*e140*/  IMAD.IADD R9, R5, 0x1, R9 ;  /* 0x0000000105097824 */ /* 0x000fe200078e0209 */
[----:B------:R-:W-:-:S03]  /*e150*/  SHF.R.S32.HI R5, RZ, 0x1f, R10 ;  /* 0x0000001fff057819 */ /* 0x000fc6000001140a */
[----:B---3--:R-:W-:-:S04]  /*e160*/  @P0 IMAD.HI.U32 R3, R9, R6, RZ ;  /* 0x0000000609030227 */ /* 0x008fc800078e00ff */
[----:B------:R-:W-:Y:S01]  /*e170*/  IMAD.MOV.U32 R11, RZ, RZ, R9 ;  /* 0x000000ffff0b7224 */ /* 0x000fe200078e0009 */
[----:B0-----:R-:W-:Y:S01]  /*e180*/  @P0 SHF.R.U32.HI R11, RZ, R2, R3 ;  /* 0x00000002ff0b0219 */ /* 0x001fe20000011603 */
[----:B------:R-:W-:Y:S02]  /*e190*/  IMAD R3, R37, UR4, RZ ;  /* 0x0000000425037c24 */ /* 0x000fe4000f8e02ff */
[----:B------:R-:W-:-:S04]  /*e1a0*/  IMAD.WIDE.U32 R4, R34, UR4, R4 ;  /* 0x0000000422047c25 */ /* 0x000fc8000f8e0004 */
[----:B------:R-:W-:Y:S01]  /*e1b0*/  IMAD R8, R34, UR5, R3 ;  /* 0x0000000522087c24 */ /* 0x000fe2000f8e0203 */
[--C-:B------:R-:W-:Y:S01]  /*e1c0*/  @!P1 SHF.R.S32.HI R3, RZ, 0x1f, R11.reuse ;  /* 0x0000001fff039819 */ /* 0x100fe2000001140b */
[----:B------:R-:W-:Y:S02]  /*e1d0*/  @!P1 IMAD.MOV.U32 R2, RZ, RZ, R11 ;  /* 0x000000ffff029224 */ /* 0x000fe400078e000b */
[----:B------:R-:W-:Y:S02]  /*e1e0*/  IMAD.IADD R5, R8, 0x1, R5 ;  /* 0x0000000108057824 */ /* 0x000fe400078e0205 */
[----:B------:R-:W-:Y:S01]  /*e1f0*/  @!P1 IMAD.WIDE.U32 R2, R34, UR4, R2 ;  /* 0x0000000422029c25 */ /* 0x000fe2000f8e0002 */
[----:B------:R-:W-:Y:S02]  /*e200*/  ULDC.64 UR4, c[0x0][0x418] ;  /* 0x0001060000047ab9 */ /* 0x000fe40000000a00 */
[----:B------:R-:W-:Y:S01]  /*e210*/  LEA R6, P0, R4, UR4, 0x2 ;  /* 0x0000000404067c11 */ /* 0x000fe2000f8010ff */
[----:B------:R-:W-:-:S03]  /*e220*/  @!P1 IMAD.IADD R8, R8, 0x1, R3 ;  /* 0x0000000108089824 */ /* 0x000fc600078e0203 */
[----:B------:R-:W-:Y:S02]  /*e230*/  LEA.HI.X R7, R4, UR5, R5, 0x2, P0 ;  /* 0x0000000504077c11 */ /* 0x000fe400080f1405 */
[C---:B------:R-:W-:Y:S01]  /*e240*/  @!P1 LEA R4, P0, R2.reuse, UR4, 0x2 ;  /* 0x0000000402049c11 */ /* 0x040fe2000f8010ff */
[----:B------:R-:W-:Y:S01]  /*e250*/  IMAD.U32 R12, RZ, RZ, UR46 ;  /* 0x0000002eff0c7e24 */ /* 0x000fe2000f8e00ff */
[----:B------:R-:W-:Y:S02]  /*e260*/  ULDC UR4, c[0x0][0x430] ;  /* 0x00010c0000047ab9 */ /* 0x000fe40000000800 */
[----:B------:R-:W-:Y:S02]  /*e270*/  @!P1 LEA.HI.X R5, R2, UR5, R8, 0x2, P0 ;  /* 0x0000000502059c11 */ /* 0x000fe400080f1408 */
[----:B------:R0:W2:Y:S01]  /*e280*/  LDG.E R8, desc[UR52][R6.64] ;  /* 0x0000003406087981 */ /* 0x0000a2000c1e1900 */
[----:B------:R-:W-:Y:S01]  /*e290*/  ISETP.NE.AND P2, PT, R12, 0x3, PT ;  /* 0x000000030c00780c */ /* 0x000fe20003f45270 */
[----:B------:R-:W-:-:S02]  /*e2a0*/  VIADD R32, R23, 0x1 ;  /* 0x0000000117207836 */ /* 0x000fc40000000000 */
[----:B------:R-:W-:Y:S02]  /*e2b0*/  IMAD.MOV R3, RZ, RZ, -R10 ;  /* 0x000000ffff037224 */ /* 0x000fe400078e0a0a */
[----:B------:R-:W-:Y:S01]  /*e2c0*/  IMAD.MOV R2, RZ, RZ, -R11 ;  /* 0x000000ffff027224 */ /* 0x000fe200078e0a0b */
[----:B------:R-:W-:Y:S01]  /*e2d0*/  ISETP.NE.AND P0, PT, R32, 0x2, PT ;  /* 0x000000022000780c */ /* 0x000fe20003f05270 */
[----:B0-----:R-:W-:-:S03]  /*e2e0*/  IMAD.MOV.U32 R7, RZ, RZ, RZ ;  /* 0x000000ffff077224 */ /* 0x001fc600078e00ff */
[----:B------:R-:W-:Y:S01]  /*e2f0*/  SEL R35, RZ, 0x1, P0 ;  /* 0x00000001ff237807 */ /* 0x000fe20000000000 */
[----:B------:R-:W-:Y:S02]  /*e300*/  IMAD R9, R2, UR4, R9 ;  /* 0x0000000402097c24 */ /* 0x000fe4000f8e0209 */
[----:B------:R0:W5:Y:S01]  /*e310*/  @!P1 LDG.E R7, desc[UR52][R4.64] ;  /* 0x0000003404079981 */ /* 0x000162000c1e1900 */
[C---:B------:R-:W-:Y:S01]  /*e320*/  ISETP.GT.AND P1, PT, R33.reuse, RZ, PT ;  /* 0x000000ff2100720c */ /* 0x040fe20003f24270 */
[----:B------:R-:W-:Y:S01]  /*e330*/  VIADD R33, R33, 0xffffffff ;  /* 0xffffffff21217836 */ /* 0x000fe20000000000 */
[----:B------:R-:W-:Y:S02]  /*e340*/  SEL R32, R32, RZ, P0 ;  /* 0x000000ff20207207 */ /* 0x000fe40000000000 */
[----:B------:R-:W-:Y:S01]  /*e350*/  LOP3.LUT R35, R24, R35, RZ, 0x3c, !PT ;  /* 0x0000002318237212 */ /* 0x000fe200078e3cff */
[----:B0-----:R-:W-:Y:S01]  /*e360*/  IMAD R4, R3, UR4, R0 ;  /* 0x0000000403047c24 */ /* 0x001fe2000f8e0200 */
[----:B--2---:R-:W-:Y:S01]  /*e370*/  SHF.R.S32.HI R28, RZ, 0x1f, R8 ;  /* 0x0000001fff1c7819 */ /* 0x004fe20000011408 */
[----:B------:R-:W-:Y:S06]  /*e380*/  @!P2 BRA `(.L_x_325) ;  /* 0x000000000004a947 */ /* 0x000fec0003800000 */
[----:B------:R-:W-:Y:S01]  /*e390*/  BPT.TRAP 0x1 ;  /* 0x000000040000795c */ /* 0x000fe20000300000 */
.L_x_325:
[----:B------:R-:W-:Y:S01]  /*e3a0*/  IMAD R0, R32, 0x8, R22 ;  /* 0x0000000820007824 */ /* 0x000fe200078e0216 */
[----:B------:R-:W-:Y:S01]  /*e3b0*/  SHF.L.U32 R29, R35, 0x1f, RZ ;  /* 0x0000001f231d7819 */ /* 0x000fe200000006ff */
[----:B------:R-:W-:Y:S01]  /*e3c0*/  BSSY B0, `(.L_x_326) ;  /* 0x0000004000007945 */ /* 0x000fe20003800000 */
[----:B------:R-:W-:Y:S02]  /*e3d0*/  SHF.R.S32.HI R27, RZ, 0x1f, R4 ;  /* 0x0000001fff1b7819 */ /* 0x000fe40000011404 */
[----:B------:R-:W0:Y:S02]  /*e3e0*/  SYNCS.PHASECHK.TRANS64.TRYWAIT P0, [R0+URZ+0x22880], R29 ;  /* 0x0228801d000075a7 */ /* 0x000e24000800017f */
[----:B0-----:R-:W-:Y:S05]  /*e3f0*/  @!P0 BRA `(.L_x_327) ;  /* 0x0000004c00788947 */ /* 0x001fea0003800000 */
.L_x_448:
[----:B------:R-:W-:Y:S05]  /*e400*/  BSYNC B0 ;  /* 0x0000000000007941 */ /* 0x000fea0003800000 */
.L_x_326:
[----:B------:R-:W2:Y:S01]  /*e410*/  LDL R6, [R1+0x4] ;  /* 0x0000040001067983 */ /* 0x000ea20000100800 */
[----:B------:R-:W-:Y:S01]  /*e420*/  ULDC.64 UR4, c[0x0][0x328] ;  /* 0x0000ca0000047ab9 */ /* 0x000fe20000000a00 */
[----:B------:R-:W-:Y:S01]  /*e430*/  ULDC.64 UR6, c[0x0][0x338] ;  /* 0x0000ce0000067ab9 */ /* 0x000fe20000000a00 */
[----:B------:R-:W-:Y:S01]  /*e440*/  IMAD R5, R27, UR4, RZ ;  /* 0x000000041b057c24 */ /* 0x000fe2000f8e02ff */
[----:B------:R-:W-:Y:S01]  /*e450*/  ULDC.64 UR8, c[0x0][0x330] ;  /* 0x0000cc0000087ab9 */ /* 0x000fe20000000a00 */
[C---:B------:R-:W-:Y:S01]  /*e460*/  IMAD.WIDE.U32 R2, R4.reuse, UR4, RZ ;  /* 0x0000000404027c25 */ /* 0x040fe2000f8e00ff */
[----:B------:R-:W-:Y:S01]  /*e470*/  SHF.R.S32.HI R26, RZ, 0x1f, R9 ;  /* 0x0000001fff1a7819 */ /* 0x000fe20000011409 */
[----:B------:R-:W-:Y:S01]  /*e480*/  ULDC.64 UR10, c[0x0][0x318] ;  /* 0x0000c600000a7ab9 */ /* 0x000fe20000000a00 */
[----:B-----5:R-:W-:Y:S01]  /*e490*/  SHF.R.S32.HI R25, RZ, 0x1f, R7 ;  /* 0x0000001fff197819 */ /* 0x020fe20000011407 */
[----:B------:R-:W-:Y:S01]  /*e4a0*/  IMAD R5, R4, UR5, R5 ;  /* 0x0000000504057c24 */ /* 0x000fe2000f8e0205 */
[----:B------:R-:W1:Y:S01]  /*e4b0*/  LDC R11, c[0x0][0x2f4] ;  /* 0x0000bd00ff0b7b82 */ /* 0x000e620000000800 */
[----:B------:R-:W-:-:S02]  /*e4c0*/  IMAD R10, R36, UR8, RZ ;  /* 0x00000008240a7c24 */ /* 0x000fc4000f8e02ff */
[----:B------:R-:W-:Y:S02]  /*e4d0*/  IMAD.IADD R3, R3, 0x1, R5 ;  /* 0x0000000103037824 */ /* 0x000fe400078e0205 */
[----:B------:R-:W-:Y:S02]  /*e4e0*/  IMAD R5, R28, UR6, RZ ;  /* 0x000000061c057c24 */ /* 0x000fe4000f8e02ff */
[----:B------:R-:W-:-:S04]  /*e4f0*/  IMAD.WIDE.U32 R2, R8, UR6, R2 ;  /* 0x0000000608027c25 */ /* 0x000fc8000f8e0002 */
[----:B------:R-:W-:Y:S02]  /*e500*/  IMAD R5, R8, UR7, R5 ;  /* 0x0000000708057c24 */ /* 0x000fe4000f8e0205 */
[----:B------:R-:W-:Y:S02]  /*e510*/  IMAD R10, R18, UR9, R10 ;  /* 0x00000009120a7c24 */ /* 0x000fe4000f8e020a */
[----:B------:R-:W-:Y:S02]  /*e520*/  IMAD.IADD R3, R3, 0x1, R5 ;  /* 0x0000000103037824 */ /* 0x000fe400078e0205 */
[----:B------:R-:W-:Y:S02]  /*e530*/  IMAD R5, R26, UR4, RZ ;  /* 0x000000041a057c24 */ /* 0x000fe4000f8e02ff */
[----:B------:R-:W-:-:S04]  /*e540*/  IMAD.WIDE.U32 R2, R18, UR8, R2 ;  /* 0x0000000812027c25 */ /* 0x000fc8000f8e0002 */
[----:B------:R-:W-:Y:S01]  /*e550*/  IMAD R5, R9, UR5, R5 ;  /* 0x0000000509057c24 */ /* 0x000fe2000f8e0205 */
[----:B------:R-:W-:Y:S02]  /*e560*/  IADD3 R17, P0, R2, UR10, RZ ;  /* 0x0000000a02117c10 */ /* 0x000fe4000ff1e0ff */
[----:B-1----:R-:W-:Y:S02]  /*e570*/  ISETP.GE.AND P2, PT, R31, R11, PT ;  /* 0x0000000b1f00720c */ /* 0x002fe40003f46270 */
[----:B------:R-:W-:Y:S01]  /*e580*/  IADD3.X R19, R10, UR11, R3, P0, !PT ;  /* 0x0000000b0a137c10 */ /* 0x000fe200087fe403 */
[----:B------:R-:W-:Y:S01]  /*e590*/  IMAD.WIDE.U32 R2, R9, UR4, RZ ;  /* 0x0000000409027c25 */ /* 0x000fe2000f8e00ff */
[----:B------:R-:W-:-:S03]  /*e5a0*/  UMOV UR4, 0xffffffff ;  /* 0xffffffff00047882 */ /* 0x000fc60000000000 */
[----:B------:R-:W-:Y:S02]  /*e5b0*/  IMAD.IADD R3, R3, 0x1, R5 ;  /* 0x0000000103037824 */ /* 0x000fe400078e0205 */
[----:B------:R-:W-:Y:S02]  /*e5c0*/  IMAD R5, R25, UR6, RZ ;  /* 0x0000000619057c24 */ /* 0x000fe4000f8e02ff */
[----:B------:R-:W-:-:S04]  /*e5d0*/  IMAD.WIDE.U32 R2, R7, UR6, R2 ;  /* 0x0000000607027c25 */ /* 0x000fc8000f8e0002 */
[----:B------:R-:W-:-:S04]  /*e5e0*/  IMAD R5, R7, UR7, R5 ;  /* 0x0000000707057c24 */ /* 0x000fc8000f8e0205 */
[----:B------:R-:W-:Y:S02]  /*e5f0*/  IMAD.IADD R3, R3, 0x1, R5 ;  /* 0x0000000103037824 */ /* 0x000fe400078e0205 */
[----:B------:R-:W-:-:S03]  /*e600*/  IMAD.WIDE.U32 R2, R18, UR8, R2 ;  /* 0x0000000812027c25 */ /* 0x000fc6000f8e0002 */
[----:B------:R-:W-:-:S04]  /*e610*/  IADD3 R5, P0, R2, UR10, RZ ;  /* 0x0000000a02057c10 */ /* 0x000fc8000ff1e0ff */
[----:B------:R-:W-:Y:S01]  /*e620*/  IADD3.X R10, R10, UR11, R3, P0, !PT ;  /* 0x0000000b0a0a7c10 */ /* 0x000fe200087fe403 */
[----:B--2---:R-:W-:Y:S01]  /*e630*/  IMAD R6, R32, 0x5000, R6 ;  /* 0x0000500020067824 */ /* 0x004fe200078e0206 */
[----:B------:R-:W-:Y:S07]  /*e640*/  BRA.DIV UR4, `(.L_x_328) ;  /* 0x0000004a04f87947 */ /* 0x000fee000b800000 */
[----:B------:R-:W1:Y:S01]  /*e650*/  SHFL.IDX PT, R2, R17, RZ, 0x181f ;  /* 0x00181fff11027589 */ /* 0x000e6200000e0000 */
[----:B------:R-:W-:-:S03]  /*e660*/  IMAD.IADD R6, R22, 0x1, R6 ;  /* 0x0000000116067824 */ /* 0x000fc600078e0206 */
[----:B------:R-:W2:Y:S04]  /*e670*/  SHFL.IDX PT, R3, R19, RZ, 0x181f ;  /* 0x00181fff13037589 */ /* 0x000ea800000e0000 */
[----:B------:R-:W3:Y:S04]  /*e680*/  SHFL.IDX PT, R12, R17, 0x1, 0x181f ;  /* 0x00381f00110c7f89 */ /* 0x000ee800000e0000 */
[----:B------:R-:W4:Y:S04]  /*e690*/  SHFL.IDX PT, R21, R19, 0x1, 0x181f ;  /* 0x00381f0013157f89 */ /* 0x000f2800000e0000 */
[----:B------:R-:W5:Y:S04]  /*e6a0*/  SHFL.IDX PT, R11, R17, 0x2, 0x181f ;  /* 0x00581f00110b7f89 */ /* 0x000f6800000e0000 */
[----:B------:R-:W0:Y:S01]  /*e6b0*/  SHFL.IDX PT, R20, R19, 0x2, 0x181f ;  /* 0x00581f0013147f89 */ /* 0x000e2200000e0000 */
[----:B-1----:R-:W-:-:S04]  /*e6c0*/  IADD3 R2, P0, R31, R2, RZ ;  /* 0x000000021f027210 */ /* 0x002fc80007f1e0ff */
[----:B--2---:R-:W-:-:S05]  /*e6d0*/  IADD3.X R3, RZ, R3, RZ, P0, !PT ;  /* 0x00000003ff037210 */ /* 0x004fca00007fe4ff */
[----:B------:R3:W-:Y:S02]  /*e6e0*/  LDGSTS.E.BYPASS.LTC128B.128 [R6+0xa400], desc[UR52][R2.64], !P2 ;  /* 0x0a40000002067fae */ /* 0x0007e4000d101d74 */
[----:B---3--:R-:W-:Y:S02]  /*e6f0*/  IADD3 R2, P0, R31, R12, RZ ;  /* 0x0000000c1f027210 */ /* 0x008fe40007f1e0ff */
[----:B------:R-:W-:Y:S03]  /*e700*/  SHFL.IDX PT, R12, R5, RZ, 0x181f ;  /* 0x00181fff050c7589 */ /* 0x000fe600000e0000 */
[----:B----4-:R-:W-:-:S05]  /*e710*/  IMAD.X R3, RZ, RZ, R21, P0 ;  /* 0x000000ffff037224 */ /* 0x010fca00000e0615 */
[----:B------:R5:W-:Y:S02]  /*e720*/  LDGSTS.E.BYPASS.LTC128B.128 [R6+0xac00], desc[UR52][R2.64], !P2 ;  /* 0x0ac0000002067fae */ /* 0x000be4000d101d74 */
[----:B-----5:R-:W-:Y:S02]  /*e730*/  IADD3 R2, P0, R31, R11, RZ ;  /* 0x0000000b1f027210 */ /* 0x020fe40007f1e0ff */
[----:B------:R-:W-:Y:S03]  /*e740*/  SHFL.IDX PT, R11, R17, 0x7, 0x181f ;  /* 0x00f81f00110b7f89 */ /* 0x000fe600000e0000 */
[----:B0-----:R-:W-:-:S05]  /*e750*/  IMAD.X R3, RZ, RZ, R20, P0 ;  /* 0x000000ffff037224 */ /* 0x001fca00000e0614 */
[----:B------:R0:W-:Y:S04]  /*e760*/  LDGSTS.E.BYPASS.LTC128B.128 [R6+0xb400], desc[UR52][R2.64], !P2 ;  /* 0x0b40000002067fae */ /* 0x0001e8000d101d74 */
[----:B0-----:R-:W0:Y:S04]  /*e770*/  SHFL.IDX PT, R2, R17, 0x3, 0x181f ;  /* 0x00781f0011027f89 */ /* 0x001e2800000e0000 */
[----:B------:R-:W1:Y:S01]  /*e780*/  SHFL.IDX PT, R3, R19, 0x3, 0x181f ;  /* 0x00781f0013037f89 */ /* 0x000e6200000e0000 */
[----:B0-----:R-:W-:-:S05]  /*e790*/  IADD3 R2, P0, R31, R2, RZ ;  /* 0x000000021f027210 */ /* 0x001fca0007f1e0ff */
[----:B-1----:R-:W-:-:S05]  /*e7a0*/  IMAD.X R3, RZ, RZ, R3, P0 ;  /* 0x000000ffff037224 */ /* 0x002fca00000e0603 */
        /* <DEDUP_REMOVED lines=12> */
[----:B------:R-:W1:Y:S04]  /*e870*/  SHFL.IDX PT, R3, R19, 0x6, 0x181f ;  /* 0x00d81f0013037f89 */ /* 0x000e6800000e0000 */
[----:B------:R-:W2:Y:S04]  /*e880*/  SHFL.IDX PT, R19, R19, 0x7, 0x181f ;  /* 0x00f81f0013137f89 */ /* 0x000ea800000e0000 */
[----:B------:R-:W3:Y:S04]  /*e890*/  SHFL.IDX PT, R17, R10, RZ, 0x181f ;  /* 0x00181fff0a117589 */ /* 0x000ee800000e0000 */
[----:B------:R-:W4:Y:S01]  /*e8a0*/  SHFL.IDX PT, R10, R10, 0x1, 0x181f ;  /* 0x00381f000a0a7f89 */ /* 0x000f2200000e0000 */
[----:B0-----:R-:W-:-:S05]  /*e8b0*/  IADD3 R2, P0, R31, R2, RZ ;  /* 0x000000021f027210 */ /* 0x001fca0007f1e0ff */
[----:B-1----:R-:W-:-:S05]  /*e8c0*/  IMAD.X R3, RZ, RZ, R3, P0 ;  /* 0x000000ffff037224 */ /* 0x002fca00000e0603 */
[----:B------:R0:W-:Y:S02]  /*e8d0*/  LDGSTS.E.BYPASS.LTC128B.128 [R6+0xd400], desc[UR52][R2.64], !P2 ;  /* 0x0d40000002067fae */ /* 0x0001e4000d101d74 */
[----:B0-----:R-:W-:-:S05]  /*e8e0*/  IADD3 R2, P0, R31, R11, RZ ;  /* 0x0000000b1f027210 */ /* 0x001fca0007f1e0ff */
[----:B--2---:R-:W-:-:S05]  /*e8f0*/  IMAD.X R3, RZ, RZ, R19, P0 ;  /* 0x000000ffff037224 */ /* 0x004fca00000e0613 */
[----:B------:R0:W-:Y:S02]  /*e900*/  LDGSTS.E.BYPASS.LTC128B.128 [R6+0xdc00], desc[UR52][R2.64], !P2 ;  /* 0x0dc0000002067fae */ /* 0x0001e4000d101d74 */
[----:B0-----:R-:W-:-:S05]  /*e910*/  IADD3 R2, P0, R31, R12, RZ ;  /* 0x0000000c1f027210 */ /* 0x001fca0007f1e0ff */
[----:B---3--:R-:W-:-:S05]  /*e920*/  IMAD.X R3, RZ, RZ, R17, P0 ;  /* 0x000000ffff037224 */ /* 0x008fca00000e0611 */
[----:B------:R0:W-:Y:S04]  /*e930*/  LDGSTS.E.BYPASS.LTC128B.128 [R6+0xe400], desc[UR52][R2.64], !P2 ;  /* 0x0e40000002067fae */ /* 0x0001e8000d101d74 */
[----:B0---4-:R0:W1:Y:S02]  /*e940*/  SHFL.IDX PT, R2, R5, 0x1, 0x181f ;  /* 0x00381f0005027f89 */ /* 0x01106400000e0000 */
.L_x_470:
        /* <DEDUP_REMOVED lines=8> */
.L_x_329:
        /* <DEDUP_REMOVED lines=11> */
.L_x_330:
[----:B------:R1:W-:Y:S01]  /*ea80*/  SYNCS.ARRIVE.TRANS64.A1T0 RZ, [R0+URZ+0x22870], RZ ;  /* 0x022870ff00ff79a7 */ /* 0x0003e2000810003f */
[----:B------:R-:W-:Y:S05]  /*ea90*/  @!P3 BRA `(.L_x_331) ;  /* 0x000000000004b947 */ /* 0x000fea0003800000 */
[----:B------:R-:W-:Y:S01]  /*eaa0*/  BPT.TRAP 0x1 ;  /* 0x000000040000795c */ /* 0x000fe20000300000 */
.L_x_331:
[----:B------:R-:W2:Y:S01]  /*eab0*/  SYNCS.PHASECHK.TRANS64.TRYWAIT P0, [R0+URZ+0x22840], R29 ;  /* 0x0228401d000075a7 */ /* 0x000ea2000800017f */
[----:B------:R-:W-:Y:S04]  /*eac0*/  BSSY B0, `(.L_x_332) ;  /* 0x0000002000007945 */ /* 0x000fe80003800000 */
[----:B--2---:R-:W-:Y:S05]  /*ead0*/  @!P0 BRA `(.L_x_333) ;  /* 0x0000005000908947 */ /* 0x004fea0003800000 */
.L_x_471:
[----:B------:R-:W-:Y:S05]  /*eae0*/  BSYNC B0 ;  /* 0x0000000000007941 */ /* 0x000fea0003800000 */
.L_x_332:
[----:B------:R-:W-:Y:S01]  /*eaf0*/  ULDC.64 UR4, c[0x0][0x300] ;  /* 0x0000c00000047ab9 */ /* 0x000fe20000000a00 */
[----:B------:R-:W-:Y:S01]  /*eb00*/  ULDC.64 UR6, c[0x0][0x310] ;  /* 0x0000c40000067ab9 */ /* 0x000fe20000000a00 */
[----:B0-----:R-:W-:Y:S01]  /*eb10*/  IMAD R5, R27, UR4, RZ ;  /* 0x000000041b057c24 */ /* 0x001fe2000f8e02ff */
[----:B------:R-:W0:Y:S01]  /*eb20*/  LDC R10, c[0x0][0x2f4] ;  /* 0x0000bd00ff0a7b82 */ /* 0x000e220000000800 */
[----:B------:R-:W-:-:S04]  /*eb30*/  IMAD.WIDE.U32 R2, R4, UR4, RZ ;  /* 0x0000000404027c25 */ /* 0x000fc8000f8e00ff */
[----:B------:R-:W-:Y:S02]  /*eb40*/  IMAD R5, R4, UR5, R5 ;  /* 0x0000000504057c24 */ /* 0x000fe4000f8e0205 */
[----:B------:R-:W-:Y:S02]  /*eb50*/  IMAD R28, R28, UR6, RZ ;  /* 0x000000061c1c7c24 */ /* 0x000fe4000f8e02ff */
[----:B------:R-:W-:Y:S02]  /*eb60*/  IMAD.IADD R3, R3, 0x1, R5 ;  /* 0x0000000103037824 */ /* 0x000fe400078e0205 */
[C---:B------:R-:W-:Y:S02]  /*eb70*/  IMAD R28, R8.reuse, UR7, R28 ;  /* 0x00000007081c7c24 */ /* 0x040fe4000f8e021c */
[----:B------:R-:W-:-:S04]  /*eb80*/  IMAD.WIDE.U32 R2, R8, UR6, R2 ;  /* 0x0000000608027c25 */ /* 0x000fc8000f8e0002 */
[----:B------:R-:W-:Y:S02]  /*eb90*/  IMAD R26, R26, UR4, RZ ;  /* 0x000000041a1a7c24 */ /* 0x000fe4000f8e02ff */
[----:B------:R-:W-:Y:S02]  /*eba0*/  IMAD.IADD R5, R3, 0x1, R28 ;  /* 0x0000000103057824 */ /* 0x000fe400078e021c */
[----:B------:R-:W-:Y:S02]  /*ebb0*/  IMAD.MOV.U32 R4, RZ, RZ, R2 ;  /* 0x000000ffff047224 */ /* 0x000fe400078e0002 */
[----:B------:R-:W-:Y:S01]  /*ebc0*/  IMAD R26, R9, UR5, R26 ;  /* 0x00000005091a7c24 */ /* 0x000fe2000f8e021a */
[----:B0-----:R-:W-:Y:S01]  /*ebd0*/  ISETP.GE.AND P2, PT, R31, R10, PT ;  /* 0x0000000a1f00720c */ /* 0x001fe20003f46270 */
[----:B------:R-:W-:Y:S01]  /*ebe0*/  IMAD.WIDE.U32 R2, R9, UR4, RZ ;  /* 0x0000000409027c25 */ /* 0x000fe2000f8e00ff */
[----:B------:R-:W-:-:S03]  /*ebf0*/  ULDC.64 UR4, c[0x0][0x308] ;  /* 0x0000c20000047ab9 */ /* 0x000fc60000000a00 */
[----:B------:R-:W-:Y:S02]  /*ec00*/  IMAD.IADD R3, R3, 0x1, R26 ;  /* 0x0000000103037824 */ /* 0x000fe400078e021a */
[----:B------:R-:W-:Y:S02]  /*ec10*/  IMAD R25, R25, UR6, RZ ;  /* 0x0000000619197c24 */ /* 0x000fe4000f8e02ff */
[----:B------:R-:W-:-:S04]  /*ec20*/  IMAD.WIDE.U32 R2, R7, UR6, R2 ;  /* 0x0000000607027c25 */ /* 0x000fc8000f8e0002 */
[----:B------:R-:W-:Y:S01]  /*ec30*/  IMAD R25, R7, UR7, R25 ;  /* 0x0000000707197c24 */ /* 0x000fe2000f8e0219 */
[----:B------:R-:W-:Y:S01]  /*ec40*/  ULDC.64 UR6, c[0x0][0x2e8] ;  /* 0x0000ba0000067ab9 */ /* 0x000fe20000000a00 */
[----:B------:R-:W-:-:S04]  /*ec50*/  IMAD.WIDE.U32 R4, R18, UR4, R4 ;  /* 0x0000000412047c25 */ /* 0x000fc8000f8e0004 */
[----:B------:R-:W-:Y:S01]  /*ec60*/  IMAD R7, R36, UR4, RZ ;  /* 0x0000000424077c24 */ /* 0x000fe2000f8e02ff */
[----:B------:R-:W-:Y:S01]  /*ec70*/  IADD3 R9, P0, R4, UR6, RZ ;  /* 0x0000000604097c10 */ /* 0x000fe2000ff1e0ff */
[----:B------:R-:W-:Y:S02]  /*ec80*/  IMAD.IADD R3, R3, 0x1, R25 ;  /* 0x0000000103037824 */ /* 0x000fe400078e0219 */
[C---:B------:R-:W-:Y:S02]  /*ec90*/  IMAD R8, R18.reuse, UR5, R7 ;  /* 0x0000000512087c24 */ /* 0x040fe4000f8e0207 */
[----:B------:R-:W-:Y:S01]  /*eca0*/  IMAD.WIDE.U32 R2, R18, UR4, R2 ;  /* 0x0000000412027c25 */ /* 0x000fe2000f8e0002 */
[----:B------:R-:W-:Y:S02]  /*ecb0*/  UMOV UR4, 0xffffffff ;  /* 0xffffffff00047882 */ /* 0x000fe40000000000 */
[----:B------:R-:W-:Y:S02]  /*ecc0*/  IADD3.X R4, R8, UR7, R5, P0, !PT ;  /* 0x0000000708047c10 */ /* 0x000fe400087fe405 */
[----:B------:R-:W-:-:S04]  /*ecd0*/  IADD3 R7, P0, R2, UR6, RZ ;  /* 0x0000000602077c10 */ /* 0x000fc8000ff1e0ff */
[----:B------:R-:W-:Y:S01]  /*ece0*/  IADD3.X R8, R8, UR7, R3, P0, !PT ;  /* 0x0000000708087c10 */ /* 0x000fe200087fe403 */
[----:B------:R-:W-:Y:S08]  /*ecf0*/  BRA.DIV UR4, `(.L_x_334) ;  /* 0x00000052041c7947 */ /* 0x000ff0000b800000 */
[----:B------:R-:W0:Y:S04]  /*ed00*/  SHFL.IDX PT, R2, R9, RZ, 0x181f ;  /* 0x00181fff09027589 */ /* 0x000e2800000e0000 */
[----:B------:R-:W3:Y:S04]  /*ed10*/  SHFL.IDX PT, R3, R4, RZ, 0x181f ;  /* 0x00181fff04037589 */ /* 0x000ee800000e0000 */
[----:B------:R-:W4:Y:S04]  /*ed20*/  SHFL.IDX PT, R12, R9, 0x1, 0x181f ;  /* 0x00381f00090c7f89 */ /* 0x000f2800000e0000 */
[----:B------:R-:W5:Y:S04]  /*ed30*/  SHFL.IDX PT, R10, R4, 0x1, 0x181f ;  /* 0x00381f00040a7f89 */ /* 0x000f6800000e0000 */
[----:B------:R-:W1:Y:S04]  /*ed40*/  SHFL.IDX PT, R11, R9, 0x2, 0x181f ;  /* 0x00581f00090b7f89 */ /* 0x000e6800000e0000 */
[----:B------:R-:W2:Y:S01]  /*ed50*/  SHFL.IDX PT, R5, R4, 0x2, 0x181f ;  /* 0x00581f0004057f89 */ /* 0x000ea200000e0000 */
[----:B0-----:R-:W-:-:S03]  /*ed60*/  IADD3 R2, P0, R31, R2, RZ ;  /* 0x000000021f027210 */ /* 0x001fc60007f1e0ff */
[----:B------:R-:W0:Y:S02]  /*ed70*/  SHFL.IDX PT, R14, R9, 0x3, 0x181f ;  /* 0x00781f00090e7f89 */ /* 0x000e2400000e0000 */
[----:B---3--:R-:W-:-:S05]  /*ed80*/  IMAD.X R3, RZ, RZ, R3, P0 ;  /* 0x000000ffff037224 */ /* 0x008fca00000e0603 */
[----:B------:R4:W-:Y:S02]  /*ed90*/  LDGSTS.E.BYPASS.LTC128B.128 [R6+0x18400], desc[UR52][R2.64], !P2 ;  /* 0x1840000002067fae */ /* 0x0009e4000d101d74 */
[----:B----4-:R-:W-:-:S04]  /*eda0*/  IADD3 R2, P0, R31, R12, RZ ;  /* 0x0000000c1f027210 */ /* 0x010fc80007f1e0ff */
[----:B-----5:R-:W-:Y:S02]  /*edb0*/  IADD3.X R3, RZ, R10, RZ, P0, !PT ;  /* 0x0000000aff037210 */ /* 0x020fe400007fe4ff */
[----:B------:R-:W-:Y:S04]  /*edc0*/  SHFL.IDX PT, R10, R4, 0x7, 0x181f ;  /* 0x00f81f00040a7f89 */ /* 0x000fe800000e0000 */
[----:B------:R1:W-:Y:S02]  /*edd0*/  LDGSTS.E.BYPASS.LTC128B.128 [R6+0x18c00], desc[UR52][R2.64], !P2 ;  /* 0x18c0000002067fae */ /* 0x0003e4000d101d74 */
[----:B-1----:R-:W-:-:S05]  /*ede0*/  IADD3 R2, P0, R31, R11, RZ ;  /* 0x0000000b1f027210 */ /* 0x002fca0007f1e0ff */
[----:B--2---:R-:W-:Y:S02]  /*edf0*/  IMAD.X R3, RZ, RZ, R5, P0 ;  /* 0x000000ffff037224 */ /* 0x004fe400000e0605 */
[----:B------:R-:W-:Y:S04]  /*ee00*/  SHFL.IDX PT, R5, R7, RZ, 0x181f ;  /* 0x00181fff07057589 */ /* 0x000fe800000e0000 */
[----:B------:R1:W-:Y:S04]  /*ee10*/  LDGSTS.E.BYPASS.LTC128B.128 [R6+0x19400], desc[UR52][R2.64], !P2 ;  /* 0x1940000002067fae */ /* 0x0003e8000d101d74 */
[----:B-1----:R-:W1:Y:S01]  /*ee20*/  SHFL.IDX PT, R3, R4, 0x3, 0x181f ;  /* 0x00781f0004037f89 */ /* 0x002e6200000e0000 */
[----:B0-----:R-:W-:-:S03]  /*ee30*/  IADD3 R2, P0, R31, R14, RZ ;  /* 0x0000000e1f027210 */ /* 0x001fc60007f1e0ff */
[----:B------:R-:W0:Y:S02]  /*ee40*/  SHFL.IDX PT, R14, R9, 0x4, 0x181f ;  /* 0x00981f00090e7f89 */ /* 0x000e2400000e0000 */
[----:B-1----:R-:W-:-:S05]  /*ee50*/  IMAD.X R3, RZ, RZ, R3, P0 ;  /* 0x000000ffff037224 */ /* 0x002fca00000e0603 */
        /* <DEDUP_REMOVED lines=8> */
[----:B------:R-:W-:Y:S02]  /*eee0*/  SHFL.IDX PT, R14, R7, 0x1, 0x181f ;  /* 0x00381f00070e7f89 */ /* 0x000fe400000e0000 */
        /* <DEDUP_REMOVED lines=10> */
[----:B--2---:R-:W-:-:S05]  /*ef90*/  IADD3 R2, P0, R31, R9, RZ ;  /* 0x000000091f027210 */ /* 0x004fca0007f1e0ff */
[----:B------:R-:W-:-:S05]  /*efa0*/  IMAD.X R3, RZ, RZ, R10, P0 ;  /* 0x000000ffff037224 */ /* 0x000fca00000e060a */
[----:B------:R0:W-:Y:S02]  /*efb0*/  LDGSTS.E.BYPASS.LTC128B.128 [R6+0x1bc00], desc[UR52][R2.64], !P2 ;  /* 0x1bc0000002067fae */ /* 0x0001e4000d101d74 */
[----:B0-----:R-:W-:-:S05]  /*efc0*/  IADD3 R2, P0, R31, R5, RZ ;  /* 0x000000051f027210 */ /* 0x001fca0007f1e0ff */
[----:B---3--:R-:W-:-:S05]  /*efd0*/  IMAD.X R3, RZ, RZ, R4, P0 ;  /* 0x000000ffff037224 */ /* 0x008fca00000e0604 */
[----:B----4-:R0:W-:Y:S03]  /*efe0*/  LDGSTS.E.BYPASS.LTC128B.128 [R6+0x1c400], desc[UR52][R2.64], !P2 ;  /* 0x1c40000002067fae */ /* 0x0101e6000d101d74 */
.L_x_493:
[----:B0-----:R-:W-:-:S05]  /*eff0*/  IADD3 R2, P0, R31, R14, RZ ;  /* 0x0000000e1f027210 */ /* 0x001fca0007f1e0ff */
[----:B------:R-:W-:Y:S01]  /*f000*/  IMAD.X R3, RZ, RZ, R8, P0 ;  /* 0x000000ffff037224 */ /* 0x000fe200000e0608 */
[----:B------:R-:W-:-:S04]  /*f010*/  PLOP3.LUT P0, PT, PT, PT, PT, 0x80, 0x0 ;  /* 0x000000000000781c */ /* 0x000fc80003f0f070 */
[----:B------:R-:W-:Y:S01]  /*f020*/  @!PT LDS RZ, [RZ] ;  /* 0x00000000fffff984 */ /* 0x000fe20000000800 */
[----:B------:R-:W-:Y:S01]  /*f030*/  @!PT LDS RZ, [RZ] ;  /* 0x00000000fffff984 */ /* 0x000fe20000000800 */
[----:B------:R-:W-:Y:S01]  /*f040*/  @!PT LDS RZ, [RZ] ;  /* 0x00000000fffff984 */ /* 0x000fe20000000800 */
[----:B------:R0:W-:Y:S01]  /*f050*/  LDGSTS.E.BYPASS.LTC128B.128 [R6+0x1cc00], desc[UR52][R2.64], !P2 ;  /* 0x1cc0000002067fae */ /* 0x0001e2000d101d74 */
[----:B------:R-:W-:-:S08]  /*f060*/  NOP ;  /* 0x0000000000007918 */ /* 0x000fd00000000000 */
.L_x_335:
        /* <DEDUP_REMOVED lines=11> */
.L_x_336:
[----:B------:R0:W-:Y:S02]  /*f120*/  SYNCS.ARRIVE.TRANS64.A1T0 RZ, [R0+URZ+0x22830], RZ ;  /* 0x022830ff00ff79a7 */ /* 0x0001e4000810003f */
[----:B0-----:R-:W-:-:S05]  /*f130*/  IMAD.U32 R0, RZ, RZ, UR48 ;  /* 0x00000030ff007e24 */ /* 0x001fca000f8e00ff */
[----:B------:R-:W-:-:S13]  /*f140*/  ISETP.NE.AND P0, PT, R0, 0x3, PT ;  /* 0x000000030000780c */ /* 0x000fda0003f05270 */
[----:B------:R-:W-:Y:S05]  /*f150*/  @!P0 BRA `(.L_x_337) ;  /* 0x0000000000048947 */ /* 0x000fea0003800000 */
[----:B------:R-:W-:Y:S01]  /*f160*/  BPT.TRAP 0x1 ;  /* 0x000000040000795c */ /* 0x000fe20000300000 */
.L_x_337:
[----:B------:R-:W-:Y:S01]  /*f170*/  LOP3.LUT R0, R24, 0x1, RZ, 0x3c, !PT ;  /* 0x0000000118007812 */ /* 0x000fe200078e3cff */
[----:B------:R-:W-:Y:S01]  /*f180*/  IMAD R17, R23, 0x8, R22 ;  /* 0x0000000817117824 */ /* 0x000fe200078e0216 */
[----:B------:R-:W-:Y:S02]  /*f190*/  BSSY B0, `(.L_x_338) ;  /* 0x0000004000007945 */ /* 0x000fe40003800000 */
[----:B------:R-:W-:-:S04]  /*f1a0*/  SHF.L.U32 R0, R0, 0x1f, RZ ;  /* 0x0000001f00007819 */ /* 0x000fc800000006ff */
[----:B------:R-:W0:Y:S02]  /*f1b0*/  SYNCS.PHASECHK.TRANS64.TRYWAIT P2, [R17+URZ+0x22870], R0 ;  /* 0x02287000110075a7 */ /* 0x000e24000804017f */
[----:B0-----:R-:W-:Y:S05]  /*f1c0*/  @!P2 BRA `(.L_x_339) ;  /* 0x00000054008ca947 */ /* 0x001fea0003800000 */
.L_x_494:
[----:B------:R-:W-:Y:S05]  /*f1d0*/  BSYNC B0 ;  /* 0x0000000000007941 */ /* 0x000fea0003800000 */
.L_x_338:
[----:B------:R-:W-:-:S05]  /*f1e0*/  IMAD.U32 R2, RZ, RZ, UR46 ;  /* 0x0000002eff027e24 */ /* 0x000fca000f8e00ff */
[----:B------:R-:W-:-:S13]  /*f1f0*/  ISETP.NE.AND P2, PT, R2, 0x3, PT ;  /* 0x000000030200780c */ /* 0x000fda0003f45270 */
[----:B------:R-:W-:Y:S05]  /*f200*/  @!P2 BRA `(.L_x_340) ;  /* 0x000000000004a947 */ /* 0x000fea0003800000 */
[----:B------:R-:W-:Y:S01]  /*f210*/  BPT.TRAP 0x1 ;  /* 0x000000040000795c */ /* 0x000fe20000300000 */
.L_x_340:
[----:B0-----:R-:W-:Y:S01]  /*f220*/  SHF.L.U32 R0, R24, 0x1f, RZ ;  /* 0x0000001f18007819 */ /* 0x001fe200000006ff */
[----:B------:R-:W-:-:S03]  /*f230*/  IMAD R3, R23, 0x5000, RZ ;  /* 0x0000500017037824 */ /* 0x000fc600078e02ff */
[----:B------:R-:W0:Y:S02]  /*f240*/  SYNCS.PHASECHK.TRANS64.TRYWAIT P2, [R17+URZ+0x22860], R0 ;  /* 0x02286000110075a7 */ /* 0x000e24000804017f */
[----:B0-----:R-:W-:Y:S05]  /*f250*/  @!P2 BRA `(.L_x_341) ;  /* 0x00000054007ca947 */ /* 0x001fea0003800000 */
.L_x_495:
[----:B------:R-:W2:Y:S04]  /*f260*/  LDL R4, [R1+0xc] ;  /* 0x00000c0001047983 */ /* 0x000ea80000100800 */
[----:B------:R-:W3:Y:S04]  /*f270*/  LDL R2, [R1+0x10] ;  /* 0x0000100001027983 */ /* 0x000ee80000100800 */
[----:B------:R-:W4:Y:S01]  /*f280*/  LDL R12, [R1+0x8] ;  /* 0x00000800010c7983 */ /* 0x000f220000100800 */
[----:B------:R-:W-:Y:S05]  /*f290*/  WARPSYNC.ALL ;  /* 0x0000000000007948 */ /* 0x000fea0003800000 */
[----:B------:R-:W-:-:S05]  /*f2a0*/  IMAD.U32 R19, RZ, RZ, UR46 ;  /* 0x0000002eff137e24 */ /* 0x000fca000f8e00ff */
[----:B------:R-:W-:Y:S02]  /*f2b0*/  ISETP.NE.AND P2, PT, R19, 0x3, PT ;  /* 0x000000031300780c */ /* 0x000fe40003f45270 */
[----:B--2---:R-:W-:-:S05]  /*f2c0*/  LOP3.LUT R5, R3, R4, RZ, 0xfc, !PT ;  /* 0x0000000403057212 */ /* 0x004fca00078efcff */
[C---:B0-----:R-:W-:Y:S01]  /*f2d0*/  IMAD.IADD R0, R22.reuse, 0x1, R5 ;  /* 0x0000000116007824 */ /* 0x041fe200078e0205 */
[----:B----4-:R-:W-:-:S03]  /*f2e0*/  IADD3 R3, R22, R3, R12 ;  /* 0x0000000316037210 */ /* 0x010fc60007ffe00c */
[----:B---3--:R-:W-:Y:S01]  /*f2f0*/  IMAD.IADD R2, R2, 0x1, R0 ;  /* 0x0000000102027824 */ /* 0x008fe200078e0200 */
[----:B------:R-:W0:Y:S02]  /*f300*/  LDSM.16.MT88.4 R4, [R0+0xa400] ;  /* 0x00a400000004783b */ /* 0x000e240000004200 */
[C-C-:B0-----:R-:W-:Y:S02]  /*f310*/  PRMT R8, R4.reuse, 0x6420, R5.reuse ;  /* 0x0000642004087816 */ /* 0x141fe40000000005 */
[----:B------:R-:W-:Y:S02]  /*f320*/  PRMT R9, R4, 0x7531, R5 ;  /* 0x0000753104097816 */ /* 0x000fe40000000005 */
[C-C-:B------:R-:W-:Y:S02]  /*f330*/  PRMT R10, R6.reuse, 0x6420, R7.reuse ;  /* 0x00006420060a7816 */ /* 0x140fe40000000007 */
[----:B------:R-:W-:Y:S02]  /*f340*/  PRMT R11, R6, 0x7531, R7 ;  /* 0x00007531060b7816 */ /* 0x000fe40000000007 */
[----:B------:R-:W0:Y:S04]  /*f350*/  LDSM.16.MT88.4 R4, [R2+0xa400] ;  /* 0x00a400000204783b */ /* 0x000e280000004200 */
[----:B------:R-:W-:Y:S01]  /*f360*/  STSM.16.M88.4 [R3+0x400], R8 ;  /* 0x0004000803007844 */ /* 0x000fe20000000200 */
[----:B0-----:R-:W-:-:S02]  /*f370*/  PRMT R12, R4, 0x6420, R5 ;  /* 0x00006420040c7816 */ /* 0x001fc40000000005 */
[----:B------:R-:W-:Y:S02]  /*f380*/  PRMT R13, R4, 0x7531, R5 ;  /* 0x00007531040d7816 */ /* 0x000fe40000000005 */
[C-C-:B------:R-:W-:Y:S02]  /*f390*/  PRMT R14, R6.reuse, 0x6420, R7.reuse ;  /* 0x00006420060e7816 */ /* 0x140fe40000000007 */
[----:B------:R-:W-:-:S05]  /*f3a0*/  PRMT R15, R6, 0x7531, R7 ;  /* 0x00007531060f7816 */ /* 0x000fca0000000007 */
[----:B------:R-:W-:Y:S04]  /*f3b0*/  STSM.16.M88.4 [R3+0xc00], R12 ;  /* 0x000c000c03007844 */ /* 0x000fe80000000200 */
[----:B------:R-:W0:Y:S02]  /*f3c0*/  LDSM.16.MT88.4 R8, [R0+0xb400] ;  /* 0x00b400000008783b */ /* 0x000e240000004200 */
[C-C-:B0-----:R-:W-:Y:S02]  /*f3d0*/  PRMT R4, R8.reuse, 0x6420, R9.reuse ;  /* 0x0000642008047816 */ /* 0x141fe40000000009 */
[----:B------:R-:W-:Y:S02]  /*f3e0*/  PRMT R5, R8, 0x7531, R9 ;  /* 0x0000753108057816 */ /* 0x000fe40000000009 */
[----:B------:R-:W-:-:S02]  /*f3f0*/  PRMT R6, R10, 0x6420, R11 ;  /* 0x000064200a067816 */ /* 0x000fc4000000000b */
[----:B------:R-:W-:Y:S02]  /*f400*/  PRMT R7, R10, 0x7531, R11 ;  /* 0x000075310a077816 */ /* 0x000fe4000000000b */
[----:B------:R-:W0:Y:S04]  /*f410*/  LDSM.16.MT88.4 R8, [R2+0xb400] ;  /* 0x00b400000208783b */ /* 0x000e280000004200 */
[----:B------:R-:W-:Y:S01]  /*f420*/  STSM.16.M88.4 [R3+0x1400], R4 ;  /* 0x0014000403007844 */ /* 0x000fe20000000200 */
[C-C-:B0-----:R-:W-:Y:S02]  /*f430*/  PRMT R24, R8.reuse, 0x6420, R9.reuse ;  /* 0x0000642008187816 */ /* 0x141fe40000000009 */
[----:B------:R-:W-:Y:S02]  /*f440*/  PRMT R25, R8, 0x7531, R9 ;  /* 0x0000753108197816 */ /* 0x000fe40000000009 */
[----:B------:R-:W-:-:S02]  /*f450*/  PRMT R26, R10, 0x6420, R11 ;  /* 0x000064200a1a7816 */ /* 0x000fc4000000000b */
        /* <DEDUP_REMOVED lines=20> */
[----:B------:R0:W-:Y:S02]  /*f5a0*/  STSM.16.M88.4 [R3+0x3400], R4 ;  /* 0x0034000403007844 */ /* 0x0001e40000000200 */
[C-C-:B0-----:R-:W-:Y:S02]  /*f5b0*/  PRMT R4, R8.reuse, 0x6420, R9.reuse ;  /* 0x0000642008047816 */ /* 0x141fe40000000009 */
[----:B------:R-:W-:-:S02]  /*f5c0*/  PRMT R5, R8, 0x7531, R9 ;  /* 0x0000753108057816 */ /* 0x000fc40000000009 */
[C-C-:B------:R-:W-:Y:S02]  /*f5d0*/  PRMT R6, R10.reuse, 0x6420, R11.reuse ;  /* 0x000064200a067816 */ /* 0x140fe4000000000b */
[----:B------:R-:W-:-:S05]  /*f5e0*/  PRMT R7, R10, 0x7531, R11 ;  /* 0x000075310a077816 */ /* 0x000fca000000000b */
[----:B------:R-:W-:Y:S04]  /*f5f0*/  STSM.16.M88.4 [R3+0x3c00], R4 ;  /* 0x003c000403007844 */ /* 0x000fe80000000200 */
[----:B------:R-:W0:Y:S04]  /*f600*/  LDSM.16.MT88.4 R8, [R0+0xe400] ;  /* 0x00e400000008783b */ /* 0x000e280000004200 */
        /* <DEDUP_REMOVED lines=19> */
.L_x_342:
[----:B-1----:R1:W-:Y:S01]  /*f740*/  SYNCS.ARRIVE.TRANS64.A1T0 RZ, [R17+URZ+0x22850], RZ ;  /* 0x022850ff11ff79a7 */ /* 0x0023e2000810003f */
[----:B------:R-:W-:Y:S06]  /*f750*/  BAR.SYNC.DEFER_BLOCKING 0x2, 0x80 ;  /* 0x0082000000007b1d */ /* 0x000fec0000010000 */
[----:B------:R-:W-:Y:S05]  /*f760*/  @!P0 BRA `(.L_x_343) ;  /* 0x0000000000048947 */ /* 0x000fea0003800000 */
[----:B------:R-:W-:Y:S01]  /*f770*/  BPT.TRAP 0x1 ;  /* 0x000000040000795c */ /* 0x000fe20000300000 */
.L_x_343:
[----:B------:R-:W2:Y:S01]  /*f780*/  LDL R0, [R1] ;  /* 0x0000000001007983 */ /* 0x000ea20000100800 */
[----:B-1----:R-:W-:Y:S01]  /*f790*/  VIADD R17, R17, 0x22880 ;  /* 0x0002288011117836 */ /* 0x002fe20000000000 */
[----:B------:R-:W-:Y:S01]  /*f7a0*/  MOV R23, R32 ;  /* 0x0000002000177202 */ /* 0x000fe20000000f00 */
[----:B0-----:R-:W-:-:S03]  /*f7b0*/  IMAD.MOV.U32 R24, RZ, RZ, R35 ;  /* 0x000000ffff187224 */ /* 0x001fc600078e0023 */
[----:B--2---:R-:W-:-:S04]  /*f7c0*/  PRMT R17, R0, 0x654, R17 ;  /* 0x0000065400117816 */ /* 0x004fc80000000011 */
[----:B------:R1:W-:Y:S01]  /*f7d0*/  SYNCS.ARRIVE.TRANS64.RED.A1T0 RZ, [R17+URZ], RZ ;  /* 0x000000ff11ff79a7 */ /* 0x0003e2000810043f */
[----:B------:R-:W-:Y:S05]  /*f7e0*/  @P1 BRA `(.L_x_344) ;  /* 0xffffffe400e41947 */ /* 0x000fea000383ffff */
.L_x_324:
[----:B------:R-:W2:Y:S01]  /*f7f0*/  S2R R0, SR_TID.X ;  /* 0x0000000000007919 */ /* 0x000ea20000002100 */
[----:B------:R-:W-:Y:S01]  /*f800*/  BSSY B0, `(.L_x_345) ;  /* 0x0000012000007945 */ /* 0x000fe20003800000 */
[----:B--2---:R-:W-:Y:S01]  /*f810*/  LOP3.LUT R2, R0, 0x7f, RZ, 0xc0, !PT ;  /* 0x0000007f00027812 */ /* 0x004fe200078ec0ff */
[----:B------:R-:W-:-:S03]  /*f820*/  IMAD.U32 R0, RZ, RZ, UR48 ;  /* 0x00000030ff007e24 */ /* 0x000fc6000f8e00ff */
[----:B------:R-:W-:Y:S02]  /*f830*/  ISETP.NE.AND P1, PT, R2, RZ, PT ;  /* 0x000000ff0200720c */ /* 0x000fe40003f25270 */
[----:B------:R-:W-:-:S11]  /*f840*/  ISETP.NE.AND P0, PT, R0, 0x3, PT ;  /* 0x000000030000780c */ /* 0x000fd60003f05270 */
[----:B------:R-:W-:Y:S05]  /*f850*/  @P1 BRA `(.L_x_346) ;  /* 0x0000000000301947 */ /* 0x000fea0003800000 */
[----:B------:R-:W2:Y:S01]  /*f860*/  S2R R5, SR_LANEID ;  /* 0x0000000000057919 */ /* 0x000ea20000000000 */
[----:B------:R-:W-:Y:S01]  /*f870*/  VOTEU.ANY UR4, UPT, PT ;  /* 0x0000000000047886 */ /* 0x000fe200038e0100 */
[----:B0-----:R-:W0:Y:S01]  /*f880*/  LDC.64 R2, c[0x0][0xc60] ;  /* 0x00031800ff027b82 */ /* 0x001e220000000a00 */
[----:B------:R-:W2:Y:S02]  /*f890*/  FLO.U32 R0, UR4 ;  /* 0x0000000400007d00 */ /* 0x000ea400080e0000 */
[----:B--2---:R-:W-:-:S06]  /*f8a0*/  ISETP.EQ.U32.AND P1, PT, R0, R5, PT ;  /* 0x000000050000720c */ /* 0x004fcc0003f22070 */
[----:B------:R-:W0:Y:S07]  /*f8b0*/  POPC R5, UR4 ;  /* 0x0000000400057d09 */ /* 0x000e2e0008000000 */
[----:B0-----:R-:W2:Y:S01]  /*f8c0*/  @P1 ATOMG.E.ADD.STRONG.GPU PT, R3, desc[UR52][R2.64], R5 ;  /* 0x00000005020319a8 */ /* 0x001ea200081ee1f4 */
[----:B------:R-:W0:Y:S02]  /*f8d0*/  S2R R4, SR_LTMASK ;  /* 0x0000000000047919 */ /* 0x000e240000003900 */
[----:B0-----:R-:W-:-:S04]  /*f8e0*/  LOP3.LUT R4, R4, UR4, RZ, 0xc0, !PT ;  /* 0x0000000404047c12 */ /* 0x001fc8000f8ec0ff */
[----:B------:R-:W0:Y:S01]  /*f8f0*/  POPC R7, R4 ;  /* 0x0000000400077309 */ /* 0x000e220000000000 */
[----:B--2---:R-:W0:Y:S02]  /*f900*/  SHFL.IDX PT, R0, R3, R0, 0x1f ;  /* 0x00001f0003007589 */ /* 0x004e2400000e0000 */
[----:B0-----:R-:W-:-:S07]  /*f910*/  IADD3 R16, R0, UR49, R7 ;  /* 0x0000003100107c10 */ /* 0x001fce000fffe007 */
.L_x_346:
[----:B------:R-:W-:Y:S05]  /*f920*/  BSYNC B0 ;  /* 0x0000000000007941 */ /* 0x000fea0003800000 */
.L_x_345:
[----:B------:R-:W-:Y:S05]  /*f930*/  @!P0 BRA `(.L_x_347) ;  /* 0x0000000000048947 */ /* 0x000fea0003800000 */
[----:B------:R-:W-:Y:S01]  /*f940*/  BPT.TRAP 0x1 ;  /* 0x000000040000795c */ /* 0x000fe20000300000 */
.L_x_347:
[----:B------:R-:W-:Y:S01]  /*f950*/  LOP3.LUT R0, R35, 0x1, RZ, 0x3c, !PT ;  /* 0x0000000123007812 */ /* 0x000fe200078e3cff */
[----:B-1----:R-:W-:Y:S01]  /*f960*/  IMAD R17, R32, 0x8, R22 ;  /* 0x0000000820117824 */ /* 0x002fe200078e0216 */
[----:B------:R-:W-:Y:S02]  /*f970*/  BSSY B0, `(.L_x_348) ;  /* 0x0000004000007945 */ /* 0x000fe40003800000 */
[----:B------:R-:W-:-:S04]  /*f980*/  SHF.L.U32 R0, R0, 0x1f, RZ ;  /* 0x0000001f00007819 */ /* 0x000fc800000006ff */
[----:B------:R-:W1:Y:S02]  /*f990*/  SYNCS.PHASECHK.TRANS64.TRYWAIT P1, [R17+URZ+0x22870], R0 ;  /* 0x02287000110075a7 */ /* 0x000e64000802017f */
[----:B-1----:R-:W-:Y:S05]  /*f9a0*/  @!P1 BRA `(.L_x_349) ;  /* 0x0000004c00bc9947 */ /* 0x002fea0003800000 */
.L_x_496:
[----:B------:R-:W-:Y:S05]  /*f9b0*/  BSYNC B0 ;  /* 0x0000000000007941 */ /* 0x000fea0003800000 */
.L_x_348:
[----:B------:R-:W-:-:S05]  /*f9c0*/  IMAD.U32 R2, RZ, RZ, UR46 ;  /* 0x0000002eff027e24 */ /* 0x000fca000f8e00ff */
[----:B------:R-:W-:-:S13]  /*f9d0*/  ISETP.NE.AND P1, PT, R2, 0x3, PT ;  /* 0x000000030200780c */ /* 0x000fda0003f25270 */
[----:B------:R-:W-:Y:S05]  /*f9e0*/  @!P1 BRA `(.L_x_350) ;  /* 0x0000000000049947 */ /* 0x000fea0003800000 */
[----:B------:R-:W-:Y:S01]  /*f9f0*/  BPT.TRAP 0x1 ;  /* 0x000000040000795c */ /* 0x000fe20000300000 */
.L_x_350:
[----:B-1----:R-:W-:Y:S01]  /*fa00*/  SHF.L.U32 R0, R35, 0x1f, RZ ;  /* 0x0000001f23007819 */ /* 0x002fe200000006ff */
[----:B------:R-:W-:-:S03]  /*fa10*/  IMAD R19, R32, 0x5000, RZ ;  /* 0x0000500020137824 */ /* 0x000fc600078e02ff */
[----:B------:R-:W1:Y:S02]  /*fa20*/  SYNCS.PHASECHK.TRANS64.TRYWAIT P1, [R17+URZ+0x22860], R0 ;  /* 0x02286000110075a7 */ /* 0x000e64000802017f */
[----:B-1----:R-:W-:Y:S05]  /*fa30*/  @!P1 BRA `(.L_x_351) ;  /* 0x0000004c00ac9947 */ /* 0x002fea0003800000 */
.L_x_497:
[----:B------:R-:W0:Y:S04]  /*fa40*/  LDL R2, [R1+0xc] ;  /* 0x00000c0001027983 */ /* 0x000e280000100800 */
[----:B------:R-:W2:Y:S04]  /*fa50*/  LDL R4, [R1+0x10] ;  /* 0x0000100001047983 */ /* 0x000ea80000100800 */
[----:B------:R-:W1:Y:S01]  /*fa60*/  LDL R18, [R1+0x8] ;  /* 0x0000080001127983 */ /* 0x000e620000100800 */
[----:B------:R-:W-:Y:S05]  /*fa70*/  WARPSYNC.ALL ;  /* 0x0000000000007948 */ /* 0x000fea0003800000 */
[----:B0-----:R-:W-:-:S05]  /*fa80*/  LOP3.LUT R3, R19, R2, RZ, 0xfc, !PT ;  /* 0x0000000213037212 */ /* 0x001fca00078efcff */
[C---:B------:R-:W-:Y:S01]  /*fa90*/  IMAD.IADD R2, R22.reuse, 0x1, R3 ;  /* 0x0000000116027824 */ /* 0x040fe200078e0203 */
[----:B-1----:R-:W-:-:S03]  /*faa0*/  IADD3 R0, R22, R19, R18 ;  /* 0x0000001316007210 */ /* 0x002fc60007ffe012 */
[----:B--2---:R-:W-:Y:S01]  /*fab0*/  IMAD.IADD R3, R4, 0x1, R2 ;  /* 0x0000000104037824 */ /* 0x004fe200078e0202 */
[----:B------:R-:W0:Y:S01]  /*fac0*/  LDSM.16.MT88.4 R8, [R2+0xa400] ;  /* 0x00a400000208783b */ /* 0x000e220000004200 */
        /* <DEDUP_REMOVED lines=69> */
.L_x_352:
[----:B-1----:R1:W-:Y:S01]  /*ff20*/  SYNCS.ARRIVE.TRANS64.A1T0 RZ, [R17+URZ+0x22850], RZ ;  /* 0x022850ff11ff79a7 */ /* 0x0023e2000810003f */
[----:B------:R-:W-:Y:S06]  /*ff30*/  BAR.SYNC.DEFER_BLOCKING 0x2, 0x80 ;  /* 0x0082000000007b1d */ /* 0x000fec0000010000 */
[----:B------:R-:W-:Y:S05]  /*ff40*/  @!P0 BRA `(.L_x_353) ;  /* 0x0000000000048947 */ /* 0x000fea0003800000 */
[----:B------:R-:W-:Y:S01]  /*ff50*/  BPT.TRAP 0x1 ;  /* 0x000000040000795c */ /* 0x000fe20000300000 */
.L_x_353:
[----:B0-----:R-:W2:Y:S01]  /*ff60*/  LDL R0, [R1] ;  /* 0x0000000001007983 */ /* 0x001ea20000100800 */
[----:B-1----:R-:W-:Y:S02]  /*ff70*/  VIADD R17, R17, 0x22880 ;  /* 0x0002288011117836 */ /* 0x002fe40000000000 */
[----:B------:R-:W-:-:S05]  /*ff80*/  VIADD R32, R32, 0x1 ;  /* 0x0000000120207836 */ /* 0x000fca0000000000 */
[----:B------:R-:W-:-:S04]  /*ff90*/  ISETP.NE.AND P0, PT, R32, 0x2, PT ;  /* 0x000000022000780c */ /* 0x000fc80003f05270 */
[----:B------:R-:W-:Y:S02]  /*ffa0*/  SEL R32, R32, RZ, P0 ;  /* 0x000000ff20207207 */ /* 0x000fe40000000000 */
[----:B--2---:R-:W-:Y:S02]  /*ffb0*/  PRMT R17, R0, 0x654, R17 ;  /* 0x0000065400117816 */ /* 0x004fe40000000011 */
[----:B------:R-:W-:Y:S02]  /*ffc0*/  SEL R0, RZ, 0x1, P0 ;  /* 0x00000001ff007807 */ /* 0x000fe40000000000 */
[----:B------:R0:W-:Y:S02]  /*ffd0*/  SYNCS.ARRIVE.TRANS64.RED.A1T0 RZ, [R17+URZ], RZ ;  /* 0x000000ff11ff79a7 */ /* 0x0001e4000810043f */
[----:B------:R-:W-:-:S07]  /*ffe0*/  LOP3.LUT R35, R35, R0, RZ, 0x3c, !PT ;  /* 0x0000000023237212 */ /* 0x000fce00078e3cff */
.L_x_296:
[----:B------:R-:W-:Y:S05]  /*fff0*/  BSYNC B7 ;  /* 0x0000000000077941 */ /* 0x000fea0003800000 */
.L_x_294:
[----:B------:R-:W-:-:S13]  /*10000*/  LOP3.LUT P0, RZ, R30, 0x400, RZ, 0xc0, !PT ;  /* 0x000004001eff7812 */ /* 0x000fda000780c0ff */
[----:B------:R-:W-:Y:S05]  /*10010*/  @!P0 BRA `(.L_x_354) ;  /* 0x0000000000288947 */ /* 0x000fea0003800000 */
[----:B------:R-:W1:Y:S08]  /*10020*/  S2UR UR4, SR_CgaCtaId ;  /* 0x00000000000479c3 */ /* 0x000e700000008800 */
[----:B------:R-:W-:Y:S01]  /*10030*/  BAR.SYNC.DEFER_BLOCKING 0x5, 0x180 ;  /* 0x0146000000007b1d */ /* 0x000fe20000010000 */
[----:B------:R-:W-:Y:S01]  /*10040*/  MOV R22, 0x400 ;  /* 0x0000040000167802 */ /* 0x000fe20000000f00 */
[----:B-1----:R-:W-:-:S05]  /*10050*/  IMAD.U32 R0, RZ, RZ, UR4 ;  /* 0x00000004ff007e24 */ /* 0x002fca000f8e00ff */
[----:B------:R-:W-:Y:S01]  /*10060*/  LEA R22, R0, R22, 0x18 ;  /* 0x0000001600167211 */ /* 0x000fe200078ec0ff */
[----:B------:R-:W-:Y:S04]  /*10070*/  STL [R1], R0 ;  /* 0x0000000001007387 */ /* 0x000fe80000100800 */
[----:B0-----:R-:W0:Y:S02]  /*10080*/  LDS.128 R16, [R22+0x228d0] ;  /* 0x0228d00016107984 */ /* 0x001e240000000c00 */
[----:B0-----:R-:W-:Y:S01]  /*10090*/  R2UR UR40, R19 ;  /* 0x00000000132872ca */ /* 0x001fe200000e0000 */
[----:B------:R-:W-:Y:S06]  /*100a0*/  BAR.ARV 0x4, 0x180 ;  /* 0x0106000000007b1d */ /* 0x000fec0000002000 */
[----:B------:R-:W-:Y:S08]  /*100b0*/  BRA `(.L_x_355) ;  /* 0x0000000800207947 */ /* 0x000ff00003800000 */
.L_x_354:
[----:B------:R-:W1:Y:S01]  /*100c0*/  S2R R0, SR_TID.X ;  /* 0x0000000000007919 */ /* 0x000e620000002100 */
[----:B------:R-:W-:Y:S01]  /*100d0*/  ULDC UR4, c[0x0][0xc3c] ;  /* 0x00030f0000047ab9 */ /* 0x000fe20000000800 */
[----:B-1----:R-:W-:Y:S01]  /*100e0*/  LOP3.LUT R8, R0, 0x1f, RZ, 0xc0, !PT ;  /* 0x0000001f00087812 */ /* 0x002fe200078ec0ff */
[----:B------:R-:W-:-:S03]  /*100f0*/  IMAD.MOV.U32 R0, RZ, RZ, RZ ;  /* 0x000000ffff007224 */ /* 0x000fc600078e00ff */
[C---:B------:R-:W-:Y:S01]  /*10100*/  ISETP.NE.AND P0, PT, R8.reuse, 0x1f, PT ;  /* 0x0000001f0800780c */ /* 0x040fe20003f05270 */
[----:B------:R-:W-:-:S05]  /*10110*/  VIADD R5, R8, UR40 ;  /* 0x0000002808057c36 */ /* 0x000fca0008000000 */
[----:B------:R-:W-:Y:S01]  /*10120*/  ISETP.GE.OR P1, PT, R5, UR4, !P0 ;  /* 0x0000000405007c0c */ /* 0x000fe2000c726670 */
[----:B------:R-:W-:-:S12]  /*10130*/  ULDC UR4, c[0x0][0xc3c] ;  /* 0x00030f0000047ab9 */ /* 0x000fd80000000800 */
[----:B------:R-:W1:Y:S02]  /*10140*/  @!P1 LDC.64 R2, c[0x0][0xc80] ;  /* 0x00032000ff029b82 */ /* 0x000e640000000a00 */
[----:B-1----:R-:W-:-:S05]  /*10150*/  @!P1 IMAD.WIDE R2, R5, 0x4, R2 ;  /* 0x0000000405029825 */ /* 0x002fca00078e0202 */
[----:B------:R-:W2:Y:S01]  /*10160*/  @!P1 LDG.E R0, desc[UR52][R2.64] ;  /* 0x0000003402009981 */ /* 0x000ea2000c1e1900 */
[C---:B------:R-:W-:Y:S02]  /*10170*/  ISETP.NE.AND P1, PT, R8.reuse, RZ, PT ;  /* 0x000000ff0800720c */ /* 0x040fe40003f25270 */
[C---:B------:R-:W-:Y:S02]  /*10180*/  ISETP.GE.U32.AND P2, PT, R8.reuse, 0x2, PT ;  /* 0x000000020800780c */ /* 0x040fe40003f46070 */
[C---:B------:R-:W-:Y:S02]  /*10190*/  ISETP.GE.U32.AND P3, PT, R8.reuse, 0x4, PT ;  /* 0x000000040800780c */ /* 0x040fe40003f66070 */
[C---:B------:R-:W-:Y:S02]  /*101a0*/  ISETP.GE.U32.AND P4, PT, R8.reuse, 0x8, PT ;  /* 0x000000080800780c */ /* 0x040fe40003f86070 */
[----:B------:R-:W-:Y:S01]  /*101b0*/  ISETP.GE.U32.AND P5, PT, R8, 0x10, PT ;  /* 0x000000100800780c */ /* 0x000fe20003fa6070 */
[----:B--2---:R-:W1:Y:S02]  /*101c0*/  SHFL.UP PT, R4, R0, 0x1, RZ ;  /* 0x0420000000047989 */ /* 0x004e6400000e00ff */
[----:B-1----:R-:W-:-:S05]  /*101d0*/  SEL R5, R4, RZ, P1 ;  /* 0x000000ff04057207 */ /* 0x002fca0000800000 */
[----:B------:R-:W-:-:S05]  /*101e0*/  IMAD.IADD R5, R0, 0x1, R5 ;  /* 0x0000000100057824 */ /* 0x000fca00078e0205 */
[----:B------:R-:W1:Y:S02]  /*101f0*/  SHFL.UP PT, R4, R5, 0x2, RZ ;  /* 0x0440000005047989 */ /* 0x000e6400000e00ff */
[----:B-1----:R-:W-:-:S05]  /*10200*/  SEL R4, R4, RZ, P2 ;  /* 0x000000ff04047207 */ /* 0x002fca0001000000 */
[----:B------:R-:W-:Y:S02]  /*10210*/  IMAD.IADD R4, R5, 0x1, R4 ;  /* 0x0000000105047824 */ /* 0x000fe400078e0204 */
[----:B------:R-:W-:Y:S04]  /*10220*/  SHFL.IDX PT, R5, R16, RZ, 0x1f ;  /* 0x00001fff10057589 */ /* 0x000fe800000e0000 */
[----:B------:R-:W1:Y:S02]  /*10230*/  SHFL.UP PT, R6, R4, 0x4, RZ ;  /* 0x0480000004067989 */ /* 0x000e6400000e00ff */
[----:B-1----:R-:W-:-:S05]  /*10240*/  SEL R3, R6, RZ, P3 ;  /* 0x000000ff06037207 */ /* 0x002fca0001800000 */
[----:B------:R-:W-:Y:S02]  /*10250*/  IMAD.IADD R6, R4, 0x1, R3 ;  /* 0x0000000104067824 */ /* 0x000fe400078e0203 */
[----:B------:R-:W-:Y:S04]  /*10260*/  SHFL.IDX PT, R4, R16, 0x1, 0x1f ;  /* 0x00201f0010047f89 */ /* 0x000fe800000e0000 */
[----:B------:R-:W1:Y:S02]  /*10270*/  SHFL.UP PT, R2, R6, 0x8, RZ ;  /* 0x0500000006027989 */ /* 0x000e6400000e00ff */
[----:B-1----:R-:W-:-:S05]  /*10280*/  SEL R3, R2, RZ, P4 ;  /* 0x000000ff02037207 */ /* 0x002fca0002000000 */
[----:B------:R-:W-:-:S05]  /*10290*/  IMAD.IADD R7, R6, 0x1, R3 ;  /* 0x0000000106077824 */ /* 0x000fca00078e0203 */
[----:B------:R-:W1:Y:S02]  /*102a0*/  SHFL.UP PT, R2, R7, 0x10, RZ ;  /* 0x0600000007027989 */ /* 0x000e6400000e00ff */
[----:B-1----:R-:W-:-:S05]  /*102b0*/  SEL R2, R2, RZ, P5 ;  /* 0x000000ff02027207 */ /* 0x002fca0002800000 */
[----:B------:R-:W-:Y:S02]  /*102c0*/  IMAD.IADD R3, R7, 0x1, R2 ;  /* 0x0000000107037824 */ /* 0x000fe400078e0202 */
[----:B------:R-:W1:Y:S03]  /*102d0*/  LDC R2, c[0x0][0xc38] ;  /* 0x00030e00ff027b82 */ /* 0x000e660000000800 */
[----:B------:R-:W1:Y:S02]  /*102e0*/  SHFL.IDX PT, R9, R3, 0x1f, 0x1f ;  /* 0x03e01f0003097f89 */ /* 0x000e6400000e0000 */
[----:B-1----:R-:W-:-:S04]  /*102f0*/  IMAD R9, R9, R2, RZ ;  /* 0x0000000209097224 */ /* 0x002fc800078e02ff */
[----:B------:R-:W-:-:S05]  /*10300*/  IMAD.IADD R4, R4, 0x1, R9 ;  /* 0x0000000104047824 */ /* 0x000fca00078e0209 */
[----:B------:R-:W-:-:S13]  /*10310*/  ISETP.GT.AND P6, PT, R4, R5, PT ;  /* 0x000000050400720c */ /* 0x000fda0003fc4270 */
[----:B------:R-:W-:Y:S05]  /*10320*/  @P6 BRA `(.L_x_356) ;  /* 0x0000000000906947 */ /* 0x000fea0003800000 */
.L_x_360:
[----:B------:R-:W-:-:S04]  /*10330*/  UIADD3 UR40, UR40, 0x1f, URZ ;  /* 0x0000001f28287890 */ /* 0x000fc8000fffe03f */
[----:B------:R-:W-:-:S06]  /*10340*/  UISETP.GE.AND UP0, UPT, UR40, UR4, UPT ;  /* 0x000000042800728c */ /* 0x000fcc000bf06270 */
[----:B------:R-:W-:-:S13]  /*10350*/  PLOP3.LUT P6, PT, PT, PT, UP0, 0x40, 0x0 ;  /* 0x000000000000781c */ /* 0x000fda0003fce808 */
[----:B------:R-:W-:Y:S05]  /*10360*/  @!P6 BRA `(.L_x_357) ;  /* 0x000000040034e947 */ /* 0x000fea0003800000 */
[----:B------:R-:W1:Y:S01]  /*10370*/  S2R R0, SR_TID.X ;  /* 0x0000000000007919 */ /* 0x000e620000002100 */
[----:B------:R-:W-:Y:S01]  /*10380*/  BSSY B0, `(.L_x_358) ;  /* 0x0000009000007945 */ /* 0x000fe20003800000 */
[----:B-1----:R-:W-:-:S04]  /*10390*/  LOP3.LUT R0, R0, 0x1f, RZ, 0xc0, !PT ;  /* 0x0000001f00007812 */ /* 0x002fc800078ec0ff */
[----:B------:R-:W-:Y:S01]  /*103a0*/  IADD3 R7, R0, UR40, RZ ;  /* 0x0000002800077c10 */ /* 0x000fe2000fffe0ff */
[----:B------:R-:W-:-:S03]  /*103b0*/  IMAD.MOV.U32 R0, RZ, RZ, RZ ;  /* 0x000000ffff007224 */ /* 0x000fc600078e00ff */
[----:B------:R-:W-:-:S13]  /*103c0*/  ISETP.GE.OR P6, PT, R7, UR4, !P0 ;  /* 0x0000000407007c0c */ /* 0x000fda000c7c6670 */
[----:B------:R-:W-:Y:S05]  /*103d0*/  @P6 BRA `(.L_x_359) ;  /* 0x00000000000c6947 */ /* 0x000fea0003800000 */
[----:B------:R-:W1:Y:S02]  /*103e0*/  LDC.64 R2, c[0x0][0xc80] ;  /* 0x00032000ff027b82 */ /* 0x000e640000000a00 */
[----:B-1----:R-:W-:-:S05]  /*103f0*/  IMAD.WIDE R2, R7, 0x4, R2 ;  /* 0x0000000407027825 */ /* 0x002fca00078e0202 */
[----:B------:R1:W5:Y:S02]  /*10400*/  LDG.E R0, desc[UR52][R2.64] ;  /* 0x0000003402007981 */ /* 0x000364000c1e1900 */
.L_x_359:
[----:B------:R-:W-:Y:S05]  /*10410*/  BSYNC B0 ;  /* 0x0000000000007941 */ /* 0x000fea0003800000 */
.L_x_358:
[----:B-1---5:R-:W1:Y:S02]  /*10420*/  SHFL.UP PT, R2, R0, 0x1, RZ ;  /* 0x0420000000027989 */ /* 0x022e6400000e00ff */
[----:B-1----:R-:W-:-:S05]  /*10430*/  SEL R3, R2, RZ, P1 ;  /* 0x000000ff02037207 */ /* 0x002fca0000800000 */
[----:B------:R-:W-:-:S05]  /*10440*/  IMAD.IADD R3, R0, 0x1, R3 ;  /* 0x0000000100037824 */ /* 0x000fca00078e0203 */
[----:B------:R-:W1:Y:S02]  /*10450*/  SHFL.UP PT, R2, R3, 0x2, RZ ;  /* 0x0440000003027989 */ /* 0x000e6400000e00ff */
        /* <DEDUP_REMOVED lines=9> */
[----:B-1----:R-:W-:Y:S02]  /*104f0*/  SEL R9, R2, RZ, P5 ;  /* 0x000000ff02097207 */ /* 0x002fe40002800000 */
[----:B------:R-:W1:Y:S03]  /*10500*/  LDC R2, c[0x0][0xc38] ;  /* 0x00030e00ff027b82 */ /* 0x000e660000000800 */
[----:B------:R-:W-:-:S05]  /*10510*/  IMAD.IADD R3, R8, 0x1, R9 ;  /* 0x0000000108037824 */ /* 0x000fca00078e0209 */
[----:B------:R-:W1:Y:S02]  /*10520*/  SHFL.IDX PT, R9, R3, 0x1f, 0x1f ;  /* 0x03e01f0003097f89 */ /* 0x000e6400000e0000 */
[----:B-1----:R-:W-:-:S04]  /*10530*/  IMAD R9, R9, R2, RZ ;  /* 0x0000000209097224 */ /* 0x002fc800078e02ff */
[----:B------:R-:W-:-:S05]  /*10540*/  IMAD.IADD R4, R9, 0x1, R4 ;  /* 0x0000000109047824 */ /* 0x000fca00078e0204 */
[----:B------:R-:W-:-:S13]  /*10550*/  ISETP.GT.AND P6, PT, R4, R5, PT ;  /* 0x000000050400720c */ /* 0x000fda0003fc4270 */
[----:B------:R-:W-:Y:S05]  /*10560*/  @!P6 BRA `(.L_x_360) ;  /* 0xfffffffc0070e947 */ /* 0x000fea000383ffff */
.L_x_356:
[----:B------:R-:W-:Y:S02]  /*10570*/  IMAD.IADD R16, R4, 0x1, -R9 ;  /* 0x0000000104107824 */ /* 0x000fe400078e0a09 */
[----:B------:R-:W-:Y:S02]  /*10580*/  IMAD.MOV.U32 R7, RZ, RZ, RZ ;  /* 0x000000ffff077224 */ /* 0x000fe400078e00ff */
[----:B------:R-:W-:-:S05]  /*10590*/  IMAD R4, R3, R2, R16 ;  /* 0x0000000203047224 */ /* 0x000fca00078e0210 */
[----:B------:R-:W-:-:S13]  /*105a0*/  ISETP.GT.AND P0, PT, R4, R5, PT ;  /* 0x000000050400720c */ /* 0x000fda0003f04270 */
[----:B------:R-:W-:Y:S02]  /*105b0*/  VOTEU.ANY UR5, UPT, !P0 ;  /* 0x0000000000057886 */ /* 0x000fe400040e0100 */
[----:B------:R-:W-:Y:S02]  /*105c0*/  UPOPC UR4, UR5 ;  /* 0x00000005000472bf */ /* 0x000fe40008000000 */
[----:B------:R-:W-:-:S04]  /*105d0*/  ISETP.NE.AND P0, PT, RZ, UR5, PT ;  /* 0x00000005ff007c0c */ /* 0x000fc8000bf05270 */
[----:B------:R-:W-:-:S05]  /*105e0*/  IMAD.U32 R11, RZ, RZ, UR4 ;  /* 0x00000004ff0b7e24 */ /* 0x000fca000f8e00ff */
[----:B------:R-:W1:Y:S02]  /*105f0*/  SHFL.IDX PT, R0, R0, R11, 0x1f ;  /* 0x00001f0b00007589 */ /* 0x000e6400000e0000 */
[----:B-1----:R-:W-:-:S04]  /*10600*/  IABS R4, R0 ;  /* 0x0000000000047213 */ /* 0x002fc80000000000 */
[----:B------:R-:W1:Y:S08]  /*10610*/  I2F.RP R6, R4 ;  /* 0x0000000400067306 */ /* 0x000e700000209400 */
[----:B-1----:R-:W1:Y:S02]  /*10620*/  MUFU.RCP R6, R6 ;  /* 0x0000000600067308 */ /* 0x002e640000001000 */
[----:B-1----:R-:W-:-:S06]  /*10630*/  VIADD R8, R6, 0xffffffe ;  /* 0x0ffffffe06087836 */ /* 0x002fcc0000000000 */
[----:B------:R1:W2:Y:S01]  /*10640*/  F2I.FTZ.U32.TRUNC.NTZ R9, R8 ;  /* 0x0000000800097305 */ /* 0x0002a2000021f000 */
[----:B------:R-:W-:Y:S05]  /*10650*/  @!P0 BRA `(.L_x_361) ;  /* 0x00000000000c8947 */ /* 0x000fea0003800000 */
[----:B------:R-:W-:-:S06]  /*10660*/  UIADD3 UR5, UR4, -0x1, URZ ;  /* 0xffffffff04057890 */ /* 0x000fcc000fffe03f */
[----:B------:R-:W-:-:S05]  /*10670*/  IMAD.U32 R6, RZ, RZ, UR5 ;  /* 0x00000005ff067e24 */ /* 0x000fca000f8e00ff */
[----:B------:R3:W4:Y:S02]  /*10680*/  SHFL.IDX PT, R7, R3, R6, 0x1f ;  /* 0x00001f0603077589 */ /* 0x00072400000e0000 */
.L_x_361:
[--C-:B--23--:R-:W-:Y:S01]  /*10690*/  IMAD.MOV R3, RZ, RZ, -R9.reuse ;  /* 0x000000ffff037224 */ /* 0x10cfe200078e0a09 */
[----:B------:R-:W-:Y:S01]  /*106a0*/  UIADD3 UR40, UR4, UR40, URZ ;  /* 0x0000002804287290 */ /* 0x000fe2000fffe03f */
[----:B----4-:R-:W-:Y:S02]  /*106b0*/  IMAD R16, R7, R2, R16 ;  /* 0x0000000207107224 */ /* 0x010fe400078e0210 */
[----:B------:R-:W-:Y:S02]  /*106c0*/  IMAD R6, R3, R4, RZ ;  /* 0x0000000403067224 */ /* 0x000fe400078e02ff */
[----:B------:R-:W-:Y:S02]  /*106d0*/  IMAD.MOV.U32 R2, RZ, RZ, RZ ;  /* 0x000000ffff027224 */ /* 0x000fe400078e00ff */
[----:B------:R-:W-:Y:S02]  /*106e0*/  IMAD.MOV.U32 R3, RZ, RZ, R9 ;  /* 0x000000ffff037224 */ /* 0x000fe400078e0009 */
[----:B------:R-:W-:-:S02]  /*106f0*/  IMAD.IADD R5, R5, 0x1, -R16 ;  /* 0x0000000105057824 */ /* 0x000fc400078e0a10 */
[----:B------:R-:W-:Y:S01]  /*10700*/  IMAD.HI.U32 R9, R9, R6, R2 ;  /* 0x0000000609097227 */ /* 0x000fe200078e0002 */
[----:B------:R-:W-:Y:S02]  /*10710*/  IABS R3, R0 ;  /* 0x0000000000037213 */ /* 0x000fe40000000000 */
[----:B------:R-:W-:-:S03]  /*10720*/  IABS R2, R5 ;  /* 0x0000000500027213 */ /* 0x000fc60000000000 */
[----:B------:R-:W-:Y:S02]  /*10730*/  IMAD.MOV R3, RZ, RZ, -R3 ;  /* 0x000000ffff037224 */ /* 0x000fe400078e0a03 */
[----:B------:R-:W-:-:S04]  /*10740*/  IMAD.HI.U32 R9, R9, R2, RZ ;  /* 0x0000000209097227 */ /* 0x000fc800078e00ff */
[----:B------:R-:W-:Y:S01]  /*10750*/  IMAD R3, R9, R3, R2 ;  /* 0x0000000309037224 */ /* 0x000fe200078e0202 */
[----:B------:R-:W-:-:S04]  /*10760*/  LOP3.LUT R2, R5, R0, RZ, 0x3c, !PT ;  /* 0x0000000005027212 */ /* 0x000fc800078e3cff */
[----:B------:R-:W-:Y:S02]  /*10770*/  ISETP.GT.U32.AND P1, PT, R4, R3, PT ;  /* 0x000000030400720c */ /* 0x000fe40003f24070 */
[----:B------:R-:W-:-:S11]  /*10780*/  ISETP.GE.AND P2, PT, R2, RZ, PT ;  /* 0x000000ff0200720c */ /* 0x000fd60003f46270 */
[-C--:B------:R-:W-:Y:S01]  /*10790*/  @!P1 IADD3 R3, R3, -R4.reuse, RZ ;  /* 0x8000000403039210 */ /* 0x080fe20007ffe0ff */
[----:B------:R-:W-:Y:S01]  /*107a0*/  @!P1 VIADD R9, R9, 0x1 ;  /* 0x0000000109099836 */ /* 0x000fe20000000000 */
[----:B------:R-:W-:Y:S02]  /*107b0*/  ISETP.NE.AND P1, PT, R0, RZ, PT ;  /* 0x000000ff0000720c */ /* 0x000fe40003f25270 */
[----:B------:R-:W-:-:S13]  /*107c0*/  ISETP.GE.U32.AND P0, PT, R3, R4, PT ;  /* 0x000000040300720c */ /* 0x000fda0003f06070 */
[----:B------:R-:W-:-:S04]  /*107d0*/  @P0 VIADD R9, R9, 0x1 ;  /* 0x0000000109090836 */ /* 0x000fc80000000000 */
[----:B------:R-:W-:Y:S01]  /*107e0*/  @!P2 IMAD.MOV R9, RZ, RZ, -R9 ;  /* 0x000000ffff09a224 */ /* 0x000fe200078e0a09 */
[----:B------:R-:W-:-:S05]  /*107f0*/  @!P1 LOP3.LUT R9, RZ, R0, RZ, 0x33, !PT ;  /* 0x00000000ff099212 */ /* 0x000fca00078e33ff */
[--C-:B0-----:R-:W-:Y:S02]  /*10800*/  IMAD.MOV R17, RZ, RZ, -R9.reuse ;  /* 0x000000ffff117224 */ /* 0x101fe400078e0a09 */
[----:B------:R-:W-:Y:S02]  /*10810*/  IMAD.MOV.U32 R18, RZ, RZ, R9 ;  /* 0x000000ffff127224 */ /* 0x000fe400078e0009 */
[----:B------:R-:W-:Y:S01]  /*10820*/  IMAD R17, R0, R17, R5 ;  /* 0x0000001100117224 */ /* 0x000fe200078e0205 */
[----:B------:R-:W-:Y:S06]  /*10830*/  BRA `(.L_x_362) ;  /* 0x0000000000107947 */ /* 0x000fec0003800000 */
.L_x_357:
[----:B------:R-:W-:Y:S01]  /*10840*/  IMAD.MOV.U32 R16, RZ, RZ, R5 ;  /* 0x000000ffff107224 */ /* 0x000fe200078e0005 */
[----:B------:R-:W-:Y:S01]  /*10850*/  ULDC UR40, c[0x0][0xc3c] ;  /* 0x00030f0000287ab9 */ /* 0x000fe20000000800 */
[----:B0-----:R-:W-:Y:S02]  /*10860*/  IMAD.MOV.U32 R17, RZ, RZ, RZ ;  /* 0x000000ffff117224 */ /* 0x001fe400078e00ff */
[----:B------:R-:W-:-:S07]  /*10870*/  IMAD.MOV.U32 R18, RZ, RZ, RZ ;  /* 0x000000ffff127224 */ /* 0x000fce00078e00ff */
.L_x_362:
[----:B------:R0:W2:Y:S01]  /*10880*/  LDL R2, [R1] ;  /* 0x0000000001027983 */ /* 0x0000a20000100800 */
[----:B------:R-:W3:Y:S02]  /*10890*/  S2R R0, SR_TID.X ;  /* 0x0000000000007919 */ /* 0x000ee40000002100 */
[----:B---3--:R-:W-:Y:S01]  /*108a0*/  LOP3.LUT R0, R0, 0x1f, RZ, 0xc0, !PT ;  /* 0x0000001f00007812 */ /* 0x008fe200078ec0ff */
[----:B------:R-:W-:Y:S03]  /*108b0*/  BAR.SYNC.DEFER_BLOCKING 0x4, 0x180 ;  /* 0x0106000000007b1d */ /* 0x000fe60000010000 */
[----:B------:R-:W-:Y:S01]  /*108c0*/  ISETP.NE.AND P0, PT, R0, RZ, PT ;  /* 0x000000ff0000720c */ /* 0x000fe20003f05270 */
[----:B------:R-:W-:-:S12]  /*108d0*/  IMAD.U32 R19, RZ, RZ, UR40 ;  /* 0x00000028ff137e24 */ /* 0x000fd8000f8e00ff */
[----:B------:R-:W-:Y:S01]  /*108e0*/  @!P0 MOV R0, 0x400 ;  /* 0x0000040000008802 */ /* 0x000fe20000000f00 */
[----:B--2---:R-:W2:Y:S03]  /*108f0*/  @!P0 S2R R2, SR_CgaCtaId ;  /* 0x0000000000028919 */ /* 0x004ea60000008800 */
[----:B--2---:R-:W-:Y:S01]  /*10900*/  @!P0 LEA R22, R2, R0, 0x18 ;  /* 0x0000000002168211 */ /* 0x004fe200078ec0ff */
[----:B------:R0:W-:Y:S04]  /*10910*/  @!P0 STL [R1], R2 ;  /* 0x0000000201008387 */ /* 0x0001e80000100800 */
[----:B------:R0:W-:Y:S01]  /*10920*/  @!P0 STS.128 [R22+0x228d0], R16 ;  /* 0x0228d01016008388 */ /* 0x0001e20000000c00 */
[----:B------:R-:W-:Y:S06]  /*10930*/  BAR.ARV 0x5, 0x180 ;  /* 0x0146000000007b1d */ /* 0x000fec0000002000 */
.L_x_355:
[----:B------:R-:W-:Y:S02]  /*10940*/  ULDC UR4, c[0x0][0xc3c] ;  /* 0x00030f0000047ab9 */ /* 0x000fe40000000800 */
[----:B------:R-:W-:-:S06]  /*10950*/  UISETP.GE.AND UP0, UPT, UR40, UR4, UPT ;  /* 0x000000042800728c */ /* 0x000fcc000bf06270 */
[----:B------:R-:W-:-:S13]  /*10960*/  PLOP3.LUT P0, PT, PT, PT, UP0, 0x80, 0x0 ;  /* 0x000000000000781c */ /* 0x000fda0003f0f008 */
[----:B------:R-:W-:Y:S05]  /*10970*/  @!P0 BRA `(.L_x_363) ;  /* 0xffffffa400f88947 */ /* 0x000fea000383ffff */
.L_x_290:
[----:B0-----:R-:W3:Y:S01]  /*10980*/  LDL.LU R0, [R1+0x18] ;  /* 0x0000180001007983 */ /* 0x001ee20000300800 */
[----:B------:R-:W-:Y:S01]  /*10990*/  BSSY B0, `(.L_x_364) ;  /* 0x000000b000007945 */ /* 0x000fe20003800000 */
[----:B------:R-:W0:Y:S01]  /*109a0*/  S2R R5, SR_CgaCtaId ;  /* 0x0000000000057919 */ /* 0x000e220000008800 */
[----:B---3--:R-:W-:-:S05]  /*109b0*/  VIADD R0, R0, 0x1 ;  /* 0x0000000100007836 */ /* 0x008fca0000000000 */
[----:B------:R-:W-:-:S04]  /*109c0*/  LEA.HI R2, R0, R0, RZ, 0x1 ;  /* 0x0000000000027211 */ /* 0x000fc800078f08ff */
[----:B------:R-:W-:Y:S02]  /*109d0*/  LOP3.LUT R3, R2, 0xfffffffe, RZ, 0xc0, !PT ;  /* 0xfffffffe02037812 */ /* 0x000fe400078ec0ff */
[----:B------:R-:W-:-:S03]  /*109e0*/  MOV R2, 0x400 ;  /* 0x0000040000027802 */ /* 0x000fc60000000f00 */
[----:B------:R-:W-:Y:S01]  /*109f0*/  IMAD.IADD R0, R0, 0x1, -R3 ;  /* 0x0000000100007824 */ /* 0x000fe200078e0a03 */
[----:B0-----:R-:W-:-:S04]  /*10a00*/  LEA R5, R5, R2, 0x18 ;  /* 0x0000000205057211 */ /* 0x001fc800078ec0ff */
[----:B------:R-:W-:-:S04]  /*10a10*/  SHF.L.U32 R0, R0, 0x1f, RZ ;  /* 0x0000001f00007819 */ /* 0x000fc800000006ff */
[----:B------:R-:W0:Y:S02]  /*10a20*/  SYNCS.PHASECHK.TRANS64.TRYWAIT P0, [R5+URZ+0x22820], R0 ;  /* 0x02282000050075a7 */ /* 0x000e24000800017f */
[----:B0-----:R-:W-:Y:S05]  /*10a30*/  @!P0 BRA `(.L_x_365) ;  /* 0x0000003c00c08947 */ /* 0x001fea0003800000 */
.L_x_498:
[----:B------:R-:W-:Y:S05]  /*10a40*/  BSYNC B0 ;  /* 0x0000000000007941 */ /* 0x000fea0003800000 */
.L_x_364:
[----:B------:R-:W-:-:S03]  /*10a50*/  UMOV UR4, 0xffffffff ;  /* 0xffffffff00047882 */ /* 0x000fc60000000000 */
[----:B------:R-:W-:Y:S05]  /*10a60*/  BRA.DIV UR4, `(.L_x_366) ;  /* 0x0000003e04c87947 */ /* 0x000fea000b800000 */
[----:B0-----:R-:W0:Y:S02]  /*10a70*/  S2R R0, SR_TID.X ;  /* 0x0000000000007919 */ /* 0x001e240000002100 */
[----:B0-----:R-:W-:-:S04]  /*10a80*/  SHF.R.U32.HI R0, RZ, 0x5, R0 ;  /* 0x00000005ff007819 */ /* 0x001fc80000011600 */
[----:B------:R-:W-:-:S05]  /*10a90*/  LOP3.LUT R0, R0, 0x3, RZ, 0xc0, !PT ;  /* 0x0000000300007812 */ /* 0x000fca00078ec0ff */
[----:B------:R0:W3:Y:S02]  /*10aa0*/  SHFL.IDX PT, R14, R0, RZ, 0x1f ;  /* 0x00001fff000e7589 */ /* 0x0000e400000e0000 */
.L_x_501:
[----:B---3--:R-:W-:Y:S01]  /*10ab0*/  ISETP.NE.AND P0, PT, R14, RZ, PT ;  /* 0x000000ff0e00720c */ /* 0x008fe20003f05270 */
[----:B------:R-:W-:-:S12]  /*10ac0*/  BSSY B0, `(.L_x_367) ;  /* 0x000002c000007945 */ /* 0x000fd80003800000 */
[----:B------:R-:W-:Y:S05]  /*10ad0*/  @P0 BRA `(.L_x_368) ;  /* 0x0000000000a80947 */ /* 0x000fea0003800000 */
[----:B------:R-:W-:-:S03]  /*10ae0*/  UMOV UR4, 0xffffffff ;  /* 0xffffffff00047882 */ /* 0x000fc60000000000 */
[----:B------:R-:W-:Y:S05]  /*10af0*/  BRA.DIV UR4, `(.L_x_369) ;  /* 0x0000003e04d87947 */ /* 0x000fea000b800000 */
[----:B------:R-:W-:-:S13]  /*10b00*/  ELECT P6, URZ, PT ;  /* 0x00000000003f782f */ /* 0x000fda00038c0000 */
.L_x_504:
[----:B------:R-:W-:Y:S05]  /*10b10*/  @!P6 BRA `(.L_x_368) ;  /* 0x000000000098e947 */ /* 0x000fea0003800000 */
[----:B------:R-:W-:-:S06]  /*10b20*/  ULOP3.LUT UR4, UR37, 0x2, URZ, 0xfc, !UPT ;  /* 0x0000000225047892 */ /* 0x000fcc000f8efc3f */
[----:B0-----:R-:W-:-:S05]  /*10b30*/  IMAD.U32 R0, RZ, RZ, UR4 ;  /* 0x00000004ff007e24 */ /* 0x001fca000f8e00ff */
[----:B------:R-:W-:-:S13]  /*10b40*/  ISETP.NE.AND P0, PT, R0, 0x3, PT ;  /* 0x000000030000780c */ /* 0x000fda0003f05270 */
[----:B------:R-:W-:Y:S05]  /*10b50*/  @!P0 BRA `(.L_x_370) ;  /* 0x0000000000048947 */ /* 0x000fea0003800000 */
[----:B------:R-:W-:Y:S01]  /*10b60*/  BPT.TRAP 0x1 ;  /* 0x000000040000795c */ /* 0x000fe20000300000 */
.L_x_370:
[C---:B------:R-:W-:Y:S01]  /*10b70*/  IMAD R3, R32.reuse, 0x8, R5 ;  /* 0x0000000820037824 */ /* 0x040fe200078e0205 */
[----:B------:R-:W-:Y:S01]  /*10b80*/  SHF.L.U32 R2, R35, 0x1f, RZ ;  /* 0x0000001f23027819 */ /* 0x000fe200000006ff */
[----:B------:R-:W-:-:S03]  /*10b90*/  VIADD R32, R32, 0x1 ;  /* 0x0000000120207836 */ /* 0x000fc60000000000 */
[----:B------:R-:W0:Y:S02]  /*10ba0*/  SYNCS.PHASECHK.TRANS64.TRYWAIT P1, [R3+URZ+0x22840], R2 ;  /* 0x02284002030075a7 */ /* 0x000e24000802017f */
[----:B------:R-:W-:-:S04]  /*10bb0*/  ISETP.NE.AND P2, PT, R32, 0x2, PT ;  /* 0x000000022000780c */ /* 0x000fc80003f45270 */
[----:B------:R-:W-:Y:S01]  /*10bc0*/  SEL R0, RZ, 0x1, P2 ;  /* 0x00000001ff007807 */ /* 0x000fe20001000000 */
[----:B0-----:R-:W-:Y:S08]  /*10bd0*/  @!P1 BRA `(.L_x_371) ;  /* 0x0000003c00c09947 */ /* 0x001ff00003800000 */
.L_x_505:
[----:B------:R-:W-:Y:S02]  /*10be0*/  SEL R32, R32, RZ, P2 ;  /* 0x000000ff20207207 */ /* 0x000fe40001000000 */
[----:B------:R-:W-:Y:S01]  /*10bf0*/  LOP3.LUT R0, R35, R0, RZ, 0x3c, !PT ;  /* 0x0000000023007212 */ /* 0x000fe200078e3cff */
[----:B------:R-:W-:Y:S06]  /*10c00*/  @!P0 BRA `(.L_x_372) ;  /* 0x0000000000048947 */ /* 0x000fec0003800000 */
[----:B------:R-:W-:Y:S01]  /*10c10*/  BPT.TRAP 0x1 ;  /* 0x000000040000795c */ /* 0x000fe20000300000 */
.L_x_372:
[----:B------:R-:W-:Y:S01]  /*10c20*/  IMAD R5, R32, 0x8, R5 ;  /* 0x0000000820057824 */ /* 0x000fe200078e0205 */
[----:B------:R-:W-:-:S04]  /*10c30*/  SHF.L.U32 R0, R0, 0x1f, RZ ;  /* 0x0000001f00007819 */ /* 0x000fc800000006ff */
[----:B------:R-:W3:Y:S02]  /*10c40*/  SYNCS.PHASECHK.TRANS64.TRYWAIT P1, [R5+URZ+0x22840], R0 ;  /* 0x02284000050075a7 */ /* 0x000ee4000802017f */
[----:B---3--:R-:W-:Y:S05]  /*10c50*/  @!P1 BRA `(.L_x_373) ;  /* 0x0000003c00b49947 */ /* 0x008fea0003800000 */
.L_x_506:
[----:B------:R-:W-:Y:S05]  /*10c60*/  @!P0 BRA `(.L_x_374) ;  /* 0x0000000000048947 */ /* 0x000fea0003800000 */
[----:B------:R-:W-:Y:S01]  /*10c70*/  BPT.TRAP 0x1 ;  /* 0x000000040000795c */ /* 0x000fe20000300000 */
.L_x_374:
[----:B------:R-:W4:Y:S02]  /*10c80*/  SYNCS.PHASECHK.TRANS64.TRYWAIT P1, [R3+URZ+0x22860], R2 ;  /* 0x02286002030075a7 */ /* 0x000f24000802017f */
[----:B----4-:R-:W-:Y:S05]  /*10c90*/  @!P1 BRA `(.L_x_375) ;  /* 0x0000003c00b89947 */ /* 0x010fea0003800000 */
.L_x_507:
[----:B------:R-:W-:Y:S05]  /*10ca0*/  @!P0 BRA `(.L_x_376) ;  /* 0x0000000000048947 */ /* 0x000fea0003800000 */
[----:B------:R-:W-:Y:S01]  /*10cb0*/  BPT.TRAP 0x1 ;  /* 0x000000040000795c */ /* 0x000fe20000300000 */
.L_x_376:
[----:B------:R-:W5:Y:S02]  /*10cc0*/  SYNCS.PHASECHK.TRANS64.TRYWAIT P1, [R5+URZ+0x22860], R0 ;  /* 0x02286000050075a7 */ /* 0x000f64000802017f */
[----:B-----5:R-:W-:Y:S05]  /*10cd0*/  @!P1 BRA `(.L_x_377) ;  /* 0x0000003c00bc9947 */ /* 0x020fea0003800000 */
.L_x_508:
[----:B------:R-:W-:Y:S05]  /*10ce0*/  @!P0 BRA `(.L_x_378) ;  /* 0x0000000000048947 */ /* 0x000fea0003800000 */
[----:B------:R-:W-:Y:S01]  /*10cf0*/  BPT.TRAP 0x1 ;  /* 0x000000040000795c */ /* 0x000fe20000300000 */
.L_x_378:
[----:B------:R-:W5:Y:S02]  /*10d00*/  SYNCS.PHASECHK.TRANS64.TRYWAIT P1, [R3+URZ+0x22880], R2 ;  /* 0x02288002030075a7 */ /* 0x000f64000802017f */
[----:B-----5:R-:W-:Y:S05]  /*10d10*/  @!P1 BRA `(.L_x_379) ;  /* 0x0000003c00c09947 */ /* 0x020fea0003800000 */
.L_x_509:
[----:B------:R-:W-:Y:S05]  /*10d20*/  @!P0 BRA `(.L_x_380) ;  /* 0x0000000000048947 */ /* 0x000fea0003800000 */
[----:B------:R-:W-:Y:S01]  /*10d30*/  BPT.TRAP 0x1 ;  /* 0x000000040000795c */ /* 0x000fe20000300000 */
.L_x_380:
[----:B------:R0:W0:Y:S02]  /*10d40*/  SYNCS.PHASECHK.TRANS64.TRYWAIT P0, [R5+URZ+0x22880], R0 ;  /* 0x02288000050075a7 */ /* 0x000024000800017f */
[----:B0-----:R-:W-:Y:S05]  /*10d50*/  @!P0 NANOSLEEP.SYNCS 0x989680 ;  /* 0x009896800000895d */ /* 0x001fea0003900000 */
[----:B------:R-:W0:Y:S02]  /*10d60*/  @!P0 SYNCS.PHASECHK.TRANS64 P0, [R5+URZ+0x22880], R0 ;  /* 0x02288000050085a7 */ /* 0x000e24000800007f */
[----:B0-----:R-:W-:Y:S05]  /*10d70*/  @!P0 BRA `(.L_x_380) ;  /* 0xfffffffc00f08947 */ /* 0x001fea000383ffff */
.L_x_368:
[----:B------:R-:W-:Y:S05]  /*10d80*/  BSYNC B0 ;  /* 0x0000000000007941 */ /* 0x000fea0003800000 */
.L_x_367:
[----:B------:R-:W-:Y:S05]  /*10d90*/  EXIT ;  /* 0x000000000000794d */ /* 0x000fea0003800000 */
.L_x_239:
[----:B0-----:R-:W-:-:S04]  /*10da0*/  IMAD.U32 R3, RZ, RZ, UR51 ;  /* 0x00000033ff037e24 */ /* 0x001fc8000f8e00ff */
[----:B------:R0:W1:Y:S03]  /*10db0*/  SYNCS.PHASECHK.TRANS64.TRYWAIT P1, [R3+URZ+0x22800], R0 ;  /* 0x02280000030075a7 */ /* 0x000066000802017f */
[----:B-1----:R-:W-:Y:S05]  /*10dc0*/  @!P1 NANOSLEEP.SYNCS 0x989680 ;  /* 0x009896800000995d */ /* 0x002fea0003900000 */
[----:B------:R-:W1:Y:S02]  /*10dd0*/  @!P1 SYNCS.PHASECHK.TRANS64 P1, [R3+URZ+0x22800], R0 ;  /* 0x02280000030095a7 */ /* 0x000e64000802007f */
[----:B-1----:R-:W-:Y:S05]  /*10de0*/  @!P1 BRA `(.L_x_239) ;  /* 0xfffffffc00ec9947 */ /* 0x002fea000383ffff */
[----:B------:R-:W-:Y:S05]  /*10df0*/  BRA `(.L_x_381) ;  /* 0xffffff0800a87947 */ /* 0x000fea000383ffff */
.L_x_243:
[----:B-1----:R1:W2:Y:S02]  /*10e00*/  SYNCS.PHASECHK.TRANS64.TRYWAIT P1, [R5+URZ+0x22830], R0 ;  /* 0x02283000050075a7 */ /* 0x0022a4000802017f */
[----:B--2---:R-:W-:Y:S05]  /*10e10*/  @!P1 NANOSLEEP.SYNCS 0x989680 ;  /* 0x009896800000995d */ /* 0x004fea0003900000 */
[----:B------:R-:W2:Y:S02]  /*10e20*/  @!P1 SYNCS.PHASECHK.TRANS64 P1, [R5+URZ+0x22830], R0 ;  /* 0x02283000050095a7 */ /* 0x000ea4000802007f */
[----:B--2---:R-:W-:Y:S05]  /*10e30*/  @!P1 BRA `(.L_x_243) ;  /* 0xfffffffc00f09947 */ /* 0x004fea000383ffff */
[----:B------:R-:W-:Y:S05]  /*10e40*/  BRA `(.L_x_242) ;  /* 0xffffff0800c47947 */ /* 0x000fea000383ffff */
.L_x_249:
[----:B-1----:R-:W-:-:S04]  /*10e50*/  IMAD.U32 R4, RZ, RZ, UR6 ;  /* 0x00000006ff047e24 */ /* 0x002fc8000f8e00ff */
[----:B------:R1:W2:Y:S03]  /*10e60*/  SYNCS.PHASECHK.TRANS64.TRYWAIT P1, [R4+URZ+0x22830], R3 ;  /* 0x02283003040075a7 */ /* 0x0002a6000802017f */
[----:B--2---:R-:W-:Y:S05]  /*10e70*/  @!P1 NANOSLEEP.SYNCS 0x989680 ;  /* 0x009896800000995d */ /* 0x004fea0003900000 */
[----:B------:R-:W2:Y:S02]  /*10e80*/  @!P1 SYNCS.PHASECHK.TRANS64 P1, [R4+URZ+0x22830], R3 ;  /* 0x02283003040095a7 */ /* 0x000ea4000802007f */
[----:B--2---:R-:W-:Y:S05]  /*10e90*/  @!P1 BRA `(.L_x_249) ;  /* 0xfffffffc00ec9947 */ /* 0x004fea000383ffff */
[----:B------:R-:W-:Y:S05]  /*10ea0*/  BRA `(.L_x_246) ;  /* 0xffffff3800c07947 */ /* 0x000fea000383ffff */
.L_x_253:
[----:B-1----:R-:W-:-:S04]  /*10eb0*/  MOV R4, UR6 ;  /* 0x0000000600047c02 */ /* 0x002fc80008000f00 */
[----:B------:R1:W2:Y:S03]  /*10ec0*/  SYNCS.PHASECHK.TRANS64.TRYWAIT P1, [R4+URZ+0x22850], R3 ;  /* 0x02285003040075a7 */ /* 0x0002a6000802017f */
[----:B--2---:R-:W-:Y:S05]  /*10ed0*/  @!P1 NANOSLEEP.SYNCS 0x989680 ;  /* 0x009896800000995d */ /* 0x004fea0003900000 */
[----:B------:R-:W2:Y:S02]  /*10ee0*/  @!P1 SYNCS.PHASECHK.TRANS64 P1, [R4+URZ+0x22850], R3 ;  /* 0x02285003040095a7 */ /* 0x000ea4000802007f */
[----:B--2---:R-:W-:Y:S05]  /*10ef0*/  @!P1 BRA `(.L_x_253) ;  /* 0xfffffffc00ec9947 */ /* 0x004fea000383ffff */
[----:B------:R-:W-:Y:S05]  /*10f00*/  BRA `(.L_x_250) ;  /* 0xffffff4000e07947 */ /* 0x000fea000383ffff */
.L_x_260:
[----:B-1----:R-:W-:-:S04]  /*10f10*/  IMAD.U32 R7, RZ, RZ, UR9 ;  /* 0x00000009ff077e24 */ /* 0x002fc8000f8e00ff */
[----:B------:R1:W2:Y:S03]  /*10f20*/  SYNCS.PHASECHK.TRANS64.TRYWAIT P1, [R7+URZ+0x22850], R0 ;  /* 0x02285000070075a7 */ /* 0x0002a6000802017f */
[----:B--2---:R-:W-:Y:S05]  /*10f30*/  @!P1 NANOSLEEP.SYNCS 0x989680 ;  /* 0x009896800000995d */ /* 0x004fea0003900000 */
[----:B------:R-:W2:Y:S02]  /*10f40*/  @!P1 SYNCS.PHASECHK.TRANS64 P1, [R7+URZ+0x22850], R0 ;  /* 0x02285000070095a7 */ /* 0x000ea4000802007f */
[----:B--2---:R-:W-:Y:S05]  /*10f50*/  @!P1 BRA `(.L_x_260) ;  /* 0xfffffffc00ec9947 */ /* 0x004fea000383ffff */
[----:B------:R-:W-:Y:S05]  /*10f60*/  BRA `(.L_x_259) ;  /* 0xffffff6000c87947 */ /* 0x000fea000383ffff */
.L_x_305:
[----:B------:R-:W0:Y:S01]  /*10f70*/  S2R R20, SR_TID.X ;  /* 0x0000000000147919 */ /* 0x000e220000002100 */
[----:B------:R-:W-:Y:S02]  /*10f80*/  IMAD.MOV.U32 R12, RZ, RZ, RZ ;  /* 0x000000ffff0c7224 */ /* 0x000fe400078e00ff */
[----:B------:R-:W-:Y:S02]  /*10f90*/  IMAD.MOV.U32 R11, RZ, RZ, 0x1f ;  /* 0x0000001fff0b7424 */ /* 0x000fe400078e00ff */
[----:B------:R-:W-:Y:S01]  /*10fa0*/  IMAD.MOV.U32 R15, RZ, RZ, -0x1 ;  /* 0xffffffffff0f7424 */ /* 0x000fe200078e00ff */
[----:B0-----:R-:W-:-:S04]  /*10fb0*/  SHF.R.U32.HI R20, RZ, 0x5, R20 ;  /* 0x00000005ff147819 */ /* 0x001fc80000011614 */
[----:B------:R-:W-:-:S05]  /*10fc0*/  LOP3.LUT R20, R20, 0x3, RZ, 0xc0, !PT ;  /* 0x0000000314147812 */ /* 0x000fca00078ec0ff */
[----:B------:R-:W-:-:S07]  /*10fd0*/  IMAD.MOV.U32 R13, RZ, RZ, R20 ;  /* 0x000000ffff0d7224 */ /* 0x000fce00078e0014 */
[----:B-----5:R-:W-:Y:S05]  /*10fe0*/  WARPSYNC.COLLECTIVE R15, `(.L_x_382) ;  /* 0x000000000f087348 */ /* 0x020fea0003c00000 */
[----:B------:R0:W1:Y:S02]  /*10ff0*/  SHFL.IDX P6, R14, R13, R12, R11 ;  /* 0x0000000c0d0e7389 */ /* 0x00006400000c000b */
[----:B01---5:R-:W-:Y:S01]  /*11000*/  ENDCOLLECTIVE ;  /* 0x000000000000791b */ /* 0x023fe20003800000 */
.L_x_382:
[----:B------:R-:W-:Y:S05]  /*11010*/  BRA `(.L_x_383) ;  /* 0xffffffac00887947 */ /* 0x000fea000383ffff */
.L_x_308:
[----:B0-----:R0:W1:Y:S02]  /*11020*/  SYNCS.PHASECHK.TRANS64.TRYWAIT P0, [R0+URZ+0x22880], R28 ;  /* 0x0228801c000075a7 */ /* 0x001064000800017f */
[----:B-1----:R-:W-:Y:S05]  /*11030*/  @!P0 NANOSLEEP.SYNCS 0x989680 ;  /* 0x009896800000895d */ /* 0x002fea0003900000 */
[----:B------:R-:W1:Y:S02]  /*11040*/  @!P0 SYNCS.PHASECHK.TRANS64 P0, [R0+URZ+0x22880], R28 ;  /* 0x0228801c000085a7 */ /* 0x000e64000800007f */
[----:B-1----:R-:W-:Y:S05]  /*11050*/  @!P0 BRA `(.L_x_308) ;  /* 0xfffffffc00f08947 */ /* 0x002fea000383ffff */
[----:B------:R-:W-:Y:S05]  /*11060*/  BRA `(.L_x_384) ;  /* 0xffffffb000ac7947 */ /* 0x000fea000383ffff */
.L_x_309:
        /* <DEDUP_REMOVED lines=8> */
.L_x_386:
[----:B------:R-:W-:Y:S05]  /*110f0*/  BSYNC B0 ;  /* 0x0000000000007941 */ /* 0x000fea0003800000 */
.L_x_385:
[----:B------:R-:W-:Y:S01]  /*11100*/  IMAD.MOV.U32 R13, RZ, RZ, R9 ;  /* 0x000000ffff0d7224 */ /* 0x000fe200078e0009 */
[C---:B------:R-:W-:Y:S01]  /*11110*/  ISETP.GE.AND P3, PT, R19.reuse, 0x41, PT ;  /* 0x000000411300780c */ /* 0x040fe20003f66270 */
[----:B------:R-:W-:Y:S01]  /*11120*/  IMAD.MOV.U32 R12, RZ, RZ, RZ ;  /* 0x000000ffff0c7224 */ /* 0x000fe200078e00ff */
[----:B------:R-:W-:Y:S01]  /*11130*/  LOP3.LUT R30, R30, 0xffffffef, RZ, 0xc0, !PT ;  /* 0xffffffef1e1e7812 */ /* 0x000fe200078ec0ff */
[----:B------:R-:W-:Y:S01]  /*11140*/  IMAD.MOV.U32 R11, RZ, RZ, 0x181f ;  /* 0x0000181fff0b7424 */ /* 0x000fe200078e00ff */
[C---:B------:R-:W-:Y:S01]  /*11150*/  ISETP.GE.AND P2, PT, R19.reuse, 0x61, PT ;  /* 0x000000611300780c */ /* 0x040fe20003f46270 */
[----:B------:R-:W-:Y:S01]  /*11160*/  IMAD.MOV.U32 R15, RZ, RZ, -0x1 ;  /* 0xffffffffff0f7424 */ /* 0x000fe200078e00ff */
[C---:B------:R-:W-:Y:S01]  /*11170*/  ISETP.GE.AND P5, PT, R19.reuse, 0x21, PT ;  /* 0x000000211300780c */ /* 0x040fe20003fa6270 */
[----:B------:R-:W-:Y:S01]  /*11180*/  IMAD.MOV.U32 R3, RZ, RZ, R14 ;  /* 0x000000ffff037224 */ /* 0x000fe200078e000e */
[----:B------:R-:W-:Y:S01]  /*11190*/  ISETP.GE.AND P4, PT, R19, 0x31, PT ;  /* 0x000000311300780c */ /* 0x000fe20003f86270 */
[----:B------:R-:W-:-:S12]  /*111a0*/  IMAD.IADD R4, R22, 0x1, R4 ;  /* 0x0000000116047824 */ /* 0x000fd800078e0204 */
[----:B------:R-:W-:Y:S05]  /*111b0*/  WARPSYNC.COLLECTIVE R15, `(.L_x_387) ;  /* 0x000000000f087348 */ /* 0x000fea0003c00000 */
[----:B------:R0:W1:Y:S02]  /*111c0*/  SHFL.IDX P6, R14, R13, R12, R11 ;  /* 0x0000000c0d0e7389 */ /* 0x00006400000c000b */
[----:B01----:R-:W-:Y:S01]  /*111d0*/  ENDCOLLECTIVE ;  /* 0x000000000000791b */ /* 0x003fe20003800000 */
.L_x_387:
[----:B------:R-:W-:Y:S01]  /*111e0*/  MOV R13, R10 ;  /* 0x0000000a000d7202 */ /* 0x000fe20000000f00 */
[----:B------:R-:W-:Y:S02]  /*111f0*/  IMAD.MOV.U32 R12, RZ, RZ, 0x1 ;  /* 0x00000001ff0c7424 */ /* 0x000fe400078e00ff */
[----:B------:R-:W-:-:S07]  /*11200*/  IMAD.MOV.U32 R2, RZ, RZ, R14 ;  /* 0x000000ffff027224 */ /* 0x000fce00078e000e */
[----:B------:R-:W-:Y:S05]  /*11210*/  WARPSYNC.COLLECTIVE R15, `(.L_x_388) ;  /* 0x000000000f087348 */ /* 0x000fea0003c00000 */
[----:B------:R0:W1:Y:S02]  /*11220*/  SHFL.IDX P6, R14, R13, R12, R11 ;  /* 0x0000000c0d0e7389 */ /* 0x00006400000c000b */
[----:B01----:R-:W-:Y:S01]  /*11230*/  ENDCOLLECTIVE ;  /* 0x000000000000791b */ /* 0x003fe20003800000 */
.L_x_388:
[----:B------:R-:W-:-:S05]  /*11240*/  IADD3 R2, P1, R31, R2, RZ ;  /* 0x000000021f027210 */ /* 0x000fca0007f3e0ff */
[----:B------:R-:W-:Y:S01]  /*11250*/  IMAD.X R3, RZ, RZ, R3, P1 ;  /* 0x000000ffff037224 */ /* 0x000fe200008e0603 */
[----:B------:R-:W-:Y:S01]  /*11260*/  ISETP.LT.OR P1, PT, R19, 0x1, P0 ;  /* 0x000000011300780c */ /* 0x000fe20000721670 */
[----:B------:R-:W-:-:S12]  /*11270*/  IMAD.MOV.U32 R13, RZ, RZ, R9 ;  /* 0x000000ffff0d7224 */ /* 0x000fd800078e0009 */
[----:B------:R-:W-:Y:S01]  /*11280*/  @!PT LDS RZ, [RZ] ;  /* 0x00000000fffff984 */ /* 0x000fe20000000800 */
[----:B------:R-:W-:Y:S01]  /*11290*/  @!PT LDS RZ, [RZ] ;  /* 0x00000000fffff984 */ /* 0x000fe20000000800 */
[----:B------:R-:W-:Y:S01]  /*112a0*/  @!PT LDS RZ, [RZ] ;  /* 0x00000000fffff984 */ /* 0x000fe20000000800 */
[----:B------:R0:W-:Y:S02]  /*112b0*/  LDGSTS.E.BYPASS.LTC128B.128 [R4+0xa400], desc[UR52][R2.64], !P1 ;  /* 0x0a40000002047fae */ /* 0x0001e4000c901d74 */
[----:B0-----:R-:W-:-:S07]  /*112c0*/  IMAD.MOV.U32 R3, RZ, RZ, R14 ;  /* 0x000000ffff037224 */ /* 0x001fce00078e000e */
[----:B------:R-:W-:Y:S05]  /*112d0*/  WARPSYNC.COLLECTIVE R15, `(.L_x_389) ;  /* 0x000000000f087348 */ /* 0x000fea0003c00000 */
[----:B------:R0:W1:Y:S02]  /*112e0*/  SHFL.IDX P6, R14, R13, R12, R11 ;  /* 0x0000000c0d0e7389 */ /* 0x00006400000c000b */
[----:B01----:R-:W-:Y:S01]  /*112f0*/  ENDCOLLECTIVE ;  /* 0x000000000000791b */ /* 0x003fe20003800000 */
.L_x_389:
[----:B------:R-:W-:Y:S02]  /*11300*/  IMAD.MOV.U32 R13, RZ, RZ, R10 ;  /* 0x000000ffff0d7224 */ /* 0x000fe400078e000a */
[----:B------:R-:W-:Y:S02]  /*11310*/  IMAD.MOV.U32 R12, RZ, RZ, 0x2 ;  /* 0x00000002ff0c7424 */ /* 0x000fe400078e00ff */
[----:B------:R-:W-:-:S07]  /*11320*/  IMAD.MOV.U32 R2, RZ, RZ, R14 ;  /* 0x000000ffff027224 */ /* 0x000fce00078e000e */
[----:B------:R-:W-:Y:S05]  /*11330*/  WARPSYNC.COLLECTIVE R15, `(.L_x_390) ;  /* 0x000000000f087348 */ /* 0x000fea0003c00000 */
[----:B------:R0:W1:Y:S02]  /*11340*/  SHFL.IDX P6, R14, R13, R12, R11 ;  /* 0x0000000c0d0e7389 */ /* 0x00006400000c000b */
[----:B01----:R-:W-:Y:S01]  /*11350*/  ENDCOLLECTIVE ;  /* 0x000000000000791b */ /* 0x003fe20003800000 */
.L_x_390:
        /* <DEDUP_REMOVED lines=12> */
.L_x_391:
[----:B------:R-:W-:Y:S02]  /*11420*/  IMAD.MOV.U32 R13, RZ, RZ, R10 ;  /* 0x000000ffff0d7224 */ /* 0x000fe400078e000a */
[----:B------:R-:W-:Y:S02]  /*11430*/  IMAD.MOV.U32 R12, RZ, RZ, 0x3 ;  /* 0x00000003ff0c7424 */ /* 0x000fe400078e00ff */
[----:B------:R-:W-:-:S07]  /*11440*/  IMAD.MOV.U32 R2, RZ, RZ, R14 ;  /* 0x000000ffff027224 */ /* 0x000fce00078e000e */
[----:B------:R-:W-:Y:S05]  /*11450*/  WARPSYNC.COLLECTIVE R15, `(.L_x_392) ;  /* 0x000000000f087348 */ /* 0x000fea0003c00000 */
[----:B------:R0:W1:Y:S02]  /*11460*/  SHFL.IDX P6, R14, R13, R12, R11 ;  /* 0x0000000c0d0e7389 */ /* 0x00006400000c000b */
[----:B01----:R-:W-:Y:S01]  /*11470*/  ENDCOLLECTIVE ;  /* 0x000000000000791b */ /* 0x003fe20003800000 */
.L_x_392:
        /* <DEDUP_REMOVED lines=12> */
.L_x_393:
[----:B------:R-:W-:Y:S02]  /*11540*/  IMAD.MOV.U32 R13, RZ, RZ, R10 ;  /* 0x000000ffff0d7224 */ /* 0x000fe400078e000a */
[----:B------:R-:W-:Y:S02]  /*11550*/  IMAD.MOV.U32 R12, RZ, RZ, 0x4 ;  /* 0x00000004ff0c7424 */ /* 0x000fe400078e00ff */
[----:B------:R-:W-:-:S07]  /*11560*/  IMAD.MOV.U32 R2, RZ, RZ, R14 ;  /* 0x000000ffff027224 */ /* 0x000fce00078e000e */
[----:B------:R-:W-:Y:S05]  /*11570*/  WARPSYNC.COLLECTIVE R15, `(.L_x_394) ;  /* 0x000000000f087348 */ /* 0x000fea0003c00000 */
[----:B------:R0:W1:Y:S02]  /*11580*/  SHFL.IDX P6, R14, R13, R12, R11 ;  /* 0x0000000c0d0e7389 */ /* 0x00006400000c000b */
[----:B01----:R-:W-:Y:S01]  /*11590*/  ENDCOLLECTIVE ;  /* 0x000000000000791b */ /* 0x003fe20003800000 */
.L_x_394:
[----:B------:R-:W-:-:S04]  /*115a0*/  IADD3 R2, P1, R31, R2, RZ ;  /* 0x000000021f027210 */ /* 0x000fc80007f3e0ff */
[----:B------:R-:W-:Y:S02]  /*115b0*/  IADD3.X R3, RZ, R3, RZ, P1, !PT ;  /* 0x00000003ff037210 */ /* 0x000fe40000ffe4ff */
        /* <DEDUP_REMOVED lines=10> */
.L_x_395:
[----:B------:R-:W-:Y:S02]  /*11660*/  IMAD.MOV.U32 R13, RZ, RZ, R10 ;  /* 0x000000ffff0d7224 */ /* 0x000fe400078e000a */
[----:B------:R-:W-:Y:S02]  /*11670*/  IMAD.MOV.U32 R12, RZ, RZ, 0x5 ;  /* 0x00000005ff0c7424 */ /* 0x000fe400078e00ff */
[----:B------:R-:W-:-:S07]  /*11680*/  IMAD.MOV.U32 R2, RZ, RZ, R14 ;  /* 0x000000ffff027224 */ /* 0x000fce00078e000e */
[----:B------:R-:W-:Y:S05]  /*11690*/  WARPSYNC.COLLECTIVE R15, `(.L_x_396) ;  /* 0x000000000f087348 */ /* 0x000fea0003c00000 */
[----:B------:R0:W1:Y:S02]  /*116a0*/  SHFL.IDX P6, R14, R13, R12, R11 ;  /* 0x0000000c0d0e7389 */ /* 0x00006400000c000b */
[----:B01----:R-:W-:Y:S01]  /*116b0*/  ENDCOLLECTIVE ;  /* 0x000000000000791b */ /* 0x003fe20003800000 */
.L_x_396:
        /* <DEDUP_REMOVED lines=12> */
.L_x_397:
[----:B------:R-:W-:Y:S02]  /*11780*/  IMAD.MOV.U32 R13, RZ, RZ, R10 ;  /* 0x000000ffff0d7224 */ /* 0x000fe400078e000a */
[----:B------:R-:W-:Y:S02]  /*11790*/  IMAD.MOV.U32 R12, RZ, RZ, 0x6 ;  /* 0x00000006ff0c7424 */ /* 0x000fe400078e00ff */
[----:B------:R-:W-:-:S07]  /*117a0*/  IMAD.MOV.U32 R2, RZ, RZ, R14 ;  /* 0x000000ffff027224 */ /* 0x000fce00078e000e */
[----:B------:R-:W-:Y:S05]  /*117b0*/  WARPSYNC.COLLECTIVE R15, `(.L_x_398) ;  /* 0x000000000f087348 */ /* 0x000fea0003c00000 */
[----:B------:R0:W1:Y:S02]  /*117c0*/  SHFL.IDX P6, R14, R13, R12, R11 ;  /* 0x0000000c0d0e7389 */ /* 0x00006400000c000b */
[----:B01----:R-:W-:Y:S01]  /*117d0*/  ENDCOLLECTIVE ;  /* 0x000000000000791b */ /* 0x003fe20003800000 */
.L_x_398:
        /* <DEDUP_REMOVED lines=12> */
.L_x_399:
[----:B------:R-:W-:Y:S02]  /*118a0*/  IMAD.MOV.U32 R13, RZ, RZ, R10 ;  /* 0x000000ffff0d7224 */ /* 0x000fe400078e000a */
[----:B------:R-:W-:Y:S01]  /*118b0*/  IMAD.MOV.U32 R12, RZ, RZ, 0x7 ;  /* 0x00000007ff0c7424 */ /* 0x000fe200078e00ff */
[----:B------:R-:W-:-:S07]  /*118c0*/  MOV R2, R14 ;  /* 0x0000000e00027202 */ /* 0x000fce0000000f00 */
[----:B------:R-:W-:Y:S05]  /*118d0*/  WARPSYNC.COLLECTIVE R15, `(.L_x_400) ;  /* 0x000000000f087348 */ /* 0x000fea0003c00000 */
[----:B------:R0:W1:Y:S02]  /*118e0*/  SHFL.IDX P6, R14, R13, R12, R11 ;  /* 0x0000000c0d0e7389 */ /* 0x00006400000c000b */
[----:B01----:R-:W-:Y:S01]  /*118f0*/  ENDCOLLECTIVE ;  /* 0x000000000000791b */ /* 0x003fe20003800000 */
.L_x_400:
[----:B------:R-:W-:-:S05]  /*11900*/  IADD3 R2, P1, R31, R2, RZ ;  /* 0x000000021f027210 */ /* 0x000fca0007f3e0ff */
[----:B------:R-:W-:Y:S01]  /*11910*/  IMAD.X R3, RZ, RZ, R3, P1 ;  /* 0x000000ffff037224 */ /* 0x000fe200008e0603 */
[----:B------:R-:W-:Y:S01]  /*11920*/  ISETP.LT.OR P1, PT, R19, 0x61, P0 ;  /* 0x000000611300780c */ /* 0x000fe20000721670 */
[----:B------:R-:W-:-:S12]  /*11930*/  IMAD.MOV.U32 R13, RZ, RZ, R9 ;  /* 0x000000ffff0d7224 */ /* 0x000fd800078e0009 */
[----:B------:R-:W-:Y:S01]  /*11940*/  @!PT LDS RZ, [RZ] ;  /* 0x00000000fffff984 */ /* 0x000fe20000000800 */
[----:B------:R-:W-:Y:S01]  /*11950*/  @!PT LDS RZ, [RZ] ;  /* 0x00000000fffff984 */ /* 0x000fe20000000800 */
[----:B------:R-:W-:Y:S01]  /*11960*/  @!PT LDS RZ, [RZ] ;  /* 0x00000000fffff984 */ /* 0x000fe20000000800 */
[----:B------:R0:W-:Y:S01]  /*11970*/  LDGSTS.E.BYPASS.LTC128B.128 [R4+0xd400], desc[UR52][R2.64], !P1 ;  /* 0x0d40000002047fae */ /* 0x0001e2000c901d74 */
[----:B------:R-:W-:-:S07]  /*11980*/  IMAD.MOV.U32 R10, RZ, RZ, R14 ;  /* 0x000000ffff0a7224 */ /* 0x000fce00078e000e */
[----:B0-----:R-:W-:Y:S05]  /*11990*/  WARPSYNC.COLLECTIVE R15, `(.L_x_401) ;  /* 0x000000000f087348 */ /* 0x001fea0003c00000 */
[----:B------:R1:W2:Y:S02]  /*119a0*/  SHFL.IDX P6, R14, R13, R12, R11 ;  /* 0x0000000c0d0e7389 */ /* 0x0002a400000c000b */
[----:B012---:R-:W-:Y:S01]  /*119b0*/  ENDCOLLECTIVE ;  /* 0x000000000000791b */ /* 0x007fe20003800000 */
.L_x_401:
[----:B------:R-:W-:Y:S02]  /*119c0*/  IMAD.MOV.U32 R13, RZ, RZ, R21 ;  /* 0x000000ffff0d7224 */ /* 0x000fe400078e0015 */
[----:B------:R-:W-:Y:S02]  /*119d0*/  IMAD.MOV.U32 R12, RZ, RZ, RZ ;  /* 0x000000ffff0c7224 */ /* 0x000fe400078e00ff */
[----:B------:R-:W-:-:S07]  /*119e0*/  IMAD.MOV.U32 R2, RZ, RZ, R14 ;  /* 0x000000ffff027224 */ /* 0x000fce00078e000e */
[----:B------:R-:W-:Y:S05]  /*119f0*/  WARPSYNC.COLLECTIVE R15, `(.L_x_402) ;  /* 0x000000000f087348 */ /* 0x000fea0003c00000 */
[----:B------:R0:W1:Y:S02]  /*11a00*/  SHFL.IDX P6, R14, R13, R12, R11 ;  /* 0x0000000c0d0e7389 */ /* 0x00006400000c000b */
[----:B01----:R-:W-:Y:S01]  /*11a10*/  ENDCOLLECTIVE ;  /* 0x000000000000791b */ /* 0x003fe20003800000 */
.L_x_402:
        /* <DEDUP_REMOVED lines=12> */
.L_x_403:
[----:B------:R-:W-:Y:S02]  /*11ae0*/  IMAD.MOV.U32 R13, RZ, RZ, R21 ;  /* 0x000000ffff0d7224 */ /* 0x000fe400078e0015 */
[----:B------:R-:W-:Y:S02]  /*11af0*/  IMAD.MOV.U32 R12, RZ, RZ, 0x1 ;  /* 0x00000001ff0c7424 */ /* 0x000fe400078e00ff */
[----:B------:R-:W-:-:S07]  /*11b00*/  IMAD.MOV.U32 R2, RZ, RZ, R14 ;  /* 0x000000ffff027224 */ /* 0x000fce00078e000e */
[----:B------:R-:W-:Y:S05]  /*11b10*/  WARPSYNC.COLLECTIVE R15, `(.L_x_404) ;  /* 0x000000000f087348 */ /* 0x000fea0003c00000 */
[----:B------:R0:W1:Y:S02]  /*11b20*/  SHFL.IDX P6, R14, R13, R12, R11 ;  /* 0x0000000c0d0e7389 */ /* 0x00006400000c000b */
[----:B01----:R-:W-:Y:S01]  /*11b30*/  ENDCOLLECTIVE ;  /* 0x000000000000791b */ /* 0x003fe20003800000 */
.L_x_404:
[----:B------:R-:W-:-:S05]  /*11b40*/  IADD3 R2, P1, R31, R2, RZ ;  /* 0x000000021f027210 */ /* 0x000fca0007f3e0ff */
[----:B------:R-:W-:Y:S01]  /*11b50*/  IMAD.X R3, RZ, RZ, R3, P1 ;  /* 0x000000ffff037224 */ /* 0x000fe200008e0603 */
[----:B------:R-:W-:Y:S02]  /*11b60*/  ISETP.LT.OR P1, PT, R19, 0x81, P0 ;  /* 0x000000811300780c */ /* 0x000fe40000721670 */
[----:B------:R-:W-:-:S11]  /*11b70*/  MOV R13, R20 ;  /* 0x00000014000d7202 */ /* 0x000fd60000000f00 */
[----:B------:R-:W-:Y:S01]  /*11b80*/  @!PT LDS RZ, [RZ] ;  /* 0x00000000fffff984 */ /* 0x000fe20000000800 */
[----:B------:R-:W-:Y:S01]  /*11b90*/  @!PT LDS RZ, [RZ] ;  /* 0x00000000fffff984 */ /* 0x000fe20000000800 */
[----:B------:R-:W-:Y:S01]  /*11ba0*/  @!PT LDS RZ, [RZ] ;  /* 0x00000000fffff984 */ /* 0x000fe20000000800 */
[----:B------:R0:W-:Y:S01]  /*11bb0*/  LDGSTS.E.BYPASS.LTC128B.128 [R4+0xe400], desc[UR52][R2.64], !P1 ;  /* 0x0e40000002047fae */ /* 0x0001e2000c901d74 */
[----:B------:R-:W-:Y:S01]  /*11bc0*/  ISETP.GE.AND P1, PT, R19, 0x11, PT ;  /* 0x000000111300780c */ /* 0x000fe20003f26270 */
[----:B------:R-:W-:-:S12]  /*11bd0*/  IMAD.MOV.U32 R21, RZ, RZ, R14 ;  /* 0x000000ffff157224 */ /* 0x000fd800078e000e */
[----:B0-----:R-:W-:Y:S05]  /*11be0*/  WARPSYNC.COLLECTIVE R15, `(.L_x_405) ;  /* 0x000000000f087348 */ /* 0x001fea0003c00000 */
[----:B------:R1:W2:Y:S02]  /*11bf0*/  SHFL.IDX P6, R14, R13, R12, R11 ;  /* 0x0000000c0d0e7389 */ /* 0x0002a400000c000b */
[----:B012---:R-:W-:Y:S01]  /*11c00*/  ENDCOLLECTIVE ;  /* 0x000000000000791b */ /* 0x007fe20003800000 */
.L_x_405:
[----:B------:R-:W-:Y:S02]  /*11c10*/  @P1 LOP3.LUT R30, R30, 0x10, RZ, 0xfc, !PT ;  /* 0x000000101e1e1812 */ /* 0x000fe400078efcff */
[----:B------:R-:W-:Y:S02]  /*11c20*/  ISETP.GE.AND P1, PT, R19, 0x51, PT ;  /* 0x000000511300780c */ /* 0x000fe40003f26270 */
[----:B------:R-:W-:-:S04]  /*11c30*/  LOP3.LUT R30, R30, 0xffffffdf, RZ, 0xc0, !PT ;  /* 0xffffffdf1e1e7812 */ /* 0x000fc800078ec0ff */
[----:B------:R-:W-:Y:S02]  /*11c40*/  @P3 LOP3.LUT R30, R30, 0x20, RZ, 0xfc, !PT ;  /* 0x000000201e1e3812 */ /* 0x000fe400078efcff */
[----:B------:R-:W-:Y:S02]  /*11c50*/  ISETP.GE.AND P3, PT, R19, 0x71, PT ;  /* 0x000000711300780c */ /* 0x000fe40003f66270 */
[----:B------:R-:W-:Y:S01]  /*11c60*/  LOP3.LUT R30, R30, 0xffffffbf, RZ, 0xc0, !PT ;  /* 0xffffffbf1e1e7812 */ /* 0x000fe200078ec0ff */
[----:B------:R-:W-:-:S03]  /*11c70*/  IMAD.MOV.U32 R2, RZ, RZ, R14 ;  /* 0x000000ffff027224 */ /* 0x000fc600078e000e */
[----:B------:R-:W-:Y:S02]  /*11c80*/  @P1 LOP3.LUT R30, R30, 0x40, RZ, 0xfc, !PT ;  /* 0x000000401e1e1812 */ /* 0x000fe400078efcff */
[----:B------:R-:W-:Y:S02]  /*11c90*/  ISETP.GE.AND P1, PT, R19, 0x81, PT ;  /* 0x000000811300780c */ /* 0x000fe40003f26270 */
[----:B------:R-:W-:-:S04]  /*11ca0*/  LOP3.LUT R30, R30, 0xfffffeff, RZ, 0xc0, !PT ;  /* 0xfffffeff1e1e7812 */ /* 0x000fc800078ec0ff */
[----:B------:R-:W-:Y:S02]  /*11cb0*/  @P2 LOP3.LUT R30, R30, 0x100, RZ, 0xfc, !PT ;  /* 0x000001001e1e2812 */ /* 0x000fe400078efcff */
[----:B------:R-:W-:Y:S02]  /*11cc0*/  ISETP.GE.AND P2, PT, R19, 0x91, PT ;  /* 0x000000911300780c */ /* 0x000fe40003f46270 */
[----:B------:R-:W-:-:S11]  /*11cd0*/  LOP3.LUT R30, R30, 0xfffffdff, RZ, 0xc0, !PT ;  /* 0xfffffdff1e1e7812 */ /* 0x000fd600078ec0ff */
[----:B------:R-:W-:Y:S01]  /*11ce0*/  @P2 LOP3.LUT R30, R30, 0x200, RZ, 0xfc, !PT ;  /* 0x000002001e1e2812 */ /* 0x000fe200078efcff */
[----:B------:R-:W-:Y:S06]  /*11cf0*/  BRA `(.L_x_406) ;  /* 0xffffffac00847947 */ /* 0x000fec000383ffff */
.L_x_314:
[----:B--2---:R2:W3:Y:S02]  /*11d00*/  SYNCS.PHASECHK.TRANS64.TRYWAIT P0, [R0+URZ+0x22840], R28 ;  /* 0x0228401c000075a7 */ /* 0x0044e4000800017f */
[----:B---3--:R-:W-:Y:S05]  /*11d10*/  @!P0 NANOSLEEP.SYNCS 0x989680 ;  /* 0x009896800000895d */ /* 0x008fea0003900000 */
[----:B------:R-:W3:Y:S02]  /*11d20*/  @!P0 SYNCS.PHASECHK.TRANS64 P0, [R0+URZ+0x22840], R28 ;  /* 0x0228401c000085a7 */ /* 0x000ee4000800007f */
[----:B---3--:R-:W-:Y:S05]  /*11d30*/  @!P0 BRA `(.L_x_314) ;  /* 0xfffffffc00f08947 */ /* 0x008fea000383ffff */
[----:B------:R-:W-:Y:S05]  /*11d40*/  BRA `(.L_x_407) ;  /* 0xffffffac00d87947 */ /* 0x000fea000383ffff */
.L_x_315:
[----:B------:R-:W-:Y:S01]  /*11d50*/  BSSY B0, `(.L_x_408) ;  /* 0x0000008000007945 */ /* 0x000fe20003800000 */
[----:B------:R-:W-:Y:S02]  /*11d60*/  IMAD.MOV.U32 R13, RZ, RZ, R6 ;  /* 0x000000ffff0d7224 */ /* 0x000fe400078e0006 */
[----:B------:R-:W-:Y:S02]  /*11d70*/  IMAD.MOV.U32 R12, RZ, RZ, RZ ;  /* 0x000000ffff0c7224 */ /* 0x000fe400078e00ff */
[----:B------:R-:W-:Y:S02]  /*11d80*/  IMAD.MOV.U32 R11, RZ, RZ, 0x181f ;  /* 0x0000181fff0b7424 */ /* 0x000fe400078e00ff */
[----:B------:R-:W-:-:S07]  /*11d90*/  IMAD.MOV.U32 R15, RZ, RZ, -0x1 ;  /* 0xffffffffff0f7424 */ /* 0x000fce00078e00ff */
[----:B012---:R-:W-:Y:S05]  /*11da0*/  WARPSYNC.COLLECTIVE R15, `(.L_x_409) ;  /* 0x000000000f087348 */ /* 0x007fea0003c00000 */
[----:B------:R3:W4:Y:S02]  /*11db0*/  SHFL.IDX P6, R14, R13, R12, R11 ;  /* 0x0000000c0d0e7389 */ /* 0x00072400000c000b */
[----:B01234-:R-:W-:Y:S01]  /*11dc0*/  ENDCOLLECTIVE ;  /* 0x000000000000791b */ /* 0x01ffe20003800000 */
.L_x_409:
[----:B------:R-:W-:Y:S05]  /*11dd0*/  BSYNC B0 ;  /* 0x0000000000007941 */ /* 0x000fea0003800000 */
.L_x_408:
        /* <DEDUP_REMOVED lines=8> */
.L_x_410:
[----:B------:R-:W-:Y:S02]  /*11e60*/  IMAD.MOV.U32 R13, RZ, RZ, R6 ;  /* 0x000000ffff0d7224 */ /* 0x000fe400078e0006 */
[----:B------:R-:W-:Y:S01]  /*11e70*/  IMAD.MOV.U32 R12, RZ, RZ, 0x1 ;  /* 0x00000001ff0c7424 */ /* 0x000fe200078e00ff */
[----:B------:R-:W-:-:S13]  /*11e80*/  LOP3.LUT P6, RZ, R30, 0x80, RZ, 0xc0, !PT ;  /* 0x000000801eff7812 */ /* 0x000fda00078cc0ff */
[----:B------:R-:W-:-:S05]  /*11e90*/  @P6 IADD3 R10, P0, R31, R14, RZ ;  /* 0x0000000e1f0a6210 */ /* 0x000fca0007f1e0ff */
[----:B------:R-:W-:Y:S02]  /*11ea0*/  @P6 IMAD.X R3, RZ, RZ, R2, P0 ;  /* 0x000000ffff036224 */ /* 0x000fe400000e0602 */
[----:B------:R-:W-:-:S05]  /*11eb0*/  @P6 IMAD.MOV.U32 R2, RZ, RZ, R10 ;  /* 0x000000ffff026224 */ /* 0x000fca00078e000a */
[----:B------:R-:W-:Y:S01]  /*11ec0*/  @!PT LDS RZ, [RZ] ;  /* 0x00000000fffff984 */ /* 0x000fe20000000800 */
[----:B------:R-:W-:Y:S01]  /*11ed0*/  @!PT LDS RZ, [RZ] ;  /* 0x00000000fffff984 */ /* 0x000fe20000000800 */
[----:B------:R-:W-:Y:S01]  /*11ee0*/  @!PT LDS RZ, [RZ] ;  /* 0x00000000fffff984 */ /* 0x000fe20000000800 */
[----:B------:R0:W-:Y:S02]  /*11ef0*/  @P6 LDGSTS.E.BYPASS.LTC128B.128 [R4+0x18400], desc[UR52][R2.64], !P2 ;  /* 0x1840000002046fae */ /* 0x0001e4000d101d74 */
[----:B0-----:R-:W-:Y:S05]  /*11f00*/  WARPSYNC.COLLECTIVE R15, `(.L_x_411) ;  /* 0x000000000f087348 */ /* 0x001fea0003c00000 */
[----:B------:R1:W2:Y:S02]  /*11f10*/  SHFL.IDX P6, R14, R13, R12, R11 ;  /* 0x0000000c0d0e7389 */ /* 0x0002a400000c000b */
[----:B012---:R-:W-:Y:S01]  /*11f20*/  ENDCOLLECTIVE ;  /* 0x000000000000791b */ /* 0x007fe20003800000 */
.L_x_411:
[----:B------:R-:W-:Y:S02]  /*11f30*/  IMAD.MOV.U32 R13, RZ, RZ, R8 ;  /* 0x000000ffff0d7224 */ /* 0x000fe400078e0008 */
[----:B------:R-:W-:-:S07]  /*11f40*/  IMAD.MOV.U32 R2, RZ, RZ, R14 ;  /* 0x000000ffff027224 */ /* 0x000fce00078e000e */
[----:B------:R-:W-:Y:S05]  /*11f50*/  WARPSYNC.COLLECTIVE R15, `(.L_x_412) ;  /* 0x000000000f087348 */ /* 0x000fea0003c00000 */
[----:B------:R0:W1:Y:S02]  /*11f60*/  SHFL.IDX P6, R14, R13, R12, R11 ;  /* 0x0000000c0d0e7389 */ /* 0x00006400000c000b */
[----:B01----:R-:W-:Y:S01]  /*11f70*/  ENDCOLLECTIVE ;  /* 0x000000000000791b */ /* 0x003fe20003800000 */
.L_x_412:
[----:B------:R-:W-:Y:S02]  /*11f80*/  IMAD.MOV.U32 R13, RZ, RZ, R6 ;  /* 0x000000ffff0d7224 */ /* 0x000fe400078e0006 */
[----:B------:R-:W-:Y:S01]  /*11f90*/  IMAD.MOV.U32 R12, RZ, RZ, 0x2 ;  /* 0x00000002ff0c7424 */ /* 0x000fe200078e00ff */
[----:B------:R-:W-:-:S13]  /*11fa0*/  LOP3.LUT P6, RZ, R30, 0x10, RZ, 0xc0, !PT ;  /* 0x000000101eff7812 */ /* 0x000fda00078cc0ff */
[----:B------:R-:W-:-:S04]  /*11fb0*/  @P6 IADD3 R10, P0, R31, R14, RZ ;  /* 0x0000000e1f0a6210 */ /* 0x000fc80007f1e0ff */
[----:B------:R-:W-:Y:S01]  /*11fc0*/  @P6 IADD3.X R3, RZ, R2, RZ, P0, !PT ;  /* 0x00000002ff036210 */ /* 0x000fe200007fe4ff */
[----:B------:R-:W-:-:S05]  /*11fd0*/  @P6 IMAD.MOV.U32 R2, RZ, RZ, R10 ;  /* 0x000000ffff026224 */ /* 0x000fca00078e000a */
[----:B------:R-:W-:Y:S01]  /*11fe0*/  @!PT LDS RZ, [RZ] ;  /* 0x00000000fffff984 */ /* 0x000fe20000000800 */
[----:B------:R-:W-:Y:S01]  /*11ff0*/  @!PT LDS RZ, [RZ] ;  /* 0x00000000fffff984 */ /* 0x000fe20000000800 */
[----:B------:R-:W-:Y:S01]  /*12000*/  @!PT LDS RZ, [RZ] ;  /* 0x00000000fffff984 */ /* 0x000fe20000000800 */
[----:B------:R0:W-:Y:S03]  /*12010*/  @P6 LDGSTS.E.BYPASS.LTC128B.128 [R4+0x18c00], desc[UR52][R2.64], !P2 ;  /* 0x18c0000002046fae */ /* 0x0001e6000d101d74 */
[----:B0-----:R-:W-:Y:S05]  /*12020*/  WARPSYNC.COLLECTIVE R15, `(.L_x_413) ;  /* 0x000000000f087348 */ /* 0x001fea0003c00000 */
[----:B------:R1:W2:Y:S02]  /*12030*/  SHFL.IDX P6, R14, R13, R12, R11 ;  /* 0x0000000c0d0e7389 */ /* 0x0002a400000c000b */
[----:B012---:R-:W-:Y:S01]  /*12040*/  ENDCOLLECTIVE ;  /* 0x000000000000791b */ /* 0x007fe20003800000 */
.L_x_413:
[----:B------:R-:W-:Y:S02]  /*12050*/  IMAD.MOV.U32 R13, RZ, RZ, R8 ;  /* 0x000000ffff0d7224 */ /* 0x000fe400078e0008 */
[----:B------:R-:W-:-:S07]  /*12060*/  IMAD.MOV.U32 R2, RZ, RZ, R14 ;  /* 0x000000ffff027224 */ /* 0x000fce00078e000e */
[----:B------:R-:W-:Y:S05]  /*12070*/  WARPSYNC.COLLECTIVE R15, `(.L_x_414) ;  /* 0x000000000f087348 */ /* 0x000fea0003c00000 */
[----:B------:R0:W1:Y:S02]  /*12080*/  SHFL.IDX P6, R14, R13, R12, R11 ;  /* 0x0000000c0d0e7389 */ /* 0x00006400000c000b */
[----:B01----:R-:W-:Y:S01]  /*12090*/  ENDCOLLECTIVE ;  /* 0x000000000000791b */ /* 0x003fe20003800000 */
.L_x_414:
[----:B------:R-:W-:Y:S02]  /*120a0*/  IMAD.MOV.U32 R13, RZ, RZ, R6 ;  /* 0x000000ffff0d7224 */ /* 0x000fe400078e0006 */
[----:B------:R-:W-:Y:S01]  /*120b0*/  IMAD.MOV.U32 R12, RZ, RZ, 0x3 ;  /* 0x00000003ff0c7424 */ /* 0x000fe200078e00ff */
[----:B------:R-:W-:-:S05]  /*120c0*/  @P5 IADD3 R14, P0, R31, R14, RZ ;  /* 0x0000000e1f0e5210 */ /* 0x000fca0007f1e0ff */
[----:B------:R-:W-:Y:S02]  /*120d0*/  @P5 IMAD.X R9, RZ, RZ, R2, P0 ;  /* 0x000000ffff095224 */ /* 0x000fe400000e0602 */
[----:B------:R-:W-:-:S07]  /*120e0*/  @P5 IMAD.MOV.U32 R2, RZ, RZ, R14 ;  /* 0x000000ffff025224 */ /* 0x000fce00078e000e */
[----:B------:R-:W-:Y:S05]  /*120f0*/  WARPSYNC.COLLECTIVE R15, `(.L_x_415) ;  /* 0x000000000f087348 */ /* 0x000fea0003c00000 */
[----:B------:R0:W1:Y:S02]  /*12100*/  SHFL.IDX P6, R14, R13, R12, R11 ;  /* 0x0000000c0d0e7389 */ /* 0x00006400000c000b */
[----:B01----:R-:W-:Y:S01]  /*12110*/  ENDCOLLECTIVE ;  /* 0x000000000000791b */ /* 0x003fe20003800000 */
.L_x_415:
[----:B------:R-:W-:-:S05]  /*12120*/  @P5 IMAD.MOV.U32 R3, RZ, RZ, R9 ;  /* 0x000000ffff035224 */ /* 0x000fca00078e0009 */
[----:B------:R-:W-:Y:S01]  /*12130*/  @!PT LDS RZ, [RZ] ;  /* 0x00000000fffff984 */ /* 0x000fe20000000800 */
[----:B------:R-:W-:Y:S01]  /*12140*/  @!PT LDS RZ, [RZ] ;  /* 0x00000000fffff984 */ /* 0x000fe20000000800 */
[----:B------:R-:W-:Y:S01]  /*12150*/  @!PT LDS RZ, [RZ] ;  /* 0x00000000fffff984 */ /* 0x000fe20000000800 */
[----:B------:R0:W-:Y:S01]  /*12160*/  @P5 LDGSTS.E.BYPASS.LTC128B.128 [R4+0x19400], desc[UR52][R2.64], !P2 ;  /* 0x1940000002045fae */ /* 0x0001e2000d101d74 */
[----:B------:R-:W-:Y:S01]  /*12170*/  LOP3.LUT P5, RZ, R30, 0x40, RZ, 0xc0, !PT ;  /* 0x000000401eff7812 */ /* 0x000fe200078ac0ff */
[----:B------:R-:W-:Y:S02]  /*12180*/  IMAD.MOV.U32 R13, RZ, RZ, R8 ;  /* 0x000000ffff0d7224 */ /* 0x000fe400078e0008 */
[----:B0-----:R-:W-:-:S10]  /*12190*/  IMAD.MOV.U32 R2, RZ, RZ, R14 ;  /* 0x000000ffff027224 */ /* 0x001fd400078e000e */
[----:B------:R-:W-:Y:S05]  /*121a0*/  WARPSYNC.COLLECTIVE R15, `(.L_x_416) ;  /* 0x000000000f087348 */ /* 0x000fea0003c00000 */
[----:B------:R0:W1:Y:S02]  /*121b0*/  SHFL.IDX P6, R14, R13, R12, R11 ;  /* 0x0000000c0d0e7389 */ /* 0x00006400000c000b */
[----:B01----:R-:W-:Y:S01]  /*121c0*/  ENDCOLLECTIVE ;  /* 0x000000000000791b */ /* 0x003fe20003800000 */
.L_x_416:
[----:B------:R-:W-:Y:S01]  /*121d0*/  IMAD.MOV.U32 R13, RZ, RZ, R6 ;  /* 0x000000ffff0d7224 */ /* 0x000fe200078e0006 */
[----:B------:R-:W-:Y:S02]  /*121e0*/  MOV R12, 0x4 ;  /* 0x00000004000c7802 */ /* 0x000fe40000000f00 */
[----:B------:R-:W-:-:S05]  /*121f0*/  @P4 IADD3 R14, P0, R31, R14, RZ ;  /* 0x0000000e1f0e4210 */ /* 0x000fca0007f1e0ff */
[----:B------:R-:W-:Y:S02]  /*12200*/  @P4 IMAD.X R9, RZ, RZ, R2, P0 ;  /* 0x000000ffff094224 */ /* 0x000fe400000e0602 */
[----:B------:R-:W-:-:S07]  /*12210*/  @P4 IMAD.MOV.U32 R2, RZ, RZ, R14 ;  /* 0x000000ffff024224 */ /* 0x000fce00078e000e */
[----:B------:R-:W-:Y:S05]  /*12220*/  WARPSYNC.COLLECTIVE R15, `(.L_x_417) ;  /* 0x000000000f087348 */ /* 0x000fea0003c00000 */
[----:B------:R0:W1:Y:S02]  /*12230*/  SHFL.IDX P6, R14, R13, R12, R11 ;  /* 0x0000000c0d0e7389 */ /* 0x00006400000c000b */
[----:B01----:R-:W-:Y:S01]  /*12240*/  ENDCOLLECTIVE ;  /* 0x000000000000791b */ /* 0x003fe20003800000 */
.L_x_417:
        /* <DEDUP_REMOVED lines=11> */
.L_x_418:
        /* <DEDUP_REMOVED lines=8> */
.L_x_419:
        /* <DEDUP_REMOVED lines=11> */
.L_x_420:
        /* <DEDUP_REMOVED lines=8> */
.L_x_421:
[----:B------:R-:W-:-:S05]  /*124b0*/  @P5 IMAD.MOV.U32 R3, RZ, RZ, R9 ;  /* 0x000000ffff035224 */ /* 0x000fca00078e0009 */
[----:B------:R-:W-:Y:S01]  /*124c0*/  @!PT LDS RZ, [RZ] ;  /* 0x00000000fffff984 */ /* 0x000fe20000000800 */
[----:B------:R-:W-:Y:S01]  /*124d0*/  @!PT LDS RZ, [RZ] ;  /* 0x00000000fffff984 */ /* 0x000fe20000000800 */
[----:B------:R-:W-:Y:S01]  /*124e0*/  @!PT LDS RZ, [RZ] ;  /* 0x00000000fffff984 */ /* 0x000fe20000000800 */
[----:B------:R0:W-:Y:S01]  /*124f0*/  @P5 LDGSTS.E.BYPASS.LTC128B.128 [R4+0x1ac00], desc[UR52][R2.64], !P2 ;  /* 0x1ac0000002045fae */ /* 0x0001e2000d101d74 */
[----:B------:R-:W-:Y:S02]  /*12500*/  IMAD.MOV.U32 R13, RZ, RZ, R8 ;  /* 0x000000ffff0d7224 */ /* 0x000fe400078e0008 */
[----:B0-----:R-:W-:-:S07]  /*12510*/  IMAD.MOV.U32 R2, RZ, RZ, R14 ;  /* 0x000000ffff027224 */ /* 0x001fce00078e000e */
[----:B------:R-:W-:Y:S05]  /*12520*/  WARPSYNC.COLLECTIVE R15, `(.L_x_422) ;  /* 0x000000000f087348 */ /* 0x000fea0003c00000 */
[----:B------:R0:W1:Y:S02]  /*12530*/  SHFL.IDX P6, R14, R13, R12, R11 ;  /* 0x0000000c0d0e7389 */ /* 0x00006400000c000b */
[----:B01----:R-:W-:Y:S01]  /*12540*/  ENDCOLLECTIVE ;  /* 0x000000000000791b */ /* 0x003fe20003800000 */
.L_x_422:
[----:B------:R-:W-:Y:S02]  /*12550*/  IMAD.MOV.U32 R13, RZ, RZ, R6 ;  /* 0x000000ffff0d7224 */ /* 0x000fe400078e0006 */
[----:B------:R-:W-:Y:S01]  /*12560*/  IMAD.MOV.U32 R12, RZ, RZ, 0x7 ;  /* 0x00000007ff0c7424 */ /* 0x000fe200078e00ff */
[----:B------:R-:W-:-:S04]  /*12570*/  @P4 IADD3 R14, P0, R31, R14, RZ ;  /* 0x0000000e1f0e4210 */ /* 0x000fc80007f1e0ff */
[----:B------:R-:W-:Y:S01]  /*12580*/  @P4 IADD3.X R9, RZ, R2, RZ, P0, !PT ;  /* 0x00000002ff094210 */ /* 0x000fe200007fe4ff */
[----:B------:R-:W-:-:S08]  /*12590*/  @P4 IMAD.MOV.U32 R2, RZ, RZ, R14 ;  /* 0x000000ffff024224 */ /* 0x000fd000078e000e */
[----:B------:R-:W-:Y:S05]  /*125a0*/  WARPSYNC.COLLECTIVE R15, `(.L_x_423) ;  /* 0x000000000f087348 */ /* 0x000fea0003c00000 */
[----:B------:R0:W1:Y:S02]  /*125b0*/  SHFL.IDX P6, R14, R13, R12, R11 ;  /* 0x0000000c0d0e7389 */ /* 0x00006400000c000b */
[----:B01----:R-:W-:Y:S01]  /*125c0*/  ENDCOLLECTIVE ;  /* 0x000000000000791b */ /* 0x003fe20003800000 */
.L_x_423:
[----:B------:R-:W-:-:S05]  /*125d0*/  @P4 IMAD.MOV.U32 R3, RZ, RZ, R9 ;  /* 0x000000ffff034224 */ /* 0x000fca00078e0009 */
[----:B------:R-:W-:Y:S01]  /*125e0*/  @!PT LDS RZ, [RZ] ;  /* 0x00000000fffff984 */ /* 0x000fe20000000800 */
[----:B------:R-:W-:Y:S01]  /*125f0*/  @!PT LDS RZ, [RZ] ;  /* 0x00000000fffff984 */ /* 0x000fe20000000800 */
[----:B------:R-:W-:Y:S01]  /*12600*/  @!PT LDS RZ, [RZ] ;  /* 0x00000000fffff984 */ /* 0x000fe20000000800 */
[----:B------:R0:W-:Y:S01]  /*12610*/  @P4 LDGSTS.E.BYPASS.LTC128B.128 [R4+0x1b400], desc[UR52][R2.64], !P2 ;  /* 0x1b40000002044fae */ /* 0x0001e2000d101d74 */
[----:B------:R-:W-:Y:S02]  /*12620*/  IMAD.MOV.U32 R13, RZ, RZ, R8 ;  /* 0x000000ffff0d7224 */ /* 0x000fe400078e0008 */
[----:B------:R-:W-:-:S07]  /*12630*/  IMAD.MOV.U32 R6, RZ, RZ, R14 ;  /* 0x000000ffff067224 */ /* 0x000fce00078e000e */
[----:B0-----:R-:W-:Y:S05]  /*12640*/  WARPSYNC.COLLECTIVE R15, `(.L_x_424) ;  /* 0x000000000f087348 */ /* 0x001fea0003c00000 */
[----:B------:R1:W2:Y:S02]  /*12650*/  SHFL.IDX P6, R14, R13, R12, R11 ;  /* 0x0000000c0d0e7389 */ /* 0x0002a400000c000b */
[----:B012---:R-:W-:Y:S01]  /*12660*/  ENDCOLLECTIVE ;  /* 0x000000000000791b */ /* 0x007fe20003800000 */
.L_x_424:
[----:B------:R-:W-:Y:S02]  /*12670*/  IMAD.MOV.U32 R13, RZ, RZ, R5 ;  /* 0x000000ffff0d7224 */ /* 0x000fe400078e0005 */
[----:B------:R-:W-:Y:S01]  /*12680*/  IMAD.MOV.U32 R12, RZ, RZ, RZ ;  /* 0x000000ffff0c7224 */ /* 0x000fe200078e00ff */
[----:B------:R-:W-:-:S05]  /*12690*/  @P3 IADD3 R14, P0, R31, R14, RZ ;  /* 0x0000000e1f0e3210 */ /* 0x000fca0007f1e0ff */
[----:B------:R-:W-:-:S08]  /*126a0*/  @P3 IMAD.MOV.U32 R2, RZ, RZ, R14 ;  /* 0x000000ffff023224 */ /* 0x000fd000078e000e */
[----:B------:R-:W-:Y:S05]  /*126b0*/  WARPSYNC.COLLECTIVE R15, `(.L_x_425) ;  /* 0x000000000f087348 */ /* 0x000fea0003c00000 */
[----:B------:R0:W1:Y:S02]  /*126c0*/  SHFL.IDX P6, R14, R13, R12, R11 ;  /* 0x0000000c0d0e7389 */ /* 0x00006400000c000b */
[----:B01----:R-:W-:Y:S01]  /*126d0*/  ENDCOLLECTIVE ;  /* 0x000000000000791b */ /* 0x003fe20003800000 */
.L_x_425:
[----:B------:R-:W-:-:S04]  /*126e0*/  @P3 IMAD.X R9, RZ, RZ, R6, P0 ;  /* 0x000000ffff093224 */ /* 0x000fc800000e0606 */
        /* <DEDUP_REMOVED lines=10> */
.L_x_426:
[----:B------:R-:W-:Y:S01]  /*12790*/  MOV R13, R5 ;  /* 0x00000005000d7202 */ /* 0x000fe20000000f00 */
[----:B------:R-:W-:Y:S01]  /*127a0*/  IMAD.MOV.U32 R12, RZ, RZ, 0x1 ;  /* 0x00000001ff0c7424 */ /* 0x000fe200078e00ff */
[----:B------:R-:W-:-:S05]  /*127b0*/  @P1 IADD3 R14, P0, R31, R14, RZ ;  /* 0x0000000e1f0e1210 */ /* 0x000fca0007f1e0ff */
[----:B------:R-:W-:Y:S02]  /*127c0*/  @P1 IMAD.X R9, RZ, RZ, R2, P0 ;  /* 0x000000ffff091224 */ /* 0x000fe400000e0602 */
[----:B------:R-:W-:-:S07]  /*127d0*/  @P1 IMAD.MOV.U32 R2, RZ, RZ, R14 ;  /* 0x000000ffff021224 */ /* 0x000fce00078e000e */
[----:B------:R-:W-:Y:S05]  /*127e0*/  WARPSYNC.COLLECTIVE R15, `(.L_x_427) ;  /* 0x000000000f087348 */ /* 0x000fea0003c00000 */
[----:B------:R0:W1:Y:S02]  /*127f0*/  SHFL.IDX P6, R14, R13, R12, R11 ;  /* 0x0000000c0d0e7389 */ /* 0x00006400000c000b */
[----:B01----:R-:W-:Y:S01]  /*12800*/  ENDCOLLECTIVE ;  /* 0x000000000000791b */ /* 0x003fe20003800000 */
.L_x_427:
        /* <DEDUP_REMOVED lines=10> */
.L_x_428:
[----:B------:R-:W-:Y:S05]  /*128b0*/  BRA `(.L_x_429) ;  /* 0xffffffa800987947 */ /* 0x000fea000383ffff */
.L_x_320:
[----:B------:R-:W-:Y:S02]  /*128c0*/  IMAD.MOV.U32 R13, RZ, RZ, R6 ;  /* 0x000000ffff0d7224 */ /* 0x000fe400078e0006 */
[----:B------:R-:W-:Y:S02]  /*128d0*/  IMAD.MOV.U32 R12, RZ, RZ, RZ ;  /* 0x000000ffff0c7224 */ /* 0x000fe400078e00ff */
[----:B------:R-:W-:Y:S02]  /*128e0*/  IMAD.MOV.U32 R11, RZ, RZ, 0x181f ;  /* 0x0000181fff0b7424 */ /* 0x000fe400078e00ff */
[----:B------:R-:W-:Y:S02]  /*128f0*/  IMAD.MOV.U32 R15, RZ, RZ, -0x1 ;  /* 0xffffffffff0f7424 */ /* 0x000fe400078e00ff */
[----:B------:R-:W-:Y:S02]  /*12900*/  IMAD R5, R5, UR41, RZ ;  /* 0x0000002905057c24 */ /* 0x000fe4000f8e02ff */
[----:B------:R-:W-:-:S07]  /*12910*/  IMAD.IADD R4, R17, 0x1, R4 ;  /* 0x0000000111047824 */ /* 0x000fce00078e0204 */
[----:B-----5:R-:W-:Y:S05]  /*12920*/  WARPSYNC.COLLECTIVE R15, `(.L_x_430) ;  /* 0x000000000f087348 */ /* 0x020fea0003c00000 */
[----:B------:R0:W1:Y:S02]  /*12930*/  SHFL.IDX P6, R14, R13, R12, R11 ;  /* 0x0000000c0d0e7389 */ /* 0x00006400000c000b */
[----:B01---5:R-:W-:Y:S01]  /*12940*/  ENDCOLLECTIVE ;  /* 0x000000000000791b */ /* 0x023fe20003800000 */
.L_x_430:
[C---:B------:R-:W-:Y:S01]  /*12950*/  VIADD R8, R4.reuse, 0x10 ;  /* 0x0000001004087836 */ /* 0x040fe20000000000 */
[----:B------:R-:W-:Y:S01]  /*12960*/  ISETP.GE.AND P2, PT, R4, R5, PT ;  /* 0x000000050400720c */ /* 0x000fe20003f46270 */
[----:B------:R-:W-:Y:S02]  /*12970*/  IMAD.MOV.U32 R13, RZ, RZ, R0 ;  /* 0x000000ffff0d7224 */ /* 0x000fe400078e0000 */
[----:B------:R-:W-:-:S10]  /*12980*/  IMAD.MOV.U32 R2, RZ, RZ, R14 ;  /* 0x000000ffff027224 */ /* 0x000fd400078e000e */
[----:B------:R-:W-:Y:S05]  /*12990*/  WARPSYNC.COLLECTIVE R15, `(.L_x_431) ;  /* 0x000000000f087348 */ /* 0x000fea0003c00000 */
[----:B------:R0:W1:Y:S02]  /*129a0*/  SHFL.IDX P6, R14, R13, R12, R11 ;  /* 0x0000000c0d0e7389 */ /* 0x00006400000c000b */
[----:B01----:R-:W-:Y:S01]  /*129b0*/  ENDCOLLECTIVE ;  /* 0x000000000000791b */ /* 0x003fe20003800000 */
.L_x_431:
[----:B------:R-:W-:Y:S02]  /*129c0*/  IMAD.MOV.U32 R13, RZ, RZ, R6 ;  /* 0x000000ffff0d7224 */ /* 0x000fe400078e0006 */
[----:B------:R-:W-:Y:S01]  /*129d0*/  IMAD.MOV.U32 R12, RZ, RZ, 0x1 ;  /* 0x00000001ff0c7424 */ /* 0x000fe200078e00ff */
[----:B------:R-:W-:-:S05]  /*129e0*/  @!P2 IADD3 R14, P1, R31, R14, RZ ;  /* 0x0000000e1f0ea210 */ /* 0x000fca0007f3e0ff */
[----:B------:R-:W-:Y:S02]  /*129f0*/  @!P2 IMAD.X R3, RZ, RZ, R2, P1 ;  /* 0x000000ffff03a224 */ /* 0x000fe400008e0602 */
[----:B------:R-:W-:-:S07]  /*12a00*/  @!P2 IMAD.MOV.U32 R2, RZ, RZ, R14 ;  /* 0x000000ffff02a224 */ /* 0x000fce00078e000e */
[----:B------:R-:W-:Y:S05]  /*12a10*/  WARPSYNC.COLLECTIVE R15, `(.L_x_432) ;  /* 0x000000000f087348 */ /* 0x000fea0003c00000 */
[----:B------:R0:W1:Y:S02]  /*12a20*/  SHFL.IDX P6, R14, R13, R12, R11 ;  /* 0x0000000c0d0e7389 */ /* 0x00006400000c000b */
[----:B01----:R-:W-:Y:S01]  /*12a30*/  ENDCOLLECTIVE ;  /* 0x000000000000791b */ /* 0x003fe20003800000 */
.L_x_432:
[----:B------:R-:W-:Y:S01]  /*12a40*/  @!PT LDS RZ, [RZ] ;  /* 0x00000000fffff984 */ /* 0x000fe20000000800 */
[----:B------:R-:W-:Y:S01]  /*12a50*/  @!PT LDS RZ, [RZ] ;  /* 0x00000000fffff984 */ /* 0x000fe20000000800 */
[----:B------:R-:W-:Y:S01]  /*12a60*/  @!PT LDS RZ, [RZ] ;  /* 0x00000000fffff984 */ /* 0x000fe20000000800 */
[----:B------:R0:W-:Y:S01]  /*12a70*/  @!P2 LDGSTS.E.BYPASS.LTC128B.128 [R10+0x14400], desc[UR52][R2.64], !P0 ;  /* 0x14400000020aafae */ /* 0x0001e2000c101d74 */
[----:B------:R-:W-:Y:S01]  /*12a80*/  ISETP.GE.AND P2, PT, R8, R5, PT ;  /* 0x000000050800720c */ /* 0x000fe20003f46270 */
[----:B------:R-:W-:Y:S01]  /*12a90*/  VIADD R8, R4, 0x20 ;  /* 0x0000002004087836 */ /* 0x000fe20000000000 */
[----:B------:R-:W-:Y:S01]  /*12aa0*/  MOV R13, R0 ;  /* 0x00000000000d7202 */ /* 0x000fe20000000f00 */
[----:B------:R-:W-:-:S10]  /*12ab0*/  IMAD.MOV.U32 R7, RZ, RZ, R14 ;  /* 0x000000ffff077224 */ /* 0x000fd400078e000e */
[----:B0-----:R-:W-:Y:S05]  /*12ac0*/  WARPSYNC.COLLECTIVE R15, `(.L_x_433) ;  /* 0x000000000f087348 */ /* 0x001fea0003c00000 */
[----:B------:R1:W2:Y:S02]  /*12ad0*/  SHFL.IDX P6, R14, R13, R12, R11 ;  /* 0x0000000c0d0e7389 */ /* 0x0002a400000c000b */
[----:B012---:R-:W-:Y:S01]  /*12ae0*/  ENDCOLLECTIVE ;  /* 0x000000000000791b */ /* 0x007fe20003800000 */
.L_x_433:
[----:B------:R-:W-:Y:S02]  /*12af0*/  IMAD.MOV.U32 R13, RZ, RZ, R6 ;  /* 0x000000ffff0d7224 */ /* 0x000fe400078e0006 */
[----:B------:R-:W-:Y:S01]  /*12b00*/  IMAD.MOV.U32 R12, RZ, RZ, 0x2 ;  /* 0x00000002ff0c7424 */ /* 0x000fe200078e00ff */
[----:B------:R-:W-:-:S13]  /*12b10*/  @!P2 IADD3 R2, P1, R31, R14, RZ ;  /* 0x0000000e1f02a210 */ /* 0x000fda0007f3e0ff */
[----:B------:R-:W-:Y:S05]  /*12b20*/  WARPSYNC.COLLECTIVE R15, `(.L_x_434) ;  /* 0x000000000f087348 */ /* 0x000fea0003c00000 */
[----:B------:R0:W1:Y:S02]  /*12b30*/  SHFL.IDX P6, R14, R13, R12, R11 ;  /* 0x0000000c0d0e7389 */ /* 0x00006400000c000b */
[----:B01----:R-:W-:Y:S01]  /*12b40*/  ENDCOLLECTIVE ;  /* 0x000000000000791b */ /* 0x003fe20003800000 */
.L_x_434:
[----:B------:R-:W-:-:S05]  /*12b50*/  @!P2 IMAD.X R3, RZ, RZ, R7, P1 ;  /* 0x000000ffff03a224 */ /* 0x000fca00008e0607 */
[----:B------:R-:W-:Y:S01]  /*12b60*/  @!PT LDS RZ, [RZ] ;  /* 0x00000000fffff984 */ /* 0x000fe20000000800 */
[----:B------:R-:W-:Y:S01]  /*12b70*/  @!PT LDS RZ, [RZ] ;  /* 0x00000000fffff984 */ /* 0x000fe20000000800 */
[----:B------:R-:W-:Y:S01]  /*12b80*/  @!PT LDS RZ, [RZ] ;  /* 0x00000000fffff984 */ /* 0x000fe20000000800 */
[----:B------:R0:W-:Y:S01]  /*12b90*/  @!P2 LDGSTS.E.BYPASS.LTC128B.128 [R10+0x14c00], desc[UR52][R2.64], !P0 ;  /* 0x14c00000020aafae */ /* 0x0001e2000c101d74 */
[----:B------:R-:W-:Y:S01]  /*12ba0*/  ISETP.GE.AND P2, PT, R8, R5, PT ;  /* 0x000000050800720c */ /* 0x000fe20003f46270 */
[----:B------:R-:W-:Y:S02]  /*12bb0*/  VIADD R8, R4, 0x30 ;  /* 0x0000003004087836 */ /* 0x000fe40000000000 */
[----:B------:R-:W-:Y:S02]  /*12bc0*/  IMAD.MOV.U32 R13, RZ, RZ, R0 ;  /* 0x000000ffff0d7224 */ /* 0x000fe400078e0000 */
[----:B------:R-:W-:-:S08]  /*12bd0*/  IMAD.MOV.U32 R7, RZ, RZ, R14 ;  /* 0x000000ffff077224 */ /* 0x000fd000078e000e */
[----:B0-----:R-:W-:Y:S05]  /*12be0*/  WARPSYNC.COLLECTIVE R15, `(.L_x_435) ;  /* 0x000000000f087348 */ /* 0x001fea0003c00000 */
[----:B------:R1:W2:Y:S02]  /*12bf0*/  SHFL.IDX P6, R14, R13, R12, R11 ;  /* 0x0000000c0d0e7389 */ /* 0x0002a400000c000b */
[----:B012---:R-:W-:Y:S01]  /*12c00*/  ENDCOLLECTIVE ;  /* 0x000000000000791b */ /* 0x007fe20003800000 */
.L_x_435:
[----:B------:R-:W-:Y:S02]  /*12c10*/  IMAD.MOV.U32 R13, RZ, RZ, R6 ;  /* 0x000000ffff0d7224 */ /* 0x000fe400078e0006 */
[----:B------:R-:W-:Y:S01]  /*12c20*/  IMAD.MOV.U32 R12, RZ, RZ, 0x3 ;  /* 0x00000003ff0c7424 */ /* 0x000fe200078e00ff */
[----:B------:R-:W-:-:S13]  /*12c30*/  @!P2 IADD3 R2, P1, R31, R14, RZ ;  /* 0x0000000e1f02a210 */ /* 0x000fda0007f3e0ff */
[----:B------:R-:W-:Y:S05]  /*12c40*/  WARPSYNC.COLLECTIVE R15, `(.L_x_436) ;  /* 0x000000000f087348 */ /* 0x000fea0003c00000 */
[----:B------:R0:W1:Y:S02]  /*12c50*/  SHFL.IDX P6, R14, R13, R12, R11 ;  /* 0x0000000c0d0e7389 */ /* 0x00006400000c000b */
[----:B01----:R-:W-:Y:S01]  /*12c60*/  ENDCOLLECTIVE ;  /* 0x000000000000791b */ /* 0x003fe20003800000 */
.L_x_436:
        /* <DEDUP_REMOVED lines=12> */
.L_x_437:
[----:B------:R-:W-:Y:S02]  /*12d30*/  IMAD.MOV.U32 R13, RZ, RZ, R6 ;  /* 0x000000ffff0d7224 */ /* 0x000fe400078e0006 */
[----:B------:R-:W-:Y:S01]  /*12d40*/  IMAD.MOV.U32 R12, RZ, RZ, 0x4 ;  /* 0x00000004ff0c7424 */ /* 0x000fe200078e00ff */
[----:B------:R-:W-:-:S13]  /*12d50*/  @!P2 IADD3 R2, P1, R31, R14, RZ ;  /* 0x0000000e1f02a210 */ /* 0x000fda0007f3e0ff */
[----:B------:R-:W-:Y:S05]  /*12d60*/  WARPSYNC.COLLECTIVE R15, `(.L_x_438) ;  /* 0x000000000f087348 */ /* 0x000fea0003c00000 */
[----:B------:R0:W1:Y:S02]  /*12d70*/  SHFL.IDX P6, R14, R13, R12, R11 ;  /* 0x0000000c0d0e7389 */ /* 0x00006400000c000b */
[----:B01----:R-:W-:Y:S01]  /*12d80*/  ENDCOLLECTIVE ;  /* 0x000000000000791b */ /* 0x003fe20003800000 */
.L_x_438:
[----:B------:R-:W-:-:S05]  /*12d90*/  @!P2 IMAD.X R3, RZ, RZ, R7, P1 ;  /* 0x000000ffff03a224 */ /* 0x000fca00008e0607 */
[----:B------:R-:W-:Y:S01]  /*12da0*/  @!PT LDS RZ, [RZ] ;  /* 0x00000000fffff984 */ /* 0x000fe20000000800 */
[----:B------:R-:W-:Y:S01]  /*12db0*/  @!PT LDS RZ, [RZ] ;  /* 0x00000000fffff984 */ /* 0x000fe20000000800 */
[----:B------:R-:W-:Y:S01]  /*12dc0*/  @!PT LDS RZ, [RZ] ;  /* 0x00000000fffff984 */ /* 0x000fe20000000800 */
[----:B------:R0:W-:Y:S01]  /*12dd0*/  @!P2 LDGSTS.E.BYPASS.LTC128B.128 [R10+0x15c00], desc[UR52][R2.64], !P0 ;  /* 0x15c00000020aafae */ /* 0x0001e2000c101d74 */
[----:B------:R-:W-:Y:S01]  /*12de0*/  ISETP.GE.AND P2, PT, R8, R5, PT ;  /* 0x000000050800720c */ /* 0x000fe20003f46270 */
[----:B------:R-:W-:Y:S02]  /*12df0*/  VIADD R8, R4, 0x50 ;  /* 0x0000005004087836 */ /* 0x000fe40000000000 */
[----:B------:R-:W-:Y:S01]  /*12e00*/  IMAD.MOV.U32 R13, RZ, RZ, R0 ;  /* 0x000000ffff0d7224 */ /* 0x000fe200078e0000 */
[----:B------:R-:W-:-:S09]  /*12e10*/  MOV R7, R14 ;  /* 0x0000000e00077202 */ /* 0x000fd20000000f00 */
[----:B0-----:R-:W-:Y:S05]  /*12e20*/  WARPSYNC.COLLECTIVE R15, `(.L_x_439) ;  /* 0x000000000f087348 */ /* 0x001fea0003c00000 */
[----:B------:R1:W2:Y:S02]  /*12e30*/  SHFL.IDX P6, R14, R13, R12, R11 ;  /* 0x0000000c0d0e7389 */ /* 0x0002a400000c000b */
[----:B012---:R-:W-:Y:S01]  /*12e40*/  ENDCOLLECTIVE ;  /* 0x000000000000791b */ /* 0x007fe20003800000 */
.L_x_439:
[----:B------:R-:W-:Y:S02]  /*12e50*/  IMAD.MOV.U32 R13, RZ, RZ, R6 ;  /* 0x000000ffff0d7224 */ /* 0x000fe400078e0006 */
[----:B------:R-:W-:Y:S01]  /*12e60*/  IMAD.MOV.U32 R12, RZ, RZ, 0x5 ;  /* 0x00000005ff0c7424 */ /* 0x000fe200078e00ff */
[----:B------:R-:W-:-:S13]  /*12e70*/  @!P2 IADD3 R2, P1, R31, R14, RZ ;  /* 0x0000000e1f02a210 */ /* 0x000fda0007f3e0ff */
[----:B------:R-:W-:Y:S05]  /*12e80*/  WARPSYNC.COLLECTIVE R15, `(.L_x_440) ;  /* 0x000000000f087348 */ /* 0x000fea0003c00000 */
[----:B------:R0:W1:Y:S02]  /*12e90*/  SHFL.IDX P6, R14, R13, R12, R11 ;  /* 0x0000000c0d0e7389 */ /* 0x00006400000c000b */
[----:B01----:R-:W-:Y:S01]  /*12ea0*/  ENDCOLLECTIVE ;  /* 0x000000000000791b */ /* 0x003fe20003800000 */
.L_x_440:
[----:B------:R-:W-:-:S05]  /*12eb0*/  @!P2 IMAD.X R3, RZ, RZ, R7, P1 ;  /* 0x000000ffff03a224 */ /* 0x000fca00008e0607 */
[----:B------:R-:W-:Y:S01]  /*12ec0*/  @!PT LDS RZ, [RZ] ;  /* 0x00000000fffff984 */ /* 0x000fe20000000800 */
[----:B------:R-:W-:Y:S01]  /*12ed0*/  @!PT LDS RZ, [RZ] ;  /* 0x00000000fffff984 */ /* 0x000fe20000000800 */
[----:B------:R-:W-:Y:S01]  /*12ee0*/  @!PT LDS RZ, [RZ] ;  /* 0x00000000fffff984 */ /* 0x000fe20000000800 */
[----:B------:R0:W-:Y:S01]  /*12ef0*/  @!P2 LDGSTS.E.BYPASS.LTC128B.128 [R10+0x16400], desc[UR52][R2.64], !P0 ;  /* 0x16400000020aafae */ /* 0x0001e2000c101d74 */
[----:B------:R-:W-:Y:S01]  /*12f00*/  ISETP.GE.AND P2, PT, R8, R5, PT ;  /* 0x000000050800720c */ /* 0x000fe20003f46270 */
[----:B------:R-:W-:Y:S02]  /*12f10*/  IMAD.MOV.U32 R13, RZ, RZ, R0 ;  /* 0x000000ffff0d7224 */ /* 0x000fe400078e0000 */
[----:B------:R-:W-:-:S10]  /*12f20*/  IMAD.MOV.U32 R7, RZ, RZ, R14 ;  /* 0x000000ffff077224 */ /* 0x000fd400078e000e */
[----:B0-----:R-:W-:Y:S05]  /*12f30*/  WARPSYNC.COLLECTIVE R15, `(.L_x_441) ;  /* 0x000000000f087348 */ /* 0x001fea0003c00000 */
[----:B------:R1:W2:Y:S02]  /*12f40*/  SHFL.IDX P6, R14, R13, R12, R11 ;  /* 0x0000000c0d0e7389 */ /* 0x0002a400000c000b */
[----:B012---:R-:W-:Y:S01]  /*12f50*/  ENDCOLLECTIVE ;  /* 0x000000000000791b */ /* 0x007fe20003800000 */
.L_x_441:
[----:B------:R-:W-:Y:S02]  /*12f60*/  IMAD.MOV.U32 R13, RZ, RZ, R6 ;  /* 0x000000ffff0d7224 */ /* 0x000fe400078e0006 */
[----:B------:R-:W-:Y:S01]  /*12f70*/  IMAD.MOV.U32 R12, RZ, RZ, 0x6 ;  /* 0x00000006ff0c7424 */ /* 0x000fe200078e00ff */
[----:B------:R-:W-:-:S13]  /*12f80*/  @!P2 IADD3 R2, P1, R31, R14, RZ ;  /* 0x0000000e1f02a210 */ /* 0x000fda0007f3e0ff */
[----:B------:R-:W-:Y:S05]  /*12f90*/  WARPSYNC.COLLECTIVE R15, `(.L_x_442) ;  /* 0x000000000f087348 */ /* 0x000fea0003c00000 */
[----:B------:R0:W1:Y:S02]  /*12fa0*/  SHFL.IDX P6, R14, R13, R12, R11 ;  /* 0x0000000c0d0e7389 */ /* 0x00006400000c000b */
[----:B01----:R-:W-:Y:S01]  /*12fb0*/  ENDCOLLECTIVE ;  /* 0x000000000000791b */ /* 0x003fe20003800000 */
.L_x_442:
[----:B------:R-:W-:-:S05]  /*12fc0*/  @!P2 IMAD.X R3, RZ, RZ, R7, P1 ;  /* 0x000000ffff03a224 */ /* 0x000fca00008e0607 */
[----:B------:R-:W-:Y:S01]  /*12fd0*/  @!PT LDS RZ, [RZ] ;  /* 0x00000000fffff984 */ /* 0x000fe20000000800 */
[----:B------:R-:W-:Y:S01]  /*12fe0*/  @!PT LDS RZ, [RZ] ;  /* 0x00000000fffff984 */ /* 0x000fe20000000800 */
[----:B------:R-:W-:Y:S01]  /*12ff0*/  @!PT LDS RZ, [RZ] ;  /* 0x00000000fffff984 */ /* 0x000fe20000000800 */
[----:B------:R0:W-:Y:S01]  /*13000*/  @!P2 LDGSTS.E.BYPASS.LTC128B.128 [R10+0x16c00], desc[UR52][R2.64], !P0 ;  /* 0x16c00000020aafae */ /* 0x0001e2000c101d74 */
[----:B------:R-:W-:Y:S02]  /*13010*/  IMAD.MOV.U32 R13, RZ, RZ, R0 ;  /* 0x000000ffff0d7224 */ /* 0x000fe400078e0000 */
[----:B0-----:R-:W-:Y:S02]  /*13020*/  VIADD R2, R4, 0x60 ;  /* 0x0000006004027836 */ /* 0x001fe40000000000 */
[----:B------:R-:W-:-:S03]  /*13030*/  IMAD.MOV.U32 R7, RZ, RZ, R14 ;  /* 0x000000ffff077224 */ /* 0x000fc600078e000e */
[----:B------:R-:W-:-:S13]  /*13040*/  ISETP.GE.AND P2, PT, R2, R5, PT ;  /* 0x000000050200720c */ /* 0x000fda0003f46270 */
[----:B------:R-:W-:Y:S05]  /*13050*/  WARPSYNC.COLLECTIVE R15, `(.L_x_443) ;  /* 0x000000000f087348 */ /* 0x000fea0003c00000 */
[----:B------:R0:W1:Y:S02]  /*13060*/  SHFL.IDX P6, R14, R13, R12, R11 ;  /* 0x0000000c0d0e7389 */ /* 0x00006400000c000b */
[----:B01----:R-:W-:Y:S01]  /*13070*/  ENDCOLLECTIVE ;  /* 0x000000000000791b */ /* 0x003fe20003800000 */
.L_x_443:
[----:B------:R-:W-:Y:S02]  /*13080*/  IMAD.MOV.U32 R13, RZ, RZ, R6 ;  /* 0x000000ffff0d7224 */ /* 0x000fe400078e0006 */
[----:B------:R-:W-:Y:S01]  /*13090*/  IMAD.MOV.U32 R12, RZ, RZ, 0x7 ;  /* 0x00000007ff0c7424 */ /* 0x000fe200078e00ff */
[----:B------:R-:W-:-:S13]  /*130a0*/  @!P2 IADD3 R2, P1, R31, R14, RZ ;  /* 0x0000000e1f02a210 */ /* 0x000fda0007f3e0ff */
[----:B------:R-:W-:Y:S05]  /*130b0*/  WARPSYNC.COLLECTIVE R15, `(.L_x_444) ;  /* 0x000000000f087348 */ /* 0x000fea0003c00000 */
[----:B------:R0:W1:Y:S02]  /*130c0*/  SHFL.IDX P6, R14, R13, R12, R11 ;  /* 0x0000000c0d0e7389 */ /* 0x00006400000c000b */
[----:B01----:R-:W-:Y:S01]  /*130d0*/  ENDCOLLECTIVE ;  /* 0x000000000000791b */ /* 0x003fe20003800000 */
.L_x_444:
[----:B------:R-:W-:-:S05]  /*130e0*/  @!P2 IMAD.X R3, RZ, RZ, R7, P1 ;  /* 0x000000ffff03a224 */ /* 0x000fca00008e0607 */
[----:B------:R-:W-:Y:S01]  /*130f0*/  @!PT LDS RZ, [RZ] ;  /* 0x00000000fffff984 */ /* 0x000fe20000000800 */
[----:B------:R-:W-:Y:S01]  /*13100*/  @!PT LDS RZ, [RZ] ;  /* 0x00000000fffff984 */ /* 0x000fe20000000800 */
[----:B------:R-:W-:Y:S01]  /*13110*/  @!PT LDS RZ, [RZ] ;  /* 0x00000000fffff984 */ /* 0x000fe20000000800 */
[----:B------:R0:W-:Y:S01]  /*13120*/  @!P2 LDGSTS.E.BYPASS.LTC128B.128 [R10+0x17400], desc[UR52][R2.64], !P0 ;  /* 0x17400000020aafae */ /* 0x0001e2000c101d74 */
[----:B------:R-:W-:Y:S01]  /*13130*/  IMAD.MOV.U32 R13, RZ, RZ, R0 ;  /* 0x000000ffff0d7224 */ /* 0x000fe200078e0000 */
[----:B------:R-:W-:-:S07]  /*13140*/  MOV R7, R14 ;  /* 0x0000000e00077202 */ /* 0x000fce0000000f00 */
[----:B0-----:R-:W-:Y:S05]  /*13150*/  WARPSYNC.COLLECTIVE R15, `(.L_x_445) ;  /* 0x000000000f087348 */ /* 0x001fea0003c00000 */
[----:B------:R1:W2:Y:S02]  /*13160*/  SHFL.IDX P6, R14, R13, R12, R11 ;  /* 0x0000000c0d0e7389 */ /* 0x0002a400000c000b */
[----:B012---:R-:W-:Y:S01]  /*13170*/  ENDCOLLECTIVE ;  /* 0x000000000000791b */ /* 0x007fe20003800000 */
.L_x_445:
[----:B------:R-:W-:Y:S05]  /*13180*/  BRA `(.L_x_446) ;  /* 0xffffffa800ec7947 */ /* 0x000fea000383ffff */
.L_x_323:
[----:B0-----:R0:W1:Y:S02]  /*13190*/  SYNCS.PHASECHK.TRANS64.TRYWAIT P0, [R22+URZ+0x22820], R3 ;  /* 0x02282003160075a7 */ /* 0x001064000800017f */
[----:B-1----:R-:W-:Y:S05]  /*131a0*/  @!P0 NANOSLEEP.SYNCS 0x989680 ;  /* 0x009896800000895d */ /* 0x002fea0003900000 */
[----:B------:R-:W1:Y:S02]  /*131b0*/  @!P0 SYNCS.PHASECHK.TRANS64 P0, [R22+URZ+0x22820], R3 ;  /* 0x02282003160085a7 */ /* 0x000e64000800007f */
[----:B-1----:R-:W-:Y:S05]  /*131c0*/  @!P0 BRA `(.L_x_323) ;  /* 0xfffffffc00f08947 */ /* 0x002fea000383ffff */
[----:B------:R-:W-:Y:S05]  /*131d0*/  BRA `(.L_x_447) ;  /* 0xffffffac00487947 */ /* 0x000fea000383ffff */
.L_x_327:
[----:B0-----:R0:W1:Y:S02]  /*131e0*/  SYNCS.PHASECHK.TRANS64.TRYWAIT P0, [R0+URZ+0x22880], R29 ;  /* 0x0228801d000075a7 */ /* 0x001064000800017f */
[----:B-1----:R-:W-:Y:S05]  /*131f0*/  @!P0 NANOSLEEP.SYNCS 0x989680 ;  /* 0x009896800000895d */ /* 0x002fea0003900000 */
[----:B------:R-:W1:Y:S02]  /*13200*/  @!P0 SYNCS.PHASECHK.TRANS64 P0, [R0+URZ+0x22880], R29 ;  /* 0x0228801d000085a7 */ /* 0x000e64000800007f */
[----:B-1----:R-:W-:Y:S05]  /*13210*/  @!P0 BRA `(.L_x_327) ;  /* 0xfffffffc00f08947 */ /* 0x002fea000383ffff */
[----:B------:R-:W-:Y:S05]  /*13220*/  BRA `(.L_x_448) ;  /* 0xffffffb000747947 */ /* 0x000fea000383ffff */
.L_x_328:
        /* <DEDUP_REMOVED lines=8> */
.L_x_450:
[----:B------:R-:W-:Y:S05]  /*132b0*/  BSYNC B0 ;  /* 0x0000000000007941 */ /* 0x000fea0003800000 */
.L_x_449:
[----:B------:R-:W-:Y:S02]  /*132c0*/  IMAD.MOV.U32 R13, RZ, RZ, R17 ;  /* 0x000000ffff0d7224 */ /* 0x000fe400078e0011 */
[----:B------:R-:W-:Y:S02]  /*132d0*/  IMAD.MOV.U32 R12, RZ, RZ, RZ ;  /* 0x000000ffff0c7224 */ /* 0x000fe400078e00ff */
[----:B------:R-:W-:Y:S02]  /*132e0*/  IMAD.MOV.U32 R11, RZ, RZ, 0x181f ;  /* 0x0000181fff0b7424 */ /* 0x000fe400078e00ff */
[----:B------:R-:W-:Y:S02]  /*132f0*/  IMAD.MOV.U32 R15, RZ, RZ, -0x1 ;  /* 0xffffffffff0f7424 */ /* 0x000fe400078e00ff */
[----:B------:R-:W-:Y:S02]  /*13300*/  IMAD.MOV.U32 R3, RZ, RZ, R14 ;  /* 0x000000ffff037224 */ /* 0x000fe400078e000e */
[----:B------:R-:W-:-:S07]  /*13310*/  IMAD.IADD R6, R22, 0x1, R6 ;  /* 0x0000000116067824 */ /* 0x000fce00078e0206 */
[----:B------:R-:W-:Y:S05]  /*13320*/  WARPSYNC.COLLECTIVE R15, `(.L_x_451) ;  /* 0x000000000f087348 */ /* 0x000fea0003c00000 */
[----:B------:R0:W1:Y:S02]  /*13330*/  SHFL.IDX P6, R14, R13, R12, R11 ;  /* 0x0000000c0d0e7389 */ /* 0x00006400000c000b */
[----:B01----:R-:W-:Y:S01]  /*13340*/  ENDCOLLECTIVE ;  /* 0x000000000000791b */ /* 0x003fe20003800000 */
.L_x_451:
[----:B------:R-:W-:Y:S02]  /*13350*/  IMAD.MOV.U32 R13, RZ, RZ, R19 ;  /* 0x000000ffff0d7224 */ /* 0x000fe400078e0013 */
[----:B------:R-:W-:Y:S02]  /*13360*/  IMAD.MOV.U32 R12, RZ, RZ, 0x1 ;  /* 0x00000001ff0c7424 */ /* 0x000fe400078e00ff */
[----:B------:R-:W-:-:S07]  /*13370*/  IMAD.MOV.U32 R2, RZ, RZ, R14 ;  /* 0x000000ffff027224 */ /* 0x000fce00078e000e */
[----:B------:R-:W-:Y:S05]  /*13380*/  WARPSYNC.COLLECTIVE R15, `(.L_x_452) ;  /* 0x000000000f087348 */ /* 0x000fea0003c00000 */
[----:B------:R0:W1:Y:S02]  /*13390*/  SHFL.IDX P6, R14, R13, R12, R11 ;  /* 0x0000000c0d0e7389 */ /* 0x00006400000c000b */
[----:B01----:R-:W-:Y:S01]  /*133a0*/  ENDCOLLECTIVE ;  /* 0x000000000000791b */ /* 0x003fe20003800000 */
.L_x_452:
        /* <DEDUP_REMOVED lines=11> */
.L_x_453:
[----:B------:R-:W-:Y:S02]  /*13460*/  IMAD.MOV.U32 R13, RZ, RZ, R19 ;  /* 0x000000ffff0d7224 */ /* 0x000fe400078e0013 */
[----:B------:R-:W-:-:S05]  /*13470*/  IMAD.MOV.U32 R12, RZ, RZ, R14 ;  /* 0x000000ffff0c7224 */ /* 0x000fca00078e000e */
[----:B------:R-:W-:Y:S01]  /*13480*/  IADD3 R2, P0, R31, R12, RZ ;  /* 0x0000000c1f027210 */ /* 0x000fe20007f1e0ff */
[----:B------:R-:W-:-:S04]  /*13490*/  IMAD.MOV.U32 R12, RZ, RZ, 0x2 ;  /* 0x00000002ff0c7424 */ /* 0x000fc800078e00ff */
[----:B------:R-:W-:-:S08]  /*134a0*/  IMAD.X R3, RZ, RZ, R21, P0 ;  /* 0x000000ffff037224 */ /* 0x000fd000000e0615 */
[----:B------:R-:W-:Y:S05]  /*134b0*/  WARPSYNC.COLLECTIVE R15, `(.L_x_454) ;  /* 0x000000000f087348 */ /* 0x000fea0003c00000 */
[----:B------:R0:W1:Y:S02]  /*134c0*/  SHFL.IDX P6, R14, R13, R12, R11 ;  /* 0x0000000c0d0e7389 */ /* 0x00006400000c000b */
[----:B01----:R-:W-:Y:S01]  /*134d0*/  ENDCOLLECTIVE ;  /* 0x000000000000791b */ /* 0x003fe20003800000 */
.L_x_454:
        /* <DEDUP_REMOVED lines=9> */
.L_x_455:
[----:B------:R-:W-:Y:S02]  /*13570*/  IMAD.MOV.U32 R13, RZ, RZ, R19 ;  /* 0x000000ffff0d7224 */ /* 0x000fe400078e0013 */
[----:B------:R-:W-:Y:S02]  /*13580*/  IMAD.MOV.U32 R12, RZ, RZ, 0x3 ;  /* 0x00000003ff0c7424 */ /* 0x000fe400078e00ff */
[----:B------:R-:W-:-:S05]  /*13590*/  IMAD.MOV.U32 R11, RZ, RZ, R14 ;  /* 0x000000ffff0b7224 */ /* 0x000fca00078e000e */
[----:B------:R-:W-:Y:S01]  /*135a0*/  IADD3 R2, P0, R31, R11, RZ ;  /* 0x0000000b1f027210 */ /* 0x000fe20007f1e0ff */
[----:B------:R-:W-:-:S04]  /*135b0*/  IMAD.MOV.U32 R11, RZ, RZ, 0x181f ;  /* 0x0000181fff0b7424 */ /* 0x000fc800078e00ff */
[----:B------:R-:W-:-:S08]  /*135c0*/  IMAD.X R3, RZ, RZ, R20, P0 ;  /* 0x000000ffff037224 */ /* 0x000fd000000e0614 */
[----:B------:R-:W-:Y:S05]  /*135d0*/  WARPSYNC.COLLECTIVE R15, `(.L_x_456) ;  /* 0x000000000f087348 */ /* 0x000fea0003c00000 */
[----:B------:R0:W1:Y:S02]  /*135e0*/  SHFL.IDX P6, R14, R13, R12, R11 ;  /* 0x0000000c0d0e7389 */ /* 0x00006400000c000b */
[----:B01----:R-:W-:Y:S01]  /*135f0*/  ENDCOLLECTIVE ;  /* 0x000000000000791b */ /* 0x003fe20003800000 */
.L_x_456:
        /* <DEDUP_REMOVED lines=9> */
.L_x_457:
[----:B------:R-:W-:Y:S01]  /*13690*/  IMAD.MOV.U32 R13, RZ, RZ, R19 ;  /* 0x000000ffff0d7224 */ /* 0x000fe200078e0013 */
[----:B------:R-:W-:Y:S01]  /*136a0*/  MOV R12, 0x4 ;  /* 0x00000004000c7802 */ /* 0x000fe20000000f00 */
[----:B------:R-:W-:-:S07]  /*136b0*/  IMAD.MOV.U32 R2, RZ, RZ, R14 ;  /* 0x000000ffff027224 */ /* 0x000fce00078e000e */
[----:B------:R-:W-:Y:S05]  /*136c0*/  WARPSYNC.COLLECTIVE R15, `(.L_x_458) ;  /* 0x000000000f087348 */ /* 0x000fea0003c00000 */
[----:B------:R0:W1:Y:S02]  /*136d0*/  SHFL.IDX P6, R14, R13, R12, R11 ;  /* 0x0000000c0d0e7389 */ /* 0x00006400000c000b */
[----:B01----:R-:W-:Y:S01]  /*136e0*/  ENDCOLLECTIVE ;  /* 0x000000000000791b */ /* 0x003fe20003800000 */
.L_x_458:
        /* <DEDUP_REMOVED lines=11> */
.L_x_459:
[----:B------:R-:W-:Y:S02]  /*137a0*/  IMAD.MOV.U32 R13, RZ, RZ, R19 ;  /* 0x000000ffff0d7224 */ /* 0x000fe400078e0013 */
[----:B------:R-:W-:Y:S02]  /*137b0*/  IMAD.MOV.U32 R12, RZ, RZ, 0x5 ;  /* 0x00000005ff0c7424 */ /* 0x000fe400078e00ff */
[----:B------:R-:W-:-:S07]  /*137c0*/  IMAD.MOV.U32 R2, RZ, RZ, R14 ;  /* 0x000000ffff027224 */ /* 0x000fce00078e000e */
[----:B------:R-:W-:Y:S05]  /*137d0*/  WARPSYNC.COLLECTIVE R15, `(.L_x_460) ;  /* 0x000000000f087348 */ /* 0x000fea0003c00000 */
[----:B------:R0:W1:Y:S02]  /*137e0*/  SHFL.IDX P6, R14, R13, R12, R11 ;  /* 0x0000000c0d0e7389 */ /* 0x00006400000c000b */
[----:B01----:R-:W-:Y:S01]  /*137f0*/  ENDCOLLECTIVE ;  /* 0x000000000000791b */ /* 0x003fe20003800000 */
.L_x_460:
        /* <DEDUP_REMOVED lines=11> */
.L_x_461:
[----:B------:R-:W-:Y:S02]  /*138b0*/  IMAD.MOV.U32 R13, RZ, RZ, R19 ;  /* 0x000000ffff0d7224 */ /* 0x000fe400078e0013 */
[----:B------:R-:W-:Y:S02]  /*138c0*/  IMAD.MOV.U32 R12, RZ, RZ, 0x6 ;  /* 0x00000006ff0c7424 */ /* 0x000fe400078e00ff */
[----:B------:R-:W-:-:S07]  /*138d0*/  IMAD.MOV.U32 R2, RZ, RZ, R14 ;  /* 0x000000ffff027224 */ /* 0x000fce00078e000e */
[----:B------:R-:W-:Y:S05]  /*138e0*/  WARPSYNC.COLLECTIVE R15, `(.L_x_462) ;  /* 0x000000000f087348 */ /* 0x000fea0003c00000 */
[----:B------:R0:W1:Y:S02]  /*138f0*/  SHFL.IDX P6, R14, R13, R12, R11 ;  /* 0x0000000c0d0e7389 */ /* 0x00006400000c000b */
[----:B01----:R-:W-:Y:S01]  /*13900*/  ENDCOLLECTIVE ;  /* 0x000000000000791b */ /* 0x003fe20003800000 */
.L_x_462:
        /* <DEDUP_REMOVED lines=11> */
.L_x_463:
[----:B------:R-:W-:Y:S01]  /*139c0*/  IMAD.MOV.U32 R13, RZ, RZ, R19 ;  /* 0x000000ffff0d7224 */ /* 0x000fe200078e0013 */
[----:B------:R-:W-:Y:S01]  /*139d0*/  MOV R12, 0x7 ;  /* 0x00000007000c7802 */ /* 0x000fe20000000f00 */
[----:B------:R-:W-:-:S07]  /*139e0*/  IMAD.MOV.U32 R2, RZ, RZ, R14 ;  /* 0x000000ffff027224 */ /* 0x000fce00078e000e */
[----:B------:R-:W-:Y:S05]  /*139f0*/  WARPSYNC.COLLECTIVE R15, `(.L_x_464) ;  /* 0x000000000f087348 */ /* 0x000fea0003c00000 */
[----:B------:R0:W1:Y:S02]  /*13a00*/  SHFL.IDX P6, R14, R13, R12, R11 ;  /* 0x0000000c0d0e7389 */ /* 0x00006400000c000b */
[----:B01----:R-:W-:Y:S01]  /*13a10*/  ENDCOLLECTIVE ;  /* 0x000000000000791b */ /* 0x003fe20003800000 */
.L_x_464:
        /* <DEDUP_REMOVED lines=11> */
.L_x_465:
[----:B------:R-:W-:Y:S02]  /*13ad0*/  IMAD.MOV.U32 R13, RZ, RZ, R10 ;  /* 0x000000ffff0d7224 */ /* 0x000fe400078e000a */
[----:B------:R-:W-:Y:S02]  /*13ae0*/  IMAD.MOV.U32 R12, RZ, RZ, RZ ;  /* 0x000000ffff0c7224 */ /* 0x000fe400078e00ff */
[----:B------:R-:W-:-:S05]  /*13af0*/  IMAD.MOV.U32 R11, RZ, RZ, R14 ;  /* 0x000000ffff0b7224 */ /* 0x000fca00078e000e */
[----:B------:R-:W-:Y:S01]  /*13b00*/  IADD3 R2, P0, R31, R11, RZ ;  /* 0x0000000b1f027210 */ /* 0x000fe20007f1e0ff */
[----:B------:R-:W-:-:S04]  /*13b10*/  IMAD.MOV.U32 R11, RZ, RZ, 0x181f ;  /* 0x0000181fff0b7424 */ /* 0x000fc800078e00ff */
[----:B------:R-:W-:-:S08]  /*13b20*/  IMAD.X R3, RZ, RZ, R19, P0 ;  /* 0x000000ffff037224 */ /* 0x000fd000000e0613 */
[----:B------:R-:W-:Y:S05]  /*13b30*/  WARPSYNC.COLLECTIVE R15, `(.L_x_466) ;  /* 0x000000000f087348 */ /* 0x000fea0003c00000 */
[----:B------:R0:W1:Y:S02]  /*13b40*/  SHFL.IDX P6, R14, R13, R12, R11 ;  /* 0x0000000c0d0e7389 */ /* 0x00006400000c000b */
[----:B01----:R-:W-:Y:S01]  /*13b50*/  ENDCOLLECTIVE ;  /* 0x000000000000791b */ /* 0x003fe20003800000 */
.L_x_466:
        /* <DEDUP_REMOVED lines=9> */
.L_x_467:
        /* <DEDUP_REMOVED lines=8> */
.L_x_468:
        /* <DEDUP_REMOVED lines=9> */
.L_x_469:
[----:B------:R-:W-:Y:S01]  /*13d00*/  MOV R2, R14 ;  /* 0x0000000e00027202 */ /* 0x000fe20000000f00 */
[----:B------:R-:W-:Y:S06]  /*13d10*/  BRA `(.L_x_470) ;  /* 0xffffffac000c7947 */ /* 0x000fec000383ffff */
.L_x_333:
[----:B--2---:R2:W3:Y:S02]  /*13d20*/  SYNCS.PHASECHK.TRANS64.TRYWAIT P0, [R0+URZ+0x22840], R29 ;  /* 0x0228401d000075a7 */ /* 0x0044e4000800017f */
[----:B---3--:R-:W-:Y:S05]  /*13d30*/  @!P0 NANOSLEEP.SYNCS 0x989680 ;  /* 0x009896800000895d */ /* 0x008fea0003900000 */
[----:B------:R-:W3:Y:S02]  /*13d40*/  @!P0 SYNCS.PHASECHK.TRANS64 P0, [R0+URZ+0x22840], R29 ;  /* 0x0228401d000085a7 */ /* 0x000ee4000800007f */
[----:B---3--:R-:W-:Y:S05]  /*13d50*/  @!P0 BRA `(.L_x_333) ;  /* 0xfffffffc00f08947 */ /* 0x008fea000383ffff */
[----:B------:R-:W-:Y:S05]  /*13d60*/  BRA `(.L_x_471) ;  /* 0xffffffac005c7947 */ /* 0x000fea000383ffff */
.L_x_334:
[----:B------:R-:W-:Y:S01]  /*13d70*/  BSSY B0, `(.L_x_472) ;  /* 0x0000008000007945 */ /* 0x000fe20003800000 */
[----:B------:R-:W-:Y:S02]  /*13d80*/  IMAD.MOV.U32 R13, RZ, RZ, R4 ;  /* 0x000000ffff0d7224 */ /* 0x000fe400078e0004 */
[----:B------:R-:W-:Y:S02]  /*13d90*/  IMAD.MOV.U32 R12, RZ, RZ, RZ ;  /* 0x000000ffff0c7224 */ /* 0x000fe400078e00ff */
[----:B------:R-:W-:Y:S02]  /*13da0*/  IMAD.MOV.U32 R11, RZ, RZ, 0x181f ;  /* 0x0000181fff0b7424 */ /* 0x000fe400078e00ff */
[----:B------:R-:W-:-:S07]  /*13db0*/  IMAD.MOV.U32 R15, RZ, RZ, -0x1 ;  /* 0xffffffffff0f7424 */ /* 0x000fce00078e00ff */
[----:B-12---:R-:W-:Y:S05]  /*13dc0*/  WARPSYNC.COLLECTIVE R15, `(.L_x_473) ;  /* 0x000000000f087348 */ /* 0x006fea0003c00000 */
[----:B------:R0:W3:Y:S02]  /*13dd0*/  SHFL.IDX P6, R14, R13, R12, R11 ;  /* 0x0000000c0d0e7389 */ /* 0x0000e400000c000b */
[----:B0123--:R-:W-:Y:S01]  /*13de0*/  ENDCOLLECTIVE ;  /* 0x000000000000791b */ /* 0x00ffe20003800000 */
.L_x_473:
[----:B------:R-:W-:Y:S05]  /*13df0*/  BSYNC B0 ;  /* 0x0000000000007941 */ /* 0x000fea0003800000 */
.L_x_472:
        /* <DEDUP_REMOVED lines=8> */
.L_x_474:
[----:B------:R-:W-:Y:S02]  /*13e80*/  IMAD.MOV.U32 R13, RZ, RZ, R4 ;  /* 0x000000ffff0d7224 */ /* 0x000fe400078e0004 */
[----:B------:R-:W-:Y:S02]  /*13e90*/  IMAD.MOV.U32 R12, RZ, RZ, 0x1 ;  /* 0x00000001ff0c7424 */ /* 0x000fe400078e00ff */
[----:B------:R-:W-:-:S07]  /*13ea0*/  IMAD.MOV.U32 R2, RZ, RZ, R14 ;  /* 0x000000ffff027224 */ /* 0x000fce00078e000e */
[----:B------:R-:W-:Y:S05]  /*13eb0*/  WARPSYNC.COLLECTIVE R15, `(.L_x_475) ;  /* 0x000000000f087348 */ /* 0x000fea0003c00000 */
[----:B------:R0:W1:Y:S02]  /*13ec0*/  SHFL.IDX P6, R14, R13, R12, R11 ;  /* 0x0000000c0d0e7389 */ /* 0x00006400000c000b */
[----:B01----:R-:W-:Y:S01]  /*13ed0*/  ENDCOLLECTIVE ;  /* 0x000000000000791b */ /* 0x003fe20003800000 */
.L_x_475:
        /* <DEDUP_REMOVED lines=11> */
.L_x_476:
[----:B------:R-:W-:Y:S02]  /*13f90*/  IMAD.MOV.U32 R13, RZ, RZ, R4 ;  /* 0x000000ffff0d7224 */ /* 0x000fe400078e0004 */
[----:B------:R-:W-:-:S05]  /*13fa0*/  IMAD.MOV.U32 R12, RZ, RZ, R14 ;  /* 0x000000ffff0c7224 */ /* 0x000fca00078e000e */
[----:B------:R-:W-:Y:S01]  /*13fb0*/  IADD3 R2, P0, R31, R12, RZ ;  /* 0x0000000c1f027210 */ /* 0x000fe20007f1e0ff */
[----:B------:R-:W-:-:S03]  /*13fc0*/  IMAD.MOV.U32 R12, RZ, RZ, 0x2 ;  /* 0x00000002ff0c7424 */ /* 0x000fc600078e00ff */
[----:B------:R-:W-:-:S09]  /*13fd0*/  IADD3.X R3, RZ, R10, RZ, P0, !PT ;  /* 0x0000000aff037210 */ /* 0x000fd200007fe4ff */
[----:B------:R-:W-:Y:S05]  /*13fe0*/  WARPSYNC.COLLECTIVE R15, `(.L_x_477) ;  /* 0x000000000f087348 */ /* 0x000fea0003c00000 */
[----:B------:R0:W1:Y:S02]  /*13ff0*/  SHFL.IDX P6, R14, R13, R12, R11 ;  /* 0x0000000c0d0e7389 */ /* 0x00006400000c000b */
[----:B01----:R-:W-:Y:S01]  /*14000*/  ENDCOLLECTIVE ;  /* 0x000000000000791b */ /* 0x003fe20003800000 */
.L_x_477:
        /* <DEDUP_REMOVED lines=9> */
.L_x_478:
        /* <DEDUP_REMOVED lines=9> */
.L_x_479:
        /* <DEDUP_REMOVED lines=9> */
.L_x_480:
[----:B------:R-:W-:Y:S02]  /*141c0*/  IMAD.MOV.U32 R13, RZ, RZ, R4 ;  /* 0x000000ffff0d7224 */ /* 0x000fe400078e0004 */
[----:B------:R-:W-:Y:S01]  /*141d0*/  IMAD.MOV.U32 R12, RZ, RZ, 0x4 ;  /* 0x00000004ff0c7424 */ /* 0x000fe200078e00ff */
[----:B------:R-:W-:-:S13]  /*141e0*/  IADD3 R2, P0, R31, R14, RZ ;  /* 0x0000000e1f027210 */ /* 0x000fda0007f1e0ff */
[----:B------:R-:W-:Y:S05]  /*141f0*/  WARPSYNC.COLLECTIVE R15, `(.L_x_481) ;  /* 0x000000000f087348 */ /* 0x000fea0003c00000 */
[----:B------:R0:W1:Y:S02]  /*14200*/  SHFL.IDX P6, R14, R13, R12, R11 ;  /* 0x0000000c0d0e7389 */ /* 0x00006400000c000b */
[----:B01----:R-:W-:Y:S01]  /*14210*/  ENDCOLLECTIVE ;  /* 0x000000000000791b */ /* 0x003fe20003800000 */
.L_x_481:
        /* <DEDUP_REMOVED lines=10> */
.L_x_482:
[----:B------:R-:W-:Y:S02]  /*142c0*/  IMAD.MOV.U32 R13, RZ, RZ, R4 ;  /* 0x000000ffff0d7224 */ /* 0x000fe400078e0004 */
[----:B------:R-:W-:Y:S01]  /*142d0*/  IMAD.MOV.U32 R12, RZ, RZ, 0x5 ;  /* 0x00000005ff0c7424 */ /* 0x000fe200078e00ff */
[----:B------:R-:W-:-:S13]  /*142e0*/  IADD3 R2, P0, R31, R14, RZ ;  /* 0x0000000e1f027210 */ /* 0x000fda0007f1e0ff */
[----:B------:R-:W-:Y:S05]  /*142f0*/  WARPSYNC.COLLECTIVE R15, `(.L_x_483) ;  /* 0x000000000f087348 */ /* 0x000fea0003c00000 */
[----:B------:R0:W1:Y:S02]  /*14300*/  SHFL.IDX P6, R14, R13, R12, R11 ;  /* 0x0000000c0d0e7389 */ /* 0x00006400000c000b */
[----:B01----:R-:W-:Y:S01]  /*14310*/  ENDCOLLECTIVE ;  /* 0x000000000000791b */ /* 0x003fe20003800000 */
.L_x_483:
        /* <DEDUP_REMOVED lines=10> */
.L_x_484:
[----:B------:R-:W-:Y:S02]  /*143c0*/  IMAD.MOV.U32 R13, RZ, RZ, R4 ;  /* 0x000000ffff0d7224 */ /* 0x000fe400078e0004 */
[----:B------:R-:W-:Y:S01]  /*143d0*/  IMAD.MOV.U32 R12, RZ, RZ, 0x6 ;  /* 0x00000006ff0c7424 */ /* 0x000fe200078e00ff */
[----:B------:R-:W-:-:S13]  /*143e0*/  IADD3 R2, P0, R31, R14, RZ ;  /* 0x0000000e1f027210 */ /* 0x000fda0007f1e0ff */
[----:B------:R-:W-:Y:S05]  /*143f0*/  WARPSYNC.COLLECTIVE R15, `(.L_x_485) ;  /* 0x000000000f087348 */ /* 0x000fea0003c00000 */
[----:B------:R0:W1:Y:S02]  /*14400*/  SHFL.IDX P6, R14, R13, R12, R11 ;  /* 0x0000000c0d0e7389 */ /* 0x00006400000c000b */
[----:B01----:R-:W-:Y:S01]  /*14410*/  ENDCOLLECTIVE ;  /* 0x000000000000791b */ /* 0x003fe20003800000 */
.L_x_485:
        /* <DEDUP_REMOVED lines=10> */
.L_x_486:
[----:B------:R-:W-:Y:S02]  /*144c0*/  IMAD.MOV.U32 R13, RZ, RZ, R4 ;  /* 0x000000ffff0d7224 */ /* 0x000fe400078e0004 */
[----:B------:R-:W-:Y:S02]  /*144d0*/  IMAD.MOV.U32 R12, RZ, RZ, 0x7 ;  /* 0x00000007ff0c7424 */ /* 0x000fe400078e00ff */
[----:B------:R-:W-:-:S07]  /*144e0*/  IMAD.MOV.U32 R2, RZ, RZ, R14 ;  /* 0x000000ffff027224 */ /* 0x000fce00078e000e */
[----:B------:R-:W-:Y:S05]  /*144f0*/  WARPSYNC.COLLECTIVE R15, `(.L_x_487) ;  /* 0x000000000f087348 */ /* 0x000fea0003c00000 */
[----:B------:R0:W1:Y:S02]  /*14500*/  SHFL.IDX P6, R14, R13, R12, R11 ;  /* 0x0000000c0d0e7389 */ /* 0x00006400000c000b */
[----:B01----:R-:W-:Y:S01]  /*14510*/  ENDCOLLECTIVE ;  /* 0x000000000000791b */ /* 0x003fe20003800000 */
.L_x_487:
        /* <DEDUP_REMOVED lines=11> */
.L_x_488:
[----:B------:R-:W-:Y:S02]  /*145d0*/  IMAD.MOV.U32 R13, RZ, RZ, R8 ;  /* 0x000000ffff0d7224 */ /* 0x000fe400078e0008 */
[----:B------:R-:W-:Y:S02]  /*145e0*/  IMAD.MOV.U32 R12, RZ, RZ, RZ ;  /* 0x000000ffff0c7224 */ /* 0x000fe400078e00ff */
[----:B------:R-:W-:-:S07]  /*145f0*/  IMAD.MOV.U32 R9, RZ, RZ, R14 ;  /* 0x000000ffff097224 */ /* 0x000fce00078e000e */
[----:B------:R-:W-:Y:S05]  /*14600*/  WARPSYNC.COLLECTIVE R15, `(.L_x_489) ;  /* 0x000000000f087348 */ /* 0x000fea0003c00000 */
[----:B------:R0:W1:Y:S02]  /*14610*/  SHFL.IDX P6, R14, R13, R12, R11 ;  /* 0x0000000c0d0e7389 */ /* 0x00006400000c000b */
[----:B01----:R-:W-:Y:S01]  /*14620*/  ENDCOLLECTIVE ;  /* 0x000000000000791b */ /* 0x003fe20003800000 */
.L_x_489:
        /* <DEDUP_REMOVED lines=11> */
.L_x_490:
[----:B------:R-:W-:Y:S02]  /*146e0*/  IMAD.MOV.U32 R13, RZ, RZ, R8 ;  /* 0x000000ffff0d7224 */ /* 0x000fe400078e0008 */
[----:B------:R-:W-:Y:S02]  /*146f0*/  IMAD.MOV.U32 R12, RZ, RZ, 0x1 ;  /* 0x00000001ff0c7424 */ /* 0x000fe400078e00ff */
[----:B------:R-:W-:-:S07]  /*14700*/  IMAD.MOV.U32 R5, RZ, RZ, R14 ;  /* 0x000000ffff057224 */ /* 0x000fce00078e000e */
[----:B------:R-:W-:Y:S05]  /*14710*/  WARPSYNC.COLLECTIVE R15, `(.L_x_491) ;  /* 0x000000000f087348 */ /* 0x000fea0003c00000 */
[----:B------:R0:W1:Y:S02]  /*14720*/  SHFL.IDX P6, R14, R13, R12, R11 ;  /* 0x0000000c0d0e7389 */ /* 0x00006400000c000b */
[----:B01----:R-:W-:Y:S01]  /*14730*/  ENDCOLLECTIVE ;  /* 0x000000000000791b */ /* 0x003fe20003800000 */
.L_x_491:
        /* <DEDUP_REMOVED lines=11> */
.L_x_492:
[----:B------:R-:W-:Y:S05]  /*147f0*/  BRA `(.L_x_493) ;  /* 0xffffffa400fc7947 */ /* 0x000fea000383ffff */
.L_x_339:
[----:B0-----:R0:W1:Y:S02]  /*14800*/  SYNCS.PHASECHK.TRANS64.TRYWAIT P2, [R17+URZ+0x22870], R0 ;  /* 0x02287000110075a7 */ /* 0x001064000804017f */
[----:B-1----:R-:W-:Y:S05]  /*14810*/  @!P2 NANOSLEEP.SYNCS 0x989680 ;  /* 0x009896800000a95d */ /* 0x002fea0003900000 */
[----:B------:R-:W1:Y:S02]  /*14820*/  @!P2 SYNCS.PHASECHK.TRANS64 P2, [R17+URZ+0x22870], R0 ;  /* 0x022870001100a5a7 */ /* 0x000e64000804007f */
[----:B-1----:R-:W-:Y:S05]  /*14830*/  @!P2 BRA `(.L_x_339) ;  /* 0xfffffffc00f0a947 */ /* 0x002fea000383ffff */
[----:B------:R-:W-:Y:S05]  /*14840*/  BRA `(.L_x_494) ;  /* 0xffffffa800607947 */ /* 0x000fea000383ffff */
.L_x_341:
[----:B0-----:R0:W1:Y:S02]  /*14850*/  SYNCS.PHASECHK.TRANS64.TRYWAIT P2, [R17+URZ+0x22860], R0 ;  /* 0x02286000110075a7 */ /* 0x001064000804017f */
[----:B-1----:R-:W-:Y:S05]  /*14860*/  @!P2 NANOSLEEP.SYNCS 0x989680 ;  /* 0x009896800000a95d */ /* 0x002fea0003900000 */
[----:B------:R-:W1:Y:S02]  /*14870*/  @!P2 SYNCS.PHASECHK.TRANS64 P2, [R17+URZ+0x22860], R0 ;  /* 0x022860001100a5a7 */ /* 0x000e64000804007f */
[----:B-1----:R-:W-:Y:S05]  /*14880*/  @!P2 BRA `(.L_x_341) ;  /* 0xfffffffc00f0a947 */ /* 0x002fea000383ffff */
[----:B------:R-:W-:Y:S05]  /*14890*/  BRA `(.L_x_495) ;  /* 0xffffffa800707947 */ /* 0x000fea000383ffff */
.L_x_349:
[----:B-1----:R1:W2:Y:S02]  /*148a0*/  SYNCS.PHASECHK.TRANS64.TRYWAIT P1, [R17+URZ+0x22870], R0 ;  /* 0x02287000110075a7 */ /* 0x0022a4000802017f */
[----:B--2---:R-:W-:Y:S05]  /*148b0*/  @!P1 NANOSLEEP.SYNCS 0x989680 ;  /* 0x009896800000995d */ /* 0x004fea0003900000 */
[----:B------:R-:W2:Y:S02]  /*148c0*/  @!P1 SYNCS.PHASECHK.TRANS64 P1, [R17+URZ+0x22870], R0 ;  /* 0x02287000110095a7 */ /* 0x000ea4000802007f */
[----:B--2---:R-:W-:Y:S05]  /*148d0*/  @!P1 BRA `(.L_x_349) ;  /* 0xfffffffc00f09947 */ /* 0x004fea000383ffff */
[----:B------:R-:W-:Y:S05]  /*148e0*/  BRA `(.L_x_496) ;  /* 0xffffffb000307947 */ /* 0x000fea000383ffff */
.L_x_351:
[----:B-1----:R1:W2:Y:S02]  /*148f0*/  SYNCS.PHASECHK.TRANS64.TRYWAIT P1, [R17+URZ+0x22860], R0 ;  /* 0x02286000110075a7 */ /* 0x0022a4000802017f */
[----:B--2---:R-:W-:Y:S05]  /*14900*/  @!P1 NANOSLEEP.SYNCS 0x989680 ;  /* 0x009896800000995d */ /* 0x004fea0003900000 */
[----:B------:R-:W2:Y:S02]  /*14910*/  @!P1 SYNCS.PHASECHK.TRANS64 P1, [R17+URZ+0x22860], R0 ;  /* 0x02286000110095a7 */ /* 0x000ea4000802007f */
[----:B--2---:R-:W-:Y:S05]  /*14920*/  @!P1 BRA `(.L_x_351) ;  /* 0xfffffffc00f09947 */ /* 0x004fea000383ffff */
[----:B------:R-:W-:Y:S05]  /*14930*/  BRA `(.L_x_497) ;  /* 0xffffffb000407947 */ /* 0x000fea000383ffff */
.L_x_365:
[----:B0-----:R0:W3:Y:S02]  /*14940*/  SYNCS.PHASECHK.TRANS64.TRYWAIT P0, [R5+URZ+0x22820], R0 ;  /* 0x02282000050075a7 */ /* 0x0010e4000800017f */
[----:B---3--:R-:W-:Y:S05]  /*14950*/  @!P0 NANOSLEEP.SYNCS 0x989680 ;  /* 0x009896800000895d */ /* 0x008fea0003900000 */
[----:B------:R-:W3:Y:S02]  /*14960*/  @!P0 SYNCS.PHASECHK.TRANS64 P0, [R5+URZ+0x22820], R0 ;  /* 0x02282000050085a7 */ /* 0x000ee4000800007f */
[----:B---3--:R-:W-:Y:S05]  /*14970*/  @!P0 BRA `(.L_x_365) ;  /* 0xfffffffc00f08947 */ /* 0x008fea000383ffff */
[----:B------:R-:W-:Y:S05]  /*14980*/  BRA `(.L_x_498) ;  /* 0xffffffc0002c7947 */ /* 0x000fea000383ffff */
.L_x_366:
[----:B------:R-:W3:Y:S01]  /*14990*/  S2R R2, SR_TID.X ;  /* 0x0000000000027919 */ /* 0x000ee20000002100 */
[----:B------:R-:W-:Y:S01]  /*149a0*/  BSSY B0, `(.L_x_499) ;  /* 0x000000a000007945 */ /* 0x000fe20003800000 */
[----:B------:R-:W-:Y:S02]  /*149b0*/  IMAD.MOV.U32 R12, RZ, RZ, RZ ;  /* 0x000000ffff0c7224 */ /* 0x000fe400078e00ff */
[----:B------:R-:W-:Y:S02]  /*149c0*/  IMAD.MOV.U32 R11, RZ, RZ, 0x1f ;  /* 0x0000001fff0b7424 */ /* 0x000fe400078e00ff */
[----:B------:R-:W-:Y:S01]  /*149d0*/  IMAD.MOV.U32 R15, RZ, RZ, -0x1 ;  /* 0xffffffffff0f7424 */ /* 0x000fe200078e00ff */
[----:B---3--:R-:W-:-:S04]  /*149e0*/  SHF.R.U32.HI R2, RZ, 0x5, R2 ;  /* 0x00000005ff027819 */ /* 0x008fc80000011602 */
[----:B------:R-:W-:-:S05]  /*149f0*/  LOP3.LUT R2, R2, 0x3, RZ, 0xc0, !PT ;  /* 0x0000000302027812 */ /* 0x000fca00078ec0ff */
[----:B--2---:R-:W-:-:S07]  /*14a00*/  IMAD.MOV.U32 R13, RZ, RZ, R2 ;  /* 0x000000ffff0d7224 */ /* 0x004fce00078e0002 */
[----:B01----:R-:W-:Y:S05]  /*14a10*/  WARPSYNC.COLLECTIVE R15, `(.L_x_500) ;  /* 0x000000000f087348 */ /* 0x003fea0003c00000 */
[----:B------:R2:W3:Y:S02]  /*14a20*/  SHFL.IDX P6, R14, R13, R12, R11 ;  /* 0x0000000c0d0e7389 */ /* 0x0004e400000c000b */
[----:B0123--:R-:W-:Y:S01]  /*14a30*/  ENDCOLLECTIVE ;  /* 0x000000000000791b */ /* 0x00ffe20003800000 */
.L_x_500:
[----:B------:R-:W-:Y:S05]  /*14a40*/  BSYNC B0 ;  /* 0x0000000000007941 */ /* 0x000fea0003800000 */
.L_x_499:
[----:B------:R-:W-:Y:S05]  /*14a50*/  BRA `(.L_x_501) ;  /* 0xffffffc000147947 */ /* 0x000fea000383ffff */
.L_x_369:
[----:B------:R-:W-:Y:S01]  /*14a60*/  BSSY B1, `(.L_x_502) ;  /* 0x0000006000017945 */ /* 0x000fe20003800000 */
[----:B------:R-:W-:-:S07]  /*14a70*/  IMAD.MOV.U32 R15, RZ, RZ, -0x1 ;  /* 0xffffffffff0f7424 */ /* 0x000fce00078e00ff */
[----:B012---:R-:W-:Y:S05]  /*14a80*/  WARPSYNC.COLLECTIVE R15, `(.L_x_503) ;  /* 0x000000000f0c7348 */ /* 0x007fea0003c00000 */
[----:B------:R-:W-:Y:S02]  /*14a90*/  ELECT P6, UR62, PT ;  /* 0x00000000003e782f */ /* 0x000fe400038c0000 */
[----:B------:R-:W-:Y:S01]  /*14aa0*/  MOV R14, UR62 ;  /* 0x0000003e000e7c02 */ /* 0x000fe20008000f00 */
[----:B012---:R-:W-:Y:S10]  /*14ab0*/  ENDCOLLECTIVE ;  /* 0x000000000000791b */ /* 0x007ff40003800000 */
.L_x_503:
[----:B------:R-:W-:Y:S05]  /*14ac0*/  BSYNC B1 ;  /* 0x0000000000017941 */ /* 0x000fea0003800000 */
.L_x_502:
[----:B------:R-:W-:Y:S05]  /*14ad0*/  BRA `(.L_x_504) ;  /* 0xffffffc0000c7947 */ /* 0x000fea000383ffff */
.L_x_371:
[----:B0-----:R0:W3:Y:S02]  /*14ae0*/  SYNCS.PHASECHK.TRANS64.TRYWAIT P1, [R3+URZ+0x22840], R2 ;  /* 0x02284002030075a7 */ /* 0x0010e4000802017f */
[----:B---3--:R-:W-:Y:S05]  /*14af0*/  @!P1 NANOSLEEP.SYNCS 0x989680 ;  /* 0x009896800000995d */ /* 0x008fea0003900000 */
[----:B------:R-:W3:Y:S02]  /*14b00*/  @!P1 SYNCS.PHASECHK.TRANS64 P1, [R3+URZ+0x22840], R2 ;  /* 0x02284002030095a7 */ /* 0x000ee4000802007f */
[----:B---3--:R-:W-:Y:S05]  /*14b10*/  @!P1 BRA `(.L_x_371) ;  /* 0xfffffffc00f09947 */ /* 0x008fea000383ffff */
[----:B------:R-:W-:Y:S05]  /*14b20*/  BRA `(.L_x_505) ;  /* 0xffffffc0002c7947 */ /* 0x000fea000383ffff */
.L_x_373:
[----:B---3--:R3:W4:Y:S02]  /*14b30*/  SYNCS.PHASECHK.TRANS64.TRYWAIT P1, [R5+URZ+0x22840], R0 ;  /* 0x02284000050075a7 */ /* 0x008724000802017f */
[----:B----4-:R-:W-:Y:S05]  /*14b40*/  @!P1 NANOSLEEP.SYNCS 0x989680 ;  /* 0x009896800000995d */ /* 0x010fea0003900000 */
[----:B------:R-:W4:Y:S02]  /*14b50*/  @!P1 SYNCS.PHASECHK.TRANS64 P1, [R5+URZ+0x22840], R0 ;  /* 0x02284000050095a7 */ /* 0x000f24000802007f */
[----:B----4-:R-:W-:Y:S05]  /*14b60*/  @!P1 BRA `(.L_x_373) ;  /* 0xfffffffc00f09947 */ /* 0x010fea000383ffff */
[----:B------:R-:W-:Y:S05]  /*14b70*/  BRA `(.L_x_506) ;  /* 0xffffffc000387947 */ /* 0x000fea000383ffff */
.L_x_375:
[----:B----4-:R4:W0:Y:S02]  /*14b80*/  SYNCS.PHASECHK.TRANS64.TRYWAIT P1, [R3+URZ+0x22860], R2 ;  /* 0x02286002030075a7 */ /* 0x010824000802017f */
[----:B0-----:R-:W-:Y:S05]  /*14b90*/  @!P1 NANOSLEEP.SYNCS 0x989680 ;  /* 0x009896800000995d */ /* 0x001fea0003900000 */
[----:B------:R-:W0:Y:S02]  /*14ba0*/  @!P1 SYNCS.PHASECHK.TRANS64 P1, [R3+URZ+0x22860], R2 ;  /* 0x02286002030095a7 */ /* 0x000e24000802007f */
[----:B0-----:R-:W-:Y:S05]  /*14bb0*/  @!P1 BRA `(.L_x_375) ;  /* 0xfffffffc00f09947 */ /* 0x001fea000383ffff */
[----:B------:R-:W-:Y:S05]  /*14bc0*/  BRA `(.L_x_507) ;  /* 0xffffffc000347947 */ /* 0x000fea000383ffff */
.L_x_377:
[----:B------:R0:W0:Y:S02]  /*14bd0*/  SYNCS.PHASECHK.TRANS64.TRYWAIT P1, [R5+URZ+0x22860], R0 ;  /* 0x02286000050075a7 */ /* 0x000024000802017f */
[----:B0-----:R-:W-:Y:S05]  /*14be0*/  @!P1 NANOSLEEP.SYNCS 0x989680 ;  /* 0x009896800000995d */ /* 0x001fea0003900000 */
[----:B------:R-:W0:Y:S02]  /*14bf0*/  @!P1 SYNCS.PHASECHK.TRANS64 P1, [R5+URZ+0x22860], R0 ;  /* 0x02286000050095a7 */ /* 0x000e24000802007f */
[----:B0-----:R-:W-:Y:S05]  /*14c00*/  @!P1 BRA `(.L_x_377) ;  /* 0xfffffffc00f09947 */ /* 0x001fea000383ffff */
[----:B------:R-:W-:Y:S05]  /*14c10*/  BRA `(.L_x_508) ;  /* 0xffffffc000307947 */ /* 0x000fea000383ffff */
.L_x_379:
[----:B------:R0:W0:Y:S02]  /*14c20*/  SYNCS.PHASECHK.TRANS64.TRYWAIT P1, [R3+URZ+0x22880], R2 ;  /* 0x02288002030075a7 */ /* 0x000024000802017f */
[----:B0-----:R-:W-:Y:S05]  /*14c30*/  @!P1 NANOSLEEP.SYNCS 0x989680 ;  /* 0x009896800000995d */ /* 0x001fea0003900000 */
[----:B------:R-:W0:Y:S02]  /*14c40*/  @!P1 SYNCS.PHASECHK.TRANS64 P1, [R3+URZ+0x22880], R2 ;  /* 0x02288002030095a7 */ /* 0x000e24000802007f */
[----:B0-----:R-:W-:Y:S05]  /*14c50*/  @!P1 BRA `(.L_x_379) ;  /* 0xfffffffc00f09947 */ /* 0x001fea000383ffff */
[----:B------:R-:W-:Y:S05]  /*14c60*/  BRA `(.L_x_509) ;  /* 0xffffffc0002c7947 */ /* 0x000fea000383ffff */
.L_x_510:
        /* <DEDUP_REMOVED lines=9> */
.L_x_3623:


//--------------------- .text._ZN7cutlass13device_kernelIN5flash11enable_sm90INS1_16FlashAttnFwdSm90INS1_25CollectiveMainloopFwdSm90ILi2EN4cute5tupleIJNS5_1CILi1EEES8_S8_EEENS6_IJNS7_ILi128EEENS7_ILi160EEESA_EEELi128ENS_12float_e4m3_tEfNS_4arch4Sm90ELb0ELb0ELb0ELb1ELb1ELb1ELb0ELb1ELb1ELb1ELb0ELb0EEENS1_21CollectiveEpilogueFwdINS6_IJSA_SA_SB_EEES9_NS_10bfloat16_tESF_Li256ELb1ELb1ELb0ELb1EEENS1_36VarlenDynamicPersistentTileSchedulerILi128ELi160ELi256ELi128ELb0ELb1ELb1ELb0ELb1ELb1EEEEEEEEEvNT_6ParamsE --------------------------
	.section	.text._ZN7cutlass13device_kernelIN5flash11enable_sm90INS1_16FlashAttnFwdSm90INS1_25CollectiveMainloopFwdSm90ILi2EN4cute5tupleIJNS5_1CILi1EEES8_S8_EEENS6_IJNS7_ILi128EEENS7_ILi160EEESA_EEELi128ENS_12float_e4m3_tEfNS_4arch4Sm90ELb0ELb0ELb0ELb1ELb1ELb1ELb0ELb1ELb1ELb1ELb0ELb0EEENS1_21CollectiveEpilogueFwdINS6_IJSA_SA_SB_EEES9_NS_10bfloat16_tESF_Li256ELb1ELb1ELb0ELb1EEENS1_36VarlenDynamicPersistentTileSchedulerILi128ELi160ELi256ELi128ELb0ELb1ELb1ELb0ELb1ELb1EEEEEEEEEvNT_6ParamsE,"ax",@progbits
	.align	128
.text._ZN7cutlass13device_kernelIN5flash11enable_sm90INS1_16FlashAttnFwdSm90INS1_25CollectiveMainloopFwdSm90ILi2EN4cute5tupleIJNS5_1CILi1EEES8_S8_EEENS6_IJNS7_ILi128EEENS7_ILi160EEESA_EEELi128ENS_12float_e4m3_tEfNS_4arch4Sm90ELb0ELb0ELb0ELb1ELb1ELb1ELb0ELb1ELb1ELb1ELb0ELb0EEENS1_21CollectiveEpilogueFwdINS6_IJSA_SA_SB_EEES9_NS_10bfloat16_tESF_Li256ELb1ELb1ELb0ELb1EEENS1_36VarlenDynamicPersistentTileSchedulerILi128ELi160ELi256ELi128ELb0ELb1ELb1ELb0ELb1ELb1EEEEEEEEEvNT_6ParamsE:
        .type           _ZN7cutlass13device_kernelIN5flash11enable_sm90INS1_16FlashAttnFwdSm90INS1_25CollectiveMainloopFwdSm90ILi2EN4cute5tupleIJNS5_1CILi1EEES8_S8_EEENS6_IJNS7_ILi128EEENS7_ILi160EEESA_EEELi128ENS_12float_e4m3_tEfNS_4arch4Sm90ELb0ELb0ELb0ELb1ELb1ELb1ELb0ELb1ELb1ELb1ELb0ELb0EEENS1_21CollectiveEpilogueFwdINS6_IJSA_SA_SB_EEES9_NS_10bfloat16_tESF_Li256ELb1ELb1ELb0ELb1EEENS1_36VarlenDynamicPersistentTileSchedulerILi128ELi160ELi256ELi128ELb0ELb1ELb1ELb0ELb1ELb1EEEEEEEEEvNT_6ParamsE,@function
        .size           _ZN7cutlass13device_kernelIN5flash11enable_sm90INS1_16FlashAttnFwdSm90INS1_25CollectiveMainloopFwdSm90ILi2EN4cute5tupleIJNS5_1CILi1EEES8_S8_EEENS6_IJNS7_ILi128EEENS7_ILi160EEESA_EEELi128ENS_12float_e4m3_tEfNS_4arch4Sm90ELb0ELb0ELb0ELb1ELb1ELb1ELb0ELb1ELb1ELb1ELb0ELb0EEENS1_21CollectiveEpilogueFwdINS6_IJSA_SA_SB_EEES9_NS_10bfloat16_tESF_Li256ELb1ELb1ELb0ELb1EEENS1_36VarlenDynamicPersistentTileSchedulerILi128ELi160ELi256ELi128ELb0ELb1ELb1ELb0ELb1ELb1EEEEEEEEEvNT_6ParamsE,(.L_x_3624 - _ZN7cutlass13device_kernelIN5flash11enable_sm90INS1_16FlashAttnFwdSm90INS1_25CollectiveMainloopFwdSm90ILi2EN4cute5tupleIJNS5_1CILi1EEES8_S8_EEENS6_IJNS7_ILi128EEENS7_ILi160EEESA_EEELi128ENS_12float_e4m3_tEfNS_4arch4Sm90ELb0ELb0ELb0ELb1ELb1ELb1ELb0ELb1ELb1ELb1ELb0ELb0EEENS1_21CollectiveEpilogueFwdINS6_IJSA_SA_SB_EEES9_NS_10bfloat16_tESF_Li256ELb1ELb1ELb0ELb1EEENS1_36VarlenDynamicPersistentTileSchedulerILi128ELi160ELi256ELi128ELb0ELb1ELb1ELb0ELb1ELb1EEEEEEEEEvNT_6ParamsE)
        .other          _ZN7cutlass13device_kernelIN5flash11enable_sm90INS1_16FlashAttnFwdSm90INS1_25CollectiveMainloopFwdSm90ILi2EN4cute5tupleIJNS5_1CILi1EEES8_S8_EEENS6_IJNS7_ILi128EEENS7_ILi160EEESA_EEELi128ENS_12float_e4m3_tEfNS_4arch4Sm90ELb0ELb0ELb0ELb1ELb1ELb1ELb0ELb1ELb1ELb1ELb0ELb0EEENS1_21CollectiveEpilogueFwdINS6_IJSA_SA_SB_EEES9_NS_10bfloat16_tESF_Li256ELb1ELb1ELb0ELb1EEENS1_36VarlenDynamicPersistentTileSchedulerILi128ELi160ELi256ELi128ELb0ELb1ELb1ELb0ELb1ELb1EEEEEEEEEvNT_6ParamsE,@"STO_CUDA_ENTRY STV_DEFAULT"
_ZN7cutlass13device_kernelIN5flash11enable_sm90INS1_16FlashAttnFwdSm90INS1_25CollectiveMainloopFwdSm90ILi2EN4cute5tupleIJNS5_1CILi1EEES8_S8_EEENS6_IJNS7_ILi128EEENS7_ILi160EEESA_EEELi128ENS_12float_e4m3_tEfNS_4arch4Sm90ELb0ELb0ELb0ELb1ELb1ELb1ELb0ELb1ELb1ELb1ELb0ELb0EEENS1_21CollectiveEpilogueFwdINS6_IJSA_SA_SB_EEES9_NS_10bfloat16_tESF_Li256ELb1ELb1ELb0ELb1EEENS1_36VarlenDynamicPersistentTileSchedulerILi128ELi160ELi256ELi128ELb0ELb1ELb1ELb0ELb1ELb1EEEEEEEEEvNT_6ParamsE:
[----:B------:R-:W0:Y:S02]  /*0000*/  LDC R1, c[0x0][0x28] ;  /* 0x00000a00ff017b82 */ /* 0x000e240000000800 */
[----:B0-----:R-:W-:Y:S01]  /*0010*/  VIADD R1, R1, 0xffffffb8 ;  /* 0xffffffb801017836 */ /* 0x001fe20000000000 */
[----:B------:R-:W0:Y:S01]  /*0020*/  S2R R3, SR_TID.X ;  /* 0x0000000000037919 */ /* 0x000e220000002100 */
[----:B------:R-:W-:Y:S01]  /*0030*/  ELECT P0, URZ, PT ;  /* 0x00000000003f782f */ /* 0x000fe20003800000 */
[----:B------:R-:W-:Y:S01]  /*0040*/  BSSY B0, `(.L_x_511) ;  /* 0x000000d000007945 */ /* 0x000fe20003800000 */
[----:B0-----:R-:W-:-:S05]  /*0050*/  SHF.R.U32.HI R0, RZ, 0x5, R3 ;  /* 0x00000005ff007819 */ /* 0x001fca0000011603 */
[----:B------:R-:W0:Y:S02]  /*0060*/  SHFL.IDX PT, R2, R0, RZ, 0x1f ;  /* 0x00001fff00027589 */ /* 0x000e2400000e0000 */
[----:B0-----:R-:W-:-:S13]  /*0070*/  ISETP.EQ.AND P0, PT, R2, RZ, P0 ;  /* 0x000000ff0200720c */ /* 0x001fda0000702270 */
[----:B------:R-:W-:Y:S05]  /*0080*/  @!P0 BRA `(.L_x_512) ;  /* 0x0000000000208947 */ /* 0x000fea0003800000 */
[----:B------:R-:W-:Y:S02]  /*0090*/  ULDC.64 UR4, c[0x0][0x198] ;  /* 0x0000660000047ab9 */ /* 0x000fe40000000a00 */
[----:B------:R-:W-:Y:S02]  /*00a0*/  UIADD3 UR6, UP0, UR4, 0x570, URZ ;  /* 0x0000057004067890 */ /* 0x000fe4000ff1e03f */
[----:B------:R-:W-:Y:S02]  /*00b0*/  UIADD3 UR4, UP1, UR4, 0x670, URZ ;  /* 0x0000067004047890 */ /* 0x000fe4000ff3e03f */
[----:B------:R-:W-:Y:S02]  /*00c0*/  UIADD3.X UR7, URZ, UR5, URZ, UP0, !UPT ;  /* 0x000000053f077290 */ /* 0x000fe400087fe43f */
[----:B------:R-:W-:-:S07]  /*00d0*/  UIADD3.X UR5, URZ, UR5, URZ, UP1, !UPT ;  /* 0x000000053f057290 */ /* 0x000fce0008ffe43f */
[----:B------:R0:W-:Y:S02]  /*00e0*/  UTMACCTL.PF [UR6] ;  /* 0x00000000060079b9 */ /* 0x0001e40008040000 */
[----:B------:R0:W-:Y:S02]  /*00f0*/  UTMACCTL.PF [UR4] ;  /* 0x00000000040079b9 */ /* 0x0001e40008040000 */
[----:B0-----:R-:W-:Y:S01]  /*0100*/  NOP ;  /* 0x0000000000007918 */ /* 0x001fe20000000000 */
.L_x_512:
[----:B------:R-:W-:Y:S05]  /*0110*/  BSYNC B0 ;  /* 0x0000000000007941 */ /* 0x000fea0003800000 */
.L_x_511:
[----:B------:R-:W-:Y:S01]  /*0120*/  VOTEU.ANY UP0, P0 ;  /* 0x00000000003f7886 */ /* 0x000fe20000000100 */
[----:B------:R-:W0:Y:S01]  /*0130*/  SHFL.IDX PT, R2, R0, RZ, 0x1f ;  /* 0x00001fff00027589 */ /* 0x000e2200000e0000 */
[----:B------:R-:W-:Y:S01]  /*0140*/  UMOV UR4, 0x80 ;  /* 0x0000008000047882 */ /* 0x000fe20000000000 */
[----:B------:R-:W-:Y:S01]  /*0150*/  UMOV UR7, 0x100 ;  /* 0x0000010000077882 */ /* 0x000fe20000000000 */
[----:B------:R-:W-:Y:S01]  /*0160*/  SHF.R.U32.HI R3, RZ, 0x7, R3 ;  /* 0x00000007ff037819 */ /* 0x000fe20000011603 */
[----:B------:R-:W1:Y:S01]  /*0170*/  @UP0 S2UR UR8, SR_CgaCtaId ;  /* 0x00000000000809c3 */ /* 0x000e620000008800 */
[----:B------:R-:W-:Y:S01]  /*0180*/  @UP0 UMOV UR6, 0x400 ;  /* 0x0000040000060882 */ /* 0x000fe20000000000 */
[----:B------:R-:W-:-:S04]  /*0190*/  @UP0 UIADD3 UR4, -UR4, 0x100000, URZ ;  /* 0x0010000004040890 */ /* 0x000fc8000fffe13f */
[----:B------:R-:W-:Y:S02]  /*01a0*/  @UP0 USHF.L.U32 UR5, UR4, 0xb, URZ ;  /* 0x0000000b04050899 */ /* 0x000fe4000800063f */
[----:B------:R-:W-:Y:S01]  /*01b0*/  @UP0 USHF.L.U32 UR4, UR4, 0x1, URZ ;  /* 0x0000000104040899 */ /* 0x000fe2000800063f */
[----:B------:R-:W-:Y:S01]  /*01c0*/  VOTEU.ANY UP1, P0 ;  /* 0x00000000003f7886 */ /* 0x000fe20000020100 */
[----:B0-----:R-:W-:Y:S02]  /*01d0*/  ISETP.NE.AND P1, PT, R2, RZ, PT ;  /* 0x000000ff0200720c */ /* 0x001fe40003f25270 */
[----:B------:R0:W2:Y:S01]  /*01e0*/  SHFL.IDX PT, R2, R3, RZ, 0x1f ;  /* 0x00001fff03027589 */ /* 0x0000a200000e0000 */
[----:B-1----:R-:W-:Y:S02]  /*01f0*/  @UP0 ULEA UR8, UR8, UR6, 0x18 ;  /* 0x0000000608080291 */ /* 0x002fe4000f8ec03f */
[----:B------:R-:W-:-:S04]  /*0200*/  @UP0 UIADD3 UR6, -UR7, 0x100000, URZ ;  /* 0x0010000007060890 */ /* 0x000fc8000fffe13f */
[----:B------:R-:W-:Y:S02]  /*0210*/  @UP0 USHF.L.U32 UR7, UR6, 0xb, URZ ;  /* 0x0000000b06070899 */ /* 0x000fe4000800063f */
[----:B------:R-:W-:Y:S01]  /*0220*/  @UP0 USHF.L.U32 UR6, UR6, 0x1, URZ ;  /* 0x0000000106060899 */ /* 0x000fe2000800063f */
[----:B------:R-:W-:Y:S01]  /*0230*/  VOTEU.ANY UP0, P0 ;  /* 0x00000000003f7886 */ /* 0x000fe20000000100 */
[----:B------:R-:W1:Y:S04]  /*0240*/  FENCE.VIEW.ASYNC.S ;  /* 0x00000000000073c6 */ /* 0x000e680000000000 */
[----:B-1----:R0:W1:Y:S06]  /*0250*/  @UP0 SYNCS.EXCH.64 URZ, [UR8+0x22800], UR4 ;  /* 0x02280004083f05b2 */ /* 0x00206c0008000100 */
[----:B------:R0:W3:Y:S02]  /*0260*/  @UP1 SYNCS.EXCH.64 URZ, [UR8+0x22820], UR6 ;  /* 0x02282006083f15b2 */ /* 0x0000e40008000100 */
[----:B0-----:R-:W-:Y:S05]  /*0270*/  @P1 BRA `(.L_x_513) ;  /* 0x0000000000481947 */ /* 0x001fea0003800000 */
[----:B------:R-:W0:Y:S01]  /*0280*/  S2UR UR5, SR_CgaCtaId ;  /* 0x00000000000579c3 */ /* 0x000e220000008800 */
        /* <DEDUP_REMOVED lines=12> */
[----:B0-----:R0:W4:Y:S08]  /*0350*/  SYNCS.EXCH.64 URZ, [UR8+0x22830], UR4 ;  /* 0x02283004083f75b2 */ /* 0x0011300008000100 */
[----:B------:R0:W0:Y:S01]  /*0360*/  SYNCS.EXCH.64 URZ, [UR8+0x22840], UR6 ;  /* 0x02284006083f75b2 */ /* 0x0000220008000100 */
[----:B------:R0:W0:Y:S01]  /*0370*/  SYNCS.EXCH.64 URZ, [UR8+0x22838], UR4 ;  /* 0x02283804083f75b2 */ /* 0x0000220008000100 */
[----:B------:R0:W0:Y:S01]  /*0380*/  SYNCS.EXCH.64 URZ, [UR8+0x22848], UR6 ;  /* 0x02284806083f75b2 */ /* 0x0000220008000100 */
[----:B------:R-:W-:Y:S01]  /*0390*/  NOP ;  /* 0x0000000000007918 */ /* 0x000fe20000000000 */
.L_x_513:
[----:B------:R-:W5:Y:S01]  /*03a0*/  SHFL.IDX PT, R3, R0, RZ, 0x1f ;  /* 0x00001fff00037589 */ /* 0x000f6200000e0000 */
[----:B------:R-:W-:Y:S01]  /*03b0*/  NOP ;  /* 0x0000000000007918 */ /* 0x000fe20000000000 */
[----:B-----5:R-:W-:-:S13]  /*03c0*/  ISETP.NE.AND P0, PT, R3, RZ, PT ;  /* 0x000000ff0300720c */ /* 0x020fda0003f05270 */
[----:B------:R-:W-:Y:S05]  /*03d0*/  @P0 BRA `(.L_x_514) ;  /* 0x0000000000480947 */ /* 0x000fea0003800000 */
[----:B0-----:R-:W0:Y:S01]  /*03e0*/  S2UR UR5, SR_CgaCtaId ;  /* 0x00000000000579c3 */ /* 0x001e220000008800 */
        /* <DEDUP_REMOVED lines=12> */
[----:B0-----:R0:W0:Y:S08]  /*04b0*/  SYNCS.EXCH.64 URZ, [UR8+0x22850], UR4 ;  /* 0x02285004083f75b2 */ /* 0x0010300008000100 */
[----:B------:R0:W0:Y:S01]  /*04c0*/  SYNCS.EXCH.64 URZ, [UR8+0x22860], UR6 ;  /* 0x02286006083f75b2 */ /* 0x0000220008000100 */
[----:B------:R0:W0:Y:S01]  /*04d0*/  SYNCS.EXCH.64 URZ, [UR8+0x22858], UR4 ;  /* 0x02285804083f75b2 */ /* 0x0000220008000100 */
[----:B------:R0:W0:Y:S01]  /*04e0*/  SYNCS.EXCH.64 URZ, [UR8+0x22868], UR6 ;  /* 0x02286806083f75b2 */ /* 0x0000220008000100 */
[----:B------:R-:W-:Y:S01]  /*04f0*/  NOP ;  /* 0x0000000000007918 */ /* 0x000fe20000000000 */
.L_x_514:
[----:B------:R-:W5:Y:S01]  /*0500*/  SHFL.IDX PT, R3, R0, RZ, 0x1f ;  /* 0x00001fff00037589 */ /* 0x000f6200000e0000 */
[----:B------:R-:W-:Y:S01]  /*0510*/  NOP ;  /* 0x0000000000007918 */ /* 0x000fe20000000000 */
[----:B-----5:R-:W-:-:S13]  /*0520*/  ISETP.NE.AND P0, PT, R3, RZ, PT ;  /* 0x000000ff0300720c */ /* 0x020fda0003f05270 */
[----:B------:R-:W-:Y:S05]  /*0530*/  @P0 BRA `(.L_x_515) ;  /* 0x0000000000380947 */ /* 0x000fea0003800000 */
[----:B0-----:R-:W0:Y:S01]  /*0540*/  S2UR UR5, SR_CgaCtaId ;  /* 0x00000000000579c3 */ /* 0x001e220000008800 */
[----:B------:R-:W-:Y:S01]  /*0550*/  UMOV UR4, 0x400 ;  /* 0x0000040000047882 */ /* 0x000fe20000000000 */
[----:B------:R-:W-:Y:S01]  /*0560*/  UMOV UR7, 0x80 ;  /* 0x0000008000077882 */ /* 0x000fe20000000000 */
[----:B------:R-:W-:Y:S01]  /*0570*/  ELECT P0, URZ, PT ;  /* 0x00000000003f782f */ /* 0x000fe20003800000 */
[----:B0-----:R-:W-:Y:S02]  /*0580*/  ULEA UR6, UR5, UR4, 0x18 ;  /* 0x0000000405067291 */ /* 0x001fe4000f8ec03f */
[----:B------:R-:W-:-:S04]  /*0590*/  UIADD3 UR4, -UR7, 0x100000, URZ ;  /* 0x0010000007047890 */ /* 0x000fc8000fffe13f */
[----:B------:R-:W-:Y:S02]  /*05a0*/  USHF.L.U32 UR5, UR4, 0xb, URZ ;  /* 0x0000000b04057899 */ /* 0x000fe4000800063f */
[----:B------:R-:W-:Y:S01]  /*05b0*/  USHF.L.U32 UR4, UR4, 0x1, URZ ;  /* 0x0000000104047899 */ /* 0x000fe2000800063f */
[----:B------:R-:W0:Y:S11]  /*05c0*/  FENCE.VIEW.ASYNC.S ;  /* 0x00000000000073c6 */ /* 0x000e360000000000 */
[----:B0-----:R0:W0:Y:S01]  /*05d0*/  SYNCS.EXCH.64 URZ, [UR6+0x22870], UR4 ;  /* 0x02287004063f75b2 */ /* 0x0010220008000100 */
[----:B------:R0:W0:Y:S01]  /*05e0*/  SYNCS.EXCH.64 URZ, [UR6+0x22880], UR4 ;  /* 0x02288004063f75b2 */ /* 0x0000220008000100 */
[----:B------:R0:W0:Y:S01]  /*05f0*/  SYNCS.EXCH.64 URZ, [UR6+0x22878], UR4 ;  /* 0x02287804063f75b2 */ /* 0x0000220008000100 */
[----:B------:R0:W0:Y:S01]  /*0600*/  SYNCS.EXCH.64 URZ, [UR6+0x22888], UR4 ;  /* 0x02288804063f75b2 */ /* 0x0000220008000100 */
[----:B------:R-:W-:Y:S01]  /*0610*/  NOP ;  /* 0x0000000000007918 */ /* 0x000fe20000000000 */
.L_x_515:
        /* <DEDUP_REMOVED lines=22> */
.L_x_516:
[----:B------:R-:W5:Y:S01]  /*0780*/  SHFL.IDX PT, R4, R0, RZ, 0x1f ;  /* 0x00001fff00047589 */ /* 0x000f6200000e0000 */
[----:B------:R-:W-:Y:S01]  /*0790*/  NOP ;  /* 0x0000000000007918 */ /* 0x000fe20000000000 */
[----:B------:R-:W0:Y:S01]  /*07a0*/  S2R R3, SR_CgaCtaId ;  /* 0x0000000000037919 */ /* 0x000e220000008800 */
[----:B-----5:R-:W-:-:S13]  /*07b0*/  ISETP.NE.AND P0, PT, R4, RZ, PT ;  /* 0x000000ff0400720c */ /* 0x020fda0003f05270 */
        /* <DEDUP_REMOVED lines=19> */
.L_x_517:
[----:B--2---:R-:W-:Y:S01]  /*08f0*/  ISETP.NE.AND P0, PT, R2, RZ, PT ;  /* 0x000000ff0200720c */ /* 0x004fe20003f05270 */
[----:B------:R-:W-:Y:S01]  /*0900*/  IMAD.MOV.U32 R2, RZ, RZ, 0x1 ;  /* 0x00000001ff027424 */ /* 0x000fe200078e00ff */
[----:B------:R-:W-:Y:S01]  /*0910*/  NOP ;  /* 0x0000000000007918 */ /* 0x000fe20000000000 */
[----:B------:R-:W-:Y:S01]  /*0920*/  ULDC.64 UR60, c[0x0][0x208] ;  /* 0x00008200003c7ab9 */ /* 0x000fe20000000a00 */
[----:B------:R-:W-:Y:S02]  /*0930*/  BSSY B8, `(.L_x_518) ;  /* 0x0001df0000087945 */ /* 0x000fe40003800000 */
[----:B------:R-:W-:-:S05]  /*0940*/  SEL R2, R2, 0x2, !P0 ;  /* 0x0000000202027807 */ /* 0x000fca0004000000 */
[----:B------:R2:W-:Y:S01]  /*0950*/  STL [R1+0x10], R2 ;  /* 0x0000100201007387 */ /* 0x0005e20000100800 */
[----:B01-34-:R-:W-:Y:S06]  /*0960*/  BAR.SYNC.DEFER_BLOCKING 0x0 ;  /* 0x0000000000007b1d */ /* 0x01bfec0000010000 */
[----:B------:R-:W-:Y:S05]  /*0970*/  @!P0 BRA `(.L_x_519) ;  /* 0x0000016400848947 */ /* 0x000fea0003800000 */
.L_x_520:
[----:B------:R-:W-:-:S08]  /*0980*/  NOP ;  /* 0x0000000000007918 */ /* 0x000fd00000000000 */
[----:B------:R-:W0:Y:S02]  /*0990*/  USETMAXREG.TRY_ALLOC.CTAPOOL UP0, 0xe8 ;  /* 0x000000e8000079c8 */ /* 0x000e240008000600 */
[----:B0-----:R-:W-:-:S13]  /*09a0*/  PLOP3.LUT P0, PT, PT, PT, UP0, 0x80, 0x0 ;  /* 0x000000000000781c */ /* 0x001fda0003f0f008 */
[----:B------:R-:W-:Y:S05]  /*09b0*/  @!P0 BRA `(.L_x_520) ;  /* 0xfffffffc00f08947 */ /* 0x000fea000383ffff */
[----:B------:R-:W2:Y:S01]  /*09c0*/  S2R R0, SR_TID.X ;  /* 0x0000000000007919 */ /* 0x000ea20000002100 */
[----:B------:R-:W-:Y:S01]  /*09d0*/  MOV R18, 0x400 ;  /* 0x0000040000127802 */ /* 0x000fe20000000f00 */
[----:B------:R-:W-:Y:S01]  /*09e0*/  ULDC UR4, c[0x0][0xc3c] ;  /* 0x00030f0000047ab9 */ /* 0x000fe20000000800 */
[----:B--2---:R-:W-:Y:S02]  /*09f0*/  SHF.R.U32.HI R2, RZ, 0x7, R0 ;  /* 0x00000007ff027819 */ /* 0x004fe40000011600 */
[----:B------:R-:W0:Y:S01]  /*0a00*/  S2R R0, SR_CgaCtaId ;  /* 0x0000000000007919 */ /* 0x000e220000008800 */
[----:B------:R-:W-:Y:S06]  /*0a10*/  BAR.ARV 0x8, 0x180 ;  /* 0x0206000000007b1d */ /* 0x000fec0000002000 */
[----:B------:R-:W-:-:S13]  /*0a20*/  ISETP.NE.AND P0, PT, R2, 0x1, PT ;  /* 0x000000010200780c */ /* 0x000fda0003f05270 */
[----:B------:R-:W-:Y:S08]  /*0a30*/  @!P0 BAR.ARV 0x9, 0x100 ;  /* 0x0244000000008b1d */ /* 0x000ff00000002000 */
[----:B------:R-:W-:Y:S01]  /*0a40*/  BAR.SYNC.DEFER_BLOCKING 0x5, 0x180 ;  /* 0x0146000000007b1d */ /* 0x000fe20000010000 */
[----:B0-----:R-:W-:-:S05]  /*0a50*/  LEA R18, R0, R18, 0x18 ;  /* 0x0000001200127211 */ /* 0x001fca00078ec0ff */
[----:B------:R-:W0:Y:S02]  /*0a60*/  LDS.128 R168, [R18+0x228d0] ;  /* 0x0228d00012a87984 */ /* 0x000e240000000c00 */
[----:B------:R-:W-:Y:S06]  /*0a70*/  BAR.ARV 0x4, 0x180 ;  /* 0x0106000000007b1d */ /* 0x000fec0000002000 */
[----:B0-----:R-:W-:-:S13]  /*0a80*/  ISETP.GE.AND P0, PT, R171, UR4, PT ;  /* 0x00000004ab007c0c */ /* 0x001fda000bf06270 */
[----:B------:R-:W-:Y:S05]  /*0a90*/  @P0 BRA `(.L_x_521) ;  /* 0x000001dc00640947 */ /* 0x000fea0003800000 */
[----:B------:R-:W2:Y:S01]  /*0aa0*/  LDL R12, [R1+0x10] ;  /* 0x00001000010c7983 */ /* 0x000ea20000100800 */
[----:B------:R-:W0:Y:S02]  /*0ab0*/  S2R R0, SR_TID.X ;  /* 0x0000000000007919 */ /* 0x000e240000002100 */
[----:B0-----:R-:W-:-:S05]  /*0ac0*/  VIADD R11, R0, 0xffffff80 ;  /* 0xffffff80000b7836 */ /* 0x001fca0000000000 */
[----:B------:R-:W-:-:S04]  /*0ad0*/  SHF.R.S32.HI R0, RZ, 0x1f, R11 ;  /* 0x0000001fff007819 */ /* 0x000fc8000001140b */
[----:B------:R-:W-:-:S04]  /*0ae0*/  LEA.HI R2, R0, R11, RZ, 0x7 ;  /* 0x0000000b00027211 */ /* 0x000fc800078f38ff */
[----:B------:R-:W-:-:S05]  /*0af0*/  LOP3.LUT R217, R2, 0xffffff80, RZ, 0xc0, !PT ;  /* 0xffffff8002d97812 */ /* 0x000fca00078ec0ff */
[----:B------:R-:W-:Y:S01]  /*0b00*/  IMAD.IADD R217, R11, 0x1, -R217 ;  /* 0x000000010bd97824 */ /* 0x000fe200078e0ad9 */
[----:B------:R-:W-:-:S04]  /*0b10*/  LEA.HI R4, R0, R11, RZ, 0x4 ;  /* 0x0000000b00047211 */ /* 0x000fc800078f20ff */
[----:B------:R-:W-:Y:S02]  /*0b20*/  SHF.R.S32.HI R8, RZ, 0x1f, R217 ;  /* 0x0000001fff087819 */ /* 0x000fe400000114d9 */
[----:B------:R-:W-:Y:S02]  /*0b30*/  SHF.R.S32.HI R5, RZ, 0x4, R4 ;  /* 0x00000004ff057819 */ /* 0x000fe40000011404 */
[----:B------:R-:W-:Y:S02]  /*0b40*/  LEA.HI R7, R8, R217, RZ, 0x2 ;  /* 0x000000d908077211 */ /* 0x000fe400078f10ff */
[----:B------:R-:W-:Y:S02]  /*0b50*/  LEA.HI R3, R4, R5, RZ, 0x1 ;  /* 0x0000000504037211 */ /* 0x000fe400078f08ff */
[--C-:B------:R-:W-:Y:S02]  /*0b60*/  SHF.R.S32.HI R9, RZ, 0x2, R7.reuse ;  /* 0x00000002ff097819 */ /* 0x100fe40000011407 */
[----:B------:R-:W-:-:S04]  /*0b70*/  SHF.R.S32.HI R6, RZ, 0x1f, R7 ;  /* 0x0000001fff067819 */ /* 0x000fc80000011407 */
[----:B------:R-:W-:Y:S02]  /*0b80*/  LEA.HI R10, R6, R9, RZ, 0x3 ;  /* 0x00000009060a7211 */ /* 0x000fe400078f18ff */
[----:B------:R-:W-:Y:S02]  /*0b90*/  LOP3.LUT R6, R3, 0x1ffffffe, RZ, 0xc0, !PT ;  /* 0x1ffffffe03067812 */ /* 0x000fe400078ec0ff */
[----:B------:R-:W-:Y:S02]  /*0ba0*/  LEA.HI R3, R0, R11, RZ, 0x5 ;  /* 0x0000000b00037211 */ /* 0x000fe400078f28ff */
[----:B------:R-:W-:Y:S02]  /*0bb0*/  SHF.R.S32.HI R229, RZ, 0x7, R2 ;  /* 0x00000007ffe57819 */ /* 0x000fe40000011402 */
[----:B------:R-:W-:Y:S01]  /*0bc0*/  LOP3.LUT R4, R4, 0x3fffff0, RZ, 0xc0, !PT ;  /* 0x03fffff004047812 */ /* 0x000fe200078ec0ff */
[----:B------:R-:W-:Y:S01]  /*0bd0*/  IMAD.SHL.U32 R3, R3, 0x20, RZ ;  /* 0x0000002003037824 */ /* 0x000fe200078e00ff */
[----:B------:R-:W-:-:S02]  /*0be0*/  LOP3.LUT R10, R10, 0xfffffff8, RZ, 0xc0, !PT ;  /* 0xfffffff80a0a7812 */ /* 0x000fc400078ec0ff */
[----:B------:R-:W-:Y:S02]  /*0bf0*/  LEA.HI R2, R2, R229, RZ, 0x1 ;  /* 0x000000e502027211 */ /* 0x000fe400078f08ff */
[----:B------:R-:W-:Y:S01]  /*0c00*/  LEA.HI R8, R8, R217, RZ, 0x5 ;  /* 0x000000d908087211 */ /* 0x000fe200078f28ff */
[----:B------:R-:W-:Y:S01]  /*0c10*/  IMAD.IADD R4, R11, 0x1, -R4 ;  /* 0x000000010b047824 */ /* 0x000fe200078e0a04 */
[----:B------:R-:W-:Y:S01]  /*0c20*/  LOP3.LUT R203, R3, 0xfffffc00, RZ, 0xc0, !PT ;  /* 0xfffffc0003cb7812 */ /* 0x000fe200078ec0ff */
[----:B------:R-:W-:Y:S01]  /*0c30*/  IMAD.IADD R9, R9, 0x1, -R10 ;  /* 0x0000000109097824 */ /* 0x000fe200078e0a0a */
[----:B------:R-:W-:Y:S02]  /*0c40*/  SHF.R.S32.HI R8, RZ, 0x5, R8 ;  /* 0x00000005ff087819 */ /* 0x000fe40000011408 */
[----:B------:R-:W-:Y:S02]  /*0c50*/  LOP3.LUT R2, R2, 0x3fffffe, RZ, 0xc0, !PT ;  /* 0x03fffffe02027812 */ /* 0x000fe400078ec0ff */
[----:B------:R-:W-:Y:S01]  /*0c60*/  IADD3 R6, R5, -R6, RZ ;  /* 0x8000000605067210 */ /* 0x000fe20007ffe0ff */
[----:B------:R-:W-:Y:S01]  /*0c70*/  IMAD R9, R8, 0x10, R9 ;  /* 0x0000001008097824 */ /* 0x000fe200078e0209 */
[----:B------:R-:W-:Y:S01]  /*0c80*/  LEA R3, R4, R203, 0x6 ;  /* 0x000000cb04037211 */ /* 0x000fe200078e30ff */
[----:B------:R-:W-:Y:S01]  /*0c90*/  IMAD.IADD R2, R229, 0x1, -R2 ;  /* 0x00000001e5027824 */ /* 0x000fe200078e0a02 */
[----:B------:R-:W-:-:S03]  /*0ca0*/  LOP3.LUT R10, R7, 0x7ffffffc, RZ, 0xc0, !PT ;  /* 0x7ffffffc070a7812 */ /* 0x000fc600078ec0ff */
[----:B------:R-:W-:Y:S01]  /*0cb0*/  IMAD R4, R6, 0x8, R3 ;  /* 0x0000000806047824 */ /* 0x000fe200078e0203 */
[----:B------:R-:W-:Y:S01]  /*0cc0*/  LEA R6, R2, R9, 0x6 ;  /* 0x0000000902067211 */ /* 0x000fe200078e30ff */
[----:B------:R-:W-:Y:S01]  /*0cd0*/  IMAD.MOV.U32 R5, RZ, RZ, -0x2 ;  /* 0xfffffffeff057424 */ /* 0x000fe200078e00ff */
[----:B------:R-:W-:Y:S01]  /*0ce0*/  LEA.HI R2, R0, R11, RZ, 0x2 ;  /* 0x0000000b00027211 */ /* 0x000fe200078f10ff */
[----:B------:R-:W-:-:S03]  /*0cf0*/  IMAD.IADD R10, R217, 0x1, -R10 ;  /* 0x00000001d90a7824 */ /* 0x000fc600078e0a0a */
[--C-:B------:R-:W-:Y:S01]  /*0d00*/  SHF.R.S32.HI R194, RZ, 0x2, R2.reuse ;  /* 0x00000002ffc27819 */ /* 0x100fe20000011402 */
[----:B------:R-:W-:Y:S01]  /*0d10*/  IMAD R3, R10, R5, 0xa0 ;  /* 0x000000a00a037424 */ /* 0x000fe200078e0205 */
[----:B------:R-:W-:Y:S01]  /*0d20*/  STL [R1+0x18], R4 ;  /* 0x0000180401007387 */ /* 0x000fe20000100800 */
[----:B------:R-:W-:Y:S02]  /*0d30*/  LEA.HI R0, R0, R11, RZ, 0x3 ;  /* 0x0000000b00007211 */ /* 0x000fe400078f18ff */
[----:B------:R-:W-:Y:S01]  /*0d40*/  VIADD R221, R194, 0x40 ;  /* 0x00000040c2dd7836 */ /* 0x000fe20000000000 */
[----:B------:R0:W-:Y:S01]  /*0d50*/  STL [R1+0x14], R3 ;  /* 0x0000140301007387 */ /* 0x0001e20000100800 */
[----:B------:R-:W-:Y:S02]  /*0d60*/  LOP3.LUT R228, R2, 0xfffffffc, RZ, 0xc0, !PT ;  /* 0xfffffffc02e47812 */ /* 0x000fe400078ec0ff */
[----:B------:R-:W-:Y:S02]  /*0d70*/  LOP3.LUT R209, R0, 0xfffffff8, RZ, 0xc0, !PT ;  /* 0xfffffff800d17812 */ /* 0x000fe400078ec0ff */
[----:B0-----:R-:W-:-:S02]  /*0d80*/  SHF.R.S32.HI R3, RZ, 0x1f, R2 ;  /* 0x0000001fff037819 */ /* 0x001fc40000011402 */
[----:B------:R-:W-:Y:S01]  /*0d90*/  SHF.R.S32.HI R2, RZ, 0x1f, R221 ;  /* 0x0000001fff027819 */ /* 0x000fe200000114dd */
[----:B------:R-:W-:Y:S01]  /*0da0*/  IMAD.IADD R228, R11, 0x1, -R228 ;  /* 0x000000010be47824 */ /* 0x000fe200078e0ae4 */
[----:B------:R-:W-:Y:S02]  /*0db0*/  LEA.HI R3, R3, R194, RZ, 0x3 ;  /* 0x000000c203037211 */ /* 0x000fe400078f18ff */
[----:B------:R-:W-:Y:S01]  /*0dc0*/  IADD3 R209, R11, -R209, RZ ;  /* 0x800000d10bd17210 */ /* 0x000fe20007ffe0ff */
[----:B------:R-:W-:Y:S01]  /*0dd0*/  IMAD.SHL.U32 R200, R221, 0x80, RZ ;  /* 0x00000080ddc87824 */ /* 0x000fe200078e00ff */
[----:B------:R-:W-:Y:S02]  /*0de0*/  LEA.HI R2, R2, R221, RZ, 0x3 ;  /* 0x000000dd02027211 */ /* 0x000fe400078f18ff */
[----:B------:R-:W-:Y:S02]  /*0df0*/  LOP3.LUT R3, R3, 0xfffffff8, RZ, 0xc0, !PT ;  /* 0xfffffff803037812 */ /* 0x000fe400078ec0ff */
[----:B------:R-:W-:Y:S01]  /*0e00*/  SHF.R.S32.HI R216, RZ, 0x3, R0 ;  /* 0x00000003ffd87819 */ /* 0x000fe20000011400 */
[----:B------:R-:W-:Y:S01]  /*0e10*/  IMAD.SHL.U32 R202, R209, 0x8, RZ ;  /* 0x00000008d1ca7824 */ /* 0x000fe200078e00ff */
[C---:B------:R-:W-:Y:S01]  /*0e20*/  LEA.HI R0, R228.reuse, R228, RZ, 0x1 ;  /* 0x000000e4e4007211 */ /* 0x040fe200078f08ff */
[----:B------:R-:W-:Y:S01]  /*0e30*/  IMAD.SHL.U32 R16, R228, 0x10, RZ ;  /* 0x00000010e4107824 */ /* 0x000fe200078e00ff */
[----:B------:R-:W-:Y:S01]  /*0e40*/  LOP3.LUT R200, R200, 0x380, RZ, 0xc0, !PT ;  /* 0x00000380c8c87812 */ /* 0x000fe200078ec0ff */
[----:B------:R-:W-:-:S02]  /*0e50*/  IMAD.SHL.U32 R2, R2, 0x80, RZ ;  /* 0x0000008002027824 */ /* 0x000fc400078e00ff */
[----:B------:R-:W-:Y:S01]  /*0e60*/  IMAD.IADD R204, R194, 0x1, -R3 ;  /* 0x00000001c2cc7824 */ /* 0x000fe200078e0a03 */
[----:B------:R-:W-:Y:S01]  /*0e70*/  LOP3.LUT R3, R0, 0x1ffffffe, RZ, 0xc0, !PT ;  /* 0x1ffffffe00037812 */ /* 0x000fe200078ec0ff */
[----:B------:R-:W-:Y:S01]  /*0e80*/  VIADD R208, R202, 0x40 ;  /* 0x00000040cad07836 */ /* 0x000fe20000000000 */
[----:B------:R-:W-:Y:S02]  /*0e90*/  SHF.R.S32.HI R0, RZ, 0x1f, R202 ;  /* 0x0000001fff007819 */ /* 0x000fe400000114ca */
[----:B------:R-:W-:Y:S02]  /*0ea0*/  SHF.R.U32.HI R5, RZ, 0x3, R200 ;  /* 0x00000003ff057819 */ /* 0x000fe400000116c8 */
[----:B------:R-:W-:Y:S02]  /*0eb0*/  LOP3.LUT R0, R200, 0x70, R16, 0xf8, !PT ;  /* 0x00000070c8007812 */ /* 0x000fe400078ef810 */
[----:B------:R-:W-:Y:S01]  /*0ec0*/  LOP3.LUT R205, R2, 0xfffffc00, RZ, 0xc0, !PT ;  /* 0xfffffc0002cd7812 */ /* 0x000fe200078ec0ff */
[----:B------:R-:W-:-:S03]  /*0ed0*/  IMAD.IADD R3, R228, 0x1, -R3 ;  /* 0x00000001e4037824 */ /* 0x000fc600078e0a03 */
[----:B------:R-:W-:Y:S02]  /*0ee0*/  LOP3.LUT R219, R205, R0, R5, 0xf6, !PT ;  /* 0x00000000cddb7212 */ /* 0x000fe400078ef605 */
[----:B------:R-:W-:Y:S01]  /*0ef0*/  SHF.R.S32.HI R0, RZ, 0x1f, R208 ;  /* 0x0000001fff007819 */ /* 0x000fe200000114d0 */
[----:B------:R-:W-:Y:S01]  /*0f00*/  IMAD R0, R3, 0x8, R6 ;  /* 0x0000000803007824 */ /* 0x000fe200078e0206 */
[----:B------:R0:W-:Y:S01]  /*0f10*/  STL [R1+0x8], R6 ;  /* 0x0000080601007387 */ /* 0x0001e20000100800 */
[----:B------:R-:W-:-:S03]  /*0f20*/  VIADD R227, R194, 0x80 ;  /* 0x00000080c2e37836 */ /* 0x000fc60000000000 */
[----:B------:R0:W-:Y:S02]  /*0f30*/  STL [R1+0xc], R0 ;  /* 0x00000c0001007387 */ /* 0x0001e40000100800 */
[----:B------:R-:W-:Y:S01]  /*0f40*/  SHF.R.S32.HI R4, RZ, 0x1f, R227 ;  /* 0x0000001fff047819 */ /* 0x000fe200000114e3 */
[----:B------:R-:W-:-:S03]  /*0f50*/  IMAD.SHL.U32 R22, R228, 0x8, RZ ;  /* 0x00000008e4167824 */ /* 0x000fc600078e00ff */
[----:B------:R-:W-:Y:S01]  /*0f60*/  LEA.HI R4, R4, R227, RZ, 0x3 ;  /* 0x000000e304047211 */ /* 0x000fe200078f18ff */
[----:B------:R-:W-:Y:S01]  /*0f70*/  VIADD R19, R16, 0x40 ;  /* 0x0000004010137836 */ /* 0x000fe20000000000 */
[----:B------:R-:W-:Y:S02]  /*0f80*/  SHF.L.U32 R201, R227, 0x7, RZ ;  /* 0x00000007e3c97819 */ /* 0x000fe400000006ff */
[----:B------:R-:W-:Y:S01]  /*0f90*/  IADD3 R195, R22, 0x20, RZ ;  /* 0x0000002016c37810 */ /* 0x000fe20007ffe0ff */
[----:B------:R-:W-:Y:S01]  /*0fa0*/  IMAD.SHL.U32 R4, R4, 0x80, RZ ;  /* 0x0000008004047824 */ /* 0x000fe200078e00ff */
[----:B------:R-:W-:Y:S01]  /*0fb0*/  CS2R R196, SRZ ;  /* 0x0000000000c47805 */ /* 0x000fe2000001ff00 */
[----:B------:R-:W-:Y:S01]  /*0fc0*/  IMAD.MOV.U32 R213, RZ, RZ, RZ ;  /* 0x000000ffffd57224 */ /* 0x000fe200078e00ff */
[----:B------:R-:W-:Y:S01]  /*0fd0*/  LOP3.LUT R201, R201, 0x380, RZ, 0xc0, !PT ;  /* 0x00000380c9c97812 */ /* 0x000fe200078ec0ff */
[----:B------:R-:W-:Y:S01]  /*0fe0*/  IMAD.MOV.U32 R192, RZ, RZ, RZ ;  /* 0x000000ffffc07224 */ /* 0x000fe200078e00ff */
[----:B------:R-:W-:Y:S01]  /*0ff0*/  SHF.R.S32.HI R17, RZ, 0x1f, R16 ;  /* 0x0000001fff117819 */ /* 0x000fe20000011410 */
[----:B------:R-:W-:Y:S01]  /*1000*/  IMAD.MOV.U32 R199, RZ, RZ, RZ ;  /* 0x000000ffffc77224 */ /* 0x000fe200078e00ff */
[----:B------:R-:W-:-:S02]  /*1010*/  SHF.R.S32.HI R193, RZ, 0x1f, R19 ;  /* 0x0000001fffc17819 */ /* 0x000fc40000011413 */
[----:B------:R-:W-:Y:S02]  /*1020*/  SHF.R.S32.HI R218, RZ, 0x1f, R195 ;  /* 0x0000001fffda7819 */ /* 0x000fe400000114c3 */
[----:B------:R-:W-:Y:S02]  /*1030*/  LOP3.LUT R206, R4, 0xfffffc00, RZ, 0xc0, !PT ;  /* 0xfffffc0004ce7812 */ /* 0x000fe400078ec0ff */
[----:B------:R-:W-:Y:S02]  /*1040*/  IADD3 R219, R18, R219, RZ ;  /* 0x000000db12db7210 */ /* 0x000fe40007ffe0ff */
[----:B0-2---:R-:W-:-:S07]  /*1050*/  LOP3.LUT R198, R12, 0x1, RZ, 0xfc, !PT ;  /* 0x000000010cc67812 */ /* 0x005fce00078efcff */
.L_x_685:
[----:B0--3--:R-:W0:Y:S02]  /*1060*/  LDC.64 R2, c[0x0][0xc88] ;  /* 0x00032200ff027b82 */ /* 0x009e240000000a00 */
[----:B0-----:R-:W-:-:S05]  /*1070*/  IMAD.WIDE R2, R171, 0x4, R2 ;  /* 0x00000004ab027825 */ /* 0x001fca00078e0202 */
[----:B--2---:R-:W2:Y:S01]  /*1080*/  LDG.E R207, desc[UR60][R2.64] ;  /* 0x0000003c02cf7981 */ /* 0x004ea2000c1e1900 */
[----:B------:R-:W-:Y:S05]  /*1090*/  YIELD ;  /* 0x0000000000007946 */ /* 0x000fea0003800000 */
[----:B------:R-:W-:Y:S01]  /*10a0*/  ULDC.64 UR4, c[0x0][0xa28] ;  /* 0x00028a0000047ab9 */ /* 0x000fe20000000a00 */
[----:B------:R-:W-:Y:S01]  /*10b0*/  ULDC.64 UR8, c[0x0][0xa18] ;  /* 0x0002860000087ab9 */ /* 0x000fe20000000a00 */
[----:B------:R-:W-:Y:S01]  /*10c0*/  ISETP.NE.U32.AND P1, PT, RZ, UR4, PT ;  /* 0x00000004ff007c0c */ /* 0x000fe2000bf25070 */
[----:B------:R-:W-:Y:S01]  /*10d0*/  ULDC.64 UR6, c[0x0][0xa08] ;  /* 0x0002820000067ab9 */ /* 0x000fe20000000a00 */
[----:B------:R-:W-:Y:S01]  /*10e0*/  IMAD.MOV.U32 R9, RZ, RZ, RZ ;  /* 0x000000ffff097224 */ /* 0x000fe200078e00ff */
[----:B------:R-:W-:Y:S01]  /*10f0*/  ISETP.NE.U32.AND P0, PT, RZ, UR6, PT ;  /* 0x00000006ff007c0c */ /* 0x000fe2000bf05070 */
[----:B------:R-:W-:Y:S01]  /*1100*/  IMAD.MOV.U32 R87, RZ, RZ, RZ ;  /* 0x000000ffff577224 */ /* 0x000fe200078e00ff */
[----:B------:R-:W-:-:S02]  /*1110*/  ISETP.NE.AND.EX P1, PT, RZ, UR5, PT, P1 ;  /* 0x00000005ff007c0c */ /* 0x000fc4000bf25310 */
[----:B------:R-:W-:Y:S02]  /*1120*/  ISETP.NE.AND.EX P0, PT, RZ, UR7, PT, P0 ;  /* 0x00000007ff007c0c */ /* 0x000fe4000bf05300 */
[----:B--2---:R-:W-:Y:S01]  /*1130*/  SHF.R.S32.HI R214, RZ, 0x1f, R207 ;  /* 0x0000001fffd67819 */ /* 0x004fe200000114cf */
[----:B------:R-:W-:-:S08]  /*1140*/  IMAD.SHL.U32 R211, R207, 0x4, RZ ;  /* 0x00000004cfd37824 */ /* 0x000fd000078e00ff */
[C---:B------:R-:W-:Y:S02]  /*1150*/  @P1 LEA R4, P2, R207.reuse, UR4, 0x2 ;  /* 0x00000004cf041c11 */ /* 0x040fe4000f8410ff */
[C-C-:B------:R-:W-:Y:S02]  /*1160*/  SHF.L.U64.HI R212, R207.reuse, 0x2, R214.reuse ;  /* 0x00000002cfd47819 */ /* 0x140fe400000102d6 */
[----:B----4-:R-:W-:Y:S02]  /*1170*/  @P1 LEA.HI.X R5, R207, UR5, R214, 0x2, P2 ;  /* 0x00000005cf051c11 */ /* 0x010fe400090f14d6 */
[----:B------:R-:W-:Y:S01]  /*1180*/  ISETP.NE.U32.AND P2, PT, RZ, UR8, PT ;  /* 0x00000008ff007c0c */ /* 0x000fe2000bf45070 */
[----:B------:R-:W-:Y:S01]  /*1190*/  ULDC UR4, c[0x0][0x288] ;  /* 0x0000a20000047ab9 */ /* 0x000fe20000000800 */
[----:B------:R-:W-:Y:S01]  /*11a0*/  IADD3 R6, P3, R211, UR6, RZ ;  /* 0x00000006d3067c10 */ /* 0x000fe2000ff7e0ff */
[----:B------:R0:W5:Y:S01]  /*11b0*/  @P1 LDG.E R9, desc[UR60][R4.64] ;  /* 0x0000003c04091981 */ /* 0x000162000c1e1900 */
[----:B------:R-:W-:-:S02]  /*11c0*/  ISETP.NE.AND.EX P2, PT, RZ, UR9, PT, P2 ;  /* 0x00000009ff007c0c */ /* 0x000fc4000bf45320 */
[----:B------:R-:W-:Y:S01]  /*11d0*/  MOV R25, UR4 ;  /* 0x0000000400197c02 */ /* 0x000fe20008000f00 */
[----:B------:R-:W-:Y:S01]  /*11e0*/  ULDC.64 UR4, c[0x0][0x418] ;  /* 0x0001060000047ab9 */ /* 0x000fe20000000a00 */
[----:B------:R-:W-:-:S05]  /*11f0*/  IADD3.X R7, R212, UR7, RZ, P3, !PT ;  /* 0x00000007d4077c10 */ /* 0x000fca0009ffe4ff */
[----:B------:R0:W5:Y:S04]  /*1200*/  @P0 LDG.E R87, desc[UR60][R6.64] ;  /* 0x0000003c06570981 */ /* 0x000168000c1e1900 */
[----:B------:R-:W-:-:S04]  /*1210*/  @P2 IADD3 R2, P1, R211, UR8, RZ ;  /* 0x00000008d3022c10 */ /* 0x000fc8000ff3e0ff */
[----:B------:R-:W-:-:S05]  /*1220*/  @P2 IADD3.X R3, R212, UR9, RZ, P1, !PT ;  /* 0x00000009d4032c10 */ /* 0x000fca0008ffe4ff */
[----:B------:R0:W5:Y:S01]  /*1230*/  @P2 LDG.E R25, desc[UR60][R2.64] ;  /* 0x0000003c02192981 */ /* 0x000162000c1e1900 */
[----:B------:R-:W-:-:S03]  /*1240*/  UISETP.NE.U32.AND UP0, UPT, UR4, URZ, UPT ;  /* 0x0000003f0400728c */ /* 0x000fc6000bf05070 */
[----:B------:R-:W-:Y:S01]  /*1250*/  ULDC UR4, c[0x0][0x424] ;  /* 0x0001090000047ab9 */ /* 0x000fe20000000800 */
[----:B------:R-:W-:-:S03]  /*1260*/  UISETP.NE.AND.EX UP0, UPT, UR5, URZ, UPT, UP0 ;  /* 0x0000003f0500728c */ /* 0x000fc6000bf05300 */
[----:B------:R-:W-:Y:S01]  /*1270*/  ULDC UR5, c[0x0][0x2f0] ;  /* 0x0000bc0000057ab9 */ /* 0x000fe20000000800 */
[----:B------:R-:W-:-:S04]  /*1280*/  USEL UR4, UR4, 0x1, UP0 ;  /* 0x0000000104047887 */ /* 0x000fc80008000000 */
[----:B------:R-:W-:-:S03]  /*1290*/  UIMAD UR4, UR4, UR5, URZ ;  /* 0x00000005040472a4 */ /* 0x000fc6000f8e023f */
[----:B------:R-:W-:Y:S02]  /*12a0*/  ULDC UR5, c[0x0][0x348] ;  /* 0x0000d20000057ab9 */ /* 0x000fe40000000800 */
[----:B------:R-:W-:Y:S02]  /*12b0*/  IMAD.U32 R48, RZ, RZ, UR5 ;  /* 0x00000005ff307e24 */ /* 0x000fe4000f8e00ff */
[----:B------:R-:W-:Y:S02]  /*12c0*/  IMAD.U32 R28, RZ, RZ, UR4 ;  /* 0x00000004ff1c7e24 */ /* 0x000fe4000f8e00ff */
[----:B------:R-:W-:Y:S01]  /*12d0*/  IMAD.MOV.U32 R27, RZ, RZ, R207 ;  /* 0x000000ffff1b7224 */ /* 0x000fe200078e00cf */
[----:B0-----:R-:W-:Y:S06]  /*12e0*/  @P2 BRA `(.L_x_522) ;  /* 0x0000000000242947 */ /* 0x001fec0003800000 */
[----:B------:R-:W-:Y:S02]  /*12f0*/  ULDC.64 UR4, c[0x0][0xa00] ;  /* 0x0002800000047ab9 */ /* 0x000fe40000000a00 */
[----:B------:R-:W-:-:S04]  /*1300*/  ISETP.NE.U32.AND P1, PT, RZ, UR4, PT ;  /* 0x00000004ff007c0c */ /* 0x000fc8000bf25070 */
[----:B------:R-:W-:-:S13]  /*1310*/  ISETP.NE.AND.EX P1, PT, RZ, UR5, PT, P1 ;  /* 0x00000005ff007c0c */ /* 0x000fda000bf25310 */
[----:B------:R-:W-:Y:S05]  /*1320*/  @!P1 BRA `(.L_x_522) ;  /* 0x0000000000149947 */ /* 0x000fea0003800000 */
[----:B------:R-:W0:Y:S02]  /*1330*/  LDC.64 R2, c[0x0][0xa00] ;  /* 0x00028000ff027b82 */ /* 0x000e240000000a00 */
[----:B0-----:R-:W-:-:S05]  /*1340*/  IMAD.WIDE R2, R27, 0x4, R2 ;  /* 0x000000041b027825 */ /* 0x001fca00078e0202 */
[----:B-----5:R-:W2:Y:S04]  /*1350*/  LDG.E R25, desc[UR60][R2.64] ;  /* 0x0000003c02197981 */ /* 0x020ea8000c1e1900 */
[----:B------:R-:W2:Y:S02]  /*1360*/  LDG.E R0, desc[UR60][R2.64+0x4] ;  /* 0x0000043c02007981 */ /* 0x000ea4000c1e1900 */
[----:B--2---:R-:W-:-:S07]  /*1370*/  IMAD.IADD R25, R0, 0x1, -R25 ;  /* 0x0000000100197824 */ /* 0x004fce00078e0a19 */
.L_x_522:
[----:B------:R-:W-:Y:S01]  /*1380*/  ULDC.64 UR4, c[0x0][0xa20] ;  /* 0x0002880000047ab9 */ /* 0x000fe20000000a00 */
[----:B------:R-:W-:Y:S01]  /*1390*/  MOV R215, R169 ;  /* 0x000000a900d77202 */ /* 0x000fe20000000f00 */
[----:B------:R-:W-:Y:S01]  /*13a0*/  IMAD.MOV.U32 R210, RZ, RZ, R170 ;  /* 0x000000ffffd27224 */ /* 0x000fe200078e00aa */
[----:B------:R-:W-:-:S04]  /*13b0*/  ISETP.NE.U32.AND P1, PT, RZ, UR4, PT ;  /* 0x00000004ff007c0c */ /* 0x000fc8000bf25070 */
[----:B------:R-:W-:-:S13]  /*13c0*/  ISETP.NE.AND.EX P1, PT, RZ, UR5, PT, P1 ;  /* 0x00000005ff007c0c */ /* 0x000fda000bf25310 */
[----:B------:R-:W-:Y:S05]  /*13d0*/  @!P1 BRA `(.L_x_523) ;  /* 0x0000000000109947 */ /* 0x000fea0003800000 */
[----:B------:R-:W-:-:S04]  /*13e0*/  IADD3 R2, P0, R211, UR4, RZ ;  /* 0x00000004d3027c10 */ /* 0x000fc8000ff1e0ff */
[----:B------:R-:W-:-:S05]  /*13f0*/  IADD3.X R3, R212, UR5, RZ, P0, !PT ;  /* 0x00000005d4037c10 */ /* 0x000fca00087fe4ff */
[----:B------:R0:W5:Y:S01]  /*1400*/  LDG.E R28, desc[UR60][R2.64] ;  /* 0x0000003c021c7981 */ /* 0x000162000c1e1900 */
[----:B------:R-:W-:Y:S05]  /*1410*/  BRA `(.L_x_524) ;  /* 0x0000000000107947 */ /* 0x000fea0003800000 */
.L_x_523:
[----:B------:R-:W-:Y:S05]  /*1420*/  @!P0 BRA `(.L_x_524) ;  /* 0x00000000000c8947 */ /* 0x000fea0003800000 */
[----:B------:R-:W2:Y:S04]  /*1430*/  LDG.E R3, desc[UR60][R6.64] ;  /* 0x0000003c06037981 */ /* 0x000ea8000c1e1900 */
[----:B------:R-:W2:Y:S02]  /*1440*/  LDG.E R28, desc[UR60][R6.64+0x4] ;  /* 0x0000043c061c7981 */ /* 0x000ea4000c1e1900 */
[----:B--2---:R-:W-:-:S07]  /*1450*/  IMAD.IADD R28, R28, 0x1, -R3 ;  /* 0x000000011c1c7824 */ /* 0x004fce00078e0a03 */
.L_x_524:
[----:B------:R-:W-:Y:S02]  /*1460*/  ULDC.64 UR4, c[0x0][0xa10] ;  /* 0x0002840000047ab9 */ /* 0x000fe40000000a00 */
[----:B------:R-:W-:-:S04]  /*1470*/  ISETP.NE.U32.AND P0, PT, RZ, UR4, PT ;  /* 0x00000004ff007c0c */ /* 0x000fc8000bf05070 */
[----:B------:R-:W-:Y:S01]  /*1480*/  ISETP.NE.AND.EX P0, PT, RZ, UR5, PT, P0 ;  /* 0x00000005ff007c0c */ /* 0x000fe2000bf05300 */
[----:B-----5:R-:W-:Y:S01]  /*1490*/  IMAD.IADD R9, R28, 0x1, -R9 ;  /* 0x000000011c097824 */ /* 0x020fe200078e0a09 */
[----:B------:R-:W-:-:S11]  /*14a0*/  ULDC.64 UR4, c[0x0][0xa30] ;  /* 0x00028c0000047ab9 */ /* 0x000fd60000000a00 */
[----:B0-----:R-:W0:Y:S02]  /*14b0*/  @P0 LDC.64 R2, c[0x0][0xa10] ;  /* 0x00028400ff020b82 */ /* 0x001e240000000a00 */
[----:B0-----:R-:W-:-:S05]  /*14c0*/  @P0 IMAD.WIDE R2, R27, 0x4, R2 ;  /* 0x000000041b020825 */ /* 0x001fca00078e0202 */
[----:B------:R-:W2:Y:S04]  /*14d0*/  @P0 LDG.E R0, desc[UR60][R2.64] ;  /* 0x0000003c02000981 */ /* 0x000ea8000c1e1900 */
[----:B------:R0:W2:Y:S01]  /*14e0*/  @P0 LDG.E R7, desc[UR60][R2.64+0x4] ;  /* 0x0000043c02070981 */ /* 0x0000a2000c1e1900 */
[----:B------:R-:W-:Y:S01]  /*14f0*/  ISETP.NE.U32.AND P1, PT, RZ, UR4, PT ;  /* 0x00000004ff007c0c */ /* 0x000fe2000bf25070 */
[----:B------:R-:W-:-:S03]  /*1500*/  IMAD.MOV.U32 R24, RZ, RZ, R28 ;  /* 0x000000ffff187224 */ /* 0x000fc600078e001c */
[----:B------:R-:W-:Y:S01]  /*1510*/  ISETP.NE.AND.EX P1, PT, RZ, UR5, PT, P1 ;  /* 0x00000005ff007c0c */ /* 0x000fe2000bf25310 */
[----:B0-----:R-:W-:-:S12]  /*1520*/  IMAD.MOV R2, RZ, RZ, -R9 ;  /* 0x000000ffff027224 */ /* 0x001fd800078e0a09 */
[----:B------:R-:W-:-:S04]  /*1530*/  @P1 IADD3 R4, P2, R211, UR4, RZ ;  /* 0x00000004d3041c10 */ /* 0x000fc8000ff5e0ff */
[----:B------:R-:W-:Y:S02]  /*1540*/  @P1 IADD3.X R5, R212, UR5, RZ, P2, !PT ;  /* 0x00000005d4051c10 */ /* 0x000fe400097fe4ff */
[----:B------:R-:W-:-:S03]  /*1550*/  VIMNMX R2, RZ, R2, !PT ;  /* 0x00000002ff027248 */ /* 0x000fc60007fe0100 */
[----:B------:R0:W5:Y:S01]  /*1560*/  @P1 LDG.E R24, desc[UR60][R4.64] ;  /* 0x0000003c04181981 */ /* 0x000162000c1e1900 */
[----:B--2---:R-:W-:-:S05]  /*1570*/  @P0 IADD3 R48, -R0, R7, RZ ;  /* 0x0000000700300210 */ /* 0x004fca0007ffe1ff */
[----:B------:R-:W-:-:S04]  /*1580*/  IMAD.IADD R72, R9, 0x1, R48 ;  /* 0x0000000109487824 */ /* 0x000fc800078e0230 */
[----:B------:R-:W-:-:S04]  /*1590*/  VIADD R0, R72, 0x9f ;  /* 0x0000009f48007836 */ /* 0x000fc80000000000 */
[----:B------:R-:W-:-:S05]  /*15a0*/  IMAD.HI R0, R0, 0x66666667, RZ ;  /* 0x6666666700007827 */ /* 0x000fca00078e02ff */
[----:B------:R-:W-:-:S04]  /*15b0*/  SHF.R.U32.HI R3, RZ, 0x1f, R0 ;  /* 0x0000001fff037819 */ /* 0x000fc80000011600 */
[----:B------:R-:W-:-:S05]  /*15c0*/  LEA.HI.SX32 R120, R0, R3, 0x1a ;  /* 0x0000000300787211 */ /* 0x000fca00078fd2ff */
[----:B------:R-:W-:-:S05]  /*15d0*/  IMAD R3, R120, 0xa0, -R9 ;  /* 0x000000a078037824 */ /* 0x000fca00078e0a09 */
[----:B0-----:R-:W-:-:S04]  /*15e0*/  VIMNMX R5, R3, R48, PT ;  /* 0x0000003003057248 */ /* 0x001fc80003fe0100 */
[----:B------:R-:W-:Y:S01]  /*15f0*/  ISETP.GT.AND P0, PT, R5, R2, PT ;  /* 0x000000020500720c */ /* 0x000fe20003f04270 */
[----:B------:R-:W-:-:S05]  /*1600*/  IMAD.WIDE.U32 R2, R2, -0x33333333, RZ ;  /* 0xcccccccd02027825 */ /* 0x000fca00078e00ff */
[----:B------:R-:W-:-:S04]  /*1610*/  SHF.R.U32.HI R26, RZ, 0x7, R3 ;  /* 0x00000007ff1a7819 */ /* 0x000fc80000011603 */
[----:B------:R-:W-:-:S03]  /*1620*/  MOV R2, R26 ;  /* 0x0000001a00027202 */ /* 0x000fc60000000f00 */
[----:B------:R-:W-:-:S04]  /*1630*/  @P0 VIADD R0, R5, 0x9f ;  /* 0x0000009f05000836 */ /* 0x000fc80000000000 */
[----:B------:R-:W-:-:S05]  /*1640*/  @P0 IMAD.HI R0, R0, 0x66666667, RZ ;  /* 0x6666666700000827 */ /* 0x000fca00078e02ff */
[----:B------:R-:W-:-:S04]  /*1650*/  @P0 SHF.R.U32.HI R3, RZ, 0x1f, R0 ;  /* 0x0000001fff030819 */ /* 0x000fc80000011600 */
[----:B------:R-:W-:Y:S02]  /*1660*/  @P0 LEA.HI.SX32 R2, R0, R3, 0x1a ;  /* 0x0000000300020211 */ /* 0x000fe400078fd2ff */
[----:B------:R-:W-:Y:S02]  /*1670*/  PLOP3.LUT P0, PT, PT, PT, PT, 0x80, 0x0 ;  /* 0x000000000000781c */ /* 0x000fe40003f0f070 */
[----:B------:R-:W-:-:S13]  /*1680*/  ISETP.GT.AND P1, PT, R2, R26, PT ;  /* 0x0000001a0200720c */ /* 0x000fda0003f24270 */
[----:B------:R-:W-:Y:S05]  /*1690*/  @!P1 BRA `(.L_x_525) ;  /* 0x0000007c00789947 */ /* 0x000fea0003800000 */
[----:B------:R-:W-:Y:S01]  /*16a0*/  VIADD R0, R18, 0x18400 ;  /* 0x0001840012007836 */ /* 0x000fe20000000000 */
[----:B------:R-:W-:Y:S04]  /*16b0*/  BSSY B6, `(.L_x_526) ;  /* 0x0000013000067945 */ /* 0x000fe80003800000 */
[----:B------:R-:W-:-:S13]  /*16c0*/  LOP3.LUT P0, RZ, R0, 0x3ff, RZ, 0xc0, !PT ;  /* 0x000003ff00ff7812 */ /* 0x000fda000780c0ff */
[----:B------:R-:W-:Y:S05]  /*16d0*/  @!P0 BRA `(.L_x_527) ;  /* 0x0000000000408947 */ /* 0x000fea0003800000 */
[----:B------:R-:W-:Y:S01]  /*16e0*/  MOV R0, 0x0 ;  /* 0x0000000000007802 */ /* 0x000fe20000000f00 */
[----:B------:R-:W-:Y:S01]  /*16f0*/  ULDC.64 UR4, c[0x4][0x98] ;  /* 0x0100260000047ab9 */ /* 0x000fe20000000a00 */
[----:B------:R-:W-:Y:S01]  /*1700*/  ULDC.64 UR6, c[0x4][0x20] ;  /* 0x0100080000067ab9 */ /* 0x000fe20000000a00 */
[----:B------:R-:W-:Y:S01]  /*1710*/  IMAD.U32 R4, RZ, RZ, UR4 ;  /* 0x00000004ff047e24 */ /* 0x000fe2000f8e00ff */
[----:B------:R0:W1:Y:S01]  /*1720*/  LDC.64 R14, c[0x4][R0] ;  /* 0x01000000000e7b82 */ /* 0x0000620000000a00 */
[----:B------:R-:W-:Y:S01]  /*1730*/  IMAD.U32 R5, RZ, RZ, UR5 ;  /* 0x00000005ff057e24 */ /* 0x000fe2000f8e00ff */
[----:B------:R-:W-:Y:S01]  /*1740*/  ULDC.64 UR4, c[0x4][0xa0] ;  /* 0x0100280000047ab9 */ /* 0x000fe20000000a00 */
[----:B------:R-:W-:Y:S01]  /*1750*/  IMAD.U32 R10, RZ, RZ, UR6 ;  /* 0x00000006ff0a7e24 */ /* 0x000fe2000f8e00ff */
[----:B------:R-:W-:Y:S01]  /*1760*/  MOV R7, UR5 ;  /* 0x0000000500077c02 */ /* 0x000fe20008000f00 */
[----:B------:R-:W-:Y:S01]  /*1770*/  IMAD.U32 R6, RZ, RZ, UR4 ;  /* 0x00000004ff067e24 */ /* 0x000fe2000f8e00ff */
[----:B------:R-:W-:Y:S01]  /*1780*/  MOV R13, RZ ;  /* 0x000000ff000d7202 */ /* 0x000fe20000000f00 */
[----:B------:R-:W-:-:S02]  /*1790*/  IMAD.U32 R11, RZ, RZ, UR7 ;  /* 0x00000007ff0b7e24 */ /* 0x000fc4000f8e00ff */
[----:B------:R-:W-:Y:S02]  /*17a0*/  IMAD.MOV.U32 R8, RZ, RZ, 0x70 ;  /* 0x00000070ff087424 */ /* 0x000fe400078e00ff */
[----:B0-----:R-:W-:-:S07]  /*17b0*/  IMAD.MOV.U32 R12, RZ, RZ, 0x1 ;  /* 0x00000001ff0c7424 */ /* 0x001fce00078e00ff */
[----:B------:R-:W-:-:S07]  /*17c0*/  LEPC R20, `(.L_x_527) ;  /* 0x000000001014794e */ /* 0x000fce0000000000 */
[----:B-1---5:R-:W-:Y:S05]  /*17d0*/  CALL.ABS.NOINC R14 ;  /* 0x000000000e007343 */ /* 0x022fea0003c00000 */
.L_x_527:
[----:B------:R-:W-:Y:S05]  /*17e0*/  BSYNC B6 ;  /* 0x0000000000067941 */ /* 0x000fea0003800000 */
.L_x_526:
        /* <DEDUP_REMOVED lines=20> */
.L_x_529:
[----:B------:R-:W-:Y:S05]  /*1930*/  BSYNC B6 ;  /* 0x0000000000067941 */ /* 0x000fea0003800000 */
.L_x_528:
[----:B------:R-:W-:Y:S01]  /*1940*/  ULDC.64 UR4, c[0x0][0x9f8] ;  /* 0x00027e0000047ab9 */ /* 0x000fe20000000a00 */
[----:B------:R-:W0:Y:S01]  /*1950*/  LDC.64 R52, c[0x0][0x3f8] ;  /* 0x0000fe00ff347b82 */ /* 0x000e220000000a00 */
[----:B------:R-:W-:-:S04]  /*1960*/  ISETP.NE.U32.AND P0, PT, RZ, UR4, PT ;  /* 0x00000004ff007c0c */ /* 0x000fc8000bf05070 */
[----:B------:R-:W-:-:S03]  /*1970*/  ISETP.NE.AND.EX P0, PT, RZ, UR5, PT, P0 ;  /* 0x00000005ff007c0c */ /* 0x000fc6000bf05300 */
[----:B------:R-:W1:Y:S08]  /*1980*/  LDC.64 R58, c[0x0][0x408] ;  /* 0x00010200ff3a7b82 */ /* 0x000e700000000a00 */
[----:B------:R-:W2:Y:S02]  /*1990*/  LDC R71, c[0x0][0x3f4] ;  /* 0x0000fd00ff477b82 */ /* 0x000ea40000000800 */
[----:B------:R-:W-:-:S04]  /*19a0*/  @P0 IADD3 R4, P1, R211, UR4, RZ ;  /* 0x00000004d3040c10 */ /* 0x000fc8000ff3e0ff */
[----:B------:R-:W-:-:S05]  /*19b0*/  @P0 IADD3.X R5, R212, UR5, RZ, P1, !PT ;  /* 0x00000005d4050c10 */ /* 0x000fca0008ffe4ff */
[----:B------:R3:W4:Y:S01]  /*19c0*/  @P0 LDG.E R27, desc[UR60][R4.64] ;  /* 0x0000003c041b0981 */ /* 0x000722000c1e1900 */
[----:B------:R-:W-:Y:S01]  /*19d0*/  SHF.R.S32.HI R3, RZ, 0x1f, R194 ;  /* 0x0000001fff037819 */ /* 0x000fe200000114c2 */
[----:B------:R-:W-:Y:S01]  /*19e0*/  IMAD.SHL.U32 R82, R204, 0x80, RZ ;  /* 0x00000080cc527824 */ /* 0x000fe200078e00ff */
[----:B------:R-:W-:Y:S01]  /*19f0*/  SHF.R.S32.HI R23, RZ, 0x1f, R22 ;  /* 0x0000001fff177819 */ /* 0x000fe20000011416 */
[----:B------:R-:W2:Y:S01]  /*1a00*/  S2R R30, SR_TID.X ;  /* 0x00000000001e7919 */ /* 0x000ea20000002100 */
[-C--:B0-----:R-:W-:Y:S01]  /*1a10*/  IMAD.WIDE.U32 R8, R194, R52.reuse, R16 ;  /* 0x00000034c2087225 */ /* 0x081fe200078e0010 */
[----:B------:R-:W-:Y:S02]  /*1a20*/  SHF.R.U32.HI R77, RZ, 0x3, R201 ;  /* 0x00000003ff4d7819 */ /* 0x000fe400000116c9 */
[----:B------:R-:W-:Y:S01]  /*1a30*/  LOP3.LUT R82, R82, 0x380, RZ, 0xc0, !PT ;  /* 0x0000038052527812 */ /* 0x000fe200078ec0ff */
[C---:B------:R-:W-:Y:S01]  /*1a40*/  IMAD R0, R3.reuse, R52, RZ ;  /* 0x0000003403007224 */ /* 0x040fe200078e02ff */
[----:B------:R-:W-:Y:S01]  /*1a50*/  SHF.L.U64.HI R86, R52, 0x6, R53 ;  /* 0x0000000634567819 */ /* 0x000fe20000010235 */
[-C--:B-1----:R-:W-:Y:S01]  /*1a60*/  IMAD R3, R3, R58.reuse, RZ ;  /* 0x0000003a03037224 */ /* 0x082fe200078e02ff */
[----:B------:R-:W-:Y:S01]  /*1a70*/  SHF.R.U32.HI R76, RZ, 0x3, R82 ;  /* 0x00000003ff4c7819 */ /* 0x000fe20000011652 */
[----:B---3--:R-:W-:Y:S01]  /*1a80*/  IMAD.WIDE.U32 R4, R194, R58, R22 ;  /* 0x0000003ac2047225 */ /* 0x008fe200078e0016 */
[----:B--2---:R-:W-:-:S02]  /*1a90*/  ISETP.GE.AND P0, PT, R16, R71, PT ;  /* 0x000000471000720c */ /* 0x004fc40003f06270 */
[----:B------:R-:W-:Y:S01]  /*1aa0*/  SHF.L.U64.HI R85, R52, 0x7, R53 ;  /* 0x0000000734557819 */ /* 0x000fe20000010235 */
[C---:B------:R-:W-:Y:S01]  /*1ab0*/  IMAD R15, R194.reuse, R59, R3 ;  /* 0x0000003bc20f7224 */ /* 0x040fe200078e0203 */
[----:B------:R-:W-:Y:S01]  /*1ac0*/  SEL R3, R71, RZ, P0 ;  /* 0x000000ff47037207 */ /* 0x000fe20000000000 */
[----:B------:R-:W-:Y:S01]  /*1ad0*/  IMAD R13, R194, R53, R0 ;  /* 0x00000035c20d7224 */ /* 0x000fe200078e0200 */
[----:B------:R-:W-:Y:S01]  /*1ae0*/  SHF.L.U64.HI R81, R58, 0x6, R59 ;  /* 0x000000063a517819 */ /* 0x000fe2000001023b */
[----:B------:R-:W-:Y:S01]  /*1af0*/  IMAD.WIDE.U32 R6, R194, R52, R22 ;  /* 0x00000034c2067225 */ /* 0x000fe200078e0016 */
[----:B------:R-:W-:Y:S02]  /*1b00*/  IADD3 R5, R5, R15, RZ ;  /* 0x0000000f05057210 */ /* 0x000fe40007ffe0ff */
[----:B------:R-:W-:Y:S01]  /*1b10*/  SHF.L.U64.HI R80, R58, 0x7, R59 ;  /* 0x000000073a507819 */ /* 0x000fe2000001023b */
[----:B------:R-:W-:Y:S01]  /*1b20*/  IMAD.IADD R3, R16, 0x1, R3 ;  /* 0x0000000110037824 */ /* 0x000fe200078e0203 */
[----:B------:R-:W-:Y:S01]  /*1b30*/  SHF.L.U32 R79, R58, 0x6, RZ ;  /* 0x000000063a4f7819 */ /* 0x000fe200000006ff */
[----:B------:R-:W-:Y:S01]  /*1b40*/  IMAD.IADD R7, R7, 0x1, R13 ;  /* 0x0000000107077824 */ /* 0x000fe200078e020d */
[----:B------:R-:W-:Y:S01]  /*1b50*/  LOP3.LUT P1, RZ, R204, 0x4, RZ, 0xc0, !PT ;  /* 0x00000004ccff7812 */ /* 0x000fe2000782c0ff */
[----:B------:R-:W-:Y:S01]  /*1b60*/  IMAD.IADD R9, R13, 0x1, R9 ;  /* 0x000000010d097824 */ /* 0x000fe200078e0209 */
[----:B------:R-:W-:Y:S01]  /*1b70*/  SHF.R.S32.HI R0, RZ, 0x1f, R3 ;  /* 0x0000001fff007819 */ /* 0x000fe20000011403 */
[----:B-----5:R-:W-:Y:S01]  /*1b80*/  IMAD.WIDE.U32 R54, R24, R58, R4 ;  /* 0x0000003a18367225 */ /* 0x020fe200078e0004 */
[----:B------:R-:W-:-:S02]  /*1b90*/  SHF.R.S32.HI R13, RZ, 0x1f, R24 ;  /* 0x0000001fff0d7819 */ /* 0x000fc40000011418 */
[--C-:B------:R-:W-:Y:S01]  /*1ba0*/  LOP3.LUT R5, R82, 0x30, R16.reuse, 0xf8, !PT ;  /* 0x0000003052057812 */ /* 0x100fe200078ef810 */
[----:B------:R-:W-:Y:S01]  /*1bb0*/  IMAD.WIDE.U32 R10, R194, R58, R16 ;  /* 0x0000003ac20a7225 */ /* 0x000fe200078e0010 */
[----:B------:R-:W-:Y:S02]  /*1bc0*/  SHF.R.U32.HI R30, RZ, 0x7, R30 ;  /* 0x00000007ff1e7819 */ /* 0x000fe4000001161e */
[----:B------:R-:W-:Y:S01]  /*1bd0*/  LEA.HI R3, R0, R3, RZ, 0x4 ;  /* 0x0000000300037211 */ /* 0x000fe200078f20ff */
[-C--:B------:R-:W-:Y:S01]  /*1be0*/  IMAD R0, R13, R52.reuse, RZ ;  /* 0x000000340d007224 */ /* 0x080fe200078e02ff */
[----:B------:R-:W-:Y:S01]  /*1bf0*/  ISETP.NE.AND P6, PT, R30, 0x1, PT ;  /* 0x000000011e00780c */ /* 0x000fe20003fc5270 */
[----:B------:R-:W-:Y:S01]  /*1c00*/  IMAD.WIDE.U32 R20, R24, R52, R6 ;  /* 0x0000003418147225 */ /* 0x000fe200078e0006 */
[----:B------:R-:W-:Y:S02]  /*1c10*/  LOP3.LUT R68, R5, R76, RZ, 0x3c, !PT ;  /* 0x0000004c05447212 */ /* 0x000fe400078e3cff */
[--C-:B------:R-:W-:Y:S01]  /*1c20*/  LOP3.LUT R5, R82, 0x70, R3.reuse, 0xf8, !PT ;  /* 0x0000007052057812 */ /* 0x100fe200078ef803 */
[----:B------:R-:W-:Y:S01]  /*1c30*/  VIADD R74, R30, 0x8 ;  /* 0x000000081e4a7836 */ /* 0x000fe20000000000 */
[----:B------:R-:W-:Y:S01]  /*1c40*/  LOP3.LUT R4, R200, 0x70, R3, 0xf8, !PT ;  /* 0x00000070c8047812 */ /* 0x000fe200078ef803 */
[----:B------:R-:W-:Y:S01]  /*1c50*/  IMAD.IADD R11, R15, 0x1, R11 ;  /* 0x000000010f0b7824 */ /* 0x000fe200078e020b */
[----:B------:R-:W-:Y:S01]  /*1c60*/  LOP3.LUT R6, R201, 0x70, R3, 0xf8, !PT ;  /* 0x00000070c9067812 */ /* 0x000fe200078ef803 */
[----:B------:R-:W-:Y:S01]  /*1c70*/  IMAD R13, R13, R58, RZ ;  /* 0x0000003a0d0d7224 */ /* 0x000fe200078e02ff */
[----:B------:R-:W-:Y:S01]  /*1c80*/  SHF.R.U32.HI R30, RZ, 0x3, R200 ;  /* 0x00000003ff1e7819 */ /* 0x000fe200000116c8 */
[----:B------:R-:W-:Y:S01]  /*1c90*/  IMAD R15, R24, R53, R0 ;  /* 0x00000035180f7224 */ /* 0x000fe200078e0200 */
[----:B------:R-:W-:Y:S01]  /*1ca0*/  LOP3.LUT R0, R5, R76, RZ, 0x3c, !PT ;  /* 0x0000004c05007212 */ /* 0x000fe200078e3cff */
[----:B------:R-:W-:Y:S05]  /*1cb0*/  @!P6 WARPSYNC.ALL ;  /* 0x000000000000e948 */ /* 0x000fea0003800000 */
[----:B------:R-:W-:Y:S01]  /*1cc0*/  IMAD R29, R53, 0xa0, RZ ;  /* 0x000000a0351d7824 */ /* 0x000fe200078e02ff */
[----:B------:R-:W-:Y:S01]  /*1cd0*/  ULDC UR4, c[0x0][0x2f4] ;  /* 0x0000bd0000047ab9 */ /* 0x000fe20000000800 */
[----:B------:R-:W-:Y:S01]  /*1ce0*/  IMAD.SHL.U32 R84, R52, 0x40, RZ ;  /* 0x0000004034547824 */ /* 0x000fe200078e00ff */
[----:B------:R-:W-:Y:S01]  /*1cf0*/  LOP3.LUT R4, R4, R30, RZ, 0x3c, !PT ;  /* 0x0000001e04047212 */ /* 0x000fe200078e3cff */
[----:B------:R-:W-:Y:S01]  /*1d00*/  IMAD.SHL.U32 R83, R52, 0x80, RZ ;  /* 0x0000008034537824 */ /* 0x000fe200078e00ff */
[----:B------:R-:W-:Y:S01]  /*1d10*/  LOP3.LUT R5, R6, R77, RZ, 0x3c, !PT ;  /* 0x0000004d06057212 */ /* 0x000fe200078e3cff */
[----:B------:R-:W-:Y:S01]  /*1d20*/  IMAD.WIDE.U32 R50, R24, R52, R8 ;  /* 0x0000003418327225 */ /* 0x000fe200078e0008 */
[----:B------:R-:W-:-:S02]  /*1d30*/  LOP3.LUT R62, R3, 0xfffffff0, RZ, 0xc0, !PT ;  /* 0xfffffff0033e7812 */ /* 0x000fc400078ec0ff */
[----:B------:R-:W-:Y:S01]  /*1d40*/  ISETP.GE.AND P2, PT, R19, UR4, PT ;  /* 0x0000000413007c0c */ /* 0x000fe2000bf46270 */
[----:B------:R-:W-:Y:S01]  /*1d50*/  IMAD.WIDE.U32 R52, R52, 0xa0, RZ ;  /* 0x000000a034347825 */ /* 0x000fe200078e00ff */
[----:B------:R-:W-:Y:S02]  /*1d60*/  SHF.R.S32.HI R63, RZ, 0x4, R3 ;  /* 0x00000004ff3f7819 */ /* 0x000fe40000011403 */
[----:B------:R-:W-:Y:S01]  /*1d70*/  SHF.R.S32.HI R75, RZ, 0x1f, R170 ;  /* 0x0000001fff4b7819 */ /* 0x000fe200000114aa */
[----:B------:R-:W-:Y:S01]  /*1d80*/  IMAD R13, R24, R59, R13 ;  /* 0x0000003b180d7224 */ /* 0x000fe200078e020d */
[----:B------:R-:W-:Y:S01]  /*1d90*/  IADD3 R70, R53, R29, RZ ;  /* 0x0000001d35467210 */ /* 0x000fe20007ffe0ff */
[----:B------:R-:W-:Y:S01]  /*1da0*/  IMAD R69, R59, 0xa0, RZ ;  /* 0x000000a03b457824 */ /* 0x000fe200078e02ff */
[----:B------:R-:W-:Y:S01]  /*1db0*/  ISETP.GE.AND P1, PT, R16, UR4, PT ;  /* 0x0000000410007c0c */ /* 0x000fe2000bf26270 */
[----:B------:R-:W-:Y:S01]  /*1dc0*/  IMAD.SHL.U32 R78, R58, 0x80, RZ ;  /* 0x000000803a4e7824 */ /* 0x000fe200078e00ff */
[----:B------:R-:W-:Y:S01]  /*1dd0*/  IADD3 R65, R55, R13, RZ ;  /* 0x0000000d37417210 */ /* 0x000fe20007ffe0ff */
[----:B------:R-:W-:Y:S01]  /*1de0*/  IMAD.WIDE.U32 R56, R24, R58, R10 ;  /* 0x0000003a18387225 */ /* 0x000fe200078e000a */
[----:B------:R-:W-:-:S02]  /*1df0*/  P2R R89, PR, RZ, 0x4 ;  /* 0x00000004ff597803 */ /* 0x000fc40000000000 */
[----:B------:R-:W-:Y:S01]  /*1e00*/  SHF.R.S32.HI R60, RZ, 0x1f, R62 ;  /* 0x0000001fff3c7819 */ /* 0x000fe2000001143e */
[----:B------:R-:W-:-:S04]  /*1e10*/  IMAD.WIDE.U32 R58, R58, 0xa0, RZ ;  /* 0x000000a03a3a7825 */ /* 0x000fc800078e00ff */
[----:B------:R-:W-:Y:S02]  /*1e20*/  IMAD.IADD R49, R203, 0x1, R0 ;  /* 0x00000001cb317824 */ /* 0x000fe400078e0200 */
[----:B------:R-:W-:Y:S02]  /*1e30*/  IMAD.IADD R87, R87, 0x1, R28 ;  /* 0x0000000157577824 */ /* 0x000fe400078e021c */
[----:B------:R-:W-:Y:S02]  /*1e40*/  IMAD R73, R228, 0x40, R194 ;  /* 0x00000040e4497824 */ /* 0x000fe400078e02c2 */
[----:B------:R-:W-:Y:S02]  /*1e50*/  IMAD.SHL.U32 R71, R71, 0x2, RZ ;  /* 0x0000000247477824 */ /* 0x000fe400078e00ff */
[----:B------:R-:W-:Y:S02]  /*1e60*/  IMAD.IADD R69, R59, 0x1, R69 ;  /* 0x000000013b457824 */ /* 0x000fe400078e0245 */
[----:B------:R-:W-:-:S02]  /*1e70*/  IMAD.IADD R68, R203, 0x1, R68 ;  /* 0x00000001cb447824 */ /* 0x000fc400078e0244 */
[----:B------:R-:W-:Y:S02]  /*1e80*/  IMAD.IADD R67, R21, 0x1, R15 ;  /* 0x0000000115437824 */ /* 0x000fe400078e020f */
[----:B------:R-:W-:Y:S02]  /*1e90*/  IMAD.IADD R66, R15, 0x1, R51 ;  /* 0x000000010f427824 */ /* 0x000fe400078e0233 */
[----:B------:R-:W-:Y:S02]  /*1ea0*/  IMAD.IADD R64, R13, 0x1, R57 ;  /* 0x000000010d407824 */ /* 0x000fe400078e0239 */
[----:B------:R-:W-:Y:S02]  /*1eb0*/  IMAD.IADD R3, R205, 0x1, R4 ;  /* 0x00000001cd037824 */ /* 0x000fe400078e0204 */
[----:B------:R-:W-:Y:S01]  /*1ec0*/  IMAD.IADD R0, R206, 0x1, R5 ;  /* 0x00000001ce007824 */ /* 0x000fe200078e0205 */
[----:B----4-:R-:W-:Y:S01]  /*1ed0*/  SHF.R.S32.HI R61, RZ, 0x1f, R27 ;  /* 0x0000001fff3d7819 */ /* 0x010fe2000001141b */
[----:B------:R-:W-:Y:S06]  /*1ee0*/  @!P6 BAR.SYNC.DEFER_BLOCKING 0x9, 0x100 ;  /* 0x024400000000eb1d */ /* 0x000fec0000010000 */
.L_x_604:
[----:B------:R-:W0:Y:S01]  /*1ef0*/  LDC R94, c[0x0][0x430] ;  /* 0x00010c00ff5e7b82 */ /* 0x000e220000000800 */
[----:B------:R-:W-:Y:S02]  /*1f00*/  IADD3 R2, R2, -0x1, RZ ;  /* 0xffffffff02027810 */ /* 0x000fe40007ffe0ff */
[----:B------:R-:W-:-:S03]  /*1f10*/  MOV R93, RZ ;  /* 0x000000ff005d7202 */ /* 0x000fc60000000f00 */
[----:B------:R-:W-:Y:S02]  /*1f20*/  IMAD R8, R2, 0xa0, R73 ;  /* 0x000000a002087824 */ /* 0x000fe400078e0249 */
[----:B------:R-:W1:Y:S02]  /*1f30*/  LDC R105, c[0x0][0x3f4] ;  /* 0x0000fd00ff697b82 */ /* 0x000e640000000800 */
[----:B------:R-:W-:Y:S01]  /*1f40*/  IMAD.IADD R11, R87, 0x1, R8 ;  /* 0x00000001570b7824 */ /* 0x000fe200078e0208 */
[----:B------:R-:W-:-:S03]  /*1f50*/  ISETP.GE.AND P2, PT, R8, R48, PT ;  /* 0x000000300800720c */ /* 0x000fc60003f46270 */
[----:B------:R-:W-:Y:S01]  /*1f60*/  IMAD.MOV.U32 R9, RZ, RZ, R11 ;  /* 0x000000ffff097224 */ /* 0x000fe200078e000b */
[----:B------:R-:W-:Y:S02]  /*1f70*/  ISETP.GT.OR P2, PT, R73, 0x9f, P2 ;  /* 0x0000009f4900780c */ /* 0x000fe40001744670 */
[----:B0-----:R-:W-:-:S11]  /*1f80*/  ISETP.NE.AND P3, PT, R94, 0x1, PT ;  /* 0x000000015e00780c */ /* 0x001fd60003f65270 */
[----:B------:R-:W0:Y:S08]  /*1f90*/  @!P2 LDC.64 R6, c[0x0][0x428] ;  /* 0x00010a00ff06ab82 */ /* 0x000e300000000a00 */
[----:B--2---:R-:W2:Y:S08]  /*1fa0*/  @!P2 LDC.64 R12, c[0x0][0x418] ;  /* 0x00010600ff0cab82 */ /* 0x004eb00000000a00 */
[----:B------:R-:W3:Y:S08]  /*1fb0*/  @P3 LDC R4, c[0x0][0x434] ;  /* 0x00010d00ff043b82 */ /* 0x000ef00000000800 */
[----:B----4-:R-:W4:Y:S01]  /*1fc0*/  @P3 LDC R5, c[0x0][0x438] ;  /* 0x00010e00ff053b82 */ /* 0x010f220000000800 */
[----:B---3--:R-:W-:-:S05]  /*1fd0*/  @P3 IMAD.HI.U32 R4, R11, R4, RZ ;  /* 0x000000040b043227 */ /* 0x008fca00078e00ff */
[----:B----4-:R-:W-:Y:S01]  /*1fe0*/  @P3 SHF.R.U32.HI R9, RZ, R5, R4 ;  /* 0x00000005ff093219 */ /* 0x010fe20000011604 */
[----:B0-----:R-:W-:-:S03]  /*1ff0*/  @!P2 IMAD R4, R61, R6, RZ ;  /* 0x000000063d04a224 */ /* 0x001fc600078e02ff */
[--C-:B------:R-:W-:Y:S01]  /*2000*/  @!P2 SHF.R.S32.HI R5, RZ, 0x1f, R9.reuse ;  /* 0x0000001fff05a819 */ /* 0x100fe20000011409 */
[----:B------:R-:W-:Y:S02]  /*2010*/  @!P2 IMAD R7, R27, R7, R4 ;  /* 0x000000071b07a224 */ /* 0x000fe400078e0204 */
[----:B------:R-:W-:-:S04]  /*2020*/  @!P2 IMAD.MOV.U32 R4, RZ, RZ, R9 ;  /* 0x000000ffff04a224 */ /* 0x000fc800078e0009 */
[----:B------:R-:W-:-:S04]  /*2030*/  @!P2 IMAD.WIDE.U32 R4, R27, R6, R4 ;  /* 0x000000061b04a225 */ /* 0x000fc800078e0004 */
[----:B------:R-:W-:Y:S01]  /*2040*/  @!P2 IMAD.IADD R5, R5, 0x1, R7 ;  /* 0x000000010505a824 */ /* 0x000fe200078e0207 */
[----:B--2---:R-:W-:-:S04]  /*2050*/  @!P2 LEA R6, P3, R4, R12, 0x2 ;  /* 0x0000000c0406a211 */ /* 0x004fc800078610ff */
[----:B------:R-:W-:Y:S02]  /*2060*/  @!P2 LEA.HI.X R7, R4, R13, R5, 0x2, P3 ;  /* 0x0000000d0407a211 */ /* 0x000fe400018f1405 */
[----:B------:R-:W-:-:S03]  /*2070*/  LOP3.LUT P4, RZ, R204, 0x4, RZ, 0xc0, !PT ;  /* 0x00000004ccff7812 */ /* 0x000fc6000788c0ff */
[----:B------:R0:W5:Y:S01]  /*2080*/  @!P2 LDG.E R93, desc[UR60][R6.64] ;  /* 0x0000003c065da981 */ /* 0x000162000c1e1900 */
[----:B------:R-:W-:Y:S01]  /*2090*/  ISETP.GT.AND P2, PT, R2, R26, PT ;  /* 0x0000001a0200720c */ /* 0x000fe20003f44270 */
[----:B------:R-:W-:Y:S01]  /*20a0*/  IMAD R5, R192, 0x5000, R68 ;  /* 0x00005000c0057824 */ /* 0x000fe200078e0244 */
[----:B------:R-:W-:Y:S05]  /*20b0*/  YIELD ;  /* 0x0000000000007946 */ /* 0x000fea0003800000 */
[----:B------:R-:W-:Y:S01]  /*20c0*/  P2R R90, PR, RZ, 0x4 ;  /* 0x00000004ff5a7803 */ /* 0x000fe20000000000 */
[----:B------:R-:W-:Y:S01]  /*20d0*/  VIADD R91, R5, 0x40 ;  /* 0x00000040055b7836 */ /* 0x000fe20000000000 */
[----:B-1----:R-:W-:Y:S01]  /*20e0*/  ISETP.GE.AND P2, PT, R105, 0x1, PT ;  /* 0x000000016900780c */ /* 0x002fe20003f46270 */
[----:B------:R-:W-:Y:S01]  /*20f0*/  @P4 VIADD R91, R5, 0xffffffc0 ;  /* 0xffffffc0055b4836 */ /* 0x000fe20000000000 */
[----:B------:R-:W-:Y:S01]  /*2100*/  BSSY B0, `(.L_x_530) ;  /* 0x00006c7000007945 */ /* 0x000fe20003800000 */
[----:B------:R-:W-:-:S02]  /*2110*/  IMAD.MOV R9, RZ, RZ, -R9 ;  /* 0x000000ffff097224 */ /* 0x000fc400078e0a09 */
[C---:B------:R-:W-:Y:S01]  /*2120*/  IMAD.IADD R92, R18.reuse, 0x1, R5 ;  /* 0x00000001125c7824 */ /* 0x040fe200078e0205 */
[----:B------:R-:W-:Y:S01]  /*2130*/  IADD3 R91, R18, R91, RZ ;  /* 0x0000005b125b7210 */ /* 0x000fe20007ffe0ff */
[----:B------:R-:W-:-:S06]  /*2140*/  IMAD R94, R94, R9, R11 ;  /* 0x000000095e5e7224 */ /* 0x000fcc00078e020b */
[----:B0-----:R-:W-:Y:S05]  /*2150*/  @!P2 BRA `(.L_x_531) ;  /* 0x0000006400aca947 */ /* 0x001fea0003800000 */
[----:B------:R-:W-:Y:S01]  /*2160*/  SHF.R.S32.HI R95, RZ, 0x1f, R94 ;  /* 0x0000001fff5f7819 */ /* 0x000fe2000001145e */
[----:B------:R-:W-:Y:S01]  /*2170*/  ULDC.64 UR4, c[0x0][0x300] ;  /* 0x0000c00000047ab9 */ /* 0x000fe20000000a00 */
[----:B-----5:R-:W-:Y:S01]  /*2180*/  SHF.R.S32.HI R96, RZ, 0x1f, R93 ;  /* 0x0000001fff607819 */ /* 0x020fe2000001145d */
[----:B------:R-:W-:-:S04]  /*2190*/  IMAD.WIDE.U32 R4, R94, UR4, RZ ;  /* 0x000000045e047c25 */ /* 0x000fc8000f8e00ff */
[----:B------:R-:W-:Y:S02]  /*21a0*/  IMAD R7, R95, UR4, RZ ;  /* 0x000000045f077c24 */ /* 0x000fe4000f8e02ff */
[----:B------:R-:W-:Y:S02]  /*21b0*/  IMAD R97, R2, -0xa0, R48 ;  /* 0xffffff6002617824 */ /* 0x000fe400078e0230 */
[----:B------:R-:W-:Y:S01]  /*21c0*/  IMAD R7, R94, UR5, R7 ;  /* 0x000000055e077c24 */ /* 0x000fe2000f8e0207 */
[----:B------:R-:W-:Y:S02]  /*21d0*/  ULDC.64 UR4, c[0x0][0x310] ;  /* 0x0000c40000047ab9 */ /* 0x000fe40000000a00 */
[----:B------:R-:W-:Y:S01]  /*21e0*/  IMAD R6, R96, UR4, RZ ;  /* 0x0000000460067c24 */ /* 0x000fe2000f8e02ff */
[----:B------:R-:W-:Y:S01]  /*21f0*/  VIMNMX R97, R97, 0xa0, PT ;  /* 0x000000a061617848 */ /* 0x000fe20003fe0100 */
[----:B------:R-:W-:Y:S02]  /*2200*/  IMAD.IADD R5, R5, 0x1, R7 ;  /* 0x0000000105057824 */ /* 0x000fe400078e0207 */
[----:B------:R-:W-:-:S02]  /*2210*/  IMAD R7, R93, UR5, R6 ;  /* 0x000000055d077c24 */ /* 0x000fc4000f8e0206 */
[----:B------:R-:W-:Y:S01]  /*2220*/  IMAD.WIDE.U32 R4, R93, UR4, R4 ;  /* 0x000000045d047c25 */ /* 0x000fe2000f8e0004 */
[----:B------:R-:W-:-:S03]  /*2230*/  ULDC.64 UR4, c[0x0][0x308] ;  /* 0x0000c20000047ab9 */ /* 0x000fc60000000a00 */
[----:B------:R-:W-:Y:S01]  /*2240*/  IMAD.IADD R5, R5, 0x1, R7 ;  /* 0x0000000105057824 */ /* 0x000fe200078e0207 */
[----:B------:R-:W-:Y:S01]  /*2250*/  SHF.R.S32.HI R7, RZ, 0x1f, R2 ;  /* 0x0000001fff077819 */ /* 0x000fe20000011402 */
[----:B------:R-:W-:Y:S02]  /*2260*/  IMAD R9, R75, UR4, RZ ;  /* 0x000000044b097c24 */ /* 0x000fe4000f8e02ff */
[----:B------:R-:W-:-:S04]  /*2270*/  IMAD.WIDE.U32 R102, R170, UR4, R4 ;  /* 0x00000004aa667c25 */ /* 0x000fc8000f8e0004 */
[----:B------:R-:W-:Y:S01]  /*2280*/  IMAD R9, R170, UR5, R9 ;  /* 0x00000005aa097c24 */ /* 0x000fe2000f8e0209 */
[----:B------:R-:W-:Y:S01]  /*2290*/  ULDC.64 UR4, c[0x0][0x2e8] ;  /* 0x0000ba0000047ab9 */ /* 0x000fe20000000a00 */
[-C--:B------:R-:W-:Y:S01]  /*22a0*/  IMAD R4, R70, R2.reuse, RZ ;  /* 0x0000000246047224 */ /* 0x080fe200078e02ff */
[----:B------:R-:W-:Y:S01]  /*22b0*/  IADD3 R101, P2, R102, UR4, RZ ;  /* 0x0000000466657c10 */ /* 0x000fe2000ff5e0ff */
[----:B------:R-:W-:Y:S01]  /*22c0*/  ULDC.U8 UR4, c[0x0][0x410] ;  /* 0x0001040000047ab9 */ /* 0x000fe20000000000 */
[----:B------:R-:W-:Y:S02]  /*22d0*/  IMAD R5, R69, R2, RZ ;  /* 0x0000000245057224 */ /* 0x000fe400078e02ff */
[----:B------:R-:W-:Y:S01]  /*22e0*/  IADD3.X R102, R103, UR5, R9, P2, !PT ;  /* 0x0000000567667c10 */ /* 0x000fe200097fe409 */
[C---:B------:R-:W-:Y:S01]  /*22f0*/  IMAD R11, R7.reuse, R52, R4 ;  /* 0x00000034070b7224 */ /* 0x040fe200078e0204 */
[----:B------:R-:W-:Y:S01]  /*2300*/  ISETP.NE.AND P2, PT, RZ, UR4, PT ;  /* 0x00000004ff007c0c */ /* 0x000fe2000bf45270 */
[----:B------:R-:W-:-:S02]  /*2310*/  IMAD R13, R7, R58, R5 ;  /* 0x0000003a070d7224 */ /* 0x000fc400078e0205 */
[----:B------:R-:W-:-:S04]  /*2320*/  IMAD.WIDE.U32 R4, R52, R2, RZ ;  /* 0x0000000234047225 */ /* 0x000fc800078e00ff */
[----:B------:R-:W-:-:S04]  /*2330*/  IMAD.WIDE.U32 R6, R58, R2, RZ ;  /* 0x000000023a067225 */ /* 0x000fc800078e00ff */
[----:B------:R-:W-:Y:S02]  /*2340*/  IMAD.IADD R88, R5, 0x1, R11 ;  /* 0x0000000105587824 */ /* 0x000fe400078e020b */
[----:B------:R-:W-:Y:S01]  /*2350*/  IMAD.IADD R100, R7, 0x1, R13 ;  /* 0x0000000107647824 */ /* 0x000fe200078e020d */
[----:B------:R-:W-:Y:S06]  /*2360*/  @!P2 BRA `(.L_x_532) ;  /* 0x0000003000a0a947 */ /* 0x000fec0003800000 */
[----:B------:R-:W-:Y:S01]  /*2370*/  ISETP.GE.AND P2, PT, R194, R97, PT ;  /* 0x00000061c200720c */ /* 0x000fe20003f46270 */
[----:B------:R-:W-:Y:S01]  /*2380*/  BSSY B1, `(.L_x_533) ;  /* 0x000001e000017945 */ /* 0x000fe20003800000 */
        /* <DEDUP_REMOVED lines=11> */
[----:B------:R-:W-:Y:S01]  /*2440*/  CS2R R46, SRZ ;  /* 0x00000000002e7805 */ /* 0x000fe2000001ff00 */
[----:B------:R-:W-:Y:S06]  /*2450*/  @P2 BRA `(.L_x_534) ;  /* 0x0000000000402947 */ /* 0x000fec0003800000 */
[----:B------:R-:W-:Y:S01]  /*2460*/  ULDC.64 UR4, c[0x0][0x3e8] ;  /* 0x0000fa0000047ab9 */ /* 0x000fe20000000a00 */
[----:B------:R-:W-:Y:S02]  /*2470*/  CS2R R98, SRZ ;  /* 0x0000000000627805 */ /* 0x000fe4000001ff00 */
[----:B------:R-:W-:Y:S02]  /*2480*/  IADD3 R10, P3, P4, R20, UR4, R4 ;  /* 0x00000004140a7c10 */ /* 0x000fe4000fc7e004 */
[----:B------:R-:W-:Y:S02]  /*2490*/  CS2R R46, SRZ ;  /* 0x00000000002e7805 */ /* 0x000fe4000001ff00 */
[----:B------:R-:W-:Y:S01]  /*24a0*/  IADD3.X R11, R67, UR5, R88, P3, P4 ;  /* 0x00000005430b7c10 */ /* 0x000fe20009fe8458 */
[----:B------:R-:W-:Y:S02]  /*24b0*/  ULDC.64 UR4, c[0x0][0x400] ;  /* 0x0001000000047ab9 */ /* 0x000fe40000000a00 */
[----:B------:R-:W-:-:S04]  /*24c0*/  IADD3 R12, P3, P4, R54, UR4, R6 ;  /* 0x00000004360c7c10 */ /* 0x000fc8000fc7e006 */
[----:B------:R-:W-:Y:S02]  /*24d0*/  IADD3.X R13, R65, UR5, R100, P3, P4 ;  /* 0x00000005410d7c10 */ /* 0x000fe40009fe8464 */
[----:B------:R-:W-:Y:S02]  /*24e0*/  ISETP.GE.AND P3, PT, R22, R105, PT ;  /* 0x000000691600720c */ /* 0x000fe40003f66270 */
[----:B------:R-:W-:Y:S02]  /*24f0*/  CS2R R44, SRZ ;  /* 0x00000000002c7805 */ /* 0x000fe4000001ff00 */
[----:B------:R-:W-:-:S09]  /*2500*/  CS2R R42, SRZ ;  /* 0x00000000002a7805 */ /* 0x000fd2000001ff00 */
[----:B------:R0:W5:Y:S04]  /*2510*/  @!P3 LDG.E.64 R98, desc[UR60][R10.64] ;  /* 0x0000003c0a62b981 */ /* 0x000168000c1e1b00 */
[----:B------:R0:W5:Y:S01]  /*2520*/  @!P3 LDG.E.64 R46, desc[UR60][R12.64] ;  /* 0x0000003c0c2eb981 */ /* 0x000162000c1e1b00 */
[----:B------:R-:W-:-:S13]  /*2530*/  ISETP.GE.AND P3, PT, R195, R105, PT ;  /* 0x00000069c300720c */ /* 0x000fda0003f66270 */
[----:B------:R0:W5:Y:S04]  /*2540*/  @!P3 LDG.E.64 R44, desc[UR60][R10.64+0x20] ;  /* 0x0000203c0a2cb981 */ /* 0x000168000c1e1b00 */
[----:B------:R0:W5:Y:S02]  /*2550*/  @!P3 LDG.E.64 R42, desc[UR60][R12.64+0x20] ;  /* 0x0000203c0c2ab981 */ /* 0x000164000c1e1b00 */
.L_x_534:
[----:B------:R-:W-:Y:S05]  /*2560*/  BSYNC B1 ;  /* 0x0000000000017941 */ /* 0x000fea0003800000 */
.L_x_533:
[----:B------:R-:W-:Y:S01]  /*2570*/  ISETP.GE.AND P3, PT, R221, R97, PT ;  /* 0x00000061dd00720c */ /* 0x000fe20003f66270 */
[----:B------:R-:W-:Y:S01]  /*2580*/  BSSY B1, `(.L_x_535) ;  /* 0x0000018000017945 */ /* 0x000fe20003800000 */
[----:B-----5:R-:W-:Y:S01]  /*2590*/  MOV R111, R44 ;  /* 0x0000002c006f7202 */ /* 0x020fe20000000f00 */
[----:B------:R-:W-:-:S10]  /*25a0*/  IMAD.MOV.U32 R123, RZ, RZ, R98 ;  /* 0x000000ffff7b7224 */ /* 0x000fd400078e0062 */
[----:B------:R-:W-:Y:S05]  /*25b0*/  @P3 BRA `(.L_x_536) ;  /* 0x0000000000503947 */ /* 0x000fea0003800000 */
[----:B0-----:R-:W-:Y:S01]  /*25c0*/  IADD3 R10, P4, P5, R20, R4, R84 ;  /* 0x00000004140a7210 */ /* 0x001fe20007d9e054 */
[----:B------:R-:W-:Y:S01]  /*25d0*/  ULDC.64 UR4, c[0x0][0x3e8] ;  /* 0x0000fa0000047ab9 */ /* 0x000fe20000000a00 */
[----:B------:R-:W-:Y:S02]  /*25e0*/  CS2R R38, SRZ ;  /* 0x0000000000267805 */ /* 0x000fe4000001ff00 */
[----:B------:R-:W-:Y:S02]  /*25f0*/  CS2R R40, SRZ ;  /* 0x0000000000287805 */ /* 0x000fe4000001ff00 */
[----:B------:R-:W-:Y:S02]  /*2600*/  IADD3.X R11, R67, R88, R86, P4, P5 ;  /* 0x00000058430b7210 */ /* 0x000fe400027ea456 */
[----:B------:R-:W-:-:S04]  /*2610*/  IADD3 R12, P4, P5, R54, R6, R79 ;  /* 0x00000006360c7210 */ /* 0x000fc80007d9e04f */
[----:B------:R-:W-:Y:S02]  /*2620*/  IADD3.X R13, R65, R100, R81, P4, P5 ;  /* 0x00000064410d7210 */ /* 0x000fe400027ea451 */
[----:B------:R-:W-:-:S04]  /*2630*/  IADD3 R10, P4, R10, UR4, RZ ;  /* 0x000000040a0a7c10 */ /* 0x000fc8000ff9e0ff */
[----:B------:R-:W-:Y:S01]  /*2640*/  IADD3.X R11, R11, UR5, RZ, P4, !PT ;  /* 0x000000050b0b7c10 */ /* 0x000fe2000a7fe4ff */
[----:B------:R-:W-:Y:S02]  /*2650*/  ULDC.64 UR4, c[0x0][0x400] ;  /* 0x0001000000047ab9 */ /* 0x000fe40000000a00 */
[----:B------:R-:W-:-:S04]  /*2660*/  IADD3 R12, P4, R12, UR4, RZ ;  /* 0x000000040c0c7c10 */ /* 0x000fc8000ff9e0ff */
[----:B------:R-:W-:Y:S02]  /*2670*/  IADD3.X R13, R13, UR5, RZ, P4, !PT ;  /* 0x000000050d0d7c10 */ /* 0x000fe4000a7fe4ff */
        /* <DEDUP_REMOVED lines=8> */
.L_x_536:
[----:B------:R-:W-:Y:S05]  /*2700*/  BSYNC B1 ;  /* 0x0000000000017941 */ /* 0x000fea0003800000 */
.L_x_535:
[----:B------:R-:W-:Y:S01]  /*2710*/  ISETP.GE.AND P4, PT, R227, R97, PT ;  /* 0x00000061e300720c */ /* 0x000fe20003f86270 */
[----:B------:R-:W-:-:S12]  /*2720*/  BSSY B1, `(.L_x_537) ;  /* 0x0000014000017945 */ /* 0x000fd80003800000 */
[----:B------:R-:W-:Y:S05]  /*2730*/  @P4 BRA `(.L_x_538) ;  /* 0x0000000000484947 */ /* 0x000fea0003800000 */
[----:B------:R-:W-:Y:S01]  /*2740*/  IADD3 R4, P5, P6, R20, R83, R4 ;  /* 0x0000005314047210 */ /* 0x000fe20007ebe004 */
[----:B------:R-:W-:-:S03]  /*2750*/  ULDC.64 UR4, c[0x0][0x3e8] ;  /* 0x0000fa0000047ab9 */ /* 0x000fc60000000a00 */
        /* <DEDUP_REMOVED lines=16> */
.L_x_538:
[----:B------:R-:W-:Y:S05]  /*2860*/  BSYNC B1 ;  /* 0x0000000000017941 */ /* 0x000fea0003800000 */
.L_x_537:
[----:B------:R-:W-:Y:S01]  /*2870*/  ISETP.NE.AND P5, PT, R198, 0x3, PT ;  /* 0x00000003c600780c */ /* 0x000fe20003fa5270 */
[----:B------:R-:W-:Y:S01]  /*2880*/  IMAD.MOV.U32 R114, RZ, RZ, R42 ;  /* 0x000000ffff727224 */ /* 0x000fe200078e002a */
[----:B-----5:R-:W-:Y:S01]  /*2890*/  MOV R112, R38 ;  /* 0x0000002600707202 */ /* 0x020fe20000000f00 */
[----:B------:R-:W-:Y:S01]  /*28a0*/  IMAD.MOV.U32 R119, RZ, RZ, R46 ;  /* 0x000000ffff777224 */ /* 0x000fe200078e002e */
[----:B------:R-:W-:Y:S01]  /*28b0*/  MOV R106, R28 ;  /* 0x0000001c006a7202 */ /* 0x000fe20000000f00 */
[----:B------:R-:W-:Y:S02]  /*28c0*/  IMAD.MOV.U32 R109, RZ, RZ, R34 ;  /* 0x000000ffff6d7224 */ /* 0x000fe400078e0022 */
[----:B------:R-:W-:Y:S02]  /*28d0*/  IMAD.MOV.U32 R110, RZ, RZ, R36 ;  /* 0x000000ffff6e7224 */ /* 0x000fe400078e0024 */
[----:B------:R-:W-:Y:S02]  /*28e0*/  IMAD.MOV.U32 R113, RZ, RZ, R40 ;  /* 0x000000ffff717224 */ /* 0x000fe400078e0028 */
[----:B------:R-:W-:-:S02]  /*28f0*/  IMAD.MOV.U32 R104, RZ, RZ, R8 ;  /* 0x000000ffff687224 */ /* 0x000fc400078e0008 */
[----:B------:R-:W-:Y:S02]  /*2900*/  IMAD.MOV.U32 R107, RZ, RZ, R30 ;  /* 0x000000ffff6b7224 */ /* 0x000fe400078e001e */
[----:B------:R-:W-:Y:S01]  /*2910*/  IMAD.MOV.U32 R108, RZ, RZ, R32 ;  /* 0x000000ffff6c7224 */ /* 0x000fe200078e0020 */
[----:B------:R-:W-:Y:S06]  /*2920*/  @!P5 BRA `(.L_x_539) ;  /* 0x000000000004d947 */ /* 0x000fec0003800000 */
[----:B------:R-:W-:Y:S01]  /*2930*/  BPT.TRAP 0x1 ;  /* 0x000000040000795c */ /* 0x000fe20000300000 */
.L_x_539:
[----:B------:R-:W-:Y:S01]  /*2940*/  IMAD R88, R192, 0x8, R18 ;  /* 0x00000008c0587824 */ /* 0x000fe200078e0212 */
[----:B------:R-:W-:Y:S01]  /*2950*/  SHF.L.U32 R100, R196, 0x1f, RZ ;  /* 0x0000001fc4647819 */ /* 0x000fe200000006ff */
[----:B------:R-:W-:Y:S03]  /*2960*/  BSSY B1, `(.L_x_540) ;  /* 0x0000003000017945 */ /* 0x000fe60003800000 */
[----:B------:R-:W3:Y:S02]  /*2970*/  SYNCS.PHASECHK.TRANS64.TRYWAIT P6, [R88+URZ+0x22890], R100 ;  /* 0x02289064580075a7 */ /* 0x000ee400080c017f */
[----:B---3--:R-:W-:Y:S05]  /*2980*/  @!P6 BRA `(.L_x_541) ;  /* 0x000001bc00b0e947 */ /* 0x008fea0003800000 */
.L_x_818:
[----:B------:R-:W-:Y:S05]  /*2990*/  BSYNC B1 ;  /* 0x0000000000017941 */ /* 0x000fea0003800000 */
.L_x_540:
[----:B------:R-:W-:-:S03]  /*29a0*/  UMOV UR4, 0xffffffff ;  /* 0xffffffff00047882 */ /* 0x000fc60000000000 */
[----:B------:R-:W-:Y:S05]  /*29b0*/  BRA.DIV UR4, `(.L_x_542) ;  /* 0x000001be04b87947 */ /* 0x000fea000b800000 */
[----:B------:R4:W0:Y:S04]  /*29c0*/  SHFL.IDX PT, R103, R102, RZ, 0x1c1f ;  /* 0x001c1fff66677589 */ /* 0x00082800000e0000 */
[----:B------:R4:W0:Y:S02]  /*29d0*/  SHFL.IDX PT, R14, R101, RZ, 0x1c1f ;  /* 0x001c1fff650e7589 */ /* 0x00082400000e0000 */
.L_x_822:
[----:B------:R-:W-:Y:S04]  /*29e0*/  BSSY B1, `(.L_x_543) ;  /* 0x00000e7000017945 */ /* 0x000fe80003800000 */
[----:B------:R-:W-:Y:S05]  /*29f0*/  @P2 BRA `(.L_x_544) ;  /* 0x0000000c00942947 */ /* 0x000fea0003800000 */
[----:B------:R-:W-:Y:S04]  /*2a00*/  BSSY B2, `(.L_x_545) ;  /* 0x0000071000027945 */ /* 0x000fe80003800000 */
[----:B------:R-:W-:Y:S05]  /*2a10*/  @P1 BRA `(.L_x_546) ;  /* 0x0000000400bc1947 */ /* 0x000fea0003800000 */
[----:B--2---:R2:W2:Y:S01]  /*2a20*/  LDS.128 R4, [R92+0x18400] ;  /* 0x018400005c047984 */ /* 0x0044a20000000c00 */
[----:B01----:R-:W-:Y:S01]  /*2a30*/  IADD3 R10, P2, R16, R14, RZ ;  /* 0x0000000e100a7210 */ /* 0x003fe20007f5e0ff */
[----:B------:R-:W-:Y:S04]  /*2a40*/  BSSY B3, `(.L_x_547) ;  /* 0x000006b000037945 */ /* 0x000fe80003800000 */
[----:B------:R-:W-:Y:S01]  /*2a50*/  IMAD.X R11, R103, 0x1, R17, P2 ;  /* 0x00000001670b7824 */ /* 0x000fe200010e0611 */
[----:B------:R-:W-:-:S13]  /*2a60*/  ISETP.GE.AND P2, PT, R22, R105, PT ;  /* 0x000000691600720c */ /* 0x000fda0003f46270 */
[----:B------:R-:W-:Y:S05]  /*2a70*/  @P2 BRA `(.L_x_548) ;  /* 0x00000004009c2947 */ /* 0x000fea0003800000 */
[----:B------:R-:W-:Y:S01]  /*2a80*/  SHF.R.U32.HI R13, RZ, 0x8, R99 ;  /* 0x00000008ff0d7819 */ /* 0x000fe20000011663 */
[----:B--2---:R-:W-:Y:S01]  /*2a90*/  IMAD.MOV.U32 R12, RZ, RZ, R4 ;  /* 0x000000ffff0c7224 */ /* 0x004fe200078e0004 */
[----:B------:R-:W-:Y:S02]  /*2aa0*/  SHF.R.U32.HI R15, RZ, 0x8, R47 ;  /* 0x00000008ff0f7819 */ /* 0x000fe4000001162f */
[----:B------:R-:W-:Y:S01]  /*2ab0*/  SHF.R.U32.HI R115, RZ, 0x10, R99 ;  /* 0x00000010ff737819 */ /* 0x000fe20000011663 */
[----:B------:R-:W-:Y:S01]  /*2ac0*/  IMAD.SHL.U32 R13, R13, 0x100, RZ ;  /* 0x000001000d0d7824 */ /* 0x000fe200078e00ff */
[----:B------:R-:W-:Y:S02]  /*2ad0*/  LOP3.LUT R46, R99, 0xff0000ff, RZ, 0xc0, !PT ;  /* 0xff0000ff632e7812 */ /* 0x000fe400078ec0ff */
[----:B------:R-:W-:Y:S02]  /*2ae0*/  SHF.R.U32.HI R99, RZ, 0x10, R47 ;  /* 0x00000010ff637819 */ /* 0x000fe4000001162f */
[----:B------:R-:W-:-:S02]  /*2af0*/  LOP3.LUT R98, R47, 0xff0000ff, RZ, 0xc0, !PT ;  /* 0xff0000ff2f627812 */ /* 0x000fc400078ec0ff */
[----:B------:R-:W-:Y:S01]  /*2b00*/  SHF.L.U32 R15, R15, 0x8, RZ ;  /* 0x000000080f0f7819 */ /* 0x000fe200000006ff */
[----:B------:R-:W-:Y:S01]  /*2b10*/  IMAD.U32 R47, R99, 0x10000, RZ ;  /* 0x00010000632f7824 */ /* 0x000fe200078e00ff */
[----:B------:R-:W-:Y:S01]  /*2b20*/  LOP3.LUT R46, R46, 0xff00, R13, 0xf8, !PT ;  /* 0x0000ff002e2e7812 */ /* 0x000fe200078ef80d */
[----:B------:R-:W-:Y:S01]  /*2b30*/  IMAD.U32 R13, R115, 0x10000, RZ ;  /* 0x00010000730d7824 */ /* 0x000fe200078e00ff */
[----:B------:R-:W-:Y:S02]  /*2b40*/  LOP3.LUT R98, R98, 0xff00, R15, 0xf8, !PT ;  /* 0x0000ff0062627812 */ /* 0x000fe400078ef80f */
[----:B------:R-:W-:Y:S02]  /*2b50*/  F2FP.F16.E4M3.UNPACK_B R15, R119.H1 ;  /* 0x00000077ff0f723e */ /* 0x000fe400030006ff */
[-C--:B------:R-:W-:Y:S02]  /*2b60*/  F2FP.F16.E4M3.UNPACK_B R4, R5.reuse ;  /* 0x00000005ff04723e */ /* 0x080fe400020006ff */
[----:B------:R-:W-:Y:S01]  /*2b70*/  F2FP.F16.E4M3.UNPACK_B R5, R5.H1 ;  /* 0x00000005ff05723e */ /* 0x000fe200030006ff */
[--C-:B------:R-:W-:Y:S01]  /*2b80*/  HADD2.F32 R116, -RZ, R15.reuse.H1_H1 ;  /* 0x3000000fff747230 */ /* 0x100fe20000004100 */
[----:B------:R-:W-:Y:S01]  /*2b90*/  LOP3.LUT R99, R46, 0xff0000, R13, 0xf8, !PT ;  /* 0x00ff00002e637812 */ /* 0x000fe200078ef80d */
[----:B------:R-:W-:Y:S01]  /*2ba0*/  HADD2.F32 R13, -RZ, R4.H1_H1 ;  /* 0x30000004ff0d7230 */ /* 0x000fe20000004100 */
[----:B------:R-:W-:Y:S01]  /*2bb0*/  LOP3.LUT R115, R98, 0xff0000, R47, 0xf8, !PT ;  /* 0x00ff000062737812 */ /* 0x000fe200078ef82f */
[----:B------:R-:W-:Y:S01]  /*2bc0*/  HADD2.F32 R98, -RZ, R15.H0_H0 ;  /* 0x2000000fff627230 */ /* 0x000fe20000004100 */
[----:B------:R-:W-:Y:S01]  /*2bd0*/  F2FP.F16.E4M3.UNPACK_B R46, R123.H1 ;  /* 0x0000007bff2e723e */ /* 0x000fe200030006ff */
[----:B------:R-:W-:-:S02]  /*2be0*/  HADD2.F32 R15, -RZ, R5.H1_H1 ;  /* 0x30000005ff0f7230 */ /* 0x000fc40000004100 */
[----:B------:R-:W-:Y:S02]  /*2bf0*/  HADD2.F32 R5, -RZ, R5.H0_H0 ;  /* 0x20000005ff057230 */ /* 0x000fe40000004100 */
[----:B------:R-:W-:Y:S01]  /*2c00*/  FMUL.FTZ R117, R13, R98 ;  /* 0x000000620d757220 */ /* 0x000fe20000410000 */
[--C-:B------:R-:W-:Y:S02]  /*2c10*/  HADD2.F32 R47, -RZ, R46.reuse.H0_H0 ;  /* 0x2000002eff2f7230 */ /* 0x100fe40000004100 */
[-C--:B------:R-:W-:Y:S01]  /*2c20*/  FMUL.FTZ R122, R15, R116.reuse ;  /* 0x000000740f7a7220 */ /* 0x080fe20000410000 */
[----:B------:R-:W-:Y:S02]  /*2c30*/  HADD2.F32 R46, -RZ, R46.H1_H1 ;  /* 0x3000002eff2e7230 */ /* 0x000fe40000004100 */
[C---:B------:R-:W-:Y:S01]  /*2c40*/  FMUL.FTZ R116, R5.reuse, R116 ;  /* 0x0000007405747220 */ /* 0x040fe20000410000 */
[----:B------:R-:W-:Y:S02]  /*2c50*/  HADD2.F32 R4, -RZ, R4.H0_H0 ;  /* 0x20000004ff047230 */ /* 0x000fe40000004100 */
[----:B------:R-:W-:Y:S01]  /*2c60*/  FFMA.FTZ R121, R5, R46, -R122 ;  /* 0x0000002e05797223 */ /* 0x000fe2000001087a */
[----:B------:R-:W-:-:S02]  /*2c70*/  F2FP.F16.E4M3.UNPACK_B R5, R12.H1 ;  /* 0x0000000cff05723e */ /* 0x000fc400030006ff */
[C---:B------:R-:W-:Y:S01]  /*2c80*/  FMUL.FTZ R118, R4.reuse, R98 ;  /* 0x0000006204767220 */ /* 0x040fe20000410000 */
[----:B------:R-:W-:Y:S01]  /*2c90*/  F2FP.F16.E4M3.UNPACK_B R98, R119 ;  /* 0x00000077ff62723e */ /* 0x000fe200020006ff */
[----:B------:R-:W-:Y:S01]  /*2ca0*/  FFMA.FTZ R124, R15, R46, R116 ;  /* 0x0000002e0f7c7223 */ /* 0x000fe20000010074 */
[----:B------:R-:W-:Y:S01]  /*2cb0*/  F2FP.F16.E4M3.UNPACK_B R12, R12 ;  /* 0x0000000cff0c723e */ /* 0x000fe200020006ff */
[-C--:B------:R-:W-:Y:S01]  /*2cc0*/  FFMA.FTZ R119, R13, R47.reuse, R118 ;  /* 0x0000002f0d777223 */ /* 0x080fe20000010076 */
[--C-:B------:R-:W-:Y:S02]  /*2cd0*/  HADD2.F32 R13, -RZ, R5.reuse.H0_H0 ;  /* 0x20000005ff0d7230 */ /* 0x100fe40000004100 */
[----:B------:R-:W-:Y:S01]  /*2ce0*/  FFMA.FTZ R4, R4, R47, -R117 ;  /* 0x0000002f04047223 */ /* 0x000fe20000010875 */
[----:B------:R-:W-:Y:S01]  /*2cf0*/  HADD2.F32 R15, -RZ, R5.H1_H1 ;  /* 0x30000005ff0f7230 */ /* 0x000fe20000004100 */
[----:B------:R-:W-:Y:S01]  /*2d00*/  F2FP.F16.E4M3.UNPACK_B R46, R123 ;  /* 0x0000007bff2e723e */ /* 0x000fe200020006ff */
[----:B------:R-:W-:Y:S01]  /*2d10*/  HADD2.F32 R116, -RZ, R98.H1_H1 ;  /* 0x30000062ff747230 */ /* 0x000fe20000004100 */
[----:B------:R-:W-:Y:S01]  /*2d20*/  F2FP.SATFINITE.E4M3.F32.PACK_AB_MERGE_C R125, R124, R121, RZ ;  /* 0x000000797c7d723e */ /* 0x000fe200048070ff */
[----:B------:R-:W-:-:S02]  /*2d30*/  HADD2.F32 R5, -RZ, R12.H0_H0 ;  /* 0x2000000cff057230 */ /* 0x000fc40000004100 */
[----:B------:R-:W-:Y:S02]  /*2d40*/  HADD2.F32 R47, -RZ, R98.H0_H0 ;  /* 0x20000062ff2f7230 */ /* 0x000fe40000004100 */
[-C--:B------:R-:W-:Y:S01]  /*2d50*/  FMUL.FTZ R118, R15, R116.reuse ;  /* 0x000000740f767220 */ /* 0x080fe20000410000 */
[----:B------:R-:W-:Y:S02]  /*2d60*/  HADD2.F32 R12, -RZ, R12.H1_H1 ;  /* 0x3000000cff0c7230 */ /* 0x000fe40000004100 */
[----:B------:R-:W-:Y:S01]  /*2d70*/  FMUL.FTZ R122, R13, R116 ;  /* 0x000000740d7a7220 */ /* 0x000fe20000410000 */
[--C-:B------:R-:W-:Y:S02]  /*2d80*/  HADD2.F32 R98, -RZ, R46.reuse.H1_H1 ;  /* 0x3000002eff627230 */ /* 0x100fe40000004100 */
[----:B------:R-:W-:Y:S02]  /*2d90*/  HADD2.F32 R46, -RZ, R46.H0_H0 ;  /* 0x2000002eff2e7230 */ /* 0x000fe40000004100 */
[CC--:B------:R-:W-:Y:S01]  /*2da0*/  FMUL.FTZ R116, R12.reuse, R47.reuse ;  /* 0x0000002f0c747220 */ /* 0x0c0fe20000410000 */
[----:B------:R-:W-:Y:S01]  /*2db0*/  FMUL.FTZ R47, R5, R47 ;  /* 0x0000002f052f7220 */ /* 0x000fe20000410000 */
[-C--:B------:R-:W-:Y:S01]  /*2dc0*/  FFMA.FTZ R15, R15, R98.reuse, R122 ;  /* 0x000000620f0f7223 */ /* 0x080fe2000001007a */
[----:B------:R-:W-:Y:S01]  /*2dd0*/  FFMA.FTZ R118, R13, R98, -R118 ;  /* 0x000000620d767223 */ /* 0x000fe20000010876 */
[-C--:B------:R-:W-:Y:S01]  /*2de0*/  FFMA.FTZ R117, R5, R46.reuse, -R116 ;  /* 0x0000002e05757223 */ /* 0x080fe20000010874 */
[----:B------:R-:W-:Y:S01]  /*2df0*/  FFMA.FTZ R122, R12, R46, R47 ;  /* 0x0000002e0c7a7223 */ /* 0x000fe2000001002f */
[----:B------:R-:W-:-:S02]  /*2e00*/  F2FP.F16.E4M3.UNPACK_B R12, R7.H1 ;  /* 0x00000007ff0c723e */ /* 0x000fc400030006ff */
[----:B------:R-:W-:Y:S02]  /*2e10*/  F2FP.F16.E4M3.UNPACK_B R47, R115.H1 ;  /* 0x00000073ff2f723e */ /* 0x000fe400030006ff */
[----:B------:R-:W-:Y:S01]  /*2e20*/  F2FP.SATFINITE.E4M3.F32.PACK_AB_MERGE_C R123, R15, R118, RZ ;  /* 0x000000760f7b723e */ /* 0x000fe200048070ff */
[--C-:B------:R-:W-:Y:S01]  /*2e30*/  HADD2.F32 R15, -RZ, R12.reuse.H1_H1 ;  /* 0x3000000cff0f7230 */ /* 0x100fe20000004100 */
[----:B------:R-:W-:Y:S01]  /*2e40*/  F2FP.F16.E4M3.UNPACK_B R46, R99.H1 ;  /* 0x00000063ff2e723e */ /* 0x000fe200030006ff */
[----:B------:R-:W-:Y:S01]  /*2e50*/  HADD2.F32 R118, -RZ, R47.H1_H1 ;  /* 0x3000002fff767230 */ /* 0x000fe20000004100 */
[----:B------:R-:W-:Y:S01]  /*2e60*/  F2FP.F16.E4M3.UNPACK_B R5, R6.H1 ;  /* 0x00000006ff05723e */ /* 0x000fe200030006ff */
[----:B------:R-:W-:Y:S01]  /*2e70*/  HADD2.F32 R13, -RZ, R12.H0_H0 ;  /* 0x2000000cff0d7230 */ /* 0x000fe20000004100 */
[----:B------:R-:W-:Y:S01]  /*2e80*/  F2FP.F16.E4M3.UNPACK_B R115, R115 ;  /* 0x00000073ff73723e */ /* 0x000fe200020006ff */
[----:B------:R-:W-:Y:S01]  /*2e90*/  HADD2.F32 R98, -RZ, R46.H1_H1 ;  /* 0x3000002eff627230 */ /* 0x000fe20000004100 */
[----:B------:R-:W-:Y:S01]  /*2ea0*/  F2FP.F16.E4M3.UNPACK_B R99, R99 ;  /* 0x00000063ff63723e */ /* 0x000fe200020006ff */
[----:B------:R-:W-:Y:S01]  /*2eb0*/  FMUL.FTZ R124, R15, R118 ;  /* 0x000000760f7c7220 */ /* 0x000fe20000410000 */
[----:B------:R-:W-:-:S02]  /*2ec0*/  HADD2.F32 R12, -RZ, R5.H1_H1 ;  /* 0x30000005ff0c7230 */ /* 0x000fc40000004100 */
[C---:B------:R-:W-:Y:S01]  /*2ed0*/  FMUL.FTZ R126, R13.reuse, R118 ;  /* 0x000000760d7e7220 */ /* 0x040fe20000410000 */
[----:B------:R-:W-:Y:S02]  /*2ee0*/  HADD2.F32 R116, -RZ, R115.H1_H1 ;  /* 0x30000073ff747230 */ /* 0x000fe40000004100 */
[----:B------:R-:W-:Y:S01]  /*2ef0*/  FFMA.FTZ R124, R13, R98, -R124 ;  /* 0x000000620d7c7223 */ /* 0x000fe2000001087c */
[----:B------:R-:W-:Y:S01]  /*2f00*/  HADD2.F32 R5, -RZ, R5.H0_H0 ;  /* 0x20000005ff057230 */ /* 0x000fe20000004100 */
[----:B------:R-:W-:Y:S01]  /*2f10*/  F2FP.F16.E4M3.UNPACK_B R6, R6 ;  /* 0x00000006ff06723e */ /* 0x000fe200020006ff */
[----:B------:R-:W-:Y:S02]  /*2f20*/  HADD2.F32 R13, -RZ, R99.H1_H1 ;  /* 0x30000063ff0d7230 */ /* 0x000fe40000004100 */
[-C--:B------:R-:W-:Y:S01]  /*2f30*/  FMUL.FTZ R118, R12, R116.reuse ;  /* 0x000000740c767220 */ /* 0x080fe20000410000 */
[----:B------:R-:W-:Y:S01]  /*2f40*/  F2FP.F16.E4M3.UNPACK_B R7, R7 ;  /* 0x00000007ff07723e */ /* 0x000fe200020006ff */
[----:B------:R-:W-:Y:S01]  /*2f50*/  FMUL.FTZ R121, R5, R116 ;  /* 0x0000007405797220 */ /* 0x000fe20000410000 */
[----:B------:R-:W-:-:S02]  /*2f60*/  HADD2.F32 R115, -RZ, R115.H0_H0 ;  /* 0x20000073ff737230 */ /* 0x000fc40000004100 */
[-C--:B------:R-:W-:Y:S01]  /*2f70*/  FFMA.FTZ R118, R5, R13.reuse, -R118 ;  /* 0x0000000d05767223 */ /* 0x080fe20000010876 */
[--C-:B------:R-:W-:Y:S02]  /*2f80*/  HADD2.F32 R5, -RZ, R6.reuse.H0_H0 ;  /* 0x20000006ff057230 */ /* 0x100fe40000004100 */
[----:B------:R-:W-:Y:S01]  /*2f90*/  FFMA.FTZ R121, R12, R13, R121 ;  /* 0x0000000d0c797223 */ /* 0x000fe20000010079 */
[--C-:B------:R-:W-:Y:S02]  /*2fa0*/  HADD2.F32 R12, -RZ, R7.reuse.H0_H0 ;  /* 0x20000007ff0c7230 */ /* 0x100fe40000004100 */
[----:B------:R-:W-:Y:S01]  /*2fb0*/  FFMA.FTZ R15, R15, R98, R126 ;  /* 0x000000620f0f7223 */ /* 0x000fe2000001007e */
[----:B------:R-:W-:Y:S02]  /*2fc0*/  HADD2.F32 R6, -RZ, R6.H1_H1 ;  /* 0x30000006ff067230 */ /* 0x000fe40000004100 */
[----:B------:R-:W-:Y:S01]  /*2fd0*/  HADD2.F32 R7, -RZ, R7.H1_H1 ;  /* 0x30000007ff077230 */ /* 0x000fe20000004100 */
[----:B------:R-:W-:Y:S01]  /*2fe0*/  F2FP.SATFINITE.E4M3.F32.PACK_AB_MERGE_C R118, R121, R118, RZ ;  /* 0x000000767976723e */ /* 0x000fe200048070ff */
[----:B------:R-:W-:-:S02]  /*2ff0*/  HADD2.F32 R47, -RZ, R47.H0_H0 ;  /* 0x2000002fff2f7230 */ /* 0x000fc40000004100 */
[-C--:B------:R-:W-:Y:S01]  /*3000*/  FMUL.FTZ R98, R6, R115.reuse ;  /* 0x0000007306627220 */ /* 0x080fe20000410000 */
[----:B------:R-:W-:Y:S02]  /*3010*/  HADD2.F32 R46, -RZ, R46.H0_H0 ;  /* 0x2000002eff2e7230 */ /* 0x000fe40000004100 */
[----:B------:R-:W-:Y:S01]  /*3020*/  FMUL.FTZ R115, R5, R115 ;  /* 0x0000007305737220 */ /* 0x000fe20000410000 */
[----:B------:R-:W-:Y:S02]  /*3030*/  HADD2.F32 R99, -RZ, R99.H0_H0 ;  /* 0x20000063ff637230 */ /* 0x000fe40000004100 */
[-C--:B------:R-:W-:Y:S01]  /*3040*/  FMUL.FTZ R13, R7, R47.reuse ;  /* 0x0000002f070d7220 */ /* 0x080fe20000410000 */
[C---:B------:R-:W-:Y:S01]  /*3050*/  FMUL.FTZ R116, R12.reuse, R47 ;  /* 0x0000002f0c747220 */ /* 0x040fe20000410000 */
[----:B------:R-:W-:Y:S02]  /*3060*/  F2FP.SATFINITE.E4M3.F32.PACK_AB_MERGE_C R15, R15, R124, RZ ;  /* 0x0000007c0f0f723e */ /* 0x000fe400048070ff */
[-C--:B------:R-:W-:Y:S01]  /*3070*/  FFMA.FTZ R13, R12, R46.reuse, -R13 ;  /* 0x0000002e0c0d7223 */ /* 0x080fe2000001080d */
[----:B------:R-:W-:Y:S01]  /*3080*/  FFMA.FTZ R116, R7, R46, R116 ;  /* 0x0000002e07747223 */ /* 0x000fe20000010074 */
[-C--:B------:R-:W-:Y:S01]  /*3090*/  FFMA.FTZ R98, R5, R99.reuse, -R98 ;  /* 0x0000006305627223 */ /* 0x080fe20000010862 */
[----:B------:R-:W-:Y:S01]  /*30a0*/  FFMA.FTZ R115, R6, R99, R115 ;  /* 0x0000006306737223 */ /* 0x000fe20000010073 */
[----:B------:R-:W-:-:S02]  /*30b0*/  F2FP.SATFINITE.E4M3.F32.PACK_AB_MERGE_C R5, R119, R4, R125 ;  /* 0x000000047705723e */ /* 0x000fc4000480707d */
[----:B------:R-:W-:Y:S02]  /*30c0*/  F2FP.SATFINITE.E4M3.F32.PACK_AB_MERGE_C R4, R122, R117, R123 ;  /* 0x000000757a04723e */ /* 0x000fe4000480707b */
[----:B------:R-:W-:Y:S02]  /*30d0*/  F2FP.SATFINITE.E4M3.F32.PACK_AB_MERGE_C R6, R115, R98, R118 ;  /* 0x000000627306723e */ /* 0x000fe40004807076 */
[----:B------:R-:W-:-:S07]  /*30e0*/  F2FP.SATFINITE.E4M3.F32.PACK_AB_MERGE_C R7, R116, R13, R15 ;  /* 0x0000000d7407723e */ /* 0x000fce000480700f */
.L_x_548:
[----:B------:R-:W-:Y:S05]  /*30f0*/  BSYNC B3 ;  /* 0x0000000000037941 */ /* 0x000fea0003800000 */
.L_x_547:
[----:B--2---:R0:W-:Y:S02]  /*3100*/  ST.E.128 desc[UR60][R10.64], R4 ;  /* 0x000000040a007985 */ /* 0x0041e4000c101d3c */
.L_x_546:
[----:B------:R-:W-:Y:S05]  /*3110*/  BSYNC B2 ;  /* 0x0000000000027941 */ /* 0x000fea0003800000 */
.L_x_545:
[----:B------:R-:W-:-:S13]  /*3120*/  ISETP.NE.AND P2, PT, R89, RZ, PT ;  /* 0x000000ff5900720c */ /* 0x000fda0003f45270 */
[----:B------:R-:W-:Y:S05]  /*3130*/  @P2 BRA `(.L_x_544) ;  /* 0x0000000400c42947 */ /* 0x000fea0003800000 */
[----:B0-2---:R0:W2:Y:S01]  /*3140*/  LDS.128 R4, [R91+0x18400] ;  /* 0x018400005b047984 */ /* 0x0050a20000000c00 */
[----:B-1----:R-:W-:Y:S01]  /*3150*/  IADD3 R10, P2, R19, R14, RZ ;  /* 0x0000000e130a7210 */ /* 0x002fe20007f5e0ff */
[----:B------:R-:W-:Y:S04]  /*3160*/  BSSY B2, `(.L_x_549) ;  /* 0x000006d000027945 */ /* 0x000fe80003800000 */
[----:B------:R-:W-:Y:S01]  /*3170*/  IMAD.X R11, R103, 0x1, R193, P2 ;  /* 0x00000001670b7824 */ /* 0x000fe200010e06c1 */
[----:B------:R-:W-:-:S13]  /*3180*/  ISETP.GE.AND P2, PT, R195, R105, PT ;  /* 0x00000069c300720c */ /* 0x000fda0003f46270 */
[----:B0-----:R-:W-:Y:S05]  /*3190*/  @P2 BRA `(.L_x_550) ;  /* 0x0000000400a42947 */ /* 0x001fea0003800000 */
[----:B------:R-:W-:Y:S01]  /*31a0*/  SHF.R.U32.HI R46, RZ, 0x8, R45 ;  /* 0x00000008ff2e7819 */ /* 0x000fe2000001162d */
[----:B--2---:R-:W-:Y:S01]  /*31b0*/  IMAD.MOV.U32 R13, RZ, RZ, R6 ;  /* 0x000000ffff0d7224 */ /* 0x004fe200078e0006 */
[----:B------:R-:W-:Y:S02]  /*31c0*/  SHF.R.U32.HI R42, RZ, 0x8, R43 ;  /* 0x00000008ff2a7819 */ /* 0x000fe4000001162b */
[----:B------:R-:W-:Y:S01]  /*31d0*/  MOV R14, R7 ;  /* 0x00000007000e7202 */ /* 0x000fe20000000f00 */
[----:B------:R-:W-:Y:S01]  /*31e0*/  IMAD.SHL.U32 R7, R46, 0x100, RZ ;  /* 0x000001002e077824 */ /* 0x000fe200078e00ff */
[----:B------:R-:W-:Y:S01]  /*31f0*/  LOP3.LUT R12, R45, 0xff0000ff, RZ, 0xc0, !PT ;  /* 0xff0000ff2d0c7812 */ /* 0x000fe200078ec0ff */
[----:B------:R-:W-:Y:S01]  /*3200*/  IMAD.SHL.U32 R6, R42, 0x100, RZ ;  /* 0x000001002a067824 */ /* 0x000fe200078e00ff */
[----:B------:R-:W-:Y:S02]  /*3210*/  SHF.R.U32.HI R45, RZ, 0x10, R45 ;  /* 0x00000010ff2d7819 */ /* 0x000fe4000001162d */
[----:B------:R-:W-:-:S02]  /*3220*/  LOP3.LUT R15, R43, 0xff0000ff, RZ, 0xc0, !PT ;  /* 0xff0000ff2b0f7812 */ /* 0x000fc400078ec0ff */
[----:B------:R-:W-:Y:S02]  /*3230*/  SHF.R.U32.HI R44, RZ, 0x10, R43 ;  /* 0x00000010ff2c7819 */ /* 0x000fe4000001162b */
[----:B------:R-:W-:Y:S01]  /*3240*/  LOP3.LUT R7, R12, 0xff00, R7, 0xf8, !PT ;  /* 0x0000ff000c077812 */ /* 0x000fe200078ef807 */
[----:B------:R-:W-:Y:S01]  /*3250*/  IMAD.U32 R12, R45, 0x10000, RZ ;  /* 0x000100002d0c7824 */ /* 0x000fe200078e00ff */
[----:B------:R-:W-:Y:S02]  /*3260*/  LOP3.LUT R15, R15, 0xff00, R6, 0xf8, !PT ;  /* 0x0000ff000f0f7812 */ /* 0x000fe400078ef806 */
[----:B------:R-:W-:Y:S02]  /*3270*/  SHF.L.U32 R44, R44, 0x10, RZ ;  /* 0x000000102c2c7819 */ /* 0x000fe400000006ff */
[----:B------:R-:W-:Y:S02]  /*3280*/  F2FP.F16.E4M3.UNPACK_B R42, R114.H1 ;  /* 0x00000072ff2a723e */ /* 0x000fe400030006ff */
[----:B------:R-:W-:-:S02]  /*3290*/  F2FP.F16.E4M3.UNPACK_B R6, R5 ;  /* 0x00000005ff06723e */ /* 0x000fc400020006ff */
[----:B------:R-:W-:Y:S01]  /*32a0*/  LOP3.LUT R46, R15, 0xff0000, R44, 0xf8, !PT ;  /* 0x00ff00000f2e7812 */ /* 0x000fe200078ef82c */
[----:B------:R-:W-:Y:S01]  /*32b0*/  HADD2.F32 R44, -RZ, R42.H0_H0 ;  /* 0x2000002aff2c7230 */ /* 0x000fe20000004100 */
[----:B------:R-:W-:Y:S01]  /*32c0*/  LOP3.LUT R43, R7, 0xff0000, R12, 0xf8, !PT ;  /* 0x00ff0000072b7812 */ /* 0x000fe200078ef80c */
[----:B------:R-:W-:Y:S01]  /*32d0*/  HADD2.F32 R7, -RZ, R6.H1_H1 ;  /* 0x30000006ff077230 */ /* 0x000fe20000004100 */
[----:B------:R-:W-:Y:S01]  /*32e0*/  F2FP.F16.E4M3.UNPACK_B R15, R111.H1 ;  /* 0x0000006fff0f723e */ /* 0x000fe200030006ff */
[----:B------:R-:W-:Y:S01]  /*32f0*/  HADD2.F32 R45, -RZ, R42.H1_H1 ;  /* 0x3000002aff2d7230 */ /* 0x000fe20000004100 */
[----:B------:R-:W-:Y:S01]  /*3300*/  F2FP.F16.E4M3.UNPACK_B R5, R5.H1 ;  /* 0x00000005ff05723e */ /* 0x000fe200030006ff */
[----:B------:R-:W-:Y:S02]  /*3310*/  HADD2.F32 R6, -RZ, R6.H0_H0 ;  /* 0x20000006ff067230 */ /* 0x000fe40000004100 */
[----:B------:R-:W-:Y:S01]  /*3320*/  FMUL.FTZ R47, R7, R44 ;  /* 0x0000002c072f7220 */ /* 0x000fe20000410000 */
[----:B------:R-:W-:Y:S01]  /*3330*/  HADD2.F32 R42, -RZ, R15.H0_H0 ;  /* 0x2000000fff2a7230 */ /* 0x000fe20000004100 */
[----:B------:R-:W-:Y:S01]  /*3340*/  F2FP.F16.E4M3.UNPACK_B R114, R114 ;  /* 0x00000072ff72723e */ /* 0x000fe200020006ff */
[----:B------:R-:W-:-:S02]  /*3350*/  HADD2.F32 R12, -RZ, R5.H1_H1 ;  /* 0x30000005ff0c7230 */ /* 0x000fc40000004100 */
[C---:B------:R-:W-:Y:S01]  /*3360*/  FMUL.FTZ R44, R6.reuse, R44 ;  /* 0x0000002c062c7220 */ /* 0x040fe20000410000 */
[----:B------:R-:W-:Y:S02]  /*3370*/  HADD2.F32 R5, -RZ, R5.H0_H0 ;  /* 0x20000005ff057230 */ /* 0x000fe40000004100 */
[-C--:B------:R-:W-:Y:S01]  /*3380*/  FFMA.FTZ R99, R6, R42.reuse, -R47 ;  /* 0x0000002a06637223 */ /* 0x080fe2000001082f */
[----:B------:R-:W-:Y:S02]  /*3390*/  HADD2.F32 R15, -RZ, R15.H1_H1 ;  /* 0x3000000fff0f7230 */ /* 0x000fe40000004100 */
[CC--:B------:R-:W-:Y:S01]  /*33a0*/  FMUL.FTZ R6, R12.reuse, R45.reuse ;  /* 0x0000002d0c067220 */ /* 0x0c0fe20000410000 */
[----:B------:R-:W-:Y:S01]  /*33b0*/  FFMA.FTZ R116, R7, R42, R44 ;  /* 0x0000002a07747223 */ /* 0x000fe2000001002c */
[C---:B------:R-:W-:Y:S01]  /*33c0*/  FMUL.FTZ R45, R5.reuse, R45 ;  /* 0x0000002d052d7220 */ /* 0x040fe20000410000 */
[----:B------:R-:W-:Y:S01]  /*33d0*/  F2FP.F16.E4M3.UNPACK_B R111, R111 ;  /* 0x0000006fff6f723e */ /* 0x000fe200020006ff */
[-C--:B------:R-:W-:Y:S01]  /*33e0*/  FFMA.FTZ R103, R5, R15.reuse, -R6 ;  /* 0x0000000f05677223 */ /* 0x080fe20000010806 */
[-C--:B------:R-:W-:Y:S01]  /*33f0*/  F2FP.F16.E4M3.UNPACK_B R5, R4.reuse.H1 ;  /* 0x00000004ff05723e */ /* 0x080fe200030006ff */
[----:B------:R-:W-:Y:S01]  /*3400*/  FFMA.FTZ R118, R12, R15, R45 ;  /* 0x0000000f0c767223 */ /* 0x000fe2000001002d */
[----:B------:R-:W-:Y:S01]  /*3410*/  F2FP.F16.E4M3.UNPACK_B R4, R4 ;  /* 0x00000004ff04723e */ /* 0x000fe200020006ff */
[----:B------:R-:W-:-:S02]  /*3420*/  HADD2.F32 R15, -RZ, R114.H1_H1 ;  /* 0x30000072ff0f7230 */ /* 0x000fc40000004100 */
[--C-:B------:R-:W-:Y:S01]  /*3430*/  HADD2.F32 R6, -RZ, R5.reuse.H0_H0 ;  /* 0x20000005ff067230 */ /* 0x100fe20000004100 */
[----:B------:R-:W-:Y:S01]  /*3440*/  F2FP.SATFINITE.E4M3.F32.PACK_AB_MERGE_C R118, R118, R103, RZ ;  /* 0x000000677676723e */ /* 0x000fe200048070ff */
[----:B------:R-:W-:Y:S02]  /*3450*/  HADD2.F32 R7, -RZ, R5.H1_H1 ;  /* 0x30000005ff077230 */ /* 0x000fe40000004100 */
[----:B------:R-:W-:Y:S02]  /*3460*/  HADD2.F32 R5, -RZ, R4.H0_H0 ;  /* 0x20000004ff057230 */ /* 0x000fe40000004100 */
[-C--:B------:R-:W-:Y:S01]  /*3470*/  FMUL.FTZ R44, R6, R15.reuse ;  /* 0x0000000f062c7220 */ /* 0x080fe20000410000 */
[----:B------:R-:W-:Y:S02]  /*3480*/  HADD2.F32 R114, -RZ, R114.H0_H0 ;  /* 0x20000072ff727230 */ /* 0x000fe40000004100 */
[----:B------:R-:W-:Y:S01]  /*3490*/  FMUL.FTZ R45, R7, R15 ;  /* 0x0000000f072d7220 */ /* 0x000fe20000410000 */
[----:B------:R-:W-:-:S02]  /*34a0*/  HADD2.F32 R4, -RZ, R4.H1_H1 ;  /* 0x30000004ff047230 */ /* 0x000fc40000004100 */
[--C-:B------:R-:W-:Y:S02]  /*34b0*/  HADD2.F32 R12, -RZ, R111.reuse.H1_H1 ;  /* 0x3000006fff0c7230 */ /* 0x100fe40000004100 */
[-C--:B------:R-:W-:Y:S01]  /*34c0*/  FMUL.FTZ R15, R5, R114.reuse ;  /* 0x00000072050f7220 */ /* 0x080fe20000410000 */
[----:B------:R-:W-:Y:S02]  /*34d0*/  HADD2.F32 R111, -RZ, R111.H0_H0 ;  /* 0x2000006fff6f7230 */ /* 0x000fe40000004100 */
[----:B------:R-:W-:Y:S01]  /*34e0*/  FMUL.FTZ R42, R4, R114 ;  /* 0x00000072042a7220 */ /* 0x000fe20000410000 */
[-C--:B------:R-:W-:Y:S01]  /*34f0*/  FFMA.FTZ R45, R6, R12.reuse, -R45 ;  /* 0x0000000c062d7223 */ /* 0x080fe2000001082d */
[----:B------:R-:W-:Y:S02]  /*3500*/  FFMA.FTZ R44, R7, R12, R44 ;  /* 0x0000000c072c7223 */ /* 0x000fe4000001002c */
[-C--:B------:R-:W-:Y:S01]  /*3510*/  FFMA.FTZ R47, R5, R111.reuse, -R42 ;  /* 0x0000006f052f7223 */ /* 0x080fe2000001082a */
[----:B------:R-:W-:Y:S01]  /*3520*/  F2FP.F16.E4M3.UNPACK_B R5, R14.H1 ;  /* 0x0000000eff05723e */ /* 0x000fe200030006ff */
[----:B------:R-:W-:Y:S01]  /*3530*/  FFMA.FTZ R98, R4, R111, R15 ;  /* 0x0000006f04627223 */ /* 0x000fe2000001000f */
[----:B------:R-:W-:-:S02]  /*3540*/  F2FP.F16.E4M3.UNPACK_B R42, R46.H1 ;  /* 0x0000002eff2a723e */ /* 0x000fc400030006ff */
        /* <DEDUP_REMOVED lines=17> */
[----:B------:R-:W-:Y:S01]  /*3660*/  FMUL.FTZ R45, R5, R44 ;  /* 0x0000002c052d7220 */ /* 0x000fe20000410000 */
[----:B------:R-:W-:Y:S01]  /*3670*/  F2FP.F16.E4M3.UNPACK_B R14, R14 ;  /* 0x0000000eff0e723e */ /* 0x000fe200020006ff */
[----:B------:R-:W-:Y:S01]  /*3680*/  FMUL.FTZ R44, R4, R44 ;  /* 0x0000002c042c7220 */ /* 0x000fe20000410000 */
[----:B------:R-:W-:-:S02]  /*3690*/  HADD2.F32 R46, -RZ, R46.H0_H0 ;  /* 0x2000002eff2e7230 */ /* 0x000fc40000004100 */
[-C--:B------:R-:W-:Y:S01]  /*36a0*/  FFMA.FTZ R45, R4, R6.reuse, -R45 ;  /* 0x00000006042d7223 */ /* 0x080fe2000001082d */
[--C-:B------:R-:W-:Y:S02]  /*36b0*/  HADD2.F32 R4, -RZ, R13.reuse.H0_H0 ;  /* 0x2000000dff047230 */ /* 0x100fe40000004100 */
[----:B------:R-:W-:Y:S01]  /*36c0*/  FFMA.FTZ R44, R5, R6, R44 ;  /* 0x00000006052c7223 */ /* 0x000fe2000001002c */
[----:B------:R-:W-:Y:S02]  /*36d0*/  HADD2.F32 R13, -RZ, R13.H1_H1 ;  /* 0x3000000dff0d7230 */ /* 0x000fe40000004100 */
[----:B------:R-:W-:Y:S01]  /*36e0*/  FFMA.FTZ R114, R7, R15, R114 ;  /* 0x0000000f07727223 */ /* 0x000fe20000010072 */
[--C-:B------:R-:W-:Y:S02]  /*36f0*/  HADD2.F32 R5, -RZ, R14.reuse.H0_H0 ;  /* 0x2000000eff057230 */ /* 0x100fe40000004100 */
[----:B------:R-:W-:Y:S02]  /*3700*/  HADD2.F32 R14, -RZ, R14.H1_H1 ;  /* 0x3000000eff0e7230 */ /* 0x000fe40000004100 */
[----:B------:R-:W-:Y:S01]  /*3710*/  FMUL.FTZ R7, R13, R46 ;  /* 0x0000002e0d077220 */ /* 0x000fe20000410000 */
[----:B------:R-:W-:-:S02]  /*3720*/  HADD2.F32 R42, -RZ, R42.H0_H0 ;  /* 0x2000002aff2a7230 */ /* 0x000fc40000004100 */
[----:B------:R-:W-:Y:S01]  /*3730*/  FMUL.FTZ R46, R4, R46 ;  /* 0x0000002e042e7220 */ /* 0x000fe20000410000 */
[----:B------:R-:W-:Y:S01]  /*3740*/  HADD2.F32 R43, -RZ, R43.H0_H0 ;  /* 0x2000002bff2b7230 */ /* 0x000fe20000004100 */
[----:B------:R-:W-:Y:S01]  /*3750*/  F2FP.SATFINITE.E4M3.F32.PACK_AB_MERGE_C R44, R44, R45, RZ ;  /* 0x0000002d2c2c723e */ /* 0x000fe200048070ff */
[----:B------:R-:W-:Y:S02]  /*3760*/  HADD2.F32 R12, -RZ, R12.H0_H0 ;  /* 0x2000000cff0c7230 */ /* 0x000fe40000004100 */
[-C--:B------:R-:W-:Y:S01]  /*3770*/  FMUL.FTZ R6, R14, R42.reuse ;  /* 0x0000002a0e067220 */ /* 0x080fe20000410000 */
[----:B------:R-:W-:Y:S01]  /*3780*/  FMUL.FTZ R15, R5, R42 ;  /* 0x0000002a050f7220 */ /* 0x000fe20000410000 */
[-C--:B------:R-:W-:Y:S01]  /*3790*/  FFMA.FTZ R7, R4, R43.reuse, -R7 ;  /* 0x0000002b04077223 */ /* 0x080fe20000010807 */
[----:B------:R-:W-:Y:S01]  /*37a0*/  FFMA.FTZ R46, R13, R43, R46 ;  /* 0x0000002b0d2e7223 */ /* 0x000fe2000001002e */
[-C--:B------:R-:W-:Y:S01]  /*37b0*/  FFMA.FTZ R6, R5, R12.reuse, -R6 ;  /* 0x0000000c05067223 */ /* 0x080fe20000010806 */
[----:B------:R-:W-:Y:S01]  /*37c0*/  FFMA.FTZ R15, R14, R12, R15 ;  /* 0x0000000c0e0f7223 */ /* 0x000fe2000001000f */
[----:B------:R-:W-:-:S02]  /*37d0*/  F2FP.SATFINITE.E4M3.F32.PACK_AB_MERGE_C R103, R114, R103, RZ ;  /* 0x000000677267723e */ /* 0x000fc400048070ff */
[----:B------:R-:W-:Y:S02]  /*37e0*/  F2FP.SATFINITE.E4M3.F32.PACK_AB_MERGE_C R44, R46, R7, R44 ;  /* 0x000000072e2c723e */ /* 0x000fe4000480702c */
[----:B------:R-:W-:Y:S02]  /*37f0*/  F2FP.SATFINITE.E4M3.F32.PACK_AB_MERGE_C R7, R15, R6, R103 ;  /* 0x000000060f07723e */ /* 0x000fe40004807067 */
[----:B------:R-:W-:Y:S01]  /*3800*/  F2FP.SATFINITE.E4M3.F32.PACK_AB_MERGE_C R5, R116, R99, R118 ;  /* 0x000000637405723e */ /* 0x000fe20004807076 */
[----:B------:R-:W-:Y:S01]  /*3810*/  IMAD.MOV.U32 R6, RZ, RZ, R44 ;  /* 0x000000ffff067224 */ /* 0x000fe200078e002c */
[----:B------:R-:W-:-:S07]  /*3820*/  F2FP.SATFINITE.E4M3.F32.PACK_AB_MERGE_C R4, R98, R47, R111 ;  /* 0x0000002f6204723e */ /* 0x000fce000480706f */
.L_x_550:
[----:B------:R-:W-:Y:S05]  /*3830*/  BSYNC B2 ;  /* 0x0000000000027941 */ /* 0x000fea0003800000 */
.L_x_549:
[----:B--2---:R0:W-:Y:S02]  /*3840*/  ST.E.128 desc[UR60][R10.64], R4 ;  /* 0x000000040a007985 */ /* 0x0041e4000c101d3c */
.L_x_544:
[----:B------:R-:W-:Y:S05]  /*3850*/  BSYNC B1 ;  /* 0x0000000000017941 */ /* 0x000fea0003800000 */
.L_x_543:
[----:B------:R-:W-:-:S03]  /*3860*/  UMOV UR4, 0xffffffff ;  /* 0xffffffff00047882 */ /* 0x000fc60000000000 */
[----:B------:R-:W-:Y:S05]  /*3870*/  BRA.DIV UR4, `(.L_x_551) ;  /* 0x000001b204507947 */ /* 0x000fea000b800000 */
[----:B------:R1:W1:Y:S04]  /*3880*/  SHFL.IDX PT, R42, R102, 0x1, 0x1c1f ;  /* 0x003c1f00662a7f89 */ /* 0x00026800000e0000 */
[----:B0-----:R0:W0:Y:S02]  /*3890*/  SHFL.IDX PT, R14, R101, 0x1, 0x1c1f ;  /* 0x003c1f00650e7f89 */ /* 0x00102400000e0000 */
.L_x_826:
        /* <DEDUP_REMOVED lines=12> */
[----:B------:R-:W-:Y:S01]  /*3960*/  LOP3.LUT R12, R39, 0xff0000ff, RZ, 0xc0, !PT ;  /* 0xff0000ff270c7812 */ /* 0x000fe200078ec0ff */
[----:B------:R-:W-:Y:S01]  /*3970*/  IMAD.MOV.U32 R13, RZ, RZ, R6 ;  /* 0x000000ffff0d7224 */ /* 0x000fe200078e0006 */
[----:B------:R-:W-:Y:S02]  /*3980*/  SHF.R.U32.HI R40, RZ, 0x10, R39 ;  /* 0x00000010ff287819 */ /* 0x000fe40000011627 */
[--C-:B------:R-:W-:Y:S02]  /*3990*/  SHF.R.U32.HI R39, RZ, 0x8, R41.reuse ;  /* 0x00000008ff277819 */ /* 0x100fe40000011629 */
[----:B------:R-:W-:Y:S02]  /*39a0*/  LOP3.LUT R38, R41, 0xff0000ff, RZ, 0xc0, !PT ;  /* 0xff0000ff29267812 */ /* 0x000fe400078ec0ff */
[----:B------:R-:W-:Y:S01]  /*39b0*/  SHF.R.U32.HI R41, RZ, 0x10, R41 ;  /* 0x00000010ff297819 */ /* 0x000fe20000011629 */
[----:B------:R-:W-:Y:S01]  /*39c0*/  IMAD.SHL.U32 R39, R39, 0x100, RZ ;  /* 0x0000010027277824 */ /* 0x000fe200078e00ff */
[----:B------:R-:W-:-:S02]  /*39d0*/  SHF.L.U32 R7, R43, 0x8, RZ ;  /* 0x000000082b077819 */ /* 0x000fc400000006ff */
[----:B------:R-:W-:Y:S01]  /*39e0*/  F2FP.F16.E4M3.UNPACK_B R6, R5 ;  /* 0x00000005ff06723e */ /* 0x000fe200020006ff */
[----:B------:R-:W-:Y:S01]  /*39f0*/  IMAD.U32 R41, R41, 0x10000, RZ ;  /* 0x0001000029297824 */ /* 0x000fe200078e00ff */
[----:B------:R-:W-:Y:S01]  /*3a00*/  LOP3.LUT R7, R12, 0xff00, R7, 0xf8, !PT ;  /* 0x0000ff000c077812 */ /* 0x000fe200078ef807 */
[----:B------:R-:W-:Y:S01]  /*3a10*/  IMAD.U32 R12, R40, 0x10000, RZ ;  /* 0x00010000280c7824 */ /* 0x000fe200078e00ff */
[----:B------:R-:W-:Y:S02]  /*3a20*/  LOP3.LUT R38, R38, 0xff00, R39, 0xf8, !PT ;  /* 0x0000ff0026267812 */ /* 0x000fe400078ef827 */
[----:B------:R-:W-:Y:S02]  /*3a30*/  F2FP.F16.E4M3.UNPACK_B R39, R113.H1 ;  /* 0x00000071ff27723e */ /* 0x000fe400030006ff */
[----:B------:R-:W-:Y:S02]  /*3a40*/  LOP3.LUT R44, R38, 0xff0000, R41, 0xf8, !PT ;  /* 0x00ff0000262c7812 */ /* 0x000fe400078ef829 */
[----:B------:R-:W-:Y:S01]  /*3a50*/  LOP3.LUT R40, R7, 0xff0000, R12, 0xf8, !PT ;  /* 0x00ff000007287812 */ /* 0x000fe200078ef80c */
[--C-:B------:R-:W-:Y:S01]  /*3a60*/  HADD2.F32 R41, -RZ, R39.reuse.H0_H0 ;  /* 0x20000027ff297230 */ /* 0x100fe20000004100 */
[----:B------:R-:W-:Y:S01]  /*3a70*/  F2FP.F16.E4M3.UNPACK_B R38, R112.H1 ;  /* 0x00000070ff26723e */ /* 0x000fe200030006ff */
[--C-:B------:R-:W-:Y:S01]  /*3a80*/  HADD2.F32 R7, -RZ, R6.reuse.H1_H1 ;  /* 0x30000006ff077230 */ /* 0x100fe20000004100 */
[----:B------:R-:W-:Y:S01]  /*3a90*/  F2FP.F16.E4M3.UNPACK_B R5, R5.H1 ;  /* 0x00000005ff05723e */ /* 0x000fe200030006ff */
[----:B------:R-:W-:Y:S01]  /*3aa0*/  HADD2.F32 R43, -RZ, R39.H1_H1 ;  /* 0x30000027ff2b7230 */ /* 0x000fe20000004100 */
[----:B------:R-:W-:Y:S01]  /*3ab0*/  F2FP.F16.E4M3.UNPACK_B R113, R113 ;  /* 0x00000071ff71723e */ /* 0x000fe200020006ff */
[----:B------:R-:W-:-:S02]  /*3ac0*/  HADD2.F32 R6, -RZ, R6.H0_H0 ;  /* 0x20000006ff067230 */ /* 0x000fc40000004100 */
[CC--:B------:R-:W-:Y:S01]  /*3ad0*/  FMUL.FTZ R45, R7.reuse, R41.reuse ;  /* 0x00000029072d7220 */ /* 0x0c0fe20000410000 */
[--C-:B------:R-:W-:Y:S01]  /*3ae0*/  HADD2.F32 R39, -RZ, R38.reuse.H0_H0 ;  /* 0x20000026ff277230 */ /* 0x100fe20000004100 */
[----:B------:R-:W-:Y:S01]  /*3af0*/  F2FP.F16.E4M3.UNPACK_B R112, R112 ;  /* 0x00000070ff70723e */ /* 0x000fe200020006ff */
[--C-:B------:R-:W-:Y:S02]  /*3b00*/  HADD2.F32 R12, -RZ, R5.reuse.H1_H1 ;  /* 0x30000005ff0c7230 */ /* 0x100fe40000004100 */
[C---:B------:R-:W-:Y:S01]  /*3b10*/  FMUL.FTZ R46, R6.reuse, R41 ;  /* 0x00000029062e7220 */ /* 0x040fe20000410000 */
[----:B------:R-:W-:Y:S02]  /*3b20*/  HADD2.F32 R5, -RZ, R5.H0_H0 ;  /* 0x20000005ff057230 */ /* 0x000fe40000004100 */
[----:B------:R-:W-:Y:S01]  /*3b30*/  FFMA.FTZ R47, R6, R39, -R45 ;  /* 0x00000027062f7223 */ /* 0x000fe2000001082d */
[----:B------:R-:W-:Y:S02]  /*3b40*/  HADD2.F32 R38, -RZ, R38.H1_H1 ;  /* 0x30000026ff267230 */ /* 0x000fe40000004100 */
[----:B------:R-:W-:Y:S01]  /*3b50*/  FMUL.FTZ R6, R12, R43 ;  /* 0x0000002b0c067220 */ /* 0x000fe20000410000 */
[----:B------:R-:W-:Y:S01]  /*3b60*/  FFMA.FTZ R98, R7, R39, R46 ;  /* 0x0000002707627223 */ /* 0x000fe2000001002e */
[----:B------:R-:W-:-:S02]  /*3b70*/  FMUL.FTZ R43, R5, R43 ;  /* 0x0000002b052b7220 */ /* 0x000fc40000410000 */
[----:B------:R-:W-:Y:S01]  /*3b80*/  FFMA.FTZ R41, R5, R38, -R6 ;  /* 0x0000002605297223 */ /* 0x000fe20000010806 */
[----:B------:R-:W-:Y:S01]  /*3b90*/  F2FP.F16.E4M3.UNPACK_B R5, R4.H1 ;  /* 0x00000004ff05723e */ /* 0x000fe200030006ff */
[----:B------:R-:W-:Y:S01]  /*3ba0*/  FFMA.FTZ R114, R12, R38, R43 ;  /* 0x000000260c727223 */ /* 0x000fe2000001002b */
[----:B------:R-:W-:Y:S01]  /*3bb0*/  F2FP.F16.E4M3.UNPACK_B R4, R4 ;  /* 0x00000004ff04723e */ /* 0x000fe200020006ff */
[----:B------:R-:W-:Y:S02]  /*3bc0*/  HADD2.F32 R38, -RZ, R113.H1_H1 ;  /* 0x30000071ff267230 */ /* 0x000fe40000004100 */
[--C-:B------:R-:W-:Y:S01]  /*3bd0*/  HADD2.F32 R6, -RZ, R5.reuse.H0_H0 ;  /* 0x20000005ff067230 */ /* 0x100fe20000004100 */
[----:B------:R-:W-:Y:S01]  /*3be0*/  F2FP.SATFINITE.E4M3.F32.PACK_AB_MERGE_C R111, R114, R41, RZ ;  /* 0x00000029726f723e */ /* 0x000fe200048070ff */
[----:B------:R-:W-:Y:S02]  /*3bf0*/  HADD2.F32 R7, -RZ, R5.H1_H1 ;  /* 0x30000005ff077230 */ /* 0x000fe40000004100 */
[----:B------:R-:W-:-:S02]  /*3c00*/  HADD2.F32 R5, -RZ, R4.H0_H0 ;  /* 0x20000004ff057230 */ /* 0x000fc40000004100 */
[CC--:B------:R-:W-:Y:S01]  /*3c10*/  FMUL.FTZ R46, R6.reuse, R38.reuse ;  /* 0x00000026062e7220 */ /* 0x0c0fe20000410000 */
[----:B------:R-:W-:Y:S02]  /*3c20*/  HADD2.F32 R12, -RZ, R112.H1_H1 ;  /* 0x30000070ff0c7230 */ /* 0x000fe40000004100 */
[C---:B------:R-:W-:Y:S01]  /*3c30*/  FMUL.FTZ R39, R7.reuse, R38 ;  /* 0x0000002607277220 */ /* 0x040fe20000410000 */
[----:B------:R-:W-:Y:S02]  /*3c40*/  HADD2.F32 R113, -RZ, R113.H0_H0 ;  /* 0x20000071ff717230 */ /* 0x000fe40000004100 */
[----:B------:R-:W-:Y:S02]  /*3c50*/  HADD2.F32 R4, -RZ, R4.H1_H1 ;  /* 0x30000004ff047230 */ /* 0x000fe40000004100 */
[-C--:B------:R-:W-:Y:S01]  /*3c60*/  FFMA.FTZ R39, R6, R12.reuse, -R39 ;  /* 0x0000000c06277223 */ /* 0x080fe20000010827 */
[----:B------:R-:W-:Y:S02]  /*3c70*/  HADD2.F32 R112, -RZ, R112.H0_H0 ;  /* 0x20000070ff707230 */ /* 0x000fe40000004100 */
[----:B------:R-:W-:Y:S01]  /*3c80*/  FFMA.FTZ R46, R7, R12, R46 ;  /* 0x0000000c072e7223 */ /* 0x000fe2000001002e */
[-C--:B------:R-:W-:Y:S01]  /*3c90*/  F2FP.F16.E4M3.UNPACK_B R12, R40.reuse.H1 ;  /* 0x00000028ff0c723e */ /* 0x080fe200030006ff */
[-C--:B------:R-:W-:Y:S01]  /*3ca0*/  FMUL.FTZ R38, R4, R113.reuse ;  /* 0x0000007104267220 */ /* 0x080fe20000410000 */
[----:B------:R-:W-:Y:S01]  /*3cb0*/  FMUL.FTZ R113, R5, R113 ;  /* 0x0000007105717220 */ /* 0x000fe20000410000 */
[----:B------:R-:W-:-:S02]  /*3cc0*/  F2FP.F16.E4M3.UNPACK_B R40, R40 ;  /* 0x00000028ff28723e */ /* 0x000fc400020006ff */
[-C--:B------:R-:W-:Y:S01]  /*3cd0*/  FFMA.FTZ R45, R5, R112.reuse, -R38 ;  /* 0x00000070052d7223 */ /* 0x080fe20000010826 */
[----:B------:R-:W-:Y:S01]  /*3ce0*/  F2FP.SATFINITE.E4M3.F32.PACK_AB_MERGE_C R103, R46, R39, RZ ;  /* 0x000000272e67723e */ /* 0x000fe200048070ff */
[----:B------:R-:W-:Y:S01]  /*3cf0*/  FFMA.FTZ R112, R4, R112, R113 ;  /* 0x0000007004707223 */ /* 0x000fe20000010071 */
[----:B------:R-:W-:Y:S01]  /*3d00*/  F2FP.F16.E4M3.UNPACK_B R5, R15.H1 ;  /* 0x0000000fff05723e */ /* 0x000fe200030006ff */
[--C-:B------:R-:W-:Y:S01]  /*3d10*/  HADD2.F32 R38, -RZ, R12.reuse.H1_H1 ;  /* 0x3000000cff267230 */ /* 0x100fe20000004100 */
[-C--:B------:R-:W-:Y:S01]  /*3d20*/  F2FP.F16.E4M3.UNPACK_B R39, R44.reuse.H1 ;  /* 0x0000002cff27723e */ /* 0x080fe200030006ff */
[----:B------:R-:W-:Y:S01]  /*3d30*/  HADD2.F32 R12, -RZ, R12.H0_H0 ;  /* 0x2000000cff0c7230 */ /* 0x000fe20000004100 */
[-C--:B------:R-:W-:Y:S01]  /*3d40*/  F2FP.F16.E4M3.UNPACK_B R4, R13.reuse.H1 ;  /* 0x0000000dff04723e */ /* 0x080fe200030006ff */
[----:B------:R-:W-:Y:S01]  /*3d50*/  HADD2.F32 R7, -RZ, R5.H1_H1 ;  /* 0x30000005ff077230 */ /* 0x000fe20000004100 */
[----:B------:R-:W-:Y:S01]  /*3d60*/  F2FP.F16.E4M3.UNPACK_B R44, R44 ;  /* 0x0000002cff2c723e */ /* 0x000fe200020006ff */
[----:B------:R-:W-:Y:S01]  /*3d70*/  HADD2.F32 R43, -RZ, R39.H1_H1 ;  /* 0x30000027ff2b7230 */ /* 0x000fe20000004100 */
[----:B------:R-:W-:Y:S01]  /*3d80*/  F2FP.F16.E4M3.UNPACK_B R13, R13 ;  /* 0x0000000dff0d723e */ /* 0x000fe200020006ff */
[----:B------:R-:W-:Y:S01]  /*3d90*/  HADD2.F32 R6, -RZ, R5.H0_H0 ;  /* 0x20000005ff067230 */ /* 0x000fe20000004100 */
[----:B------:R-:W-:Y:S01]  /*3da0*/  F2FP.F16.E4M3.UNPACK_B R15, R15 ;  /* 0x0000000fff0f723e */ /* 0x000fe200020006ff */
[----:B------:R-:W-:-:S02]  /*3db0*/  HADD2.F32 R5, -RZ, R4.H1_H1 ;  /* 0x30000004ff057230 */ /* 0x000fc40000004100 */
[-C--:B------:R-:W-:Y:S01]  /*3dc0*/  FMUL.FTZ R99, R7, R43.reuse ;  /* 0x0000002b07637220 */ /* 0x080fe20000410000 */
[----:B------:R-:W-:Y:S02]  /*3dd0*/  HADD2.F32 R41, -RZ, R44.H1_H1 ;  /* 0x3000002cff297230 */ /* 0x000fe40000004100 */
[C---:B------:R-:W-:Y:S01]  /*3de0*/  FMUL.FTZ R114, R6.reuse, R43 ;  /* 0x0000002b06727220 */ /* 0x040fe20000410000 */
[----:B------:R-:W-:Y:S02]  /*3df0*/  HADD2.F32 R4, -RZ, R4.H0_H0 ;  /* 0x20000004ff047230 */ /* 0x000fe40000004100 */
[----:B------:R-:W-:Y:S01]  /*3e00*/  FFMA.FTZ R99, R6, R38, -R99 ;  /* 0x0000002606637223 */ /* 0x000fe20000010863 */
[----:B------:R-:W-:Y:S02]  /*3e10*/  HADD2.F32 R6, -RZ, R40.H1_H1 ;  /* 0x30000028ff067230 */ /* 0x000fe40000004100 */
[----:B------:R-:W-:Y:S01]  /*3e20*/  FMUL.FTZ R43, R5, R41 ;  /* 0x00000029052b7220 */ /* 0x000fe20000410000 */
[----:B------:R-:W-:-:S02]  /*3e30*/  HADD2.F32 R44, -RZ, R44.H0_H0 ;  /* 0x2000002cff2c7230 */ /* 0x000fc40000004100 */
[C---:B------:R-:W-:Y:S01]  /*3e40*/  FMUL.FTZ R46, R4.reuse, R41 ;  /* 0x00000029042e7220 */ /* 0x040fe20000410000 */
[----:B------:R-:W-:Y:S01]  /*3e50*/  FFMA.FTZ R114, R7, R38, R114 ;  /* 0x0000002607727223 */ /* 0x000fe20000010072 */
[-C--:B------:R-:W-:Y:S01]  /*3e60*/  FFMA.FTZ R43, R4, R6.reuse, -R43 ;  /* 0x00000006042b7223 */ /* 0x080fe2000001082b */
[----:B------:R-:W-:Y:S02]  /*3e70*/  HADD2.F32 R4, -RZ, R13.H0_H0 ;  /* 0x2000000dff047230 */ /* 0x000fe40000004100 */
[----:B------:R-:W-:Y:S01]  /*3e80*/  FFMA.FTZ R46, R5, R6, R46 ;  /* 0x00000006052e7223 */ /* 0x000fe2000001002e */
[----:B------:R-:W-:Y:S01]  /*3e90*/  HADD2.F32 R5, -RZ, R15.H0_H0 ;  /* 0x2000000fff057230 */ /* 0x000fe20000004100 */
[----:B------:R-:W-:Y:S01]  /*3ea0*/  F2FP.SATFINITE.E4M3.F32.PACK_AB_MERGE_C R99, R114, R99, RZ ;  /* 0x000000637263723e */ /* 0x000fe200048070ff */
[----:B------:R-:W-:Y:S02]  /*3eb0*/  HADD2.F32 R13, -RZ, R13.H1_H1 ;  /* 0x3000000dff0d7230 */ /* 0x000fe40000004100 */
[----:B------:R-:W-:Y:S01]  /*3ec0*/  HADD2.F32 R15, -RZ, R15.H1_H1 ;  /* 0x3000000fff0f7230 */ /* 0x000fe20000004100 */
[----:B------:R-:W-:Y:S01]  /*3ed0*/  F2FP.SATFINITE.E4M3.F32.PACK_AB_MERGE_C R43, R46, R43, RZ ;  /* 0x0000002b2e2b723e */ /* 0x000fe200048070ff */
[----:B------:R-:W-:-:S02]  /*3ee0*/  HADD2.F32 R6, -RZ, R39.H0_H0 ;  /* 0x20000027ff067230 */ /* 0x000fc40000004100 */
[-C--:B------:R-:W-:Y:S01]  /*3ef0*/  FMUL.FTZ R7, R13, R44.reuse ;  /* 0x0000002c0d077220 */ /* 0x080fe20000410000 */
[----:B------:R-:W-:Y:S02]  /*3f00*/  HADD2.F32 R40, -RZ, R40.H0_H0 ;  /* 0x20000028ff287230 */ /* 0x000fe40000004100 */
[C---:B------:R-:W-:Y:S01]  /*3f10*/  FMUL.FTZ R44, R4.reuse, R44 ;  /* 0x0000002c042c7220 */ /* 0x040fe20000410000 */
[-C--:B------:R-:W-:Y:S01]  /*3f20*/  FMUL.FTZ R38, R15, R6.reuse ;  /* 0x000000060f267220 */ /* 0x080fe20000410000 */
[----:B------:R-:W-:Y:S01]  /*3f30*/  FMUL.FTZ R6, R5, R6 ;  /* 0x0000000605067220 */ /* 0x000fe20000410000 */
        /* <DEDUP_REMOVED lines=8> */
.L_x_557:
[----:B------:R-:W-:Y:S05]  /*3fc0*/  BSYNC B3 ;  /* 0x0000000000037941 */ /* 0x000fea0003800000 */
.L_x_556:
[----:B--2---:R0:W-:Y:S02]  /*3fd0*/  ST.E.128 desc[UR60][R10.64], R4 ;  /* 0x000000040a007985 */ /* 0x0041e4000c101d3c */
.L_x_555:
[----:B------:R-:W-:Y:S05]  /*3fe0*/  BSYNC B2 ;  /* 0x0000000000027941 */ /* 0x000fea0003800000 */
.L_x_554:
        /* <DEDUP_REMOVED lines=13> */
[----:B------:R-:W-:Y:S01]  /*40c0*/  SHF.R.U32.HI R38, RZ, 0x10, R35 ;  /* 0x00000010ff267819 */ /* 0x000fe20000011623 */
[----:B------:R-:W-:Y:S01]  /*40d0*/  IMAD.SHL.U32 R7, R12, 0x100, RZ ;  /* 0x000001000c077824 */ /* 0x000fe200078e00ff */
[----:B------:R-:W-:Y:S02]  /*40e0*/  LOP3.LUT R15, R35, 0xff0000ff, RZ, 0xc0, !PT ;  /* 0xff0000ff230f7812 */ /* 0x000fe400078ec0ff */
[----:B------:R-:W-:-:S02]  /*40f0*/  LOP3.LUT R34, R37, 0xff0000ff, RZ, 0xc0, !PT ;  /* 0xff0000ff25227812 */ /* 0x000fc400078ec0ff */
[----:B------:R-:W-:Y:S02]  /*4100*/  SHF.R.U32.HI R35, RZ, 0x10, R37 ;  /* 0x00000010ff237819 */ /* 0x000fe40000011625 */
[----:B------:R-:W-:Y:S02]  /*4110*/  LOP3.LUT R12, R15, 0xff00, R6, 0xf8, !PT ;  /* 0x0000ff000f0c7812 */ /* 0x000fe400078ef806 */
[----:B------:R-:W-:Y:S01]  /*4120*/  LOP3.LUT R36, R34, 0xff00, R7, 0xf8, !PT ;  /* 0x0000ff0022247812 */ /* 0x000fe200078ef807 */
[----:B------:R-:W-:Y:S01]  /*4130*/  IMAD.U32 R7, R38, 0x10000, RZ ;  /* 0x0001000026077824 */ /* 0x000fe200078e00ff */
        /* <DEDUP_REMOVED lines=92> */
.L_x_559:
[----:B------:R-:W-:Y:S05]  /*4700*/  BSYNC B2 ;  /* 0x0000000000027941 */ /* 0x000fea0003800000 */
.L_x_558:
[----:B--2---:R0:W-:Y:S02]  /*4710*/  ST.E.128 desc[UR60][R10.64], R4 ;  /* 0x000000040a007985 */ /* 0x0041e4000c101d3c */
.L_x_553:
[----:B------:R-:W-:Y:S05]  /*4720*/  BSYNC B1 ;  /* 0x0000000000017941 */ /* 0x000fea0003800000 */
.L_x_552:
[----:B------:R-:W-:-:S03]  /*4730*/  UMOV UR4, 0xffffffff ;  /* 0xffffffff00047882 */ /* 0x000fc60000000000 */
[----:B------:R-:W-:Y:S05]  /*4740*/  BRA.DIV UR4, `(.L_x_560) ;  /* 0x000001a204e47947 */ /* 0x000fea000b800000 */
[----:B-1--4-:R-:W1:Y:S04]  /*4750*/  SHFL.IDX PT, R102, R102, 0x2, 0x1c1f ;  /* 0x005c1f0066667f89 */ /* 0x012e6800000e0000 */
[----:B0-----:R0:W4:Y:S02]  /*4760*/  SHFL.IDX PT, R14, R101, 0x2, 0x1c1f ;  /* 0x005c1f00650e7f89 */ /* 0x00112400000e0000 */
.L_x_830:
[----:B------:R-:W-:Y:S05]  /*4770*/  @P4 BRA `(.L_x_561) ;  /* 0x00000044007c4947 */ /* 0x000fea0003800000 */
[----:B------:R-:W-:Y:S04]  /*4780*/  BSSY B1, `(.L_x_562) ;  /* 0x0000072000017945 */ /* 0x000fe80003800000 */
[----:B------:R-:W-:Y:S05]  /*4790*/  @P1 BRA `(.L_x_563) ;  /* 0x0000000400c01947 */ /* 0x000fea0003800000 */
[----:B--2---:R2:W0:Y:S01]  /*47a0*/  LDS.128 R4, [R92+0x1c400] ;  /* 0x01c400005c047984 */ /* 0x0044220000000c00 */
[----:B----4-:R-:W-:Y:S01]  /*47b0*/  IADD3 R10, P2, R16, R14, RZ ;  /* 0x0000000e100a7210 */ /* 0x010fe20007f5e0ff */
[----:B------:R-:W-:Y:S04]  /*47c0*/  BSSY B2, `(.L_x_564) ;  /* 0x000006c000027945 */ /* 0x000fe80003800000 */
[----:B-1----:R-:W-:Y:S01]  /*47d0*/  IMAD.X R11, R102, 0x1, R17, P2 ;  /* 0x00000001660b7824 */ /* 0x002fe200010e0611 */
[----:B------:R-:W-:-:S13]  /*47e0*/  ISETP.GE.AND P2, PT, R22, R105, PT ;  /* 0x000000691600720c */ /* 0x000fda0003f46270 */
[----:B--2---:R-:W-:Y:S05]  /*47f0*/  @P2 BRA `(.L_x_565) ;  /* 0x0000000400a02947 */ /* 0x004fea0003800000 */
[----:B------:R-:W-:Y:S01]  /*4800*/  SHF.R.U32.HI R12, RZ, 0x8, R33 ;  /* 0x00000008ff0c7819 */ /* 0x000fe20000011621 */
[----:B0-----:R-:W-:Y:S01]  /*4810*/  IMAD.MOV.U32 R15, RZ, RZ, R7 ;  /* 0x000000ffff0f7224 */ /* 0x001fe200078e0007 */
[----:B------:R-:W-:Y:S01]  /*4820*/  SHF.R.U32.HI R34, RZ, 0x8, R31 ;  /* 0x00000008ff227819 */ /* 0x000fe2000001161f */
[----:B------:R-:W-:Y:S01]  /*4830*/  IMAD.MOV.U32 R13, RZ, RZ, R6 ;  /* 0x000000ffff0d7224 */ /* 0x000fe200078e0006 */
[----:B------:R-:W-:Y:S01]  /*4840*/  SHF.R.U32.HI R32, RZ, 0x10, R33 ;  /* 0x00000010ff207819 */ /* 0x000fe20000011621 */
[----:B------:R-:W-:Y:S01]  /*4850*/  IMAD.SHL.U32 R7, R12, 0x100, RZ ;  /* 0x000001000c077824 */ /* 0x000fe200078e00ff */
[----:B------:R-:W-:Y:S02]  /*4860*/  LOP3.LUT R30, R33, 0xff0000ff, RZ, 0xc0, !PT ;  /* 0xff0000ff211e7812 */ /* 0x000fe400078ec0ff */
[----:B------:R-:W-:Y:S02]  /*4870*/  SHF.R.U32.HI R35, RZ, 0x10, R31 ;  /* 0x00000010ff237819 */ /* 0x000fe4000001161f */
[----:B------:R-:W-:-:S02]  /*4880*/  LOP3.LUT R31, R31, 0xff0000ff, RZ, 0xc0, !PT ;  /* 0xff0000ff1f1f7812 */ /* 0x000fc400078ec0ff */
[----:B------:R-:W-:Y:S02]  /*4890*/  SHF.L.U32 R6, R34, 0x8, RZ ;  /* 0x0000000822067819 */ /* 0x000fe400000006ff */
[----:B------:R-:W-:Y:S01]  /*48a0*/  LOP3.LUT R33, R30, 0xff00, R7, 0xf8, !PT ;  /* 0x0000ff001e217812 */ /* 0x000fe200078ef807 */
[----:B------:R-:W-:Y:S01]  /*48b0*/  IMAD.U32 R30, R32, 0x10000, RZ ;  /* 0x00010000201e7824 */ /* 0x000fe200078e00ff */
[----:B------:R-:W-:Y:S01]  /*48c0*/  LOP3.LUT R12, R31, 0xff00, R6, 0xf8, !PT ;  /* 0x0000ff001f0c7812 */ /* 0x000fe200078ef806 */
[----:B------:R-:W-:Y:S01]  /*48d0*/  IMAD.U32 R7, R35, 0x10000, RZ ;  /* 0x0001000023077824 */ /* 0x000fe200078e00ff */
[----:B------:R-:W-:Y:S02]  /*48e0*/  F2FP.F16.E4M3.UNPACK_B R31, R108.H1 ;  /* 0x0000006cff1f723e */ /* 0x000fe400030006ff */
[----:B------:R-:W-:Y:S02]  /*48f0*/  F2FP.F16.E4M3.UNPACK_B R6, R5 ;  /* 0x00000005ff06723e */ /* 0x000fe400020006ff */
[----:B------:R-:W-:Y:S01]  /*4900*/  LOP3.LUT R35, R33, 0xff0000, R30, 0xf8, !PT ;  /* 0x00ff000021237812 */ /* 0x000fe200078ef81e */
[--C-:B------:R-:W-:Y:S01]  /*4910*/  HADD2.F32 R33, -RZ, R31.reuse.H0_H0 ;  /* 0x2000001fff217230 */ /* 0x100fe20000004100 */
[----:B------:R-:W-:Y:S01]  /*4920*/  LOP3.LUT R32, R12, 0xff0000, R7, 0xf8, !PT ;  /* 0x00ff00000c207812 */ /* 0x000fe200078ef807 */
[--C-:B------:R-:W-:Y:S01]  /*4930*/  HADD2.F32 R7, -RZ, R6.reuse.H1_H1 ;  /* 0x30000006ff077230 */ /* 0x100fe20000004100 */
[----:B------:R-:W-:Y:S01]  /*4940*/  F2FP.F16.E4M3.UNPACK_B R30, R107.H1 ;  /* 0x0000006bff1e723e */ /* 0x000fe200030006ff */
[----:B------:R-:W-:Y:S01]  /*4950*/  HADD2.F32 R34, -RZ, R31.H1_H1 ;  /* 0x3000001fff227230 */ /* 0x000fe20000004100 */
[----:B------:R-:W-:Y:S01]  /*4960*/  F2FP.F16.E4M3.UNPACK_B R5, R5.H1 ;  /* 0x00000005ff05723e */ /* 0x000fe200030006ff */
[----:B------:R-:W-:-:S02]  /*4970*/  HADD2.F32 R6, -RZ, R6.H0_H0 ;  /* 0x20000006ff067230 */ /* 0x000fc40000004100 */
[CC--:B------:R-:W-:Y:S01]  /*4980*/  FMUL.FTZ R37, R7.reuse, R33.reuse ;  /* 0x0000002107257220 */ /* 0x0c0fe20000410000 */
[--C-:B------:R-:W-:Y:S01]  /*4990*/  HADD2.F32 R31, -RZ, R30.reuse.H0_H0 ;  /* 0x2000001eff1f7230 */ /* 0x100fe20000004100 */
[----:B------:R-:W-:Y:S01]  /*49a0*/  F2FP.F16.E4M3.UNPACK_B R108, R108 ;  /* 0x0000006cff6c723e */ /* 0x000fe200020006ff */
[--C-:B------:R-:W-:Y:S02]  /*49b0*/  HADD2.F32 R12, -RZ, R5.reuse.H1_H1 ;  /* 0x30000005ff0c7230 */ /* 0x100fe40000004100 */
        /* <DEDUP_REMOVED lines=8> */
[----:B------:R-:W-:Y:S01]  /*4a40*/  FFMA.FTZ R39, R5, R30, -R6 ;  /* 0x0000001e05277223 */ /* 0x000fe20000010806 */
[----:B------:R-:W-:Y:S01]  /*4a50*/  F2FP.F16.E4M3.UNPACK_B R5, R4.H1 ;  /* 0x00000004ff05723e */ /* 0x000fe200030006ff */
        /* <DEDUP_REMOVED lines=18> */
[----:B------:R-:W-:Y:S01]  /*4b80*/  FFMA.FTZ R107, R4, R107, R31 ;  /* 0x0000006b046b7223 */ /* 0x000fe2000001001f */
[----:B------:R-:W-:-:S02]  /*4b90*/  F2FP.F16.E4M3.UNPACK_B R5, R15.H1 ;  /* 0x0000000fff05723e */ /* 0x000fc400030006ff */
[----:B------:R-:W-:Y:S02]  /*4ba0*/  F2FP.F16.E4M3.UNPACK_B R31, R35.H1 ;  /* 0x00000023ff1f723e */ /* 0x000fe400030006ff */
[----:B------:R-:W-:Y:S01]  /*4bb0*/  F2FP.SATFINITE.E4M3.F32.PACK_AB_MERGE_C R43, R34, R33, RZ ;  /* 0x00000021222b723e */ /* 0x000fe200048070ff */
[----:B------:R-:W-:Y:S01]  /*4bc0*/  HADD2.F32 R7, -RZ, R5.H1_H1 ;  /* 0x30000005ff077230 */ /* 0x000fe20000004100 */
[-C--:B------:R-:W-:Y:S01]  /*4bd0*/  F2FP.F16.E4M3.UNPACK_B R12, R32.reuse.H1 ;  /* 0x00000020ff0c723e */ /* 0x080fe200030006ff */
[----:B------:R-:W-:Y:S01]  /*4be0*/  HADD2.F32 R34, -RZ, R31.H1_H1 ;  /* 0x3000001fff227230 */ /* 0x000fe20000004100 */
[----:B------:R-:W-:Y:S01]  /*4bf0*/  F2FP.F16.E4M3.UNPACK_B R4, R13.H1 ;  /* 0x0000000dff04723e */ /* 0x000fe200030006ff */
[----:B------:R-:W-:Y:S01]  /*4c00*/  HADD2.F32 R6, -RZ, R5.H0_H0 ;  /* 0x20000005ff067230 */ /* 0x000fe20000004100 */
[----:B------:R-:W-:Y:S01]  /*4c10*/  F2FP.F16.E4M3.UNPACK_B R35, R35 ;  /* 0x00000023ff23723e */ /* 0x000fe200020006ff */
[----:B------:R-:W-:Y:S01]  /*4c20*/  HADD2.F32 R30, -RZ, R12.H1_H1 ;  /* 0x3000000cff1e7230 */ /* 0x000fe20000004100 */
[----:B------:R-:W-:Y:S01]  /*4c30*/  F2FP.F16.E4M3.UNPACK_B R32, R32 ;  /* 0x00000020ff20723e */ /* 0x000fe200020006ff */
[----:B------:R-:W-:-:S02]  /*4c40*/  HADD2.F32 R5, -RZ, R4.H1_H1 ;  /* 0x30000004ff057230 */ /* 0x000fc40000004100 */
[-C--:B------:R-:W-:Y:S01]  /*4c50*/  FMUL.FTZ R39, R7, R34.reuse ;  /* 0x0000002207277220 */ /* 0x080fe20000410000 */
[--C-:B------:R-:W-:Y:S02]  /*4c60*/  HADD2.F32 R33, -RZ, R35.reuse.H1_H1 ;  /* 0x30000023ff217230 */ /* 0x100fe40000004100 */
[C---:B------:R-:W-:Y:S01]  /*4c70*/  FMUL.FTZ R40, R6.reuse, R34 ;  /* 0x0000002206287220 */ /* 0x040fe20000410000 */
[----:B------:R-:W-:Y:S02]  /*4c80*/  HADD2.F32 R4, -RZ, R4.H0_H0 ;  /* 0x20000004ff047230 */ /* 0x000fe40000004100 */
[----:B------:R-:W-:Y:S01]  /*4c90*/  FFMA.FTZ R41, R6, R30, -R39 ;  /* 0x0000001e06297223 */ /* 0x000fe20000010827 */
[----:B------:R-:W-:Y:S01]  /*4ca0*/  HADD2.F32 R6, -RZ, R32.H1_H1 ;  /* 0x30000020ff067230 */ /* 0x000fe20000004100 */
[----:B------:R-:W-:Y:S01]  /*4cb0*/  F2FP.F16.E4M3.UNPACK_B R15, R15 ;  /* 0x0000000fff0f723e */ /* 0x000fe200020006ff */
[-C--:B------:R-:W-:Y:S01]  /*4cc0*/  FMUL.FTZ R39, R5, R33.reuse ;  /* 0x0000002105277220 */ /* 0x080fe20000410000 */
[----:B------:R-:W-:Y:S01]  /*4cd0*/  FMUL.FTZ R34, R4, R33 ;  /* 0x0000002104227220 */ /* 0x000fe20000410000 */
[----:B------:R-:W-:Y:S01]  /*4ce0*/  F2FP.F16.E4M3.UNPACK_B R13, R13 ;  /* 0x0000000dff0d723e */ /* 0x000fe200020006ff */
[----:B------:R-:W-:-:S02]  /*4cf0*/  HADD2.F32 R35, -RZ, R35.H0_H0 ;  /* 0x20000023ff237230 */ /* 0x000fc40000004100 */
[-C--:B------:R-:W-:Y:S01]  /*4d00*/  FFMA.FTZ R39, R4, R6.reuse, -R39 ;  /* 0x0000000604277223 */ /* 0x080fe20000010827 */
[----:B------:R-:W-:Y:S01]  /*4d10*/  FFMA.FTZ R34, R5, R6, R34 ;  /* 0x0000000605227223 */ /* 0x000fe20000010022 */
[--C-:B------:R-:W-:Y:S02]  /*4d20*/  HADD2.F32 R5, -RZ, R15.reuse.H0_H0 ;  /* 0x2000000fff057230 */ /* 0x100fe40000004100 */
[----:B------:R-:W-:Y:S01]  /*4d30*/  FFMA.FTZ R42, R7, R30, R40 ;  /* 0x0000001e072a7223 */ /* 0x000fe20000010028 */
[----:B------:R-:W-:Y:S02]  /*4d40*/  HADD2.F32 R15, -RZ, R15.H1_H1 ;  /* 0x3000000fff0f7230 */ /* 0x000fe40000004100 */
[----:B------:R-:W-:Y:S01]  /*4d50*/  HADD2.F32 R6, -RZ, R31.H0_H0 ;  /* 0x2000001fff067230 */ /* 0x000fe20000004100 */
[----:B------:R-:W-:Y:S01]  /*4d60*/  F2FP.SATFINITE.E4M3.F32.PACK_AB_MERGE_C R34, R34, R39, RZ ;  /* 0x000000272222723e */ /* 0x000fe200048070ff */
[--C-:B------:R-:W-:Y:S01]  /*4d70*/  HADD2.F32 R4, -RZ, R13.reuse.H0_H0 ;  /* 0x2000000dff047230 */ /* 0x100fe20000004100 */
[----:B------:R-:W-:Y:S01]  /*4d80*/  F2FP.SATFINITE.E4M3.F32.PACK_AB_MERGE_C R41, R42, R41, RZ ;  /* 0x000000292a29723e */ /* 0x000fe200048070ff */
[----:B------:R-:W-:-:S02]  /*4d90*/  HADD2.F32 R13, -RZ, R13.H1_H1 ;  /* 0x3000000dff0d7230 */ /* 0x000fc40000004100 */
[-C--:B------:R-:W-:Y:S01]  /*4da0*/  FMUL.FTZ R30, R15, R6.reuse ;  /* 0x000000060f1e7220 */ /* 0x080fe20000410000 */
[----:B------:R-:W-:Y:S02]  /*4db0*/  HADD2.F32 R32, -RZ, R32.H0_H0 ;  /* 0x20000020ff207230 */ /* 0x000fe40000004100 */
[----:B------:R-:W-:Y:S01]  /*4dc0*/  FMUL.FTZ R40, R5, R6 ;  /* 0x0000000605287220 */ /* 0x000fe20000410000 */
[----:B------:R-:W-:Y:S02]  /*4dd0*/  HADD2.F32 R12, -RZ, R12.H0_H0 ;  /* 0x2000000cff0c7230 */ /* 0x000fe40000004100 */
[-C--:B------:R-:W-:Y:S01]  /*4de0*/  FMUL.FTZ R7, R13, R35.reuse ;  /* 0x000000230d077220 */ /* 0x080fe20000410000 */
[----:B------:R-:W-:-:S03]  /*4df0*/  FMUL.FTZ R6, R4, R35 ;  /* 0x0000002304067220 */ /* 0x000fc60000410000 */
[-C--:B------:R-:W-:Y:S01]  /*4e00*/  FFMA.FTZ R7, R4, R32.reuse, -R7 ;  /* 0x0000002004077223 */ /* 0x080fe20000010807 */
[----:B------:R-:W-:Y:S01]  /*4e10*/  FFMA.FTZ R6, R13, R32, R6 ;  /* 0x000000200d067223 */ /* 0x000fe20000010006 */
[-C--:B------:R-:W-:Y:S01]  /*4e20*/  FFMA.FTZ R30, R5, R12.reuse, -R30 ;  /* 0x0000000c051e7223 */ /* 0x080fe2000001081e */
[----:B------:R-:W-:Y:S01]  /*4e30*/  FFMA.FTZ R15, R15, R12, R40 ;  /* 0x0000000c0f0f7223 */ /* 0x000fe20000010028 */
[----:B------:R-:W-:Y:S02]  /*4e40*/  F2FP.SATFINITE.E4M3.F32.PACK_AB_MERGE_C R5, R38, R37, R44 ;  /* 0x000000252605723e */ /* 0x000fe4000480702c */
[----:B------:R-:W-:Y:S02]  /*4e50*/  F2FP.SATFINITE.E4M3.F32.PACK_AB_MERGE_C R6, R6, R7, R34 ;  /* 0x000000070606723e */ /* 0x000fe40004807022 */
[----:B------:R-:W-:Y:S02]  /*4e60*/  F2FP.SATFINITE.E4M3.F32.PACK_AB_MERGE_C R4, R107, R36, R43 ;  /* 0x000000246b04723e */ /* 0x000fe4000480702b */
[----:B------:R-:W-:-:S07]  /*4e70*/  F2FP.SATFINITE.E4M3.F32.PACK_AB_MERGE_C R7, R15, R30, R41 ;  /* 0x0000001e0f07723e */ /* 0x000fce0004807029 */
.L_x_565:
[----:B------:R-:W-:Y:S05]  /*4e80*/  BSYNC B2 ;  /* 0x0000000000027941 */ /* 0x000fea0003800000 */
.L_x_564:
[----:B0-----:R0:W-:Y:S02]  /*4e90*/  ST.E.128 desc[UR60][R10.64], R4 ;  /* 0x000000040a007985 */ /* 0x0011e4000c101d3c */
.L_x_563:
[----:B------:R-:W-:Y:S05]  /*4ea0*/  BSYNC B1 ;  /* 0x0000000000017941 */ /* 0x000fea0003800000 */
.L_x_562:
[----:B------:R-:W-:-:S13]  /*4eb0*/  ISETP.NE.AND P2, PT, R89, RZ, PT ;  /* 0x000000ff5900720c */ /* 0x000fda0003f45270 */
[----:B------:R-:W-:Y:S05]  /*4ec0*/  @P2 BRA `(.L_x_561) ;  /* 0x0000003c00a82947 */ /* 0x000fea0003800000 */
[----:B0-2---:R0:W2:Y:S01]  /*4ed0*/  LDS.128 R4, [R91+0x1c400] ;  /* 0x01c400005b047984 */ /* 0x0050a20000000c00 */
[----:B----4-:R-:W-:Y:S01]  /*4ee0*/  IADD3 R14, P2, R19, R14, RZ ;  /* 0x0000000e130e7210 */ /* 0x010fe20007f5e0ff */
[----:B------:R-:W-:Y:S04]  /*4ef0*/  BSSY B1, `(.L_x_566) ;  /* 0x000006d000017945 */ /* 0x000fe80003800000 */
[----:B-1----:R-:W-:Y:S01]  /*4f00*/  IMAD.X R15, R102, 0x1, R193, P2 ;  /* 0x00000001660f7824 */ /* 0x002fe200010e06c1 */
[----:B------:R-:W-:-:S13]  /*4f10*/  ISETP.GE.AND P2, PT, R195, R105, PT ;  /* 0x00000069c300720c */ /* 0x000fda0003f46270 */
[----:B0-----:R-:W-:Y:S05]  /*4f20*/  @P2 BRA `(.L_x_567) ;  /* 0x0000000400a42947 */ /* 0x001fea0003800000 */
[----:B------:R-:W-:Y:S02]  /*4f30*/  SHF.R.U32.HI R30, RZ, 0x8, R9 ;  /* 0x00000008ff1e7819 */ /* 0x000fe40000011609 */
[----:B------:R-:W-:Y:S02]  /*4f40*/  SHF.R.U32.HI R12, RZ, 0x8, R29 ;  /* 0x00000008ff0c7819 */ /* 0x000fe4000001161d */
[----:B------:R-:W-:Y:S02]  /*4f50*/  LOP3.LUT R8, R9, 0xff0000ff, RZ, 0xc0, !PT ;  /* 0xff0000ff09087812 */ /* 0x000fe400078ec0ff */
[----:B------:R-:W-:Y:S01]  /*4f60*/  SHF.R.U32.HI R13, RZ, 0x10, R9 ;  /* 0x00000010ff0d7819 */ /* 0x000fe20000011609 */
[----:B--2---:R-:W-:Y:S01]  /*4f70*/  IMAD.MOV.U32 R9, RZ, RZ, R6 ;  /* 0x000000ffff097224 */ /* 0x004fe200078e0006 */
[----:B------:R-:W-:Y:S01]  /*4f80*/  MOV R10, R7 ;  /* 0x00000007000a7202 */ /* 0x000fe20000000f00 */
[----:B------:R-:W-:Y:S01]  /*4f90*/  IMAD.SHL.U32 R7, R30, 0x100, RZ ;  /* 0x000001001e077824 */ /* 0x000fe200078e00ff */
[----:B------:R-:W-:Y:S01]  /*4fa0*/  LOP3.LUT R11, R29, 0xff0000ff, RZ, 0xc0, !PT ;  /* 0xff0000ff1d0b7812 */ /* 0x000fe200078ec0ff */
[----:B------:R-:W-:Y:S01]  /*4fb0*/  IMAD.SHL.U32 R6, R12, 0x100, RZ ;  /* 0x000001000c067824 */ /* 0x000fe200078e00ff */
[----:B------:R-:W-:-:S02]  /*4fc0*/  SHF.R.U32.HI R28, RZ, 0x10, R29 ;  /* 0x00000010ff1c7819 */ /* 0x000fc4000001161d */
[----:B------:R-:W-:Y:S01]  /*4fd0*/  LOP3.LUT R7, R8, 0xff00, R7, 0xf8, !PT ;  /* 0x0000ff0008077812 */ /* 0x000fe200078ef807 */
[----:B------:R-:W-:Y:S01]  /*4fe0*/  IMAD.U32 R8, R13, 0x10000, RZ ;  /* 0x000100000d087824 */ /* 0x000fe200078e00ff */
[----:B------:R-:W-:Y:S02]  /*4ff0*/  LOP3.LUT R11, R11, 0xff00, R6, 0xf8, !PT ;  /* 0x0000ff000b0b7812 */ /* 0x000fe400078ef806 */
[----:B------:R-:W-:Y:S02]  /*5000*/  SHF.L.U32 R28, R28, 0x10, RZ ;  /* 0x000000101c1c7819 */ /* 0x000fe400000006ff */
[----:B------:R-:W-:Y:S02]  /*5010*/  F2FP.F16.E4M3.UNPACK_B R12, R106.H1 ;  /* 0x0000006aff0c723e */ /* 0x000fe400030006ff */
[-C--:B------:R-:W-:Y:S02]  /*5020*/  F2FP.F16.E4M3.UNPACK_B R6, R5.reuse ;  /* 0x00000005ff06723e */ /* 0x080fe400020006ff */
[----:B------:R-:W-:Y:S01]  /*5030*/  LOP3.LUT R30, R11, 0xff0000, R28, 0xf8, !PT ;  /* 0x00ff00000b1e7812 */ /* 0x000fe200078ef81c */
[----:B------:R-:W-:Y:S01]  /*5040*/  HADD2.F32 R28, -RZ, R12.H0_H0 ;  /* 0x2000000cff1c7230 */ /* 0x000fe20000004100 */
[----:B------:R-:W-:Y:S01]  /*5050*/  LOP3.LUT R13, R7, 0xff0000, R8, 0xf8, !PT ;  /* 0x00ff0000070d7812 */ /* 0x000fe200078ef808 */
[----:B------:R-:W-:Y:S01]  /*5060*/  HADD2.F32 R7, -RZ, R6.H1_H1 ;  /* 0x30000006ff077230 */ /* 0x000fe20000004100 */
[----:B------:R-:W-:Y:S01]  /*5070*/  F2FP.F16.E4M3.UNPACK_B R11, R104.H1 ;  /* 0x00000068ff0b723e */ /* 0x000fe200030006ff */
[----:B------:R-:W-:Y:S01]  /*5080*/  HADD2.F32 R29, -RZ, R12.H1_H1 ;  /* 0x3000000cff1d7230 */ /* 0x000fe20000004100 */
[----:B------:R-:W-:Y:S01]  /*5090*/  F2FP.F16.E4M3.UNPACK_B R5, R5.H1 ;  /* 0x00000005ff05723e */ /* 0x000fe200030006ff */
[----:B------:R-:W-:-:S02]  /*50a0*/  HADD2.F32 R6, -RZ, R6.H0_H0 ;  /* 0x20000006ff067230 */ /* 0x000fc40000004100 */
[C---:B------:R-:W-:Y:S01]  /*50b0*/  FMUL.FTZ R31, R7.reuse, R28 ;  /* 0x0000001c071f7220 */ /* 0x040fe20000410000 */
[----:B------:R-:W-:Y:S01]  /*50c0*/  HADD2.F32 R12, -RZ, R11.H0_H0 ;  /* 0x2000000bff0c7230 */ /* 0x000fe20000004100 */
        /* <DEDUP_REMOVED lines=29> */
[----:B------:R-:W-:Y:S01]  /*52a0*/  FFMA.FTZ R31, R5, R104, -R12 ;  /* 0x00000068051f7223 */ /* 0x000fe2000001080c */
        /* <DEDUP_REMOVED lines=49> */
.L_x_567:
[----:B------:R-:W-:Y:S05]  /*55c0*/  BSYNC B1 ;  /* 0x0000000000017941 */ /* 0x000fea0003800000 */
.L_x_566:
[----:B--2---:R0:W-:Y:S01]  /*55d0*/  ST.E.128 desc[UR60][R14.64], R4 ;  /* 0x000000040e007985 */ /* 0x0041e2000c101d3c */
[----:B------:R-:W-:Y:S05]  /*55e0*/  BRA `(.L_x_561) ;  /* 0x0000003400e07947 */ /* 0x000fea0003800000 */
.L_x_532:
[----:B------:R-:W-:Y:S02]  /*55f0*/  ISETP.GE.AND P3, PT, R221, R97, PT ;  /* 0x00000061dd00720c */ /* 0x000fe40003f66270 */
[----:B------:R-:W-:Y:S02]  /*5600*/  CS2R R30, SRZ ;  /* 0x00000000001e7805 */ /* 0x000fe4000001ff00 */
[----:B------:R-:W-:Y:S02]  /*5610*/  CS2R R28, SRZ ;  /* 0x00000000001c7805 */ /* 0x000fe4000001ff00 */
[----:B------:R-:W-:-:S13]  /*5620*/  ISETP.GE.OR P3, PT, R16, R105, P3 ;  /* 0x000000691000720c */ /* 0x000fda0001f66670 */
[----:B------:R-:W-:Y:S01]  /*5630*/  @!P3 IADD3 R11, P2, P4, R50, R4, R84 ;  /* 0x00000004320bb210 */ /* 0x000fe20007c5e054 */
[----:B------:R-:W0:Y:S03]  /*5640*/  @!P3 LDC.64 R12, c[0x0][0x3e8] ;  /* 0x0000fa00ff0cbb82 */ /* 0x000e260000000a00 */
[----:B------:R-:W-:Y:S02]  /*5650*/  @!P3 IADD3.X R14, R66, R88, R86, P2, P4 ;  /* 0x00000058420eb210 */ /* 0x000fe400017e8456 */
[----:B------:R-:W-:-:S04]  /*5660*/  ISETP.GE.AND P4, PT, R194, R97, PT ;  /* 0x00000061c200720c */ /* 0x000fc80003f86270 */
[----:B------:R-:W-:-:S13]  /*5670*/  ISETP.GE.OR P4, PT, R16, R105, P4 ;  /* 0x000000691000720c */ /* 0x000fda0002786670 */
[----:B------:R-:W1:Y:S08]  /*5680*/  @!P4 LDC.64 R32, c[0x0][0x3e8] ;  /* 0x0000fa00ff20cb82 */ /* 0x000e700000000a00 */
[----:B------:R-:W2:Y:S01]  /*5690*/  @!P4 LDC.64 R34, c[0x0][0x400] ;  /* 0x00010000ff22cb82 */ /* 0x000ea20000000a00 */
[----:B-1----:R-:W-:-:S04]  /*56a0*/  @!P4 IADD3 R32, P2, P5, R50, R32, R4 ;  /* 0x000000203220c210 */ /* 0x002fc80007d5e004 */
[----:B------:R-:W-:Y:S02]  /*56b0*/  @!P4 IADD3.X R33, R66, R33, R88, P2, P5 ;  /* 0x000000214221c210 */ /* 0x000fe400017ea458 */
[----:B--2---:R-:W-:-:S04]  /*56c0*/  @!P4 IADD3 R34, P2, P5, R56, R34, R6 ;  /* 0x000000223822c210 */ /* 0x004fc80007d5e006 */
[----:B------:R-:W-:Y:S02]  /*56d0*/  @!P4 IADD3.X R35, R64, R35, R100, P2, P5 ;  /* 0x000000234023c210 */ /* 0x000fe400017ea464 */
[----:B------:R-:W-:Y:S02]  /*56e0*/  ISETP.GE.AND P2, PT, R227, R97, PT ;  /* 0x00000061e300720c */ /* 0x000fe40003f46270 */
[----:B------:R-:W-:Y:S02]  /*56f0*/  CS2R R38, SRZ ;  /* 0x0000000000267805 */ /* 0x000fe4000001ff00 */
[----:B------:R-:W-:Y:S01]  /*5700*/  CS2R R36, SRZ ;  /* 0x0000000000247805 */ /* 0x000fe2000001ff00 */
[----:B------:R1:W2:Y:S01]  /*5710*/  @!P4 LDG.E.128 R28, desc[UR60][R34.64] ;  /* 0x0000003c221cc981 */ /* 0x0002a2000c1e1d00 */
[----:B------:R-:W-:-:S13]  /*5720*/  ISETP.GE.OR P2, PT, R16, R105, P2 ;  /* 0x000000691000720c */ /* 0x000fda0001746670 */
[----:B------:R-:W-:-:S04]  /*5730*/  @!P2 IADD3 R5, P5, P6, R50, R83, R4 ;  /* 0x000000533205a210 */ /* 0x000fc80007ebe004 */
[----:B------:R-:W-:Y:S02]  /*5740*/  @!P2 IADD3.X R10, R66, R85, R88, P5, P6 ;  /* 0x00000055420aa210 */ /* 0x000fe40002fec458 */
[----:B------:R-:W-:-:S04]  /*5750*/  @!P3 IADD3 R9, P5, P6, R56, R6, R79 ;  /* 0x000000063809b210 */ /* 0x000fc80007ebe04f */
[----:B------:R-:W-:Y:S02]  /*5760*/  @!P3 IADD3.X R8, R64, R100, R81, P5, P6 ;  /* 0x000000644008b210 */ /* 0x000fe40002fec451 */
[----:B------:R-:W-:-:S04]  /*5770*/  @!P2 IADD3 R7, P5, P6, R56, R78, R6 ;  /* 0x0000004e3807a210 */ /* 0x000fc80007ebe006 */
[----:B------:R-:W-:Y:S02]  /*5780*/  @!P2 IADD3.X R4, R64, R80, R100, P5, P6 ;  /* 0x000000504004a210 */ /* 0x000fe40002fec464 */
[----:B0-----:R-:W-:-:S05]  /*5790*/  @!P3 IADD3 R12, P5, R11, R12, RZ ;  /* 0x0000000c0b0cb210 */ /* 0x001fca0007fbe0ff */
[----:B------:R-:W-:Y:S02]  /*57a0*/  @!P3 IMAD.X R13, R14, 0x1, R13, P5 ;  /* 0x000000010e0db824 */ /* 0x000fe400028e060d */
[----:B------:R-:W0:Y:S02]  /*57b0*/  @!P3 LDC.64 R14, c[0x0][0x400] ;  /* 0x00010000ff0ebb82 */ /* 0x000e240000000a00 */
[----:B0-----:R-:W-:-:S05]  /*57c0*/  @!P3 IADD3 R14, P5, R9, R14, RZ ;  /* 0x0000000e090eb210 */ /* 0x001fca0007fbe0ff */
[----:B------:R-:W-:Y:S02]  /*57d0*/  @!P3 IMAD.X R15, R8, 0x1, R15, P5 ;  /* 0x00000001080fb824 */ /* 0x000fe400028e060f */
[----:B------:R-:W0:Y:S01]  /*57e0*/  @!P2 LDC.64 R8, c[0x0][0x3e8] ;  /* 0x0000fa00ff08ab82 */ /* 0x000e220000000a00 */
[----:B-1----:R-:W-:Y:S02]  /*57f0*/  CS2R R34, SRZ ;  /* 0x0000000000227805 */ /* 0x002fe4000001ff00 */
[----:B------:R-:W-:Y:S02]  /*5800*/  CS2R R42, SRZ ;  /* 0x00000000002a7805 */ /* 0x000fe4000001ff00 */
[----:B------:R-:W-:Y:S02]  /*5810*/  CS2R R40, SRZ ;  /* 0x0000000000287805 */ /* 0x000fe4000001ff00 */
[----:B------:R-:W-:Y:S02]  /*5820*/  CS2R R46, SRZ ;  /* 0x00000000002e7805 */ /* 0x000fe4000001ff00 */
[----:B------:R-:W-:Y:S01]  /*5830*/  CS2R R44, SRZ ;  /* 0x00000000002c7805 */ /* 0x000fe2000001ff00 */
[----:B------:R-:W3:Y:S01]  /*5840*/  @!P3 LDG.E.128 R36, desc[UR60][R14.64] ;  /* 0x0000003c0e24b981 */ /* 0x000ee2000c1e1d00 */
[----:B0-----:R-:W-:-:S05]  /*5850*/  @!P2 IADD3 R8, P5, R5, R8, RZ ;  /* 0x000000080508a210 */ /* 0x001fca0007fbe0ff */
[----:B------:R-:W-:Y:S02]  /*5860*/  @!P2 IMAD.X R9, R10, 0x1, R9, P5 ;  /* 0x000000010a09a824 */ /* 0x000fe400028e0609 */
[----:B------:R-:W0:Y:S03]  /*5870*/  @!P2 LDC.64 R10, c[0x0][0x400] ;  /* 0x00010000ff0aab82 */ /* 0x000e260000000a00 */
[----:B------:R-:W4:Y:S01]  /*5880*/  @!P2 LDG.E.128 R40, desc[UR60][R8.64] ;  /* 0x0000003c0828a981 */ /* 0x000f22000c1e1d00 */
[----:B0-----:R-:W-:Y:S02]  /*5890*/  @!P2 IADD3 R10, P5, R7, R10, RZ ;  /* 0x0000000a070aa210 */ /* 0x001fe40007fbe0ff */
[----:B------:R-:W-:Y:S02]  /*58a0*/  CS2R R6, SRZ ;  /* 0x0000000000067805 */ /* 0x000fe4000001ff00 */
[----:B------:R-:W-:-:S02]  /*58b0*/  @!P2 IADD3.X R11, R4, R11, RZ, P5, !PT ;  /* 0x0000000b040ba210 */ /* 0x000fc40002ffe4ff */
[----:B------:R-:W-:-:S03]  /*58c0*/  CS2R R4, SRZ ;  /* 0x0000000000047805 */ /* 0x000fc6000001ff00 */
[----:B------:R-:W5:Y:S04]  /*58d0*/  @!P2 LDG.E.128 R44, desc[UR60][R10.64] ;  /* 0x0000003c0a2ca981 */ /* 0x000f68000c1e1d00 */
[----:B------:R0:W5:Y:S02]  /*58e0*/  @!P4 LDG.E.128 R4, desc[UR60][R32.64] ;  /* 0x0000003c2004c981 */ /* 0x000164000c1e1d00 */
[----:B0-----:R-:W-:-:S06]  /*58f0*/  CS2R R32, SRZ ;  /* 0x0000000000207805 */ /* 0x001fcc000001ff00 */
[----:B------:R-:W5:Y:S01]  /*5900*/  @!P3 LDG.E.128 R32, desc[UR60][R12.64] ;  /* 0x0000003c0c20b981 */ /* 0x000f62000c1e1d00 */
[----:B------:R-:W-:Y:S02]  /*5910*/  ISETP.NE.AND P5, PT, R198, 0x3, PT ;  /* 0x00000003c600780c */ /* 0x000fe40003fa5270 */
[----:B------:R-:W-:Y:S01]  /*5920*/  ISETP.GE.AND P2, PT, R16, R105, PT ;  /* 0x000000691000720c */ /* 0x000fe20003f46270 */
[----:B--2---:R-:W-:Y:S02]  /*5930*/  IMAD.MOV.U32 R117, RZ, RZ, R30 ;  /* 0x000000ffff757224 */ /* 0x004fe400078e001e */
[----:B------:R-:W-:Y:S02]  /*5940*/  IMAD.MOV.U32 R119, RZ, RZ, R28 ;  /* 0x000000ffff777224 */ /* 0x000fe400078e001c */
[----:B---3--:R-:W-:Y:S02]  /*5950*/  IMAD.MOV.U32 R113, RZ, RZ, R38 ;  /* 0x000000ffff717224 */ /* 0x008fe400078e0026 */
[----:B------:R-:W-:-:S02]  /*5960*/  IMAD.MOV.U32 R114, RZ, RZ, R36 ;  /* 0x000000ffff727224 */ /* 0x000fc400078e0024 */
[----:B----4-:R-:W-:Y:S01]  /*5970*/  IMAD.MOV.U32 R108, RZ, RZ, R42 ;  /* 0x000000ffff6c7224 */ /* 0x010fe200078e002a */
[----:B------:R-:W-:Y:S01]  /*5980*/  MOV R109, R40 ;  /* 0x00000028006d7202 */ /* 0x000fe20000000f00 */
[----:B-----5:R-:W-:Y:S02]  /*5990*/  IMAD.MOV.U32 R107, RZ, RZ, R46 ;  /* 0x000000ffff6b7224 */ /* 0x020fe400078e002e */
[----:B------:R-:W-:Y:S02]  /*59a0*/  IMAD.MOV.U32 R106, RZ, RZ, R44 ;  /* 0x000000ffff6a7224 */ /* 0x000fe400078e002c */
[----:B------:R-:W-:Y:S02]  /*59b0*/  IMAD.MOV.U32 R116, RZ, RZ, R6 ;  /* 0x000000ffff747224 */ /* 0x000fe400078e0006 */
[----:B------:R-:W-:Y:S01]  /*59c0*/  IMAD.MOV.U32 R118, RZ, RZ, R4 ;  /* 0x000000ffff767224 */ /* 0x000fe200078e0004 */
[----:B------:R-:W-:Y:S01]  /*59d0*/  MOV R111, R34 ;  /* 0x00000022006f7202 */ /* 0x000fe20000000f00 */
[----:B------:R-:W-:Y:S01]  /*59e0*/  IMAD.MOV.U32 R112, RZ, RZ, R32 ;  /* 0x000000ffff707224 */ /* 0x000fe200078e0020 */
[----:B------:R-:W-:Y:S06]  /*59f0*/  @!P5 BRA `(.L_x_568) ;  /* 0x000000000004d947 */ /* 0x000fec0003800000 */
[----:B------:R-:W-:Y:S01]  /*5a00*/  BPT.TRAP 0x1 ;  /* 0x000000040000795c */ /* 0x000fe20000300000 */
.L_x_568:
[----:B------:R-:W-:Y:S01]  /*5a10*/  IMAD R88, R192, 0x8, R18 ;  /* 0x00000008c0587824 */ /* 0x000fe200078e0212 */
[----:B------:R-:W-:Y:S01]  /*5a20*/  SHF.L.U32 R100, R196, 0x1f, RZ ;  /* 0x0000001fc4647819 */ /* 0x000fe200000006ff */
[----:B------:R-:W0:Y:S01]  /*5a30*/  LDC R104, c[0x0][0x2f4] ;  /* 0x0000bd00ff687b82 */ /* 0x000e220000000800 */
[----:B------:R-:W-:Y:S02]  /*5a40*/  BSSY B1, `(.L_x_569) ;  /* 0x0000003000017945 */ /* 0x000fe40003800000 */
[----:B------:R-:W1:Y:S02]  /*5a50*/  SYNCS.PHASECHK.TRANS64.TRYWAIT P3, [R88+URZ+0x22890], R100 ;  /* 0x02289064580075a7 */ /* 0x000e64000806017f */
[----:B-1----:R-:W-:Y:S05]  /*5a60*/  @!P3 BRA `(.L_x_570) ;  /* 0x000001900064b947 */ /* 0x002fea0003800000 */
.L_x_831:
[----:B------:R-:W-:Y:S05]  /*5a70*/  BSYNC B1 ;  /* 0x0000000000017941 */ /* 0x000fea0003800000 */
.L_x_569:
[----:B------:R-:W-:Y:S01]  /*5a80*/  UMOV UR4, 0xffffffff ;  /* 0xffffffff00047882 */ /* 0x000fe20000000000 */
[----:B0-----:R-:W-:Y:S02]  /*5a90*/  IMAD.IADD R110, R104, 0x1, -R71 ;  /* 0x00000001686e7824 */ /* 0x001fe400078e0a47 */
[----:B------:R-:W-:Y:S05]  /*5aa0*/  BRA.DIV UR4, `(.L_x_571) ;  /* 0x0000019204687947 */ /* 0x000fea000b800000 */
[----:B------:R0:W2:Y:S04]  /*5ab0*/  SHFL.IDX PT, R103, R102, RZ, 0x1c1f ;  /* 0x001c1fff66677589 */ /* 0x0000a800000e0000 */
[----:B------:R0:W3:Y:S02]  /*5ac0*/  SHFL.IDX PT, R105, R101, RZ, 0x1c1f ;  /* 0x001c1fff65697589 */ /* 0x0000e400000e0000 */
.L_x_835:
[----:B------:R-:W-:Y:S01]  /*5ad0*/  ISETP.GE.OR P3, PT, R194, R97, P1 ;  /* 0x00000061c200720c */ /* 0x000fe20000f66670 */
[----:B------:R-:W-:-:S12]  /*5ae0*/  BSSY B1, `(.L_x_572) ;  /* 0x00000e9000017945 */ /* 0x000fd80003800000 */
[----:B------:R-:W-:Y:S05]  /*5af0*/  @P3 BRA `(.L_x_573) ;  /* 0x0000000c009c3947 */ /* 0x000fea0003800000 */
[----:B------:R-:W-:Y:S01]  /*5b00*/  SEL R8, R71, R110, !P0 ;  /* 0x0000006e47087207 */ /* 0x000fe20004000000 */
[----:B------:R-:W-:Y:S01]  /*5b10*/  BSSY B2, `(.L_x_574) ;  /* 0x00000e0000027945 */ /* 0x000fe20003800000 */
[----:B---3--:R-:W-:Y:S02]  /*5b20*/  IADD3 R98, P3, R62, R105, RZ ;  /* 0x000000693e627210 */ /* 0x008fe40007f7e0ff */
[----:B------:R-:W-:Y:S02]  /*5b30*/  SHF.R.S32.HI R9, RZ, 0x1f, R8 ;  /* 0x0000001fff097819 */ /* 0x000fe40000011408 */
[----:B--2---:R-:W-:Y:S02]  /*5b40*/  IADD3.X R99, R103, R60, RZ, P3, !PT ;  /* 0x0000003c67637210 */ /* 0x004fe40001ffe4ff */
[----:B------:R-:W-:-:S04]  /*5b50*/  LEA.HI R8, R9, R8, RZ, 0x5 ;  /* 0x0000000809087211 */ /* 0x000fc800078f28ff */
[----:B------:R-:W-:-:S05]  /*5b60*/  LEA.HI.SX32 R8, R8, R63, 0x1b ;  /* 0x0000003f08087211 */ /* 0x000fca00078fdaff */
[----:B------:R-:W-:-:S05]  /*5b70*/  IMAD.SHL.U32 R115, R8, 0x10, RZ ;  /* 0x0000001008737824 */ /* 0x000fca00078e00ff */
[----:B------:R-:W-:-:S04]  /*5b80*/  LOP3.LUT R9, R82, 0x70, R115, 0xf8, !PT ;  /* 0x0000007052097812 */ /* 0x000fc800078ef873 */
[----:B------:R-:W-:Y:S01]  /*5b90*/  LOP3.LUT R8, R9, R76, RZ, 0x3c, !PT ;  /* 0x0000004c09087212 */ /* 0x000fe200078e3cff */
[----:B------:R-:W-:-:S04]  /*5ba0*/  IMAD R9, R192, 0x5000, R49 ;  /* 0x00005000c0097824 */ /* 0x000fc800078e0231 */
[----:B------:R-:W-:Y:S02]  /*5bb0*/  IMAD.IADD R11, R203, 0x1, R8 ;  /* 0x00000001cb0b7824 */ /* 0x000fe400078e0208 */
[----:B------:R-:W-:Y:S02]  /*5bc0*/  IMAD.IADD R9, R18, 0x1, R9 ;  /* 0x0000000112097824 */ /* 0x000fe400078e0209 */
[----:B------:R-:W-:-:S04]  /*5bd0*/  IMAD R11, R192, 0x5000, R11 ;  /* 0x00005000c00b7824 */ /* 0x000fc800078e020b */
[----:B------:R-:W-:Y:S02]  /*5be0*/  IMAD.IADD R12, R18, 0x1, R11 ;  /* 0x00000001120c7824 */ /* 0x000fe400078e020b */
[----:B------:R-:W2:Y:S04]  /*5bf0*/  LDS.128 R8, [R9+0x18400] ;  /* 0x0184000009087984 */ /* 0x000ea80000000c00 */
[----:B------:R-:W3:Y:S01]  /*5c00*/  LDS.128 R12, [R12+0x18400] ;  /* 0x018400000c0c7984 */ /* 0x000ee20000000c00 */
[----:B------:R-:W-:Y:S05]  /*5c10*/  @P2 BRA `(.L_x_575) ;  /* 0x0000000c003c2947 */ /* 0x000fea0003800000 */
[--C-:B------:R-:W-:Y:S02]  /*5c20*/  SHF.R.U32.HI R129, RZ, 0x8, R5.reuse ;  /* 0x00000008ff817819 */ /* 0x100fe40000011605 */
[----:B------:R-:W-:Y:S02]  /*5c30*/  LOP3.LUT R4, R5, 0xff0000ff, RZ, 0xc0, !PT ;  /* 0xff0000ff05047812 */ /* 0x000fe400078ec0ff */
[----:B------:R-:W-:Y:S01]  /*5c40*/  SHF.R.U32.HI R128, RZ, 0x10, R5 ;  /* 0x00000010ff807819 */ /* 0x000fe20000011605 */
[----:B------:R-:W-:Y:S01]  /*5c50*/  IMAD.SHL.U32 R5, R129, 0x100, RZ ;  /* 0x0000010081057824 */ /* 0x000fe200078e00ff */
[----:B------:R-:W-:Y:S02]  /*5c60*/  SHF.R.U32.HI R124, RZ, 0x8, R29 ;  /* 0x00000008ff7c7819 */ /* 0x000fe4000001161d */
[----:B------:R-:W-:Y:S02]  /*5c70*/  SHF.R.U32.HI R125, RZ, 0x8, R7 ;  /* 0x00000008ff7d7819 */ /* 0x000fe40000011607 */
[----:B------:R-:W-:-:S02]  /*5c80*/  SHF.R.U32.HI R122, RZ, 0x8, R31 ;  /* 0x00000008ff7a7819 */ /* 0x000fc4000001161f */
[----:B------:R-:W-:Y:S02]  /*5c90*/  LOP3.LUT R30, R29, 0xff0000ff, RZ, 0xc0, !PT ;  /* 0xff0000ff1d1e7812 */ /* 0x000fe400078ec0ff */
[----:B------:R-:W-:Y:S01]  /*5ca0*/  SHF.R.U32.HI R123, RZ, 0x10, R29 ;  /* 0x00000010ff7b7819 */ /* 0x000fe2000001161d */
[----:B------:R-:W-:Y:S01]  /*5cb0*/  IMAD.SHL.U32 R29, R124, 0x100, RZ ;  /* 0x000001007c1d7824 */ /* 0x000fe200078e00ff */
[----:B------:R-:W-:Y:S02]  /*5cc0*/  LOP3.LUT R6, R7, 0xff0000ff, RZ, 0xc0, !PT ;  /* 0xff0000ff07067812 */ /* 0x000fe400078ec0ff */
[----:B------:R-:W-:Y:S01]  /*5cd0*/  SHF.R.U32.HI R127, RZ, 0x10, R7 ;  /* 0x00000010ff7f7819 */ /* 0x000fe20000011607 */
[----:B------:R-:W-:Y:S01]  /*5ce0*/  IMAD.SHL.U32 R7, R125, 0x100, RZ ;  /* 0x000001007d077824 */ /* 0x000fe200078e00ff */
[----:B------:R-:W-:Y:S02]  /*5cf0*/  LOP3.LUT R121, R31, 0xff0000ff, RZ, 0xc0, !PT ;  /* 0xff0000ff1f797812 */ /* 0x000fe400078ec0ff */
[----:B------:R-:W-:Y:S01]  /*5d00*/  SHF.R.U32.HI R126, RZ, 0x10, R31 ;  /* 0x00000010ff7e7819 */ /* 0x000fe2000001161f */
[----:B---3--:R-:W-:Y:S01]  /*5d10*/  IMAD.MOV.U32 R31, RZ, RZ, R12 ;  /* 0x000000ffff1f7224 */ /* 0x008fe200078e000c */
[----:B--2---:R-:W-:-:S02]  /*5d20*/  MOV R28, R8 ;  /* 0x00000008001c7202 */ /* 0x004fc40000000f00 */
[----:B------:R-:W-:Y:S01]  /*5d30*/  LOP3.LUT R4, R4, 0xff00, R5, 0xf8, !PT ;  /* 0x0000ff0004047812 */ /* 0x000fe200078ef805 */
[----:B------:R-:W-:Y:S01]  /*5d40*/  IMAD.U32 R5, R128, 0x10000, RZ ;  /* 0x0001000080057824 */ /* 0x000fe200078e00ff */
[----:B------:R-:W-:Y:S01]  /*5d50*/  SHF.L.U32 R8, R122, 0x8, RZ ;  /* 0x000000087a087819 */ /* 0x000fe200000006ff */
[----:B------:R-:W-:Y:S01]  /*5d60*/  IMAD.U32 R126, R126, 0x10000, RZ ;  /* 0x000100007e7e7824 */ /* 0x000fe200078e00ff */
[----:B------:R-:W-:Y:S02]  /*5d70*/  LOP3.LUT R122, R30, 0xff00, R29, 0xf8, !PT ;  /* 0x0000ff001e7a7812 */ /* 0x000fe400078ef81d */
[----:B------:R-:W-:Y:S02]  /*5d80*/  LOP3.LUT R125, R121, 0xff00, R8, 0xf8, !PT ;  /* 0x0000ff00797d7812 */ /* 0x000fe400078ef808 */
[----:B------:R-:W-:Y:S02]  /*5d90*/  LOP3.LUT R7, R6, 0xff00, R7, 0xf8, !PT ;  /* 0x0000ff0006077812 */ /* 0x000fe400078ef807 */
[----:B------:R-:W-:-:S02]  /*5da0*/  F2FP.F16.E4M3.UNPACK_B R124, R119.H1 ;  /* 0x00000077ff7c723e */ /* 0x000fc400030006ff */
[-C--:B------:R-:W-:Y:S02]  /*5db0*/  F2FP.F16.E4M3.UNPACK_B R121, R31.reuse.H1 ;  /* 0x0000001fff79723e */ /* 0x080fe400030006ff */
[----:B------:R-:W-:Y:S02]  /*5dc0*/  F2FP.F16.E4M3.UNPACK_B R29, R28.H1 ;  /* 0x0000001cff1d723e */ /* 0x000fe400030006ff */
[----:B------:R-:W-:Y:S01]  /*5dd0*/  LOP3.LUT R6, R4, 0xff0000, R5, 0xf8, !PT ;  /* 0x00ff000004067812 */ /* 0x000fe200078ef805 */
[----:B------:R-:W-:Y:S01]  /*5de0*/  IMAD.U32 R4, R127, 0x10000, RZ ;  /* 0x000100007f047824 */ /* 0x000fe200078e00ff */
[----:B------:R-:W-:Y:S01]  /*5df0*/  F2FP.F16.E4M3.UNPACK_B R30, R118.H1 ;  /* 0x00000076ff1e723e */ /* 0x000fe200030006ff */
[----:B------:R-:W-:Y:S01]  /*5e00*/  HADD2.F32 R5, -RZ, R124.H0_H0 ;  /* 0x2000007cff057230 */ /* 0x000fe20000004100 */
[----:B------:R-:W-:Y:S01]  /*5e10*/  F2FP.F16.E4M3.UNPACK_B R28, R28 ;  /* 0x0000001cff1c723e */ /* 0x000fe200020006ff */
[----:B------:R-:W-:Y:S01]  /*5e20*/  HADD2.F32 R12, -RZ, R121.H0_H0 ;  /* 0x20000079ff0c7230 */ /* 0x000fe20000004100 */
[----:B------:R-:W-:Y:S01]  /*5e30*/  LOP3.LUT R4, R7, 0xff0000, R4, 0xf8, !PT ;  /* 0x00ff000007047812 */ /* 0x000fe200078ef804 */
[----:B------:R-:W-:Y:S01]  /*5e40*/  HADD2.F32 R8, -RZ, R29.H0_H0 ;  /* 0x2000001dff087230 */ /* 0x000fe20000004100 */
[----:B------:R-:W-:Y:S01]  /*5e50*/  F2FP.F16.E4M3.UNPACK_B R31, R31 ;  /* 0x0000001fff1f723e */ /* 0x000fe200020006ff */
[----:B------:R-:W-:-:S02]  /*5e60*/  IMAD.U32 R7, R123, 0x10000, RZ ;  /* 0x000100007b077824 */ /* 0x000fc400078e00ff */
[-C--:B------:R-:W-:Y:S01]  /*5e70*/  FMUL.FTZ R127, R12, R5.reuse ;  /* 0x000000050c7f7220 */ /* 0x080fe20000410000 */
[----:B------:R-:W-:Y:S02]  /*5e80*/  HADD2.F32 R123, -RZ, R30.H0_H0 ;  /* 0x2000001eff7b7230 */ /* 0x000fe40000004100 */
[----:B------:R-:W-:Y:S01]  /*5e90*/  FMUL.FTZ R129, R8, R5 ;  /* 0x0000000508817220 */ /* 0x000fe20000410000 */
[----:B------:R-:W-:Y:S01]  /*5ea0*/  LOP3.LUT R5, R125, 0xff0000, R126, 0xf8, !PT ;  /* 0x00ff00007d057812 */ /* 0x000fe200078ef87e */
[----:B------:R-:W-:Y:S01]  /*5eb0*/  HADD2.F32 R125, -RZ, R124.H1_H1 ;  /* 0x3000007cff7d7230 */ /* 0x000fe20000004100 */
[----:B------:R-:W-:Y:S01]  /*5ec0*/  LOP3.LUT R7, R122, 0xff0000, R7, 0xf8, !PT ;  /* 0x00ff00007a077812 */ /* 0x000fe200078ef807 */
[-C--:B------:R-:W-:Y:S01]  /*5ed0*/  FFMA.FTZ R8, R8, R123.reuse, -R127 ;  /* 0x0000007b08087223 */ /* 0x080fe2000001087f */
[----:B------:R-:W-:Y:S01]  /*5ee0*/  FFMA.FTZ R12, R12, R123, R129 ;  /* 0x0000007b0c0c7223 */ /* 0x000fe20000010081 */
[----:B------:R-:W-:Y:S01]  /*5ef0*/  HADD2.F32 R122, -RZ, R30.H1_H1 ;  /* 0x3000001eff7a7230 */ /* 0x000fe20000004100 */
[----:B------:R-:W-:Y:S01]  /*5f00*/  F2FP.F16.E4M3.UNPACK_B R123, R119 ;  /* 0x00000077ff7b723e */ /* 0x000fe200020006ff */
[----:B------:R-:W-:Y:S01]  /*5f10*/  HADD2.F32 R121, -RZ, R121.H1_H1 ;  /* 0x30000079ff797230 */ /* 0x000fe20000004100 */
[----:B------:R-:W-:Y:S01]  /*5f20*/  F2FP.F16.E4M3.UNPACK_B R119, R118 ;  /* 0x00000076ff77723e */ /* 0x000fe200020006ff */
[----:B------:R-:W-:-:S02]  /*5f30*/  HADD2.F32 R30, -RZ, R29.H1_H1 ;  /* 0x3000001dff1e7230 */ /* 0x000fc40000004100 */
[----:B------:R-:W-:Y:S02]  /*5f40*/  HADD2.F32 R124, -RZ, R123.H0_H0 ;  /* 0x2000007bff7c7230 */ /* 0x000fe40000004100 */
[CC--:B------:R-:W-:Y:S01]  /*5f50*/  FMUL.FTZ R127, R121.reuse, R125.reuse ;  /* 0x0000007d797f7220 */ /* 0x0c0fe20000410000 */
[----:B------:R-:W-:Y:S02]  /*5f60*/  HADD2.F32 R29, -RZ, R28.H0_H0 ;  /* 0x2000001cff1d7230 */ /* 0x000fe40000004100 */
[C---:B------:R-:W-:Y:S01]  /*5f70*/  FMUL.FTZ R126, R30.reuse, R125 ;  /* 0x0000007d1e7e7220 */ /* 0x040fe20000410000 */
[----:B------:R-:W-:Y:S02]  /*5f80*/  HADD2.F32 R118, -RZ, R31.H0_H0 ;  /* 0x2000001fff767230 */ /* 0x000fe40000004100 */
[-C--:B------:R-:W-:Y:S01]  /*5f90*/  FFMA.FTZ R127, R30, R122.reuse, -R127 ;  /* 0x0000007a1e7f7223 */ /* 0x080fe2000001087f */
[----:B------:R-:W-:Y:S02]  /*5fa0*/  HADD2.F32 R30, -RZ, R119.H0_H0 ;  /* 0x20000077ff1e7230 */ /* 0x000fe40000004100 */
[----:B------:R-:W-:Y:S01]  /*5fb0*/  FFMA.FTZ R129, R121, R122, R126 ;  /* 0x0000007a79817223 */ /* 0x000fe2000001007e */
[----:B------:R-:W-:Y:S01]  /*5fc0*/  FMUL.FTZ R121, R29, R124 ;  /* 0x0000007c1d797220 */ /* 0x000fe20000410000 */
[----:B------:R-:W-:-:S02]  /*5fd0*/  HADD2.F32 R123, -RZ, R123.H1_H1 ;  /* 0x3000007bff7b7230 */ /* 0x000fc40000004100 */
[C---:B------:R-:W-:Y:S01]  /*5fe0*/  FMUL.FTZ R122, R118.reuse, R124 ;  /* 0x0000007c767a7220 */ /* 0x040fe20000410000 */
[----:B------:R-:W-:Y:S02]  /*5ff0*/  HADD2.F32 R31, -RZ, R31.H1_H1 ;  /* 0x3000001fff1f7230 */ /* 0x000fe40000004100 */
[-C--:B------:R-:W-:Y:S01]  /*6000*/  FFMA.FTZ R125, R118, R30.reuse, R121 ;  /* 0x0000001e767d7223 */ /* 0x080fe20000010079 */
[----:B------:R-:W-:Y:S02]  /*6010*/  HADD2.F32 R28, -RZ, R28.H1_H1 ;  /* 0x3000001cff1c7230 */ /* 0x000fe40000004100 */
[----:B------:R-:W-:Y:S01]  /*6020*/  FFMA.FTZ R124, R29, R30, -R122 ;  /* 0x0000001e1d7c7223 */ /* 0x000fe2000001087a */
[----:B------:R-:W-:Y:S02]  /*6030*/  HADD2.F32 R119, -RZ, R119.H1_H1 ;  /* 0x30000077ff777230 */ /* 0x000fe40000004100 */
[----:B------:R-:W-:Y:S01]  /*6040*/  FMUL.FTZ R121, R31, R123 ;  /* 0x0000007b1f797220 */ /* 0x000fe20000410000 */
[----:B------:R-:W-:Y:S01]  /*6050*/  F2FP.F16.E4M3.UNPACK_B R29, R117.H1 ;  /* 0x00000075ff1d723e */ /* 0x000fe200030006ff */
[C---:B------:R-:W-:Y:S01]  /*6060*/  FMUL.FTZ R126, R28.reuse, R123 ;  /* 0x0000007b1c7e7220 */ /* 0x040fe20000410000 */
[----:B------:R-:W-:Y:S01]  /*6070*/  F2FP.F16.E4M3.UNPACK_B R30, R14.H1 ;  /* 0x0000000eff1e723e */ /* 0x000fe200030006ff */
[----:B------:R-:W-:Y:S01]  /*6080*/  FFMA.FTZ R123, R28, R119, -R121 ;  /* 0x000000771c7b7223 */ /* 0x000fe20000010879 */
[----:B------:R-:W-:Y:S01]  /*6090*/  F2FP.F16.E4M3.UNPACK_B R121, R116.H1 ;  /* 0x00000074ff79723e */ /* 0x000fe200030006ff */
[----:B------:R-:W-:Y:S01]  /*60a0*/  HADD2.F32 R122, -RZ, R29.H0_H0 ;  /* 0x2000001dff7a7230 */ /* 0x000fe20000004100 */
[----:B------:R-:W-:Y:S01]  /*60b0*/  F2FP.F16.E4M3.UNPACK_B R28, R10.H1 ;  /* 0x0000000aff1c723e */ /* 0x000fe200030006ff */
[----:B------:R-:W-:-:S02]  /*60c0*/  HADD2.F32 R118, -RZ, R30.H0_H0 ;  /* 0x2000001eff767230 */ /* 0x000fc40000004100 */
[----:B------:R-:W-:Y:S01]  /*60d0*/  FFMA.FTZ R126, R31, R119, R126 ;  /* 0x000000771f7e7223 */ /* 0x000fe2000001007e */
[----:B------:R-:W-:Y:S01]  /*60e0*/  HADD2.F32 R119, -RZ, R29.H1_H1 ;  /* 0x3000001dff777230 */ /* 0x000fe20000004100 */
[----:B------:R-:W-:Y:S01]  /*60f0*/  F2FP.F16.E4M3.UNPACK_B R117, R117 ;  /* 0x00000075ff75723e */ /* 0x000fe200020006ff */
[----:B------:R-:W-:Y:S02]  /*6100*/  HADD2.F32 R29, -RZ, R28.H0_H0 ;  /* 0x2000001cff1d7230 */ /* 0x000fe40000004100 */
[----:B------:R-:W-:Y:S01]  /*6110*/  FMUL.FTZ R128, R118, R122 ;  /* 0x0000007a76807220 */ /* 0x000fe20000410000 */
[----:B------:R-:W-:Y:S01]  /*6120*/  HADD2.F32 R31, -RZ, R121.H0_H0 ;  /* 0x20000079ff1f7230 */ /* 0x000fe20000004100 */
[----:B------:R-:W-:Y:S01]  /*6130*/  F2FP.F16.E4M3.UNPACK_B R10, R10 ;  /* 0x0000000aff0a723e */ /* 0x000fe200020006ff */
[----:B------:R-:W-:Y:S02]  /*6140*/  HADD2.F32 R30, -RZ, R30.H1_H1 ;  /* 0x3000001eff1e7230 */ /* 0x000fe40000004100 */
[----:B------:R-:W-:Y:S01]  /*6150*/  FMUL.FTZ R131, R29, R122 ;  /* 0x0000007a1d837220 */ /* 0x000fe20000410000 */
[----:B------:R-:W-:-:S02]  /*6160*/  HADD2.F32 R28, -RZ, R28.H1_H1 ;  /* 0x3000001cff1c7230 */ /* 0x000fc40000004100 */
[----:B------:R-:W-:Y:S01]  /*6170*/  FFMA.FTZ R128, R29, R31, -R128 ;  /* 0x0000001f1d807223 */ /* 0x000fe20000010880 */
[----:B------:R-:W-:Y:S02]  /*6180*/  HADD2.F32 R121, -RZ, R121.H1_H1 ;  /* 0x30000079ff797230 */ /* 0x000fe40000004100 */
[----:B------:R-:W-:Y:S01]  /*6190*/  FMUL.FTZ R29, R30, R119 ;  /* 0x000000771e1d7220 */ /* 0x000fe20000410000 */
[----:B------:R-:W-:Y:S01]  /*61a0*/  FFMA.FTZ R122, R118, R31, R131 ;  /* 0x0000001f767a7223 */ /* 0x000fe20000010083 */
[C---:B------:R-:W-:Y:S01]  /*61b0*/  FMUL.FTZ R119, R28.reuse, R119 ;  /* 0x000000771c777220 */ /* 0x040fe20000410000 */
[--C-:B------:R-:W-:Y:S02]  /*61c0*/  HADD2.F32 R118, -RZ, R117.reuse.H0_H0 ;  /* 0x20000075ff767230 */ /* 0x100fe40000004100 */
[-C--:B------:R-:W-:Y:S01]  /*61d0*/  FFMA.FTZ R135, R28, R121.reuse, -R29 ;  /* 0x000000791c877223 */ /* 0x080fe2000001081d */
[----:B------:R-:W-:Y:S01]  /*61e0*/  F2FP.F16.E4M3.UNPACK_B R28, R14 ;  /* 0x0000000eff1c723e */ /* 0x000fe200020006ff */
[----:B------:R-:W-:Y:S01]  /*61f0*/  HADD2.F32 R14, -RZ, R10.H0_H0 ;  /* 0x2000000aff0e7230 */ /* 0x000fe20000004100 */
[----:B------:R-:W-:Y:S01]  /*6200*/  F2FP.F16.E4M3.UNPACK_B R116, R116 ;  /* 0x00000074ff74723e */ /* 0x000fe200020006ff */
[----:B------:R-:W-:Y:S01]  /*6210*/  FFMA.FTZ R137, R30, R121, R119 ;  /* 0x000000791e897223 */ /* 0x000fe20000010077 */
[----:B------:R-:W-:Y:S01]  /*6220*/  HADD2.F32 R117, -RZ, R117.H1_H1 ;  /* 0x30000075ff757230 */ /* 0x000fe20000004100 */
[----:B------:R-:W-:Y:S01]  /*6230*/  F2FP.SATFINITE.E4M3.F32.PACK_AB_MERGE_C R8, R127, R8, RZ ;  /* 0x000000087f08723e */ /* 0x000fe200048070ff */
[--C-:B------:R-:W-:Y:S01]  /*6240*/  HADD2.F32 R29, -RZ, R28.reuse.H0_H0 ;  /* 0x2000001cff1d7230 */ /* 0x100fe20000004100 */
[----:B------:R-:W-:Y:S01]  /*6250*/  F2FP.SATFINITE.E4M3.F32.PACK_AB_MERGE_C R12, R129, R12, RZ ;  /* 0x0000000c810c723e */ /* 0x000fe200048070ff */
[----:B------:R-:W-:Y:S01]  /*6260*/  HADD2.F32 R28, -RZ, R28.H1_H1 ;  /* 0x3000001cff1c7230 */ /* 0x000fe20000004100 */
[----:B------:R-:W-:Y:S01]  /*6270*/  F2FP.SATFINITE.E4M3.F32.PACK_AB_MERGE_C R122, R137, R122, RZ ;  /* 0x0000007a897a723e */ /* 0x000fe200048070ff */
[----:B------:R-:W-:-:S02]  /*6280*/  HADD2.F32 R10, -RZ, R10.H1_H1 ;  /* 0x3000000aff0a7230 */ /* 0x000fc40000004100 */
[CC--:B------:R-:W-:Y:S01]  /*6290*/  FMUL.FTZ R119, R29.reuse, R118.reuse ;  /* 0x000000761d777220 */ /* 0x0c0fe20000410000 */
[--C-:B------:R-:W-:Y:S02]  /*62a0*/  HADD2.F32 R30, -RZ, R116.reuse.H0_H0 ;  /* 0x20000074ff1e7230 */ /* 0x100fe40000004100 */
[----:B------:R-:W-:Y:S01]  /*62b0*/  FMUL.FTZ R118, R14, R118 ;  /* 0x000000760e767220 */ /* 0x000fe20000410000 */
[----:B------:R-:W-:Y:S02]  /*62c0*/  HADD2.F32 R31, -RZ, R116.H1_H1 ;  /* 0x30000074ff1f7230 */ /* 0x000fe40000004100 */
[-C--:B------:R-:W-:Y:S01]  /*62d0*/  FMUL.FTZ R121, R28, R117.reuse ;  /* 0x000000751c797220 */ /* 0x080fe20000410000 */
[----:B------:R-:W-:Y:S01]  /*62e0*/  FMUL.FTZ R117, R10, R117 ;  /* 0x000000750a757220 */ /* 0x000fe20000410000 */
[-C--:B------:R-:W-:Y:S01]  /*62f0*/  FFMA.FTZ R14, R14, R30.reuse, -R119 ;  /* 0x0000001e0e0e7223 */ /* 0x080fe20000010877 */
[----:B------:R-:W-:Y:S01]  /*6300*/  FFMA.FTZ R118, R29, R30, R118 ;  /* 0x0000001e1d767223 */ /* 0x000fe20000010076 */
[----:B------:R-:W-:Y:S01]  /*6310*/  F2FP.F16.E4M3.UNPACK_B R119, R7 ;  /* 0x00000007ff77723e */ /* 0x000fe200020006ff */
[----:B------:R-:W-:Y:S01]  /*6320*/  FFMA.FTZ R131, R10, R31, -R121 ;  /* 0x0000001f0a837223 */ /* 0x000fe20000010879 */
[----:B------:R-:W-:Y:S01]  /*6330*/  F2FP.F16.E4M3.UNPACK_B R29, R9 ;  /* 0x00000009ff1d723e */ /* 0x000fe200020006ff */
[----:B------:R-:W-:Y:S01]  /*6340*/  FFMA.FTZ R133, R28, R31, R117 ;  /* 0x0000001f1c857223 */ /* 0x000fe20000010075 */
[----:B------:R-:W-:Y:S01]  /*6350*/  F2FP.SATFINITE.E4M3.F32.PACK_AB_MERGE_C R10, R135, R128, RZ ;  /* 0x00000080870a723e */ /* 0x000fe200048070ff */
[----:B------:R-:W-:Y:S01]  /*6360*/  HADD2.F32 R121, -RZ, R119.H0_H0 ;  /* 0x20000077ff797230 */ /* 0x000fe20000004100 */
[----:B------:R-:W-:Y:S01]  /*6370*/  F2FP.F16.E4M3.UNPACK_B R30, R13 ;  /* 0x0000000dff1e723e */ /* 0x000fe200020006ff */
[----:B------:R-:W-:Y:S01]  /*6380*/  HADD2.F32 R28, -RZ, R29.H0_H0 ;  /* 0x2000001dff1c7230 */ /* 0x000fe20000004100 */
[----:B------:R-:W-:Y:S01]  /*6390*/  F2FP.F16.E4M3.UNPACK_B R117, R6 ;  /* 0x00000006ff75723e */ /* 0x000fe200020006ff */
[----:B------:R-:W-:Y:S01]  /*63a0*/  HADD2.F32 R119, -RZ, R119.H1_H1 ;  /* 0x30000077ff777230 */ /* 0x000fe20000004100 */
[----:B------:R-:W-:Y:S01]  /*63b0*/  F2FP.SATFINITE.E4M3.F32.PACK_AB_MERGE_C R10, R131, R14, R10 ;  /* 0x0000000e830a723e */ /* 0x000fe2000480700a */
[----:B------:R-:W-:Y:S01]  /*63c0*/  HADD2.F32 R31, -RZ, R30.H0_H0 ;  /* 0x2000001eff1f7230 */ /* 0x000fe20000004100 */
[----:B------:R-:W-:Y:S01]  /*63d0*/  F2FP.SATFINITE.E4M3.F32.PACK_AB_MERGE_C R14, R133, R118, R122 ;  /* 0x00000076850e723e */ /* 0x000fe2000480707a */
[----:B------:R-:W-:-:S02]  /*63e0*/  HADD2.F32 R118, -RZ, R117.H0_H0 ;  /* 0x20000075ff767230 */ /* 0x000fc40000004100 */
[-C--:B------:R-:W-:Y:S01]  /*63f0*/  FMUL.FTZ R122, R28, R121.reuse ;  /* 0x000000791c7a7220 */ /* 0x080fe20000410000 */
[----:B------:R-:W-:Y:S01]  /*6400*/  HADD2.F32 R116, -RZ, R30.H1_H1 ;  /* 0x3000001eff747230 */ /* 0x000fe20000004100 */
[----:B------:R-:W-:Y:S01]  /*6410*/  F2FP.SATFINITE.E4M3.F32.PACK_AB_MERGE_C R8, R123, R124, R8 ;  /* 0x0000007c7b08723e */ /* 0x000fe20004807008 */
[----:B------:R-:W-:Y:S02]  /*6420*/  HADD2.F32 R30, -RZ, R29.H1_H1 ;  /* 0x3000001dff1e7230 */ /* 0x000fe40000004100 */
[C---:B------:R-:W-:Y:S01]  /*6430*/  FMUL.FTZ R123, R31.reuse, R121 ;  /* 0x000000791f7b7220 */ /* 0x040fe20000410000 */
[-C--:B------:R-:W-:Y:S01]  /*6440*/  FFMA.FTZ R29, R31, R118.reuse, R122 ;  /* 0x000000761f1d7223 */ /* 0x080fe2000001007a */
[----:B------:R-:W-:Y:S02]  /*6450*/  HADD2.F32 R117, -RZ, R117.H1_H1 ;  /* 0x30000075ff757230 */ /* 0x000fe40000004100 */
[----:B------:R-:W-:Y:S01]  /*6460*/  FMUL.FTZ R31, R116, R119 ;  /* 0x00000077741f7220 */ /* 0x000fe20000410000 */
[----:B------:R-:W-:Y:S01]  /*6470*/  FFMA.FTZ R28, R28, R118, -R123 ;  /* 0x000000761c1c7223 */ /* 0x000fe2000001087b */
[----:B------:R-:W-:Y:S01]  /*6480*/  F2FP.F16.E4M3.UNPACK_B R9, R9.H1 ;  /* 0x00000009ff09723e */ /* 0x000fe200030006ff */
[C---:B------:R-:W-:Y:S01]  /*6490*/  FMUL.FTZ R119, R30.reuse, R119 ;  /* 0x000000771e777220 */ /* 0x040fe20000410000 */
[----:B------:R-:W-:Y:S01]  /*64a0*/  FFMA.FTZ R123, R30, R117, -R31 ;  /* 0x000000751e7b7223 */ /* 0x000fe2000001081f */
[----:B------:R-:W-:-:S02]  /*64b0*/  F2FP.F16.E4M3.UNPACK_B R13, R13.H1 ;  /* 0x0000000dff0d723e */ /* 0x000fc400030006ff */
[----:B------:R-:W-:Y:S01]  /*64c0*/  F2FP.F16.E4M3.UNPACK_B R31, R7.H1 ;  /* 0x00000007ff1f723e */ /* 0x000fe200030006ff */
[----:B------:R-:W-:Y:S01]  /*64d0*/  FFMA.FTZ R124, R116, R117, R119 ;  /* 0x00000075747c7223 */ /* 0x000fe20000010077 */
[----:B------:R-:W-:Y:S01]  /*64e0*/  HADD2.F32 R7, -RZ, R9.H0_H0 ;  /* 0x20000009ff077230 */ /* 0x000fe20000004100 */
[----:B------:R-:W-:Y:S01]  /*64f0*/  F2FP.F16.E4M3.UNPACK_B R6, R6.H1 ;  /* 0x00000006ff06723e */ /* 0x000fe200030006ff */
[----:B------:R-:W-:Y:S01]  /*6500*/  HADD2.F32 R30, -RZ, R13.H0_H0 ;  /* 0x2000000dff1e7230 */ /* 0x000fe20000004100 */
[----:B------:R-:W-:Y:S01]  /*6510*/  F2FP.SATFINITE.E4M3.F32.PACK_AB_MERGE_C R12, R126, R125, R12 ;  /* 0x0000007d7e0c723e */ /* 0x000fe2000480700c */
[----:B------:R-:W-:Y:S01]  /*6520*/  HADD2.F32 R116, -RZ, R31.H0_H0 ;  /* 0x2000001fff747230 */ /* 0x000fe20000004100 */
[----:B------:R-:W-:Y:S01]  /*6530*/  F2FP.F16.E4M3.UNPACK_B R119, R5.H1 ;  /* 0x00000005ff77723e */ /* 0x000fe200030006ff */
[----:B------:R-:W-:Y:S02]  /*6540*/  HADD2.F32 R13, -RZ, R13.H1_H1 ;  /* 0x3000000dff0d7230 */ /* 0x000fe40000004100 */
[----:B------:R-:W-:-:S02]  /*6550*/  HADD2.F32 R118, -RZ, R31.H1_H1 ;  /* 0x3000001fff767230 */ /* 0x000fc40000004100 */
[CC--:B------:R-:W-:Y:S01]  /*6560*/  FMUL.FTZ R122, R30.reuse, R116.reuse ;  /* 0x000000741e7a7220 */ /* 0x0c0fe20000410000 */
[----:B------:R-:W-:Y:S02]  /*6570*/  HADD2.F32 R9, -RZ, R9.H1_H1 ;  /* 0x30000009ff097230 */ /* 0x000fe40000004100 */
[----:B------:R-:W-:Y:S01]  /*6580*/  FMUL.FTZ R117, R7, R116 ;  /* 0x0000007407757220 */ /* 0x000fe20000410000 */
[--C-:B------:R-:W-:Y:S02]  /*6590*/  HADD2.F32 R31, -RZ, R6.reuse.H0_H0 ;  /* 0x20000006ff1f7230 */ /* 0x100fe40000004100 */
[----:B------:R-:W-:Y:S02]  /*65a0*/  HADD2.F32 R116, -RZ, R6.H1_H1 ;  /* 0x30000006ff747230 */ /* 0x000fe40000004100 */
[-C--:B------:R-:W-:Y:S01]  /*65b0*/  FMUL.FTZ R6, R13, R118.reuse ;  /* 0x000000760d067220 */ /* 0x080fe20000410000 */
[C---:B------:R-:W-:Y:S01]  /*65c0*/  FMUL.FTZ R118, R9.reuse, R118 ;  /* 0x0000007609767220 */ /* 0x040fe20000410000 */
[----:B------:R-:W-:Y:S01]  /*65d0*/  FFMA.FTZ R126, R30, R31, R117 ;  /* 0x0000001f1e7e7223 */ /* 0x000fe20000010075 */
[----:B------:R-:W-:Y:S01]  /*65e0*/  F2FP.F16.E4M3.UNPACK_B R30, R15 ;  /* 0x0000000fff1e723e */ /* 0x000fe200020006ff */
[-C--:B------:R-:W-:Y:S01]  /*65f0*/  FFMA.FTZ R128, R9, R116.reuse, -R6 ;  /* 0x0000007409807223 */ /* 0x080fe20000010806 */
[----:B------:R-:W-:Y:S01]  /*6600*/  FFMA.FTZ R127, R13, R116, R118 ;  /* 0x000000740d7f7223 */ /* 0x000fe20000010076 */
[----:B------:R-:W-:Y:S01]  /*6610*/  F2FP.F16.E4M3.UNPACK_B R118, R5 ;  /* 0x00000005ff76723e */ /* 0x000fe200020006ff */
[----:B------:R-:W-:Y:S01]  /*6620*/  FFMA.FTZ R125, R7, R31, -R122 ;  /* 0x0000001f077d7223 */ /* 0x000fe2000001087a */
[----:B------:R-:W-:Y:S01]  /*6630*/  F2FP.F16.E4M3.UNPACK_B R6, R11 ;  /* 0x0000000bff06723e */ /* 0x000fe200020006ff */
[----:B------:R-:W-:Y:S01]  /*6640*/  HADD2.F32 R13, -RZ, R30.H0_H0 ;  /* 0x2000001eff0d7230 */ /* 0x000fe20000004100 */
[----:B------:R-:W-:Y:S01]  /*6650*/  F2FP.F16.E4M3.UNPACK_B R15, R15.H1 ;  /* 0x0000000fff0f723e */ /* 0x000fe200030006ff */
[----:B------:R-:W-:Y:S01]  /*6660*/  HADD2.F32 R122, -RZ, R118.H0_H0 ;  /* 0x20000076ff7a7230 */ /* 0x000fe20000004100 */
[----:B------:R-:W-:Y:S01]  /*6670*/  F2FP.F16.E4M3.UNPACK_B R11, R11.H1 ;  /* 0x0000000bff0b723e */ /* 0x000fe200030006ff */
[----:B------:R-:W-:Y:S01]  /*6680*/  HADD2.F32 R7, -RZ, R6.H0_H0 ;  /* 0x20000006ff077230 */ /* 0x000fe20000004100 */
[-C--:B------:R-:W-:Y:S01]  /*6690*/  F2FP.F16.E4M3.UNPACK_B R5, R4.reuse ;  /* 0x00000004ff05723e */ /* 0x080fe200020006ff */
[----:B------:R-:W-:Y:S01]  /*66a0*/  HADD2.F32 R121, -RZ, R119.H0_H0 ;  /* 0x20000077ff797230 */ /* 0x000fe20000004100 */
[----:B------:R-:W-:Y:S01]  /*66b0*/  F2FP.F16.E4M3.UNPACK_B R31, R4.H1 ;  /* 0x00000004ff1f723e */ /* 0x000fe200030006ff */
[----:B------:R-:W-:-:S02]  /*66c0*/  HADD2.F32 R4, -RZ, R15.H0_H0 ;  /* 0x2000000fff047230 */ /* 0x000fc40000004100 */
[-C--:B------:R-:W-:Y:S01]  /*66d0*/  FMUL.FTZ R130, R13, R122.reuse ;  /* 0x0000007a0d827220 */ /* 0x080fe20000410000 */
[----:B------:R-:W-:Y:S02]  /*66e0*/  HADD2.F32 R9, -RZ, R11.H0_H0 ;  /* 0x2000000bff097230 */ /* 0x000fe40000004100 */
[----:B------:R-:W-:Y:S01]  /*66f0*/  FMUL.FTZ R122, R7, R122 ;  /* 0x0000007a077a7220 */ /* 0x000fe20000410000 */
[----:B------:R-:W-:Y:S02]  /*6700*/  HADD2.F32 R116, -RZ, R5.H0_H0 ;  /* 0x20000005ff747230 */ /* 0x000fe40000004100 */
[-C--:B------:R-:W-:Y:S01]  /*6710*/  FMUL.FTZ R132, R4, R121.reuse ;  /* 0x0000007904847220 */ /* 0x080fe20000410000 */
[----:B------:R-:W-:Y:S02]  /*6720*/  HADD2.F32 R117, -RZ, R31.H0_H0 ;  /* 0x2000001fff757230 */ /* 0x000fe40000004100 */
[----:B------:R-:W-:Y:S01]  /*6730*/  FMUL.FTZ R121, R9, R121 ;  /* 0x0000007909797220 */ /* 0x000fe20000410000 */
[----:B------:R-:W-:-:S02]  /*6740*/  HADD2.F32 R15, -RZ, R15.H1_H1 ;  /* 0x3000000fff0f7230 */ /* 0x000fc40000004100 */
[-C--:B------:R-:W-:Y:S01]  /*6750*/  FFMA.FTZ R130, R7, R116.reuse, -R130 ;  /* 0x0000007407827223 */ /* 0x080fe20000010882 */
[----:B------:R-:W-:Y:S01]  /*6760*/  FFMA.FTZ R122, R13, R116, R122 ;  /* 0x000000740d7a7223 */ /* 0x000fe2000001007a */
[----:B------:R-:W-:Y:S02]  /*6770*/  HADD2.F32 R116, -RZ, R119.H1_H1 ;  /* 0x30000077ff747230 */ /* 0x000fe40000004100 */
[-C--:B------:R-:W-:Y:S01]  /*6780*/  FFMA.FTZ R121, R4, R117.reuse, R121 ;  /* 0x0000007504797223 */ /* 0x080fe20000010079 */
[----:B------:R-:W-:Y:S02]  /*6790*/  HADD2.F32 R11, -RZ, R11.H1_H1 ;  /* 0x3000000bff0b7230 */ /* 0x000fe40000004100 */
[----:B------:R-:W-:Y:S01]  /*67a0*/  FFMA.FTZ R132, R9, R117, -R132 ;  /* 0x0000007509847223 */ /* 0x000fe20000010884 */
[----:B------:R-:W-:Y:S01]  /*67b0*/  HADD2.F32 R30, -RZ, R30.H1_H1 ;  /* 0x3000001eff1e7230 */ /* 0x000fe20000004100 */
[----:B------:R-:W-:Y:S01]  /*67c0*/  F2FP.SATFINITE.E4M3.F32.PACK_AB_MERGE_C R125, R128, R125, RZ ;  /* 0x0000007d807d723e */ /* 0x000fe200048070ff */
[----:B------:R-:W-:-:S02]  /*67d0*/  HADD2.F32 R7, -RZ, R118.H1_H1 ;  /* 0x30000076ff077230 */ /* 0x000fc40000004100 */
[-C--:B------:R-:W-:Y:S01]  /*67e0*/  FMUL.FTZ R118, R15, R116.reuse ;  /* 0x000000740f767220 */ /* 0x080fe20000410000 */
[----:B------:R-:W-:Y:S02]  /*67f0*/  HADD2.F32 R4, -RZ, R31.H1_H1 ;  /* 0x3000001fff047230 */ /* 0x000fe40000004100 */
[C---:B------:R-:W-:Y:S01]  /*6800*/  FMUL.FTZ R116, R11.reuse, R116 ;  /* 0x000000740b747220 */ /* 0x040fe20000410000 */
[----:B------:R-:W-:Y:S02]  /*6810*/  HADD2.F32 R6, -RZ, R6.H1_H1 ;  /* 0x30000006ff067230 */ /* 0x000fe40000004100 */
[-C--:B------:R-:W-:Y:S01]  /*6820*/  FMUL.FTZ R9, R30, R7.reuse ;  /* 0x000000071e097220 */ /* 0x080fe20000410000 */
[----:B------:R-:W-:Y:S02]  /*6830*/  HADD2.F32 R5, -RZ, R5.H1_H1 ;  /* 0x30000005ff057230 */ /* 0x000fe40000004100 */
[-C--:B------:R-:W-:Y:S01]  /*6840*/  FFMA.FTZ R11, R11, R4.reuse, -R118 ;  /* 0x000000040b0b7223 */ /* 0x080fe20000010876 */
[----:B------:R-:W-:Y:S01]  /*6850*/  FFMA.FTZ R116, R15, R4, R116 ;  /* 0x000000040f747223 */ /* 0x000fe20000010074 */
[C---:B------:R-:W-:Y:S01]  /*6860*/  FMUL.FTZ R7, R6.reuse, R7 ;  /* 0x0000000706077220 */ /* 0x040fe20000410000 */
[----:B------:R-:W-:Y:S01]  /*6870*/  F2FP.SATFINITE.E4M3.F32.PACK_AB_MERGE_C R126, R127, R126, RZ ;  /* 0x0000007e7f7e723e */ /* 0x000fe200048070ff */
[-C--:B------:R-:W-:Y:S01]  /*6880*/  FFMA.FTZ R9, R6, R5.reuse, -R9 ;  /* 0x0000000506097223 */ /* 0x080fe20000010809 */
[----:B------:R-:W-:Y:S01]  /*6890*/  F2FP.SATFINITE.E4M3.F32.PACK_AB_MERGE_C R11, R11, R132, RZ ;  /* 0x000000840b0b723e */ /* 0x000fe200048070ff */
[----:B------:R-:W-:Y:S01]  /*68a0*/  FFMA.FTZ R7, R30, R5, R7 ;  /* 0x000000051e077223 */ /* 0x000fe20000010007 */
[----:B------:R-:W-:-:S02]  /*68b0*/  F2FP.SATFINITE.E4M3.F32.PACK_AB_MERGE_C R116, R116, R121, RZ ;  /* 0x000000797474723e */ /* 0x000fc400048070ff */
[----:B------:R-:W-:Y:S02]  /*68c0*/  F2FP.SATFINITE.E4M3.F32.PACK_AB_MERGE_C R123, R123, R28, R125 ;  /* 0x0000001c7b7b723e */ /* 0x000fe4000480707d */
[----:B------:R-:W-:Y:S02]  /*68d0*/  F2FP.SATFINITE.E4M3.F32.PACK_AB_MERGE_C R11, R9, R130, R11 ;  /* 0x00000082090b723e */ /* 0x000fe4000480700b */
[----:B------:R-:W-:Y:S02]  /*68e0*/  F2FP.SATFINITE.E4M3.F32.PACK_AB_MERGE_C R13, R124, R29, R126 ;  /* 0x0000001d7c0d723e */ /* 0x000fe4000480707e */
[----:B------:R-:W-:Y:S02]  /*68f0*/  F2FP.SATFINITE.E4M3.F32.PACK_AB_MERGE_C R15, R7, R122, R116 ;  /* 0x0000007a070f723e */ /* 0x000fe40004807074 */
[----:B------:R-:W-:-:S07]  /*6900*/  MOV R9, R123 ;  /* 0x0000007b00097202 */ /* 0x000fce0000000f00 */
.L_x_575:
[----:B------:R-:W-:Y:S05]  /*6910*/  BSYNC B2 ;  /* 0x0000000000027941 */ /* 0x000fea0003800000 */
.L_x_574:
[----:B------:R-:W-:Y:S01]  /*6920*/  ISETP.GE.AND P3, PT, R115, R104, PT ;  /* 0x000000687300720c */ /* 0x000fe20003f66270 */
[----:B--2---:R4:W-:-:S12]  /*6930*/  ST.E.128 desc[UR60][R98.64], R8 ;  /* 0x0000000862007985 */ /* 0x0049d8000c101d3c */
[----:B------:R-:W-:-:S04]  /*6940*/  @!P3 IADD3 R4, P4, R105, R115, RZ ;  /* 0x000000736904b210 */ /* 0x000fc80007f9e0ff */
[----:B------:R-:W-:-:S05]  /*6950*/  @!P3 LEA.HI.X.SX32 R5, R115, R103, 0x1, P4 ;  /* 0x000000677305b211 */ /* 0x000fca00020f0eff */
[----:B---3--:R4:W-:Y:S04]  /*6960*/  @!P3 ST.E.128 desc[UR60][R4.64], R12 ;  /* 0x0000000c0400b985 */ /* 0x0089e8000c101d3c */
.L_x_573:
[----:B------:R-:W-:Y:S05]  /*6970*/  BSYNC B1 ;  /* 0x0000000000017941 */ /* 0x000fea0003800000 */
.L_x_572:
[----:B------:R-:W-:-:S03]  /*6980*/  UMOV UR4, 0xffffffff ;  /* 0xffffffff00047882 */ /* 0x000fc60000000000 */
[----:B------:R-:W-:Y:S05]  /*6990*/  BRA.DIV UR4, `(.L_x_576) ;  /* 0x0000018204f87947 */ /* 0x000fea000b800000 */
[----:B------:R0:W0:Y:S04]  /*69a0*/  SHFL.IDX PT, R29, R102, 0x1, 0x1c1f ;  /* 0x003c1f00661d7f89 */ /* 0x00002800000e0000 */
[----:B----4-:R4:W0:Y:S02]  /*69b0*/  SHFL.IDX PT, R14, R101, 0x1, 0x1c1f ;  /* 0x003c1f00650e7f89 */ /* 0x01082400000e0000 */
.L_x_839:
[----:B------:R-:W-:Y:S01]  /*69c0*/  ISETP.GE.OR P3, PT, R221, R97, P1 ;  /* 0x00000061dd00720c */ /* 0x000fe20000f66670 */
[----:B------:R-:W-:-:S12]  /*69d0*/  BSSY B1, `(.L_x_577) ;  /* 0x00000ef000017945 */ /* 0x000fd80003800000 */
[----:B------:R-:W-:Y:S05]  /*69e0*/  @P3 BRA `(.L_x_578) ;  /* 0x0000000c00b43947 */ /* 0x000fea0003800000 */
[----:B------:R-:W-:Y:S01]  /*69f0*/  SEL R4, R71, R110, !P0 ;  /* 0x0000006e47047207 */ /* 0x000fe20004000000 */
[----:B------:R-:W-:Y:S01]  /*6a00*/  BSSY B2, `(.L_x_579) ;  /* 0x00000e6000027945 */ /* 0x000fe20003800000 */
[----:B------:R-:W-:Y:S02]  /*6a10*/  SHF.R.U32.HI R6, RZ, 0x3, R200 ;  /* 0x00000003ff067819 */ /* 0x000fe400000116c8 */
[----:B------:R-:W-:Y:S02]  /*6a20*/  SHF.R.S32.HI R5, RZ, 0x1f, R4 ;  /* 0x0000001fff057819 */ /* 0x000fe40000011404 */
[----:B0-----:R-:W-:Y:S02]  /*6a30*/  IADD3 R12, P3, R62, R14, RZ ;  /* 0x0000000e3e0c7210 */ /* 0x001fe40007f7e0ff */
[----:B------:R-:W-:Y:S01]  /*6a40*/  LEA.HI R4, R5, R4, RZ, 0x5 ;  /* 0x0000000405047211 */ /* 0x000fe200078f28ff */
[----:B------:R-:W-:Y:S02]  /*6a50*/  IMAD R5, R192, 0x5000, R3 ;  /* 0x00005000c0057824 */ /* 0x000fe400078e0203 */
[----:B------:R-:W-:Y:S01]  /*6a60*/  IMAD.X R13, R29, 0x1, R60, P3 ;  /* 0x000000011d0d7824 */ /* 0x000fe200018e063c */
[----:B------:R-:W-:Y:S01]  /*6a70*/  LEA.HI.SX32 R4, R4, R63, 0x1b ;  /* 0x0000003f04047211 */ /* 0x000fe200078fdaff */
[----:B------:R-:W-:-:S04]  /*6a80*/  IMAD.IADD R5, R18, 0x1, R5 ;  /* 0x0000000112057824 */ /* 0x000fc800078e0205 */
[----:B------:R-:W-:-:S05]  /*6a90*/  IMAD.SHL.U32 R15, R4, 0x10, RZ ;  /* 0x00000010040f7824 */ /* 0x000fca00078e00ff */
[----:B------:R-:W-:-:S04]  /*6aa0*/  LOP3.LUT R4, R200, 0x70, R15, 0xf8, !PT ;  /* 0x00000070c8047812 */ /* 0x000fc800078ef80f */
[----:B------:R-:W-:-:S05]  /*6ab0*/  LOP3.LUT R4, R4, R6, RZ, 0x3c, !PT ;  /* 0x0000000604047212 */ /* 0x000fca00078e3cff */
[----:B------:R-:W-:-:S04]  /*6ac0*/  IMAD.IADD R7, R205, 0x1, R4 ;  /* 0x00000001cd077824 */ /* 0x000fc800078e0204 */
[----:B------:R-:W-:-:S05]  /*6ad0*/  IMAD R7, R192, 0x5000, R7 ;  /* 0x00005000c0077824 */ /* 0x000fca00078e0207 */
[----:B------:R-:W-:Y:S02]  /*6ae0*/  IADD3 R8, R18, R7, RZ ;  /* 0x0000000712087210 */ /* 0x000fe40007ffe0ff */
[----:B------:R-:W0:Y:S04]  /*6af0*/  LDS.128 R4, [R5+0x18400] ;  /* 0x0184000005047984 */ /* 0x000e280000000c00 */
[----:B------:R-:W0:Y:S01]  /*6b00*/  LDS.128 R8, [R8+0x18400] ;  /* 0x0184000008087984 */ /* 0x000e220000000c00 */
[----:B------:R-:W-:Y:S05]  /*6b10*/  @P2 BRA `(.L_x_580) ;  /* 0x0000000c00502947 */ /* 0x000fea0003800000 */
[--C-:B------:R-:W-:Y:S01]  /*6b20*/  SHF.R.U32.HI R28, RZ, 0x8, R33.reuse ;  /* 0x00000008ff1c7819 */ /* 0x100fe20000011621 */
[----:B0-----:R-:W-:Y:S01]  /*6b30*/  IMAD.MOV.U32 R31, RZ, RZ, R4 ;  /* 0x000000ffff1f7224 */ /* 0x001fe200078e0004 */
[----:B------:R-:W-:Y:S01]  /*6b40*/  SHF.R.U32.HI R115, RZ, 0x10, R33 ;  /* 0x00000010ff737819 */ /* 0x000fe20000011621 */
[----:B------:R-:W-:Y:S01]  /*6b50*/  IMAD.MOV.U32 R34, RZ, RZ, R8 ;  /* 0x000000ffff227224 */ /* 0x000fe200078e0008 */
[----:B------:R-:W-:Y:S01]  /*6b60*/  LOP3.LUT R33, R33, 0xff0000ff, RZ, 0xc0, !PT ;  /* 0xff0000ff21217812 */ /* 0x000fe200078ec0ff */
[----:B------:R-:W-:Y:S01]  /*6b70*/  IMAD.SHL.U32 R4, R28, 0x100, RZ ;  /* 0x000001001c047824 */ /* 0x000fe200078e00ff */
[----:B--2---:R-:W-:Y:S01]  /*6b80*/  SHF.R.U32.HI R103, RZ, 0x8, R35 ;  /* 0x00000008ff677819 */ /* 0x004fe20000011623 */
[----:B------:R-:W-:Y:S01]  /*6b90*/  IMAD.MOV.U32 R28, RZ, RZ, R6 ;  /* 0x000000ffff1c7224 */ /* 0x000fe200078e0006 */
[----:B------:R-:W-:Y:S01]  /*6ba0*/  SHF.R.U32.HI R32, RZ, 0x8, R39 ;  /* 0x00000008ff207819 */ /* 0x000fe20000011627 */
[----:B------:R-:W-:Y:S01]  /*6bb0*/  IMAD.U32 R8, R115, 0x10000, RZ ;  /* 0x0001000073087824 */ /* 0x000fe200078e00ff */
[----:B------:R-:W-:Y:S01]  /*6bc0*/  LOP3.LUT R33, R33, 0xff00, R4, 0xf8, !PT ;  /* 0x0000ff0021217812 */ /* 0x000fe200078ef804 */
[----:B------:R-:W-:Y:S01]  /*6bd0*/  IMAD.SHL.U32 R4, R103, 0x100, RZ ;  /* 0x0000010067047824 */ /* 0x000fe200078e00ff */
[----:B---3--:R-:W-:-:S02]  /*6be0*/  SHF.R.U32.HI R105, RZ, 0x10, R35 ;  /* 0x00000010ff697819 */ /* 0x008fc40000011623 */
[----:B------:R-:W-:Y:S01]  /*6bf0*/  MOV R30, R10 ;  /* 0x0000000a001e7202 */ /* 0x000fe20000000f00 */
[----:B------:R-:W-:Y:S01]  /*6c00*/  IMAD.SHL.U32 R10, R32, 0x100, RZ ;  /* 0x00000100200a7824 */ /* 0x000fe200078e00ff */
[----:B------:R-:W-:Y:S02]  /*6c10*/  LOP3.LUT R35, R35, 0xff0000ff, RZ, 0xc0, !PT ;  /* 0xff0000ff23237812 */ /* 0x000fe400078ec0ff */
[----:B------:R-:W-:Y:S02]  /*6c20*/  SHF.R.U32.HI R36, RZ, 0x8, R37 ;  /* 0x00000008ff247819 */ /* 0x000fe40000011625 */
[----:B------:R-:W-:Y:S02]  /*6c30*/  SHF.R.U32.HI R98, RZ, 0x10, R39 ;  /* 0x00000010ff627819 */ /* 0x000fe40000011627 */
[----:B------:R-:W-:Y:S01]  /*6c40*/  LOP3.LUT R39, R39, 0xff0000ff, RZ, 0xc0, !PT ;  /* 0xff0000ff27277812 */ /* 0x000fe200078ec0ff */
[----:B------:R-:W-:Y:S01]  /*6c50*/  IMAD.SHL.U32 R6, R36, 0x100, RZ ;  /* 0x0000010024067824 */ /* 0x000fe200078e00ff */
[----:B------:R-:W-:Y:S01]  /*6c60*/  SHF.R.U32.HI R38, RZ, 0x10, R37 ;  /* 0x00000010ff267819 */ /* 0x000fe20000011625 */
[----:B------:R-:W-:Y:S01]  /*6c70*/  IMAD.U32 R98, R98, 0x10000, RZ ;  /* 0x0001000062627824 */ /* 0x000fe200078e00ff */
[----:B------:R-:W-:-:S02]  /*6c80*/  LOP3.LUT R99, R37, 0xff0000ff, RZ, 0xc0, !PT ;  /* 0xff0000ff25637812 */ /* 0x000fc400078ec0ff */
[----:B------:R-:W-:Y:S02]  /*6c90*/  LOP3.LUT R37, R35, 0xff00, R4, 0xf8, !PT ;  /* 0x0000ff0023257812 */ /* 0x000fe400078ef804 */
[----:B------:R-:W-:Y:S01]  /*6ca0*/  LOP3.LUT R103, R39, 0xff00, R10, 0xf8, !PT ;  /* 0x0000ff0027677812 */ /* 0x000fe200078ef80a */
[----:B------:R-:W-:Y:S01]  /*6cb0*/  IMAD.U32 R10, R38, 0x10000, RZ ;  /* 0x00010000260a7824 */ /* 0x000fe200078e00ff */
[----:B------:R-:W-:Y:S02]  /*6cc0*/  SHF.L.U32 R4, R105, 0x10, RZ ;  /* 0x0000001069047819 */ /* 0x000fe400000006ff */
[----:B------:R-:W-:Y:S02]  /*6cd0*/  F2FP.F16.E4M3.UNPACK_B R39, R114.H1 ;  /* 0x00000072ff27723e */ /* 0x000fe400030006ff */
[----:B------:R-:W-:Y:S02]  /*6ce0*/  F2FP.F16.E4M3.UNPACK_B R32, R31.H1 ;  /* 0x0000001fff20723e */ /* 0x000fe400030006ff */
[----:B------:R-:W-:-:S02]  /*6cf0*/  F2FP.F16.E4M3.UNPACK_B R35, R34.H1 ;  /* 0x00000022ff23723e */ /* 0x000fc400030006ff */
[----:B------:R-:W-:Y:S02]  /*6d00*/  LOP3.LUT R4, R37, 0xff0000, R4, 0xf8, !PT ;  /* 0x00ff000025047812 */ /* 0x000fe400078ef804 */
[----:B------:R-:W-:Y:S01]  /*6d10*/  LOP3.LUT R99, R99, 0xff00, R6, 0xf8, !PT ;  /* 0x0000ff0063637812 */ /* 0x000fe200078ef806 */
[----:B------:R-:W-:Y:S01]  /*6d20*/  HADD2.F32 R6, -RZ, R39.H0_H0 ;  /* 0x20000027ff067230 */ /* 0x000fe20000004100 */
[----:B------:R-:W-:Y:S01]  /*6d30*/  LOP3.LUT R8, R33, 0xff0000, R8, 0xf8, !PT ;  /* 0x00ff000021087812 */ /* 0x000fe200078ef808 */
[----:B------:R-:W-:Y:S01]  /*6d40*/  HADD2.F32 R33, -RZ, R32.H0_H0 ;  /* 0x20000020ff217230 */ /* 0x000fe20000004100 */
[----:B------:R-:W-:Y:S01]  /*6d50*/  F2FP.F16.E4M3.UNPACK_B R37, R112.H1 ;  /* 0x00000070ff25723e */ /* 0x000fe200030006ff */
[----:B------:R-:W-:Y:S01]  /*6d60*/  HADD2.F32 R36, -RZ, R35.H0_H0 ;  /* 0x20000023ff247230 */ /* 0x000fe20000004100 */
[----:B------:R-:W-:Y:S01]  /*6d70*/  F2FP.F16.E4M3.UNPACK_B R114, R114 ;  /* 0x00000072ff72723e */ /* 0x000fe200020006ff */
[----:B------:R-:W-:Y:S02]  /*6d80*/  HADD2.F32 R39, -RZ, R39.H1_H1 ;  /* 0x30000027ff277230 */ /* 0x000fe40000004100 */
[----:B------:R-:W-:Y:S01]  /*6d90*/  FMUL.FTZ R105, R33, R6 ;  /* 0x0000000621697220 */ /* 0x000fe20000410000 */
[----:B------:R-:W-:-:S02]  /*6da0*/  HADD2.F32 R38, -RZ, R37.H0_H0 ;  /* 0x20000025ff267230 */ /* 0x000fc40000004100 */
[C---:B------:R-:W-:Y:S01]  /*6db0*/  FMUL.FTZ R116, R36.reuse, R6 ;  /* 0x0000000624747220 */ /* 0x040fe20000410000 */
[----:B------:R-:W-:Y:S01]  /*6dc0*/  F2FP.F16.E4M3.UNPACK_B R34, R34 ;  /* 0x00000022ff22723e */ /* 0x000fe200020006ff */
[----:B------:R-:W-:Y:S01]  /*6dd0*/  HADD2.F32 R37, -RZ, R37.H1_H1 ;  /* 0x30000025ff257230 */ /* 0x000fe20000004100 */
[----:B------:R-:W-:Y:S01]  /*6de0*/  F2FP.F16.E4M3.UNPACK_B R31, R31 ;  /* 0x0000001fff1f723e */ /* 0x000fe200020006ff */
[-C--:B------:R-:W-:Y:S01]  /*6df0*/  FFMA.FTZ R105, R36, R38.reuse, R105 ;  /* 0x0000002624697223 */ /* 0x080fe20000010069 */
[----:B------:R-:W-:Y:S01]  /*6e00*/  FFMA.FTZ R116, R33, R38, -R116 ;  /* 0x0000002621747223 */ /* 0x000fe20000010874 */
[----:B------:R-:W-:Y:S01]  /*6e10*/  HADD2.F32 R36, -RZ, R35.H1_H1 ;  /* 0x30000023ff247230 */ /* 0x000fe20000004100 */
[----:B------:R-:W-:Y:S01]  /*6e20*/  LOP3.LUT R6, R103, 0xff0000, R98, 0xf8, !PT ;  /* 0x00ff000067067812 */ /* 0x000fe200078ef862 */
[----:B------:R-:W-:Y:S01]  /*6e30*/  HADD2.F32 R33, -RZ, R32.H1_H1 ;  /* 0x30000020ff217230 */ /* 0x000fe20000004100 */
[----:B------:R-:W-:Y:S01]  /*6e40*/  F2FP.F16.E4M3.UNPACK_B R112, R112 ;  /* 0x00000070ff70723e */ /* 0x000fe200020006ff */
[----:B------:R-:W-:-:S02]  /*6e50*/  HADD2.F32 R38, -RZ, R114.H0_H0 ;  /* 0x20000072ff267230 */ /* 0x000fc40000004100 */
        /* <DEDUP_REMOVED lines=11> */
[-C--:B------:R-:W-:Y:S01]  /*6f10*/  FFMA.FTZ R39, R32, R33.reuse, -R37 ;  /* 0x0000002120277223 */ /* 0x080fe20000010825 */
[----:B------:R-:W-:Y:S02]  /*6f20*/  HADD2.F32 R31, -RZ, R31.H1_H1 ;  /* 0x3000001fff1f7230 */ /* 0x000fe40000004100 */
[----:B------:R-:W-:Y:S01]  /*6f30*/  FFMA.FTZ R98, R35, R33, R38 ;  /* 0x0000002123627223 */ /* 0x000fe20000010026 */
[----:B------:R-:W-:Y:S02]  /*6f40*/  HADD2.F32 R112, -RZ, R112.H1_H1 ;  /* 0x30000070ff707230 */ /* 0x000fe40000004100 */
[----:B------:R-:W-:Y:S01]  /*6f50*/  FMUL.FTZ R36, R34, R114 ;  /* 0x0000007222247220 */ /* 0x000fe20000410000 */
[----:B------:R-:W-:-:S02]  /*6f60*/  F2FP.F16.E4M3.UNPACK_B R32, R113.H1 ;  /* 0x00000071ff20723e */ /* 0x000fc400030006ff */
[----:B------:R-:W-:Y:S02]  /*6f70*/  F2FP.F16.E4M3.UNPACK_B R33, R30.H1 ;  /* 0x0000001eff21723e */ /* 0x000fe400030006ff */
[----:B------:R-:W-:Y:S01]  /*6f80*/  LOP3.LUT R10, R99, 0xff0000, R10, 0xf8, !PT ;  /* 0x00ff0000630a7812 */ /* 0x000fe200078ef80a */
[C---:B------:R-:W-:Y:S01]  /*6f90*/  FMUL.FTZ R99, R31.reuse, R114 ;  /* 0x000000721f637220 */ /* 0x040fe20000410000 */
[----:B------:R-:W-:Y:S01]  /*6fa0*/  FFMA.FTZ R114, R31, R112, -R36 ;  /* 0x000000701f727223 */ /* 0x000fe20000010824 */
[----:B------:R-:W-:Y:S01]  /*6fb0*/  F2FP.F16.E4M3.UNPACK_B R36, R111.H1 ;  /* 0x0000006fff24723e */ /* 0x000fe200030006ff */
[--C-:B------:R-:W-:Y:S01]  /*6fc0*/  HADD2.F32 R37, -RZ, R32.reuse.H0_H0 ;  /* 0x20000020ff257230 */ /* 0x100fe20000004100 */
[----:B------:R-:W-:Y:S01]  /*6fd0*/  F2FP.F16.E4M3.UNPACK_B R31, R28.H1 ;  /* 0x0000001cff1f723e */ /* 0x000fe200030006ff */
[----:B------:R-:W-:Y:S02]  /*6fe0*/  HADD2.F32 R35, -RZ, R33.H0_H0 ;  /* 0x20000021ff237230 */ /* 0x000fe40000004100 */
[----:B------:R-:W-:Y:S01]  /*6ff0*/  FFMA.FTZ R99, R34, R112, R99 ;  /* 0x0000007022637223 */ /* 0x000fe20000010063 */
[----:B------:R-:W-:Y:S01]  /*7000*/  HADD2.F32 R38, -RZ, R32.H1_H1 ;  /* 0x30000020ff267230 */ /* 0x000fe20000004100 */
[----:B------:R-:W-:Y:S01]  /*7010*/  F2FP.F16.E4M3.UNPACK_B R113, R113 ;  /* 0x00000071ff71723e */ /* 0x000fe200020006ff */
[----:B------:R-:W-:-:S02]  /*7020*/  HADD2.F32 R32, -RZ, R31.H0_H0 ;  /* 0x2000001fff207230 */ /* 0x000fc40000004100 */
[-C--:B------:R-:W-:Y:S01]  /*7030*/  FMUL.FTZ R115, R35, R37.reuse ;  /* 0x0000002523737220 */ /* 0x080fe20000410000 */
[--C-:B------:R-:W-:Y:S01]  /*7040*/  HADD2.F32 R34, -RZ, R36.reuse.H0_H0 ;  /* 0x20000024ff227230 */ /* 0x100fe20000004100 */
[----:B------:R-:W-:Y:S01]  /*7050*/  F2FP.F16.E4M3.UNPACK_B R28, R28 ;  /* 0x0000001cff1c723e */ /* 0x000fe200020006ff */
[----:B------:R-:W-:Y:S02]  /*7060*/  HADD2.F32 R33, -RZ, R33.H1_H1 ;  /* 0x30000021ff217230 */ /* 0x000fe40000004100 */
[C---:B------:R-:W-:Y:S01]  /*7070*/  FMUL.FTZ R112, R32.reuse, R37 ;  /* 0x0000002520707220 */ /* 0x040fe20000410000 */
[----:B------:R-:W-:Y:S02]  /*7080*/  HADD2.F32 R31, -RZ, R31.H1_H1 ;  /* 0x3000001fff1f7230 */ /* 0x000fe40000004100 */
[----:B------:R-:W-:Y:S01]  /*7090*/  FFMA.FTZ R117, R32, R34, -R115 ;  /* 0x0000002220757223 */ /* 0x000fe20000010873 */
[----:B------:R-:W-:Y:S02]  /*70a0*/  HADD2.F32 R36, -RZ, R36.H1_H1 ;  /* 0x30000024ff247230 */ /* 0x000fe40000004100 */
[-C--:B------:R-:W-:Y:S01]  /*70b0*/  FMUL.FTZ R32, R33, R38.reuse ;  /* 0x0000002621207220 */ /* 0x080fe20000410000 */
[----:B------:R-:W-:Y:S01]  /*70c0*/  F2FP.F16.E4M3.UNPACK_B R111, R111 ;  /* 0x0000006fff6f723e */ /* 0x000fe200020006ff */
[----:B------:R-:W-:Y:S01]  /*70d0*/  FMUL.FTZ R124, R31, R38 ;  /* 0x000000261f7c7220 */ /* 0x000fe20000410000 */
[----:B------:R-:W-:Y:S01]  /*70e0*/  FFMA.FTZ R38, R35, R34, R112 ;  /* 0x0000002223267223 */ /* 0x000fe20000010070 */
[----:B------:R-:W-:Y:S01]  /*70f0*/  FFMA.FTZ R122, R31, R36, -R32 ;  /* 0x000000241f7a7223 */ /* 0x000fe20000010820 */
[----:B------:R-:W-:Y:S01]  /*7100*/  F2FP.F16.E4M3.UNPACK_B R31, R30 ;  /* 0x0000001eff1f723e */ /* 0x000fe200020006ff */
[----:B------:R-:W-:-:S02]  /*7110*/  HADD2.F32 R35, -RZ, R113.H0_H0 ;  /* 0x20000071ff237230 */ /* 0x000fc40000004100 */
[----:B------:R-:W-:Y:S01]  /*7120*/  FFMA.FTZ R119, R33, R36, R124 ;  /* 0x0000002421777223 */ /* 0x000fe2000001007c */
[----:B------:R-:W-:Y:S01]  /*7130*/  HADD2.F32 R113, -RZ, R113.H1_H1 ;  /* 0x30000071ff717230 */ /* 0x000fe20000004100 */
[----:B------:R-:W-:Y:S01]  /*7140*/  F2FP.SATFINITE.E4M3.F32.PACK_AB_MERGE_C R117, R122, R117, RZ ;  /* 0x000000757a75723e */ /* 0x000fe200048070ff */
[--C-:B------:R-:W-:Y:S02]  /*7150*/  HADD2.F32 R32, -RZ, R31.reuse.H0_H0 ;  /* 0x2000001fff207230 */ /* 0x100fe40000004100 */
[--C-:B------:R-:W-:Y:S02]  /*7160*/  HADD2.F32 R30, -RZ, R28.reuse.H0_H0 ;  /* 0x2000001cff1e7230 */ /* 0x100fe40000004100 */
[----:B------:R-:W-:Y:S02]  /*7170*/  HADD2.F32 R31, -RZ, R31.H1_H1 ;  /* 0x3000001fff1f7230 */ /* 0x000fe40000004100 */
[----:B------:R-:W-:Y:S01]  /*7180*/  FMUL.FTZ R37, R32, R35 ;  /* 0x0000002320257220 */ /* 0x000fe20000410000 */
[----:B------:R-:W-:-:S02]  /*7190*/  HADD2.F32 R28, -RZ, R28.H1_H1 ;  /* 0x3000001cff1c7230 */ /* 0x000fc40000004100 */
[----:B------:R-:W-:Y:S01]  /*71a0*/  FMUL.FTZ R35, R30, R35 ;  /* 0x000000231e237220 */ /* 0x000fe20000410000 */
[--C-:B------:R-:W-:Y:S02]  /*71b0*/  HADD2.F32 R33, -RZ, R111.reuse.H0_H0 ;  /* 0x2000006fff217230 */ /* 0x100fe40000004100 */
[CC--:B------:R-:W-:Y:S01]  /*71c0*/  FMUL.FTZ R115, R31.reuse, R113.reuse ;  /* 0x000000711f737220 */ /* 0x0c0fe20000410000 */
[----:B------:R-:W-:Y:S02]  /*71d0*/  HADD2.F32 R111, -RZ, R111.H1_H1 ;  /* 0x3000006fff6f7230 */ /* 0x000fe40000004100 */
[----:B------:R-:W-:Y:S01]  /*71e0*/  FMUL.FTZ R34, R28, R113 ;  /* 0x000000711c227220 */ /* 0x000fe20000410000 */
[-C--:B------:R-:W-:Y:S01]  /*71f0*/  FFMA.FTZ R112, R32, R33.reuse, R35 ;  /* 0x0000002120707223 */ /* 0x080fe20000010023 */
[----:B------:R-:W-:Y:S01]  /*7200*/  FFMA.FTZ R30, R30, R33, -R37 ;  /* 0x000000211e1e7223 */ /* 0x000fe20000010825 */
[-C--:B------:R-:W-:Y:S01]  /*7210*/  FFMA.FTZ R115, R28, R111.reuse, -R115 ;  /* 0x0000006f1c737223 */ /* 0x080fe20000010873 */
[----:B------:R-:W-:Y:S01]  /*7220*/  FFMA.FTZ R111, R31, R111, R34 ;  /* 0x0000006f1f6f7223 */ /* 0x000fe20000010022 */
[----:B------:R-:W-:-:S02]  /*7230*/  F2FP.SATFINITE.E4M3.F32.PACK_AB_MERGE_C R28, R119, R38, RZ ;  /* 0x00000026771c723e */ /* 0x000fc400048070ff */
[----:B------:R-:W-:Y:S02]  /*7240*/  F2FP.SATFINITE.E4M3.F32.PACK_AB_MERGE_C R31, R118, R105, RZ ;  /* 0x00000069761f723e */ /* 0x000fe400048070ff */
[----:B------:R-:W-:Y:S02]  /*7250*/  F2FP.F16.E4M3.UNPACK_B R35, R9 ;  /* 0x00000009ff23723e */ /* 0x000fe400020006ff */
[----:B------:R-:W-:Y:S02]  /*7260*/  F2FP.F16.E4M3.UNPACK_B R38, R10 ;  /* 0x0000000aff26723e */ /* 0x000fe400020006ff */
[----:B------:R-:W-:Y:S01]  /*7270*/  F2FP.F16.E4M3.UNPACK_B R33, R5 ;  /* 0x00000005ff21723e */ /* 0x000fe200020006ff */
[----:B------:R-:W-:Y:S01]  /*7280*/  HADD2.F32 R36, -RZ, R35.H0_H0 ;  /* 0x20000023ff247230 */ /* 0x000fe20000004100 */
[----:B------:R-:W-:Y:S01]  /*7290*/  F2FP.SATFINITE.E4M3.F32.PACK_AB_MERGE_C R31, R99, R98, R31 ;  /* 0x00000062631f723e */ /* 0x000fe2000480701f */
[--C-:B------:R-:W-:Y:S01]  /*72a0*/  HADD2.F32 R99, -RZ, R38.reuse.H0_H0 ;  /* 0x20000026ff637230 */ /* 0x100fe20000004100 */
[----:B------:R-:W-:Y:S01]  /*72b0*/  F2FP.SATFINITE.E4M3.F32.PACK_AB_MERGE_C R32, R103, R116, RZ ;  /* 0x000000746720723e */ /* 0x000fe200048070ff */
[----:B------:R-:W-:Y:S01]  /*72c0*/  HADD2.F32 R34, -RZ, R33.H0_H0 ;  /* 0x20000021ff227230 */ /* 0x000fe20000004100 */
[----:B------:R-:W-:Y:S01]  /*72d0*/  F2FP.F16.E4M3.UNPACK_B R37, R8 ;  /* 0x00000008ff25723e */ /* 0x000fe200020006ff */
[----:B------:R-:W-:Y:S01]  /*72e0*/  HADD2.F32 R35, -RZ, R35.H1_H1 ;  /* 0x30000023ff237230 */ /* 0x000fe20000004100 */
[----:B------:R-:W-:Y:S01]  /*72f0*/  F2FP.SATFINITE.E4M3.F32.PACK_AB_MERGE_C R32, R114, R39, R32 ;  /* 0x000000277220723e */ /* 0x000fe20004807020 */
[-C--:B------:R-:W-:Y:S01]  /*7300*/  FMUL.FTZ R103, R36, R99.reuse ;  /* 0x0000006324677220 */ /* 0x080fe20000410000 */
[----:B------:R-:W-:Y:S01]  /*7310*/  FMUL.FTZ R99, R34, R99 ;  /* 0x0000006322637220 */ /* 0x000fe20000410000 */
[----:B------:R-:W-:Y:S01]  /*7320*/  HADD2.F32 R39, -RZ, R37.H0_H0 ;  /* 0x20000025ff277230 */ /* 0x000fe20000004100 */
[----:B------:R-:W-:Y:S01]  /*7330*/  F2FP.SATFINITE.E4M3.F32.PACK_AB_MERGE_C R28, R111, R112, R28 ;  /* 0x000000706f1c723e */ /* 0x000fe2000480701c */
[----:B------:R-:W-:Y:S01]  /*7340*/  HADD2.F32 R38, -RZ, R38.H1_H1 ;  /* 0x30000026ff267230 */ /* 0x000fe20000004100 */
[----:B------:R-:W-:Y:S01]  /*7350*/  F2FP.F16.E4M3.UNPACK_B R5, R5.H1 ;  /* 0x00000005ff05723e */ /* 0x000fe200030006ff */
[----:B------:R-:W-:-:S02]  /*7360*/  HADD2.F32 R33, -RZ, R33.H1_H1 ;  /* 0x30000021ff217230 */ /* 0x000fc40000004100 */
[-C--:B------:R-:W-:Y:S01]  /*7370*/  FFMA.FTZ R99, R36, R39.reuse, R99 ;  /* 0x0000002724637223 */ /* 0x080fe20000010063 */
[----:B------:R-:W-:Y:S02]  /*7380*/  HADD2.F32 R36, -RZ, R37.H1_H1 ;  /* 0x30000025ff247230 */ /* 0x000fe40000004100 */
[-C--:B------:R-:W-:Y:S01]  /*7390*/  FMUL.FTZ R98, R35, R38.reuse ;  /* 0x0000002623627220 */ /* 0x080fe20000410000 */
[----:B------:R-:W-:Y:S01]  /*73a0*/  FFMA.FTZ R103, R34, R39, -R103 ;  /* 0x0000002722677223 */ /* 0x000fe20000010867 */
[C---:B------:R-:W-:Y:S01]  /*73b0*/  FMUL.FTZ R38, R33.reuse, R38 ;  /* 0x0000002621267220 */ /* 0x040fe20000410000 */
[----:B------:R-:W-:Y:S01]  /*73c0*/  F2FP.F16.E4M3.UNPACK_B R34, R9.H1 ;  /* 0x00000009ff22723e */ /* 0x000fe200030006ff */
[----:B------:R-:W-:Y:S01]  /*73d0*/  FFMA.FTZ R112, R33, R36, -R98 ;  /* 0x0000002421707223 */ /* 0x000fe20000010862 */
[----:B------:R-:W-:Y:S01]  /*73e0*/  F2FP.F16.E4M3.UNPACK_B R33, R10.H1 ;  /* 0x0000000aff21723e */ /* 0x000fe200030006ff */
[----:B------:R-:W-:Y:S01]  /*73f0*/  FFMA.FTZ R114, R35, R36, R38 ;  /* 0x0000002423727223 */ /* 0x000fe20000010026 */
[----:B------:R-:W-:Y:S01]  /*7400*/  F2FP.F16.E4M3.UNPACK_B R8, R8.H1 ;  /* 0x00000008ff08723e */ /* 0x000fe200030006ff */
[----:B------:R-:W-:Y:S01]  /*7410*/  HADD2.F32 R10, -RZ, R34.H0_H0 ;  /* 0x20000022ff0a7230 */ /* 0x000fe20000004100 */
[----:B------:R-:W-:Y:S01]  /*7420*/  F2FP.F16.E4M3.UNPACK_B R37, R6 ;  /* 0x00000006ff25723e */ /* 0x000fe200020006ff */
[----:B------:R-:W-:Y:S01]  /*7430*/  HADD2.F32 R35, -RZ, R33.H0_H0 ;  /* 0x20000021ff237230 */ /* 0x000fe20000004100 */
[----:B------:R-:W-:Y:S01]  /*7440*/  F2FP.SATFINITE.E4M3.F32.PACK_AB_MERGE_C R30, R115, R30, R117 ;  /* 0x0000001e731e723e */ /* 0x000fe20004807075 */
[----:B------:R-:W-:-:S02]  /*7450*/  HADD2.F32 R9, -RZ, R5.H0_H0 ;  /* 0x20000005ff097230 */ /* 0x000fc40000004100 */
[----:B------:R-:W-:Y:S02]  /*7460*/  HADD2.F32 R34, -RZ, R34.H1_H1 ;  /* 0x30000022ff227230 */ /* 0x000fe40000004100 */
[-C--:B------:R-:W-:Y:S01]  /*7470*/  FMUL.FTZ R38, R10, R35.reuse ;  /* 0x000000230a267220 */ /* 0x080fe20000410000 */
[----:B------:R-:W-:Y:S02]  /*7480*/  HADD2.F32 R36, -RZ, R33.H1_H1 ;  /* 0x30000021ff247230 */ /* 0x000fe40000004100 */
[----:B------:R-:W-:Y:S01]  /*7490*/  FMUL.FTZ R35, R9, R35 ;  /* 0x0000002309237220 */ /* 0x000fe20000410000 */
[--C-:B------:R-:W-:Y:S02]  /*74a0*/  HADD2.F32 R33, -RZ, R8.reuse.H0_H0 ;  /* 0x20000008ff217230 */ /* 0x100fe40000004100 */
[----:B------:R-:W-:Y:S02]  /*74b0*/  HADD2.F32 R5, -RZ, R5.H1_H1 ;  /* 0x30000005ff057230 */ /* 0x000fe40000004100 */
[----:B------:R-:W-:Y:S01]  /*74c0*/  FMUL.FTZ R98, R34, R36 ;  /* 0x0000002422627220 */ /* 0x000fe20000410000 */
[----:B------:R-:W-:-:S02]  /*74d0*/  HADD2.F32 R8, -RZ, R8.H1_H1 ;  /* 0x30000008ff087230 */ /* 0x000fc40000004100 */
[----:B------:R-:W-:Y:S01]  /*74e0*/  FFMA.FTZ R111, R10, R33, R35 ;  /* 0x000000210a6f7223 */ /* 0x000fe20000010023 */
[----:B------:R-:W-:Y:S01]  /*74f0*/  F2FP.F16.E4M3.UNPACK_B R10, R11 ;  /* 0x0000000bff0a723e */ /* 0x000fe200020006ff */
[----:B------:R-:W-:Y:S01]  /*7500*/  FFMA.FTZ R105, R9, R33, -R38 ;  /* 0x0000002109697223 */ /* 0x000fe20000010826 */
[C---:B------:R-:W-:Y:S01]  /*7510*/  FMUL.FTZ R9, R5.reuse, R36 ;  /* 0x0000002405097220 */ /* 0x040fe20000410000 */
[----:B------:R-:W-:Y:S01]  /*7520*/  FFMA.FTZ R116, R5, R8, -R98 ;  /* 0x0000000805747223 */ /* 0x000fe20000010862 */
[-C--:B------:R-:W-:Y:S01]  /*7530*/  F2FP.F16.E4M3.UNPACK_B R5, R7.reuse ;  /* 0x00000007ff05723e */ /* 0x080fe200020006ff */
[----:B------:R-:W-:Y:S01]  /*7540*/  HADD2.F32 R33, -RZ, R10.H0_H0 ;  /* 0x2000000aff217230 */ /* 0x000fe20000004100 */
[----:B------:R-:W-:Y:S01]  /*7550*/  F2FP.F16.E4M3.UNPACK_B R38, R6.H1 ;  /* 0x00000006ff26723e */ /* 0x000fe200030006ff */
[----:B------:R-:W-:Y:S01]  /*7560*/  HADD2.F32 R39, -RZ, R37.H0_H0 ;  /* 0x20000025ff277230 */ /* 0x000fe20000004100 */
[----:B------:R-:W-:Y:S01]  /*7570*/  F2FP.F16.E4M3.UNPACK_B R7, R7.H1 ;  /* 0x00000007ff07723e */ /* 0x000fe200030006ff */
[----:B------:R-:W-:Y:S01]  /*7580*/  FFMA.FTZ R118, R34, R8, R9 ;  /* 0x0000000822767223 */ /* 0x000fe20000010009 */
        /* <DEDUP_REMOVED lines=9> */
[----:B------:R-:W-:Y:S01]  /*7620*/  HADD2.F32 R35, -RZ, R6.H0_H0 ;  /* 0x20000006ff237230 */ /* 0x000fe20000004100 */
[----:B------:R-:W-:Y:S01]  /*7630*/  F2FP.SATFINITE.E4M3.F32.PACK_AB_MERGE_C R105, R116, R105, RZ ;  /* 0x000000697469723e */ /* 0x000fe200048070ff */
[----:B------:R-:W-:Y:S02]  /*7640*/  HADD2.F32 R11, -RZ, R11.H1_H1 ;  /* 0x3000000bff0b7230 */ /* 0x000fe40000004100 */
[----:B------:R-:W-:Y:S01]  /*7650*/  FMUL.FTZ R39, R9, R98 ;  /* 0x0000006209277220 */ /* 0x000fe20000410000 */
[----:B------:R-:W-:Y:S02]  /*7660*/  HADD2.F32 R38, -RZ, R38.H1_H1 ;  /* 0x30000026ff267230 */ /* 0x000fe40000004100 */
[----:B------:R-:W-:Y:S01]  /*7670*/  FFMA.FTZ R113, R8, R35, -R113 ;  /* 0x0000002308717223 */ /* 0x000fe20000010871 */
[----:B------:R-:W-:-:S02]  /*7680*/  HADD2.F32 R7, -RZ, R7.H1_H1 ;  /* 0x30000007ff077230 */ /* 0x000fc40000004100 */
[C---:B------:R-:W-:Y:S01]  /*7690*/  FMUL.FTZ R124, R4.reuse, R98 ;  /* 0x00000062047c7220 */ /* 0x040fe20000410000 */
[----:B------:R-:W-:Y:S02]  /*76a0*/  HADD2.F32 R36, -RZ, R34.H0_H0 ;  /* 0x20000022ff247230 */ /* 0x000fe40000004100 */
[-C--:B------:R-:W-:Y:S01]  /*76b0*/  FMUL.FTZ R8, R11, R38.reuse ;  /* 0x000000260b087220 */ /* 0x080fe20000410000 */
[----:B------:R-:W-:Y:S02]  /*76c0*/  HADD2.F32 R10, -RZ, R10.H1_H1 ;  /* 0x3000000aff0a7230 */ /* 0x000fe40000004100 */
[----:B------:R-:W-:Y:S01]  /*76d0*/  FMUL.FTZ R38, R7, R38 ;  /* 0x0000002607267220 */ /* 0x000fe20000410000 */
[----:B------:R-:W-:Y:S02]  /*76e0*/  HADD2.F32 R37, -RZ, R37.H1_H1 ;  /* 0x30000025ff257230 */ /* 0x000fe40000004100 */
[----:B------:R-:W-:Y:S01]  /*76f0*/  FFMA.FTZ R39, R4, R36, R39 ;  /* 0x0000002404277223 */ /* 0x000fe20000010027 */
[----:B------:R-:W-:-:S02]  /*7700*/  HADD2.F32 R34, -RZ, R34.H1_H1 ;  /* 0x30000022ff227230 */ /* 0x000fc40000004100 */
[----:B------:R-:W-:Y:S01]  /*7710*/  FFMA.FTZ R124, R9, R36, -R124 ;  /* 0x00000024097c7223 */ /* 0x000fe2000001087c */
[----:B------:R-:W-:Y:S02]  /*7720*/  HADD2.F32 R5, -RZ, R5.H1_H1 ;  /* 0x30000005ff057230 */ /* 0x000fe40000004100 */
[CC--:B------:R-:W-:Y:S01]  /*7730*/  FMUL.FTZ R4, R10.reuse, R37.reuse ;  /* 0x000000250a047220 */ /* 0x0c0fe20000410000 */
[----:B------:R-:W-:Y:S02]  /*7740*/  HADD2.F32 R6, -RZ, R6.H1_H1 ;  /* 0x30000006ff067230 */ /* 0x000fe40000004100 */
[-C--:B------:R-:W-:Y:S01]  /*7750*/  FFMA.FTZ R7, R7, R34.reuse, -R8 ;  /* 0x0000002207077223 */ /* 0x080fe20000010808 */
[----:B------:R-:W-:Y:S01]  /*7760*/  FFMA.FTZ R38, R11, R34, R38 ;  /* 0x000000220b267223 */ /* 0x000fe20000010026 */
[----:B------:R-:W-:Y:S01]  /*7770*/  FMUL.FTZ R37, R5, R37 ;  /* 0x0000002505257220 */ /* 0x000fe20000410000 */
[----:B------:R-:W-:Y:S01]  /*7780*/  FFMA.FTZ R122, R33, R35, R122 ;  /* 0x00000023217a7223 */ /* 0x000fe2000001007a */
[----:B------:R-:W-:Y:S01]  /*7790*/  FFMA.FTZ R4, R5, R6, -R4 ;  /* 0x0000000605047223 */ /* 0x000fe20000010804 */
[----:B------:R-:W-:Y:S01]  /*77a0*/  F2FP.SATFINITE.E4M3.F32.PACK_AB_MERGE_C R7, R7, R124, RZ ;  /* 0x0000007c0707723e */ /* 0x000fe200048070ff */
[----:B------:R-:W-:Y:S01]  /*77b0*/  FFMA.FTZ R37, R10, R6, R37 ;  /* 0x000000060a257223 */ /* 0x000fe20000010025 */
[----:B------:R-:W-:Y:S01]  /*77c0*/  F2FP.SATFINITE.E4M3.F32.PACK_AB_MERGE_C R111, R118, R111, RZ ;  /* 0x0000006f766f723e */ /* 0x000fe200048070ff */
[----:B------:R-:W-:Y:S01]  /*77d0*/  IMAD.MOV.U32 R8, RZ, RZ, R31 ;  /* 0x000000ffff087224 */ /* 0x000fe200078e001f */
[----:B------:R-:W-:Y:S01]  /*77e0*/  F2FP.SATFINITE.E4M3.F32.PACK_AB_MERGE_C R38, R38, R39, RZ ;  /* 0x000000272626723e */ /* 0x000fe200048070ff */
[----:B------:R-:W-:Y:S01]  /*77f0*/  IMAD.MOV.U32 R10, RZ, RZ, R28 ;  /* 0x000000ffff0a7224 */ /* 0x000fe200078e001c */
[----:B------:R-:W-:Y:S01]  /*7800*/  F2FP.SATFINITE.E4M3.F32.PACK_AB_MERGE_C R7, R4, R113, R7 ;  /* 0x000000710407723e */ /* 0x000fe20004807007 */
[----:B------:R-:W-:Y:S01]  /*7810*/  IMAD.MOV.U32 R4, RZ, RZ, R32 ;  /* 0x000000ffff047224 */ /* 0x000fe200078e0020 */
[----:B------:R-:W-:-:S02]  /*7820*/  F2FP.SATFINITE.E4M3.F32.PACK_AB_MERGE_C R5, R112, R103, R105 ;  /* 0x000000677005723e */ /* 0x000fc40004807069 */
[----:B------:R-:W-:Y:S02]  /*7830*/  F2FP.SATFINITE.E4M3.F32.PACK_AB_MERGE_C R9, R114, R99, R111 ;  /* 0x000000637209723e */ /* 0x000fe4000480706f */
[----:B------:R-:W-:Y:S02]  /*7840*/  F2FP.SATFINITE.E4M3.F32.PACK_AB_MERGE_C R11, R37, R122, R38 ;  /* 0x0000007a250b723e */ /* 0x000fe40004807026 */
[----:B------:R-:W-:-:S07]  /*7850*/  MOV R6, R30 ;  /* 0x0000001e00067202 */ /* 0x000fce0000000f00 */
.L_x_580:
[----:B------:R-:W-:Y:S05]  /*7860*/  BSYNC B2 ;  /* 0x0000000000027941 */ /* 0x000fea0003800000 */
.L_x_579:
[----:B------:R-:W-:Y:S01]  /*7870*/  ISETP.GE.AND P3, PT, R15, R104, PT ;  /* 0x000000680f00720c */ /* 0x000fe20003f66270 */
[----:B0-----:R0:W-:-:S12]  /*7880*/  ST.E.128 desc[UR60][R12.64], R4 ;  /* 0x000000040c007985 */ /* 0x0011d8000c101d3c */
[----:B------:R-:W-:-:S04]  /*7890*/  @!P3 IADD3 R14, P4, R15, R14, RZ ;  /* 0x0000000e0f0eb210 */ /* 0x000fc80007f9e0ff */
[----:B------:R-:W-:-:S05]  /*78a0*/  @!P3 LEA.HI.X.SX32 R15, R15, R29, 0x1, P4 ;  /* 0x0000001d0f0fb211 */ /* 0x000fca00020f0eff */
[----:B------:R0:W-:Y:S04]  /*78b0*/  @!P3 ST.E.128 desc[UR60][R14.64], R8 ;  /* 0x000000080e00b985 */ /* 0x0001e8000c101d3c */
.L_x_578:
[----:B------:R-:W-:Y:S05]  /*78c0*/  BSYNC B1 ;  /* 0x0000000000017941 */ /* 0x000fea0003800000 */
.L_x_577:
[----:B------:R-:W-:-:S03]  /*78d0*/  UMOV UR4, 0xffffffff ;  /* 0xffffffff00047882 */ /* 0x000fc60000000000 */
[----:B------:R-:W-:Y:S05]  /*78e0*/  BRA.DIV UR4, `(.L_x_581) ;  /* 0x00000176046c7947 */ /* 0x000fea000b800000 */
[----:B0-----:R0:W0:Y:S04]  /*78f0*/  SHFL.IDX PT, R29, R102, 0x2, 0x1c1f ;  /* 0x005c1f00661d7f89 */ /* 0x00102800000e0000 */
[----:B------:R0:W0:Y:S02]  /*7900*/  SHFL.IDX PT, R14, R101, 0x2, 0x1c1f ;  /* 0x005c1f00650e7f89 */ /* 0x00002400000e0000 */
.L_x_843:
[----:B------:R-:W-:-:S13]  /*7910*/  ISETP.GE.OR P3, PT, R227, R97, P1 ;  /* 0x00000061e300720c */ /* 0x000fda0000f66670 */
[----:B------:R-:W-:Y:S05]  /*7920*/  @P3 BRA `(.L_x_561) ;  /* 0x0000001400103947 */ /* 0x000fea0003800000 */
[----:B------:R-:W-:Y:S01]  /*7930*/  SEL R110, R71, R110, !P0 ;  /* 0x0000006e476e7207 */ /* 0x000fe20004000000 */
[----:B------:R-:W-:Y:S01]  /*7940*/  BSSY B1, `(.L_x_582) ;  /* 0x00000e5000017945 */ /* 0x000fe20003800000 */
[----:B0-----:R-:W-:Y:S02]  /*7950*/  IADD3 R12, P3, R62, R14, RZ ;  /* 0x0000000e3e0c7210 */ /* 0x001fe40007f7e0ff */
[----:B------:R-:W-:-:S03]  /*7960*/  SHF.R.S32.HI R5, RZ, 0x1f, R110 ;  /* 0x0000001fff057819 */ /* 0x000fc6000001146e */
[----:B------:R-:W-:Y:S01]  /*7970*/  IMAD.X R13, R29, 0x1, R60, P3 ;  /* 0x000000011d0d7824 */ /* 0x000fe200018e063c */
[----:B------:R-:W-:-:S04]  /*7980*/  LEA.HI R110, R5, R110, RZ, 0x5 ;  /* 0x0000006e056e7211 */ /* 0x000fc800078f28ff */
[----:B------:R-:W-:-:S05]  /*7990*/  LEA.HI.SX32 R15, R110, R63, 0x1b ;  /* 0x0000003f6e0f7211 */ /* 0x000fca00078fdaff */
[----:B------:R-:W-:-:S05]  /*79a0*/  IMAD.SHL.U32 R15, R15, 0x10, RZ ;  /* 0x000000100f0f7824 */ /* 0x000fca00078e00ff */
[----:B------:R-:W-:-:S04]  /*79b0*/  LOP3.LUT R4, R201, 0x70, R15, 0xf8, !PT ;  /* 0x00000070c9047812 */ /* 0x000fc800078ef80f */
[----:B------:R-:W-:-:S05]  /*79c0*/  LOP3.LUT R5, R4, R77, RZ, 0x3c, !PT ;  /* 0x0000004d04057212 */ /* 0x000fca00078e3cff */
[----:B------:R-:W-:Y:S02]  /*79d0*/  IMAD.IADD R7, R206, 0x1, R5 ;  /* 0x00000001ce077824 */ /* 0x000fe400078e0205 */
[C---:B------:R-:W-:Y:S02]  /*79e0*/  IMAD R5, R192.reuse, 0x5000, R0 ;  /* 0x00005000c0057824 */ /* 0x040fe400078e0200 */
[----:B------:R-:W-:-:S03]  /*79f0*/  IMAD R7, R192, 0x5000, R7 ;  /* 0x00005000c0077824 */ /* 0x000fc600078e0207 */
[C---:B------:R-:W-:Y:S01]  /*7a00*/  IADD3 R5, R18.reuse, R5, RZ ;  /* 0x0000000512057210 */ /* 0x040fe20007ffe0ff */
[----:B------:R-:W-:-:S05]  /*7a10*/  IMAD.IADD R8, R18, 0x1, R7 ;  /* 0x0000000112087824 */ /* 0x000fca00078e0207 */
[----:B------:R-:W0:Y:S04]  /*7a20*/  LDS.128 R4, [R5+0x18400] ;  /* 0x0184000005047984 */ /* 0x000e280000000c00 */
[----:B------:R-:W0:Y:S01]  /*7a30*/  LDS.128 R8, [R8+0x18400] ;  /* 0x0184000008087984 */ /* 0x000e220000000c00 */
[----:B------:R-:W-:Y:S05]  /*7a40*/  @P2 BRA `(.L_x_583) ;  /* 0x0000000c00502947 */ /* 0x000fea0003800000 */
[----:B------:R-:W-:Y:S01]  /*7a50*/  SHF.R.U32.HI R31, RZ, 0x8, R41 ;  /* 0x00000008ff1f7819 */ /* 0x000fe20000011629 */
[----:B0-----:R-:W-:Y:S01]  /*7a60*/  IMAD.MOV.U32 R33, RZ, RZ, R8 ;  /* 0x000000ffff217224 */ /* 0x001fe200078e0008 */
[----:B------:R-:W-:Y:S01]  /*7a70*/  LOP3.LUT R30, R41, 0xff0000ff, RZ, 0xc0, !PT ;  /* 0xff0000ff291e7812 */ /* 0x000fe200078ec0ff */
[----:B------:R-:W-:Y:S01]  /*7a80*/  IMAD.MOV.U32 R28, RZ, RZ, R4 ;  /* 0x000000ffff1c7224 */ /* 0x000fe200078e0004 */
[----:B------:R-:W-:Y:S01]  /*7a90*/  SHF.R.U32.HI R39, RZ, 0x8, R47 ;  /* 0x00000008ff277819 */ /* 0x000fe2000001162f */
[----:B------:R-:W-:Y:S01]  /*7aa0*/  IMAD.SHL.U32 R31, R31, 0x100, RZ ;  /* 0x000001001f1f7824 */ /* 0x000fe200078e00ff */
[----:B------:R-:W-:Y:S01]  /*7ab0*/  SHF.R.U32.HI R44, RZ, 0x10, R41 ;  /* 0x00000010ff2c7819 */ /* 0x000fe20000011629 */
[----:B------:R-:W-:Y:S01]  /*7ac0*/  IMAD.MOV.U32 R36, RZ, RZ, R10 ;  /* 0x000000ffff247224 */ /* 0x000fe200078e000a */
[----:B------:R-:W-:Y:S01]  /*7ad0*/  SHF.R.U32.HI R35, RZ, 0x8, R43 ;  /* 0x00000008ff237819 */ /* 0x000fe2000001162b */
[----:B------:R-:W-:Y:S01]  /*7ae0*/  IMAD.SHL.U32 R39, R39, 0x100, RZ ;  /* 0x0000010027277824 */ /* 0x000fe200078e00ff */
[----:B------:R-:W-:-:S02]  /*7af0*/  SHF.R.U32.HI R40, RZ, 0x8, R45 ;  /* 0x00000008ff287819 */ /* 0x000fc4000001162d */
[----:B------:R-:W-:Y:S01]  /*7b00*/  LOP3.LUT R8, R30, 0xff00, R31, 0xf8, !PT ;  /* 0x0000ff001e087812 */ /* 0x000fe200078ef81f */
[----:B------:R-:W-:Y:S01]  /*7b10*/  IMAD.SHL.U32 R35, R35, 0x100, RZ ;  /* 0x0000010023237824 */ /* 0x000fe200078e00ff */
[----:B------:R-:W-:Y:S02]  /*7b20*/  SHF.R.U32.HI R42, RZ, 0x10, R43 ;  /* 0x00000010ff2a7819 */ /* 0x000fe4000001162b */
[----:B------:R-:W-:Y:S02]  /*7b30*/  SHF.L.U32 R31, R44, 0x10, RZ ;  /* 0x000000102c1f7819 */ /* 0x000fe400000006ff */
[----:B------:R-:W-:Y:S02]  /*7b40*/  LOP3.LUT R38, R47, 0xff0000ff, RZ, 0xc0, !PT ;  /* 0xff0000ff2f267812 */ /* 0x000fe400078ec0ff */
[----:B------:R-:W-:Y:S02]  /*7b50*/  LOP3.LUT R34, R43, 0xff0000ff, RZ, 0xc0, !PT ;  /* 0xff0000ff2b227812 */ /* 0x000fe400078ec0ff */
[----:B------:R-:W-:Y:S01]  /*7b60*/  MOV R32, R6 ;  /* 0x0000000600207202 */ /* 0x000fe20000000f00 */
[----:B------:R-:W-:Y:S01]  /*7b70*/  IMAD.SHL.U32 R6, R40, 0x100, RZ ;  /* 0x0000010028067824 */ /* 0x000fe200078e00ff */
[----:B------:R-:W-:Y:S01]  /*7b80*/  LOP3.LUT R8, R8, 0xff0000, R31, 0xf8, !PT ;  /* 0x00ff000008087812 */ /* 0x000fe200078ef81f */
[----:B------:R-:W-:Y:S01]  /*7b90*/  IMAD.U32 R31, R42, 0x10000, RZ ;  /* 0x000100002a1f7824 */ /* 0x000fe200078e00ff */
[----:B------:R-:W-:-:S02]  /*7ba0*/  LOP3.LUT R37, R45, 0xff0000ff, RZ, 0xc0, !PT ;  /* 0xff0000ff2d257812 */ /* 0x000fc400078ec0ff */
[----:B------:R-:W-:Y:S02]  /*7bb0*/  LOP3.LUT R40, R38, 0xff00, R39, 0xf8, !PT ;  /* 0x0000ff0026287812 */ /* 0x000fe400078ef827 */
[----:B------:R-:W-:Y:S02]  /*7bc0*/  LOP3.LUT R4, R34, 0xff00, R35, 0xf8, !PT ;  /* 0x0000ff0022047812 */ /* 0x000fe400078ef823 */
[----:B------:R-:W-:Y:S02]  /*7bd0*/  F2FP.F16.E4M3.UNPACK_B R39, R106.H1 ;  /* 0x0000006aff27723e */ /* 0x000fe400030006ff */
[----:B------:R-:W-:Y:S02]  /*7be0*/  F2FP.F16.E4M3.UNPACK_B R30, R28.H1 ;  /* 0x0000001cff1e723e */ /* 0x000fe400030006ff */
[----:B------:R-:W-:Y:S02]  /*7bf0*/  F2FP.F16.E4M3.UNPACK_B R34, R33.H1 ;  /* 0x00000021ff22723e */ /* 0x000fe400030006ff */
[----:B------:R-:W-:Y:S01]  /*7c00*/  LOP3.LUT R10, R37, 0xff00, R6, 0xf8, !PT ;  /* 0x0000ff00250a7812 */ /* 0x000fe200078ef806 */
[----:B------:R-:W-:Y:S01]  /*7c10*/  HADD2.F32 R6, -RZ, R39.H0_H0 ;  /* 0x20000027ff067230 */ /* 0x000fe20000004100 */
[----:B------:R-:W-:Y:S01]  /*7c20*/  SHF.R.U32.HI R41, RZ, 0x10, R45 ;  /* 0x00000010ff297819 */ /* 0x000fe2000001162d */
[----:B------:R-:W-:Y:S01]  /*7c30*/  HADD2.F32 R35, -RZ, R34.H0_H0 ;  /* 0x20000022ff237230 */ /* 0x000fe20000004100 */
[----:B------:R-:W-:-:S02]  /*7c40*/  SHF.R.U32.HI R43, RZ, 0x10, R47 ;  /* 0x00000010ff2b7819 */ /* 0x000fc4000001162f */
[----:B------:R-:W-:Y:S01]  /*7c50*/  LOP3.LUT R4, R4, 0xff0000, R31, 0xf8, !PT ;  /* 0x00ff000004047812 */ /* 0x000fe200078ef81f */
[----:B------:R-:W-:Y:S01]  /*7c60*/  HADD2.F32 R31, -RZ, R30.H0_H0 ;  /* 0x2000001eff1f7230 */ /* 0x000fe20000004100 */
[----:B------:R-:W-:Y:S01]  /*7c70*/  F2FP.F16.E4M3.UNPACK_B R37, R109.H1 ;  /* 0x0000006dff25723e */ /* 0x000fe200030006ff */
[----:B------:R-:W-:Y:S02]  /*7c80*/  IMAD.U32 R41, R41, 0x10000, RZ ;  /* 0x0001000029297824 */ /* 0x000fe400078e00ff */
[-C--:B------:R-:W-:Y:S01]  /*7c90*/  FMUL.FTZ R42, R35, R6.reuse ;  /* 0x00000006232a7220 */ /* 0x080fe20000410000 */
[----:B------:R-:W-:Y:S02]  /*7ca0*/  IMAD.U32 R43, R43, 0x10000, RZ ;  /* 0x000100002b2b7824 */ /* 0x000fe400078e00ff */
[----:B------:R-:W-:Y:S01]  /*7cb0*/  FMUL.FTZ R44, R31, R6 ;  /* 0x000000061f2c7220 */ /* 0x000fe20000410000 */
[----:B------:R-:W-:Y:S01]  /*7cc0*/  HADD2.F32 R38, -RZ, R37.H0_H0 ;  /* 0x20000025ff267230 */ /* 0x000fe20000004100 */
[----:B------:R-:W-:-:S02]  /*7cd0*/  LOP3.LUT R10, R10, 0xff0000, R41, 0xf8, !PT ;  /* 0x00ff00000a0a7812 */ /* 0x000fc400078ef829 */
[----:B------:R-:W-:Y:S01]  /*7ce0*/  LOP3.LUT R6, R40, 0xff0000, R43, 0xf8, !PT ;  /* 0x00ff000028067812 */ /* 0x000fe200078ef82b */
[----:B------:R-:W-:Y:S02]  /*7cf0*/  HADD2.F32 R40, -RZ, R39.H1_H1 ;  /* 0x30000027ff287230 */ /* 0x000fe40000004100 */
[-C--:B------:R-:W-:Y:S01]  /*7d00*/  FFMA.FTZ R44, R35, R38.reuse, R44 ;  /* 0x00000026232c7223 */ /* 0x080fe2000001002c */
[----:B------:R-:W-:Y:S01]  /*7d10*/  FFMA.FTZ R41, R31, R38, -R42 ;  /* 0x000000261f297223 */ /* 0x000fe2000001082a */
[----:B------:R-:W-:Y:S01]  /*7d20*/  HADD2.F32 R35, -RZ, R34.H1_H1 ;  /* 0x30000022ff237230 */ /* 0x000fe20000004100 */
[----:B------:R-:W-:Y:S01]  /*7d30*/  F2FP.F16.E4M3.UNPACK_B R106, R106 ;  /* 0x0000006aff6a723e */ /* 0x000fe200020006ff */
[----:B------:R-:W-:Y:S01]  /*7d40*/  HADD2.F32 R31, -RZ, R30.H1_H1 ;  /* 0x3000001eff1f7230 */ /* 0x000fe20000004100 */
[----:B------:R-:W-:Y:S01]  /*7d50*/  F2FP.F16.E4M3.UNPACK_B R33, R33 ;  /* 0x00000021ff21723e */ /* 0x000fe200020006ff */
[----:B------:R-:W-:Y:S01]  /*7d60*/  HADD2.F32 R38, -RZ, R37.H1_H1 ;  /* 0x30000025ff267230 */ /* 0x000fe20000004100 */
[----:B------:R-:W-:Y:S01]  /*7d70*/  F2FP.F16.E4M3.UNPACK_B R28, R28 ;  /* 0x0000001cff1c723e */ /* 0x000fe200020006ff */
[----:B------:R-:W-:Y:S01]  /*7d80*/  FMUL.FTZ R42, R35, R40 ;  /* 0x00000028232a7220 */ /* 0x000fe20000410000 */
[----:B------:R-:W-:Y:S01]  /*7d90*/  F2FP.F16.E4M3.UNPACK_B R109, R109 ;  /* 0x0000006dff6d723e */ /* 0x000fe200020006ff */
[----:B------:R-:W-:-:S02]  /*7da0*/  HADD2.F32 R37, -RZ, R106.H0_H0 ;  /* 0x2000006aff257230 */ /* 0x000fc40000004100 */
[C---:B------:R-:W-:Y:S01]  /*7db0*/  FMUL.FTZ R40, R31.reuse, R40 ;  /* 0x000000281f287220 */ /* 0x040fe20000410000 */
[----:B------:R-:W-:Y:S02]  /*7dc0*/  HADD2.F32 R34, -RZ, R33.H0_H0 ;  /* 0x20000021ff227230 */ /* 0x000fe40000004100 */
[-C--:B------:R-:W-:Y:S01]  /*7dd0*/  FFMA.FTZ R46, R31, R38.reuse, -R42 ;  /* 0x000000261f2e7223 */ /* 0x080fe2000001082a */
[----:B------:R-:W-:Y:S02]  /*7de0*/  HADD2.F32 R30, -RZ, R28.H0_H0 ;  /* 0x2000001cff1e7230 */ /* 0x000fe40000004100 */
[----:B------:R-:W-:Y:S01]  /*7df0*/  FFMA.FTZ R43, R35, R38, R40 ;  /* 0x00000026232b7223 */ /* 0x000fe20000010028 */
[----:B------:R-:W-:Y:S02]  /*7e00*/  HADD2.F32 R31, -RZ, R109.H0_H0 ;  /* 0x2000006dff1f7230 */ /* 0x000fe40000004100 */
        /* <DEDUP_REMOVED lines=8> */
[-C--:B------:R-:W-:Y:S01]  /*7e90*/  FMUL.FTZ R35, R33, R106.reuse ;  /* 0x0000006a21237220 */ /* 0x080fe20000410000 */
        /* <DEDUP_REMOVED lines=11> */
[--C-:B------:R-:W-:Y:S02]  /*7f50*/  HADD2.F32 R30, -RZ, R28.reuse.H0_H0 ;  /* 0x2000001cff1e7230 */ /* 0x100fe40000004100 */
[----:B------:R-:W-:Y:S01]  /*7f60*/  FMUL.FTZ R45, R34, R37 ;  /* 0x00000025222d7220 */ /* 0x000fe20000410000 */
[----:B------:R-:W-:Y:S01]  /*7f70*/  HADD2.F32 R33, -RZ, R35.H0_H0 ;  /* 0x20000023ff217230 */ /* 0x000fe20000004100 */
[----:B------:R-:W-:Y:S01]  /*7f80*/  F2FP.F16.E4M3.UNPACK_B R32, R32 ;  /* 0x00000020ff20723e */ /* 0x000fe200020006ff */
[----:B------:R-:W-:Y:S01]  /*7f90*/  HADD2.F32 R31, -RZ, R31.H1_H1 ;  /* 0x3000001fff1f7230 */ /* 0x000fe20000004100 */
[----:B------:R-:W-:Y:S01]  /*7fa0*/  F2FP.F16.E4M3.UNPACK_B R36, R36 ;  /* 0x00000024ff24723e */ /* 0x000fe200020006ff */
[----:B------:R-:W-:-:S02]  /*7fb0*/  HADD2.F32 R28, -RZ, R28.H1_H1 ;  /* 0x3000001cff1c7230 */ /* 0x000fc40000004100 */
[C---:B------:R-:W-:Y:S01]  /*7fc0*/  FFMA.FTZ R98, R30.reuse, R33, -R45 ;  /* 0x000000211e627223 */ /* 0x040fe2000001082d */
[----:B------:R-:W-:Y:S02]  /*7fd0*/  HADD2.F32 R35, -RZ, R35.H1_H1 ;  /* 0x30000023ff237230 */ /* 0x000fe40000004100 */
[CC--:B------:R-:W-:Y:S01]  /*7fe0*/  FMUL.FTZ R45, R31.reuse, R38.reuse ;  /* 0x000000261f2d7220 */ /* 0x0c0fe20000410000 */
[----:B------:R-:W-:Y:S01]  /*7ff0*/  FMUL.FTZ R37, R30, R37 ;  /* 0x000000251e257220 */ /* 0x000fe20000410000 */
[C---:B------:R-:W-:Y:S01]  /*8000*/  FMUL.FTZ R38, R28.reuse, R38 ;  /* 0x000000261c267220 */ /* 0x040fe20000410000 */
[----:B------:R-:W-:Y:S01]  /*8010*/  F2FP.F16.E4M3.UNPACK_B R108, R108 ;  /* 0x0000006cff6c723e */ /* 0x000fe200020006ff */
[-C--:B------:R-:W-:Y:S01]  /*8020*/  FFMA.FTZ R99, R28, R35.reuse, -R45 ;  /* 0x000000231c637223 */ /* 0x080fe2000001082d */
[----:B------:R-:W-:Y:S02]  /*8030*/  HADD2.F32 R28, -RZ, R32.H0_H0 ;  /* 0x20000020ff1c7230 */ /* 0x000fe40000004100 */
[----:B----4-:R-:W-:Y:S01]  /*8040*/  FFMA.FTZ R101, R31, R35, R38 ;  /* 0x000000231f657223 */ /* 0x010fe20000010026 */
[----:B------:R-:W-:-:S02]  /*8050*/  HADD2.F32 R35, -RZ, R107.H0_H0 ;  /* 0x2000006bff237230 */ /* 0x000fc40000004100 */
[----:B------:R-:W-:Y:S01]  /*8060*/  FFMA.FTZ R34, R34, R33, R37 ;  /* 0x0000002122227223 */ /* 0x000fe20000010025 */
[--C-:B------:R-:W-:Y:S01]  /*8070*/  HADD2.F32 R30, -RZ, R36.reuse.H0_H0 ;  /* 0x20000024ff1e7230 */ /* 0x100fe20000004100 */
[----:B------:R-:W-:Y:S01]  /*8080*/  F2FP.SATFINITE.E4M3.F32.PACK_AB_MERGE_C R99, R99, R98, RZ ;  /* 0x000000626363723e */ /* 0x000fe200048070ff */
[----:B------:R-:W-:Y:S02]  /*8090*/  HADD2.F32 R107, -RZ, R107.H1_H1 ;  /* 0x3000006bff6b7230 */ /* 0x000fe40000004100 */
[-C--:B------:R-:W-:Y:S01]  /*80a0*/  FMUL.FTZ R45, R28, R35.reuse ;  /* 0x000000231c2d7220 */ /* 0x080fe20000410000 */
[----:B------:R-:W-:Y:S02]  /*80b0*/  HADD2.F32 R36, -RZ, R36.H1_H1 ;  /* 0x30000024ff247230 */ /* 0x000fe40000004100 */
[----:B------:R-:W-:Y:S01]  /*80c0*/  FMUL.FTZ R37, R30, R35 ;  /* 0x000000231e257220 */ /* 0x000fe20000410000 */
[----:B------:R-:W-:Y:S01]  /*80d0*/  HADD2.F32 R31, -RZ, R108.H0_H0 ;  /* 0x2000006cff1f7230 */ /* 0x000fe20000004100 */
[----:B------:R-:W-:Y:S01]  /*80e0*/  F2FP.SATFINITE.E4M3.F32.PACK_AB_MERGE_C R101, R101, R34, RZ ;  /* 0x000000226565723e */ /* 0x000fe200048070ff */
[----:B------:R-:W-:-:S02]  /*80f0*/  HADD2.F32 R32, -RZ, R32.H1_H1 ;  /* 0x30000020ff207230 */ /* 0x000fc40000004100 */
[----:B------:R-:W-:Y:S01]  /*8100*/  FMUL.FTZ R47, R36, R107 ;  /* 0x0000006b242f7220 */ /* 0x000fe20000410000 */
[----:B------:R-:W-:Y:S02]  /*8110*/  HADD2.F32 R33, -RZ, R108.H1_H1 ;  /* 0x3000006cff217230 */ /* 0x000fe40000004100 */
[-C--:B------:R-:W-:Y:S01]  /*8120*/  FFMA.FTZ R35, R28, R31.reuse, -R37 ;  /* 0x0000001f1c237223 */ /* 0x080fe20000010825 */
[----:B------:R-:W-:Y:S01]  /*8130*/  FFMA.FTZ R45, R30, R31, R45 ;  /* 0x0000001f1e2d7223 */ /* 0x000fe2000001002d */
[C---:B------:R-:W-:Y:S01]  /*8140*/  FMUL.FTZ R107, R32.reuse, R107 ;  /* 0x0000006b206b7220 */ /* 0x040fe20000410000 */
[----:B------:R-:W-:Y:S01]  /*8150*/  F2FP.F16.E4M3.UNPACK_B R31, R9 ;  /* 0x00000009ff1f723e */ /* 0x000fe200020006ff */
[-C--:B------:R-:W-:Y:S01]  /*8160*/  FFMA.FTZ R30, R32, R33.reuse, -R47 ;  /* 0x00000021201e7223 */ /* 0x080fe2000001082f */
[----:B------:R-:W-:Y:S01]  /*8170*/  F2FP.F16.E4M3.UNPACK_B R34, R10 ;  /* 0x0000000aff22723e */ /* 0x000fe200020006ff */
[----:B------:R-:W-:Y:S01]  /*8180*/  FFMA.FTZ R36, R36, R33, R107 ;  /* 0x0000002124247223 */ /* 0x000fe2000001006b */
[----:B------:R-:W-:Y:S01]  /*8190*/  F2FP.F16.E4M3.UNPACK_B R28, R5 ;  /* 0x00000005ff1c723e */ /* 0x000fe200020006ff */
[--C-:B------:R-:W-:Y:S01]  /*81a0*/  HADD2.F32 R32, -RZ, R31.reuse.H0_H0 ;  /* 0x2000001fff207230 */ /* 0x100fe20000004100 */
[----:B------:R-:W-:Y:S01]  /*81b0*/  F2FP.SATFINITE.E4M3.F32.PACK_AB_MERGE_C R41, R46, R41, RZ ;  /* 0x000000292e29723e */ /* 0x000fe200048070ff */
        /* <DEDUP_REMOVED lines=8> */
[----:B------:R-:W-:Y:S02]  /*8240*/  HADD2.F32 R34, -RZ, R34.H1_H1 ;  /* 0x30000022ff227230 */ /* 0x000fe40000004100 */
[C---:B------:R-:W-:Y:S01]  /*8250*/  FMUL.FTZ R37, R30.reuse, R37 ;  /* 0x000000251e257220 */ /* 0x040fe20000410000 */
[----:B------:R-:W-:Y:S02]  /*8260*/  HADD2.F32 R28, -RZ, R28.H1_H1 ;  /* 0x3000001cff1c7230 */ /* 0x000fe40000004100 */
[-C--:B------:R-:W-:Y:S01]  /*8270*/  FFMA.FTZ R39, R30, R35.reuse, -R39 ;  /* 0x000000231e277223 */ /* 0x080fe20000010827 */
[----:B------:R-:W-:Y:S02]  /*8280*/  HADD2.F32 R33, -RZ, R33.H1_H1 ;  /* 0x30000021ff217230 */ /* 0x000fe40000004100 */
[----:B------:R-:W-:Y:S01]  /*8290*/  FFMA.FTZ R37, R32, R35, R37 ;  /* 0x0000002320257223 */ /* 0x000fe20000010025 */
[----:B------:R-:W-:Y:S01]  /*82a0*/  FMUL.FTZ R35, R31, R34 ;  /* 0x000000221f237220 */ /* 0x000fe20000410000 */
[----:B------:R-:W-:Y:S01]  /*82b0*/  F2FP.SATFINITE.E4M3.F32.PACK_AB_MERGE_C R43, R43, R44, RZ ;  /* 0x0000002c2b2b723e */ /* 0x000fe200048070ff */
[C---:B------:R-:W-:Y:S01]  /*82c0*/  FMUL.FTZ R34, R28.reuse, R34 ;  /* 0x000000221c227220 */ /* 0x040fe20000410000 */
[----:B------:R-:W-:Y:S01]  /*82d0*/  F2FP.F16.E4M3.UNPACK_B R30, R9.H1 ;  /* 0x00000009ff1e723e */ /* 0x000fe200030006ff */
[----:B------:R-:W-:Y:S01]  /*82e0*/  FFMA.FTZ R38, R28, R33, -R35 ;  /* 0x000000211c267223 */ /* 0x000fe20000010823 */
[----:B------:R-:W-:-:S02]  /*82f0*/  F2FP.F16.E4M3.UNPACK_B R28, R10.H1 ;  /* 0x0000000aff1c723e */ /* 0x000fc400030006ff */
[----:B------:R-:W-:Y:S01]  /*8300*/  F2FP.F16.E4M3.UNPACK_B R5, R5.H1 ;  /* 0x00000005ff05723e */ /* 0x000fe200030006ff */
[----:B------:R-:W-:Y:S01]  /*8310*/  HADD2.F32 R10, -RZ, R30.H0_H0 ;  /* 0x2000001eff0a7230 */ /* 0x000fe20000004100 */
[----:B------:R-:W-:Y:S01]  /*8320*/  F2FP.SATFINITE.E4M3.F32.PACK_AB_MERGE_C R109, R109, R40, R43 ;  /* 0x000000286d6d723e */ /* 0x000fe2000480702b */
[----:B------:R-:W-:Y:S01]  /*8330*/  FFMA.FTZ R40, R31, R33, R34 ;  /* 0x000000211f287223 */ /* 0x000fe20000010022 */
[----:B------:R-:W-:Y:S01]  /*8340*/  F2FP.F16.E4M3.UNPACK_B R8, R8.H1 ;  /* 0x00000008ff08723e */ /* 0x000fe200030006ff */
[----:B------:R-:W-:Y:S01]  /*8350*/  HADD2.F32 R31, -RZ, R28.H0_H0 ;  /* 0x2000001cff1f7230 */ /* 0x000fe20000004100 */
[----:B------:R-:W-:Y:S01]  /*8360*/  F2FP.SATFINITE.E4M3.F32.PACK_AB_MERGE_C R101, R36, R45, R101 ;  /* 0x0000002d2465723e */ /* 0x000fe20004807065 */
[----:B------:R-:W-:Y:S01]  /*8370*/  HADD2.F32 R9, -RZ, R5.H0_H0 ;  /* 0x20000005ff097230 */ /* 0x000fe20000004100 */
[----:B------:R-:W-:Y:S01]  /*8380*/  F2FP.F16.E4M3.UNPACK_B R33, R6 ;  /* 0x00000006ff21723e */ /* 0x000fe200020006ff */
[----:B------:R-:W-:Y:S02]  /*8390*/  HADD2.F32 R30, -RZ, R30.H1_H1 ;  /* 0x3000001eff1e7230 */ /* 0x000fe40000004100 */
[----:B------:R-:W-:Y:S01]  /*83a0*/  FMUL.FTZ R34, R10, R31 ;  /* 0x0000001f0a227220 */ /* 0x000fe20000410000 */
[----:B------:R-:W-:-:S02]  /*83b0*/  HADD2.F32 R32, -RZ, R28.H1_H1 ;  /* 0x3000001cff207230 */ /* 0x000fc40000004100 */
[C---:B------:R-:W-:Y:S01]  /*83c0*/  FMUL.FTZ R31, R9.reuse, R31 ;  /* 0x0000001f091f7220 */ /* 0x040fe20000410000 */
[--C-:B------:R-:W-:Y:S02]  /*83d0*/  HADD2.F32 R28, -RZ, R8.reuse.H0_H0 ;  /* 0x20000008ff1c7230 */ /* 0x100fe40000004100 */
[----:B------:R-:W-:Y:S02]  /*83e0*/  HADD2.F32 R5, -RZ, R5.H1_H1 ;  /* 0x30000005ff057230 */ /* 0x000fe40000004100 */
[----:B------:R-:W-:Y:S01]  /*83f0*/  FMUL.FTZ R36, R30, R32 ;  /* 0x000000201e247220 */ /* 0x000fe20000410000 */
[----:B------:R-:W-:Y:S02]  /*8400*/  HADD2.F32 R8, -RZ, R8.H1_H1 ;  /* 0x30000008ff087230 */ /* 0x000fe40000004100 */
[-C--:B------:R-:W-:Y:S01]  /*8410*/  FFMA.FTZ R42, R10, R28.reuse, R31 ;  /* 0x0000001c0a2a7223 */ /* 0x080fe2000001001f */
        /* <DEDUP_REMOVED lines=36> */
[-C--:B------:R-:W-:Y:S01]  /*8660*/  FMUL.FTZ R4, R10, R33.reuse ;  /* 0x000000210a047220 */ /* 0x080fe20000410000 */
[----:B------:R-:W-:Y:S02]  /*8670*/  HADD2.F32 R6, -RZ, R6.H1_H1 ;  /* 0x30000006ff067230 */ /* 0x000fe40000004100 */
[----:B------:R-:W-:Y:S01]  /*8680*/  FMUL.FTZ R33, R5, R33 ;  /* 0x0000002105217220 */ /* 0x000fe20000410000 */
[----:B------:R-:W-:Y:S01]  /*8690*/  FFMA.FTZ R35, R28, R31, R35 ;  /* 0x0000001f1c237223 */ /* 0x000fe20000010023 */
[-C--:B------:R-:W-:Y:S01]  /*86a0*/  FFMA.FTZ R7, R7, R30.reuse, -R8 ;  /* 0x0000001e07077223 */ /* 0x080fe20000010808 */
[----:B------:R-:W-:Y:S01]  /*86b0*/  FFMA.FTZ R34, R11, R30, R34 ;  /* 0x0000001e0b227223 */ /* 0x000fe20000010022 */
[-C--:B------:R-:W-:Y:S01]  /*86c0*/  FFMA.FTZ R4, R5, R6.reuse, -R4 ;  /* 0x0000000605047223 */ /* 0x080fe20000010804 */
[----:B------:R-:W-:Y:S01]  /*86d0*/  FFMA.FTZ R6, R10, R6, R33 ;  /* 0x000000060a067223 */ /* 0x000fe20000010021 */
[----:B------:R-:W-:Y:S01]  /*86e0*/  F2FP.SATFINITE.E4M3.F32.PACK_AB_MERGE_C R42, R43, R42, RZ ;  /* 0x0000002a2b2a723e */ /* 0x000fe200048070ff */
[----:B------:R-:W-:Y:S01]  /*86f0*/  IMAD.MOV.U32 R10, RZ, RZ, R101 ;  /* 0x000000ffff0a7224 */ /* 0x000fe200078e0065 */
[----:B------:R-:W-:-:S02]  /*8700*/  F2FP.SATFINITE.E4M3.F32.PACK_AB_MERGE_C R7, R7, R46, RZ ;  /* 0x0000002e0707723e */ /* 0x000fc400048070ff */
[----:B------:R-:W-:Y:S02]  /*8710*/  F2FP.SATFINITE.E4M3.F32.PACK_AB_MERGE_C R34, R34, R47, RZ ;  /* 0x0000002f2222723e */ /* 0x000fe400048070ff */
[----:B------:R-:W-:Y:S01]  /*8720*/  F2FP.SATFINITE.E4M3.F32.PACK_AB_MERGE_C R7, R4, R45, R7 ;  /* 0x0000002d0407723e */ /* 0x000fe20004807007 */
[----:B------:R-:W-:Y:S01]  /*8730*/  IMAD.MOV.U32 R4, RZ, RZ, R98 ;  /* 0x000000ffff047224 */ /* 0x000fe200078e0062 */
[----:B------:R-:W-:Y:S01]  /*8740*/  F2FP.SATFINITE.E4M3.F32.PACK_AB_MERGE_C R11, R6, R35, R34 ;  /* 0x00000023060b723e */ /* 0x000fe20004807022 */
[----:B------:R-:W-:Y:S01]  /*8750*/  IMAD.MOV.U32 R6, RZ, RZ, R99 ;  /* 0x000000ffff067224 */ /* 0x000fe200078e0063 */
[----:B------:R-:W-:Y:S02]  /*8760*/  F2FP.SATFINITE.E4M3.F32.PACK_AB_MERGE_C R5, R38, R39, R41 ;  /* 0x000000272605723e */ /* 0x000fe40004807029 */
[----:B------:R-:W-:Y:S02]  /*8770*/  F2FP.SATFINITE.E4M3.F32.PACK_AB_MERGE_C R9, R40, R37, R42 ;  /* 0x000000252809723e */ /* 0x000fe4000480702a */
[----:B------:R-:W-:-:S07]  /*8780*/  MOV R8, R109 ;  /* 0x0000006d00087202 */ /* 0x000fce0000000f00 */
.L_x_583:
[----:B------:R-:W-:Y:S05]  /*8790*/  BSYNC B1 ;  /* 0x0000000000017941 */ /* 0x000fea0003800000 */
.L_x_582:
[----:B0-----:R0:W-:Y:S01]  /*87a0*/  ST.E.128 desc[UR60][R12.64], R4 ;  /* 0x000000040c007985 */ /* 0x0011e2000c101d3c */
[----:B------:R-:W-:-:S13]  /*87b0*/  ISETP.GE.AND P2, PT, R15, R104, PT ;  /* 0x000000680f00720c */ /* 0x000fda0003f46270 */
[----:B------:R-:W-:Y:S05]  /*87c0*/  @P2 BRA `(.L_x_561) ;  /* 0x0000000400682947 */ /* 0x000fea0003800000 */
[----:B------:R-:W-:-:S04]  /*87d0*/  IADD3 R14, P2, R15, R14, RZ ;  /* 0x0000000e0f0e7210 */ /* 0x000fc80007f5e0ff */
[----:B------:R-:W-:-:S05]  /*87e0*/  LEA.HI.X.SX32 R15, R15, R29, 0x1, P2 ;  /* 0x0000001d0f0f7211 */ /* 0x000fca00010f0eff */
[----:B------:R0:W-:Y:S01]  /*87f0*/  ST.E.128 desc[UR60][R14.64], R8 ;  /* 0x000000080e007985 */ /* 0x0001e2000c101d3c */
[----:B------:R-:W-:Y:S05]  /*8800*/  BRA `(.L_x_561) ;  /* 0x0000000400587947 */ /* 0x000fea0003800000 */
.L_x_531:
[----:B------:R-:W-:-:S13]  /*8810*/  ISETP.NE.AND P5, PT, R198, 0x3, PT ;  /* 0x00000003c600780c */ /* 0x000fda0003fa5270 */
[----:B------:R-:W-:Y:S05]  /*8820*/  @!P5 BRA `(.L_x_584) ;  /* 0x000000000004d947 */ /* 0x000fea0003800000 */
[----:B------:R-:W-:Y:S01]  /*8830*/  BPT.TRAP 0x1 ;  /* 0x000000040000795c */ /* 0x000fe20000300000 */
.L_x_584:
[----:B------:R-:W-:Y:S01]  /*8840*/  IMAD R88, R192, 0x8, R18 ;  /* 0x00000008c0587824 */ /* 0x000fe200078e0212 */
[----:B------:R-:W-:Y:S01]  /*8850*/  SHF.L.U32 R100, R196, 0x1f, RZ ;  /* 0x0000001fc4647819 */ /* 0x000fe200000006ff */
[----:B------:R-:W-:Y:S01]  /*8860*/  BSSY B1, `(.L_x_585) ;  /* 0x0000004000017945 */ /* 0x000fe20003800000 */
[----:B------:R-:W-:Y:S02]  /*8870*/  SHF.R.S32.HI R95, RZ, 0x1f, R94 ;  /* 0x0000001fff5f7819 */ /* 0x000fe4000001145e */
[----:B------:R-:W0:Y:S02]  /*8880*/  SYNCS.PHASECHK.TRANS64.TRYWAIT P2, [R88+URZ+0x22890], R100 ;  /* 0x02289064580075a7 */ /* 0x000e24000804017f */
[----:B0-----:R-:W-:Y:S05]  /*8890*/  @!P2 BRA `(.L_x_586) ;  /* 0x0000016400c8a947 */ /* 0x001fea0003800000 */
.L_x_844:
[----:B------:R-:W-:Y:S05]  /*88a0*/  BSYNC B1 ;  /* 0x0000000000017941 */ /* 0x000fea0003800000 */
.L_x_585:
[----:B------:R-:W-:Y:S01]  /*88b0*/  ULDC.64 UR4, c[0x0][0x300] ;  /* 0x0000c00000047ab9 */ /* 0x000fe20000000a00 */
[----:B-----5:R-:W-:Y:S01]  /*88c0*/  SHF.R.S32.HI R96, RZ, 0x1f, R93 ;  /* 0x0000001fff607819 */ /* 0x020fe2000001145d */
[----:B------:R-:W-:Y:S01]  /*88d0*/  IMAD R7, R95, UR4, RZ ;  /* 0x000000045f077c24 */ /* 0x000fe2000f8e02ff */
[----:B------:R-:W-:Y:S01]  /*88e0*/  ULDC.64 UR6, c[0x0][0x2e8] ;  /* 0x0000ba0000067ab9 */ /* 0x000fe20000000a00 */
[----:B------:R-:W-:-:S04]  /*88f0*/  IMAD.WIDE.U32 R4, R94, UR4, RZ ;  /* 0x000000045e047c25 */ /* 0x000fc8000f8e00ff */
[----:B------:R-:W-:Y:S01]  /*8900*/  IMAD R7, R94, UR5, R7 ;  /* 0x000000055e077c24 */ /* 0x000fe2000f8e0207 */
[----:B------:R-:W-:Y:S01]  /*8910*/  ULDC.64 UR4, c[0x0][0x310] ;  /* 0x0000c40000047ab9 */ /* 0x000fe20000000a00 */
[----:B------:R-:W-:Y:S02]  /*8920*/  IMAD R97, R2, -0xa0, R48 ;  /* 0xffffff6002617824 */ /* 0x000fe400078e0230 */
[----:B------:R-:W-:Y:S02]  /*8930*/  IMAD R6, R96, UR4, RZ ;  /* 0x0000000460067c24 */ /* 0x000fe4000f8e02ff */
[----:B------:R-:W-:Y:S01]  /*8940*/  IMAD.IADD R5, R5, 0x1, R7 ;  /* 0x0000000105057824 */ /* 0x000fe200078e0207 */
[----:B------:R-:W-:Y:S01]  /*8950*/  VIMNMX R97, R97, 0xa0, PT ;  /* 0x000000a061617848 */ /* 0x000fe20003fe0100 */
[C---:B------:R-:W-:Y:S02]  /*8960*/  IMAD R7, R93.reuse, UR5, R6 ;  /* 0x000000055d077c24 */ /* 0x040fe4000f8e0206 */
[----:B------:R-:W-:Y:S01]  /*8970*/  IMAD.WIDE.U32 R4, R93, UR4, R4 ;  /* 0x000000045d047c25 */ /* 0x000fe2000f8e0004 */
[----:B------:R-:W-:-:S03]  /*8980*/  ULDC.64 UR4, c[0x0][0x308] ;  /* 0x0000c20000047ab9 */ /* 0x000fc60000000a00 */
[----:B------:R-:W-:Y:S01]  /*8990*/  IMAD.IADD R28, R97, 0x1, -R194 ;  /* 0x00000001611c7824 */ /* 0x000fe200078e0ac2 */
[----:B------:R-:W-:Y:S01]  /*89a0*/  IADD3 R5, R5, R7, RZ ;  /* 0x0000000705057210 */ /* 0x000fe20007ffe0ff */
[----:B------:R-:W-:Y:S02]  /*89b0*/  IMAD R7, R75, UR4, RZ ;  /* 0x000000044b077c24 */ /* 0x000fe4000f8e02ff */
[----:B------:R-:W-:Y:S01]  /*89c0*/  IMAD.WIDE.U32 R4, R170, UR4, R4 ;  /* 0x00000004aa047c25 */ /* 0x000fe2000f8e0004 */
[----:B------:R-:W-:-:S03]  /*89d0*/  UMOV UR4, 0xffffffff ;  /* 0xffffffff00047882 */ /* 0x000fc60000000000 */
[----:B------:R-:W-:Y:S01]  /*89e0*/  IMAD R7, R170, UR5, R7 ;  /* 0x00000005aa077c24 */ /* 0x000fe2000f8e0207 */
[----:B------:R-:W-:-:S04]  /*89f0*/  IADD3 R8, P2, R4, UR6, RZ ;  /* 0x0000000604087c10 */ /* 0x000fc8000ff5e0ff */
[----:B------:R-:W-:Y:S02]  /*8a00*/  IADD3.X R9, R5, UR7, R7, P2, !PT ;  /* 0x0000000705097c10 */ /* 0x000fe400097fe407 */
[----:B------:R-:W-:Y:S01]  /*8a10*/  ISETP.GE.AND P2, PT, R28, 0x1, PT ;  /* 0x000000011c00780c */ /* 0x000fe20003f46270 */
[----:B------:R-:W-:-:S12]  /*8a20*/  BRA.DIV UR4, `(.L_x_587) ;  /* 0x0000016604787947 */ /* 0x000fd8000b800000 */
[----:B------:R1:W2:Y:S04]  /*8a30*/  SHFL.IDX PT, R4, R9, RZ, 0x1c1f ;  /* 0x001c1fff09047589 */ /* 0x0002a800000e0000 */
[----:B------:R1:W3:Y:S02]  /*8a40*/  SHFL.IDX PT, R14, R8, RZ, 0x1c1f ;  /* 0x001c1fff080e7589 */ /* 0x0002e400000e0000 */
.L_x_848:
[----:B------:R-:W-:Y:S04]  /*8a50*/  BSSY B1, `(.L_x_588) ;  /* 0x000000d000017945 */ /* 0x000fe80003800000 */
[----:B------:R-:W-:Y:S05]  /*8a60*/  @!P2 BRA `(.L_x_589) ;  /* 0x00000000002ca947 */ /* 0x000fea0003800000 */
[----:B------:R-:W-:Y:S02]  /*8a70*/  ULDC UR4, c[0x0][0x2f4] ;  /* 0x0000bd0000047ab9 */ /* 0x000fe40000000800 */
[----:B------:R-:W-:-:S13]  /*8a80*/  ISETP.GE.AND P2, PT, R16, UR4, PT ;  /* 0x0000000410007c0c */ /* 0x000fda000bf46270 */
[----:B---3--:R-:W-:-:S05]  /*8a90*/  @!P2 IADD3 R10, P3, R16, R14, RZ ;  /* 0x0000000e100aa210 */ /* 0x008fca0007f7e0ff */
[----:B--2---:R-:W-:Y:S01]  /*8aa0*/  @!P2 IMAD.X R11, R4, 0x1, R17, P3 ;  /* 0x00000001040ba824 */ /* 0x004fe200018e0611 */
[----:B------:R-:W-:-:S13]  /*8ab0*/  ISETP.GE.AND P3, PT, R19, UR4, PT ;  /* 0x0000000413007c0c */ /* 0x000fda000bf66270 */
[----:B------:R-:W-:-:S05]  /*8ac0*/  @!P3 IADD3 R14, P4, R19, R14, RZ ;  /* 0x0000000e130eb210 */ /* 0x000fca0007f9e0ff */
[----:B------:R-:W-:Y:S02]  /*8ad0*/  @!P3 IMAD.X R15, R4, 0x1, R193, P4 ;  /* 0x00000001040fb824 */ /* 0x000fe400020e06c1 */
[----:B------:R-:W2:Y:S04]  /*8ae0*/  @!P2 LDS.128 R4, [R92+0x18400] ;  /* 0x018400005c04a984 */ /* 0x000ea80000000c00 */
[----:B--2---:R-:W-:Y:S04]  /*8af0*/  @!P2 ST.E.128 desc[UR60][R10.64], R4 ;  /* 0x000000040a00a985 */ /* 0x004fe8000c101d3c */
[----:B------:R-:W2:Y:S04]  /*8b00*/  @!P3 LDS.128 R4, [R91+0x18400] ;  /* 0x018400005b04b984 */ /* 0x000ea80000000c00 */
[----:B--2---:R4:W-:Y:S02]  /*8b10*/  @!P3 ST.E.128 desc[UR60][R14.64], R4 ;  /* 0x000000040e00b985 */ /* 0x0049e4000c101d3c */
.L_x_589:
[----:B------:R-:W-:Y:S05]  /*8b20*/  BSYNC B1 ;  /* 0x0000000000017941 */ /* 0x000fea0003800000 */
.L_x_588:
[----:B------:R-:W-:-:S03]  /*8b30*/  UMOV UR4, 0xffffffff ;  /* 0xffffffff00047882 */ /* 0x000fc60000000000 */
[----:B------:R-:W-:Y:S05]  /*8b40*/  BRA.DIV UR4, `(.L_x_590) ;  /* 0x0000016604787947 */ /* 0x000fea000b800000 */
[----:B--2-4-:R2:W4:Y:S04]  /*8b50*/  SHFL.IDX PT, R4, R9, 0x1, 0x1c1f ;  /* 0x003c1f0009047f89 */ /* 0x01452800000e0000 */
[----:B---3--:R2:W3:Y:S02]  /*8b60*/  SHFL.IDX PT, R14, R8, 0x1, 0x1c1f ;  /* 0x003c1f00080e7f89 */ /* 0x0084e400000e0000 */
.L_x_852:
[----:B------:R-:W-:Y:S01]  /*8b70*/  ISETP.GE.AND P2, PT, R28, 0x41, PT ;  /* 0x000000411c00780c */ /* 0x000fe20003f46270 */
[----:B------:R-:W-:-:S12]  /*8b80*/  BSSY B1, `(.L_x_591) ;  /* 0x000000d000017945 */ /* 0x000fd80003800000 */
[----:B------:R-:W-:Y:S05]  /*8b90*/  @!P2 BRA `(.L_x_592) ;  /* 0x00000000002ca947 */ /* 0x000fea0003800000 */
[----:B------:R-:W-:Y:S02]  /*8ba0*/  ULDC UR4, c[0x0][0x2f4] ;  /* 0x0000bd0000047ab9 */ /* 0x000fe40000000800 */
[----:B------:R-:W-:-:S13]  /*8bb0*/  ISETP.GE.AND P2, PT, R16, UR4, PT ;  /* 0x0000000410007c0c */ /* 0x000fda000bf46270 */
[----:B---3--:R-:W-:-:S05]  /*8bc0*/  @!P2 IADD3 R10, P3, R16, R14, RZ ;  /* 0x0000000e100aa210 */ /* 0x008fca0007f7e0ff */
[----:B----4-:R-:W-:Y:S01]  /*8bd0*/  @!P2 IMAD.X R11, R4, 0x1, R17, P3 ;  /* 0x00000001040ba824 */ /* 0x010fe200018e0611 */
[----:B------:R-:W-:-:S13]  /*8be0*/  ISETP.GE.AND P3, PT, R19, UR4, PT ;  /* 0x0000000413007c0c */ /* 0x000fda000bf66270 */
[----:B------:R-:W-:-:S04]  /*8bf0*/  @!P3 IADD3 R14, P4, R19, R14, RZ ;  /* 0x0000000e130eb210 */ /* 0x000fc80007f9e0ff */
[----:B------:R-:W-:Y:S02]  /*8c00*/  @!P3 IADD3.X R15, R4, R193, RZ, P4, !PT ;  /* 0x000000c1040fb210 */ /* 0x000fe400027fe4ff */
[----:B------:R-:W3:Y:S04]  /*8c10*/  @!P2 LDS.128 R4, [R92+0x1a400] ;  /* 0x01a400005c04a984 */ /* 0x000ee80000000c00 */
[----:B---3--:R-:W-:Y:S04]  /*8c20*/  @!P2 ST.E.128 desc[UR60][R10.64], R4 ;  /* 0x000000040a00a985 */ /* 0x008fe8000c101d3c */
[----:B------:R-:W3:Y:S04]  /*8c30*/  @!P3 LDS.128 R4, [R91+0x1a400] ;  /* 0x01a400005b04b984 */ /* 0x000ee80000000c00 */
[----:B---3--:R3:W-:Y:S02]  /*8c40*/  @!P3 ST.E.128 desc[UR60][R14.64], R4 ;  /* 0x000000040e00b985 */ /* 0x0087e4000c101d3c */
.L_x_592:
[----:B------:R-:W-:Y:S05]  /*8c50*/  BSYNC B1 ;  /* 0x0000000000017941 */ /* 0x000fea0003800000 */
.L_x_591:
[----:B------:R-:W-:-:S03]  /*8c60*/  UMOV UR4, 0xffffffff ;  /* 0xffffffff00047882 */ /* 0x000fc60000000000 */
[----:B------:R-:W-:Y:S05]  /*8c70*/  BRA.DIV UR4, `(.L_x_593) ;  /* 0x0000016604747947 */ /* 0x000fea000b800000 */
[----:B---34-:R3:W4:Y:S04]  /*8c80*/  SHFL.IDX PT, R4, R9, 0x2, 0x1c1f ;  /* 0x005c1f0009047f89 */ /* 0x01872800000e0000 */
[----:B------:R3:W0:Y:S02]  /*8c90*/  SHFL.IDX PT, R14, R8, 0x2, 0x1c1f ;  /* 0x005c1f00080e7f89 */ /* 0x00062400000e0000 */
.L_x_856:
[----:B------:R-:W-:-:S13]  /*8ca0*/  ISETP.GE.AND P2, PT, R28, 0x81, PT ;  /* 0x000000811c00780c */ /* 0x000fda0003f46270 */
[----:B------:R-:W-:Y:S05]  /*8cb0*/  @!P2 BRA `(.L_x_561) ;  /* 0x00000000002ca947 */ /* 0x000fea0003800000 */
[----:B------:R-:W-:Y:S02]  /*8cc0*/  ULDC UR4, c[0x0][0x2f4] ;  /* 0x0000bd0000047ab9 */ /* 0x000fe40000000800 */
[----:B------:R-:W-:-:S13]  /*8cd0*/  ISETP.GE.AND P2, PT, R16, UR4, PT ;  /* 0x0000000410007c0c */ /* 0x000fda000bf46270 */
[----:B0123--:R-:W-:-:S05]  /*8ce0*/  @!P2 IADD3 R8, P3, R16, R14, RZ ;  /* 0x0000000e1008a210 */ /* 0x00ffca0007f7e0ff */
[----:B----4-:R-:W-:Y:S01]  /*8cf0*/  @!P2 IMAD.X R9, R4, 0x1, R17, P3 ;  /* 0x000000010409a824 */ /* 0x010fe200018e0611 */
[----:B------:R-:W-:-:S13]  /*8d00*/  ISETP.GE.AND P3, PT, R19, UR4, PT ;  /* 0x0000000413007c0c */ /* 0x000fda000bf66270 */
[----:B------:R-:W-:-:S05]  /*8d10*/  @!P3 IADD3 R14, P4, R19, R14, RZ ;  /* 0x0000000e130eb210 */ /* 0x000fca0007f9e0ff */
[----:B------:R-:W-:Y:S02]  /*8d20*/  @!P3 IMAD.X R15, R4, 0x1, R193, P4 ;  /* 0x00000001040fb824 */ /* 0x000fe400020e06c1 */
[----:B------:R-:W0:Y:S04]  /*8d30*/  @!P2 LDS.128 R4, [R92+0x1c400] ;  /* 0x01c400005c04a984 */ /* 0x000e280000000c00 */
[----:B0-----:R-:W-:Y:S04]  /*8d40*/  @!P2 ST.E.128 desc[UR60][R8.64], R4 ;  /* 0x000000040800a985 */ /* 0x001fe8000c101d3c */
[----:B------:R-:W0:Y:S04]  /*8d50*/  @!P3 LDS.128 R4, [R91+0x1c400] ;  /* 0x01c400005b04b984 */ /* 0x000e280000000c00 */
[----:B0-----:R0:W-:Y:S02]  /*8d60*/  @!P3 ST.E.128 desc[UR60][R14.64], R4 ;  /* 0x000000040e00b985 */ /* 0x0011e4000c101d3c */
.L_x_561:
[----:B------:R-:W-:Y:S05]  /*8d70*/  BSYNC B0 ;  /* 0x0000000000007941 */ /* 0x000fea0003800000 */
.L_x_530:
[----:B0-2-4-:R-:W0:Y:S01]  /*8d80*/  S2R R4, SR_TID.X ;  /* 0x0000000000047919 */ /* 0x015e220000002100 */
[----:B------:R-:W-:Y:S01]  /*8d90*/  @!PT LDS RZ, [RZ] ;  /* 0x00000000fffff984 */ /* 0x000fe20000000800 */
[----:B------:R-:W-:Y:S01]  /*8da0*/  @!PT LDS RZ, [RZ] ;  /* 0x00000000fffff984 */ /* 0x000fe20000000800 */
[----:B------:R-:W-:Y:S01]  /*8db0*/  @!PT LDS RZ, [RZ] ;  /* 0x00000000fffff984 */ /* 0x000fe20000000800 */
[----:B------:R-:W-:Y:S01]  /*8dc0*/  @!PT LDS RZ, [RZ] ;  /* 0x00000000fffff984 */ /* 0x000fe20000000800 */
[----:B------:R2:W-:Y:S06]  /*8dd0*/  MEMBAR.ALL.CTA ;  /* 0x0000000000007992 */ /* 0x0005ec0000008000 */
[----:B--2---:R-:W2:Y:S01]  /*8de0*/  FENCE.VIEW.ASYNC.S ;  /* 0x00000000000073c6 */ /* 0x004ea20000000000 */
[----:B------:R-:W-:Y:S05]  /*8df0*/  WARPSYNC.ALL ;  /* 0x0000000000007948 */ /* 0x000fea0003800000 */
[----:B------:R-:W-:Y:S01]  /*8e00*/  BSSY B0, `(.L_x_594) ;  /* 0x0000008000007945 */ /* 0x000fe20003800000 */
[----:B--2---:R2:W-:Y:S01]  /*8e10*/  BAR.SYNC.DEFER_BLOCKING R74, 0x80 ;  /* 0x0002004a0000751d */ /* 0x0045e20000010000 */
[----:B0-----:R-:W-:-:S13]  /*8e20*/  LOP3.LUT P2, RZ, R4, 0x7f, RZ, 0xc0, !PT ;  /* 0x0000007f04ff7812 */ /* 0x001fda000784c0ff */
[----:B------:R-:W-:-:S05]  /*8e30*/  @!P2 VIADD R4, R88, 0x228a0 ;  /* 0x000228a05804a836 */ /* 0x000fca0000000000 */
[----:B------:R-:W-:-:S04]  /*8e40*/  @!P2 PRMT R4, RZ, 0x654, R4 ;  /* 0x00000654ff04a816 */ /* 0x000fc80000000004 */
[----:B------:R2:W-:Y:S01]  /*8e50*/  @!P2 SYNCS.ARRIVE.TRANS64.RED.A1T0 RZ, [R4+URZ], RZ ;  /* 0x000000ff04ffa9a7 */ /* 0x0005e2000810043f */
[----:B------:R-:W-:Y:S05]  /*8e60*/  @!P5 BRA `(.L_x_595) ;  /* 0x000000000004d947 */ /* 0x000fea0003800000 */
[----:B------:R-:W-:Y:S01]  /*8e70*/  BPT.TRAP 0x1 ;  /* 0x000000040000795c */ /* 0x000fe20000300000 */
.L_x_595:
[----:B------:R-:W-:Y:S05]  /*8e80*/  BSYNC B0 ;  /* 0x0000000000007941 */ /* 0x000fea0003800000 */
.L_x_594:
[----:B------:R-:W0:Y:S01]  /*8e90*/  SYNCS.PHASECHK.TRANS64.TRYWAIT P3, [R88+URZ+0x228b0], R100 ;  /* 0x0228b064580075a7 */ /* 0x000e22000806017f */
[----:B------:R-:W-:Y:S04]  /*8ea0*/  BSSY B0, `(.L_x_596) ;  /* 0x0000002000007945 */ /* 0x000fe80003800000 */
[----:B0-----:R-:W-:Y:S05]  /*8eb0*/  @!P3 BRA `(.L_x_597) ;  /* 0x00000164002cb947 */ /* 0x001fea0003800000 */
.L_x_857:
[----:B------:R-:W-:Y:S05]  /*8ec0*/  BSYNC B0 ;  /* 0x0000000000007941 */ /* 0x000fea0003800000 */
.L_x_596:
[----:B------:R-:W-:Y:S01]  /*8ed0*/  ULDC.64 UR4, c[0x0][0x328] ;  /* 0x0000ca0000047ab9 */ /* 0x000fe20000000a00 */
[----:B------:R-:W-:Y:S01]  /*8ee0*/  ULDC.64 UR6, c[0x0][0x318] ;  /* 0x0000c60000067ab9 */ /* 0x000fe20000000a00 */
[----:B------:R-:W-:Y:S01]  /*8ef0*/  IMAD R95, R95, UR4, RZ ;  /* 0x000000045f5f7c24 */ /* 0x000fe2000f8e02ff */
[----:B------:R-:W-:Y:S01]  /*8f00*/  BSSY B0, `(.L_x_598) ;  /* 0x000001f000007945 */ /* 0x000fe20003800000 */
[----:B--2---:R-:W-:-:S04]  /*8f10*/  IMAD.WIDE.U32 R4, R94, UR4, RZ ;  /* 0x000000045e047c25 */ /* 0x004fc8000f8e00ff */
[----:B------:R-:W-:Y:S01]  /*8f20*/  IMAD R95, R94, UR5, R95 ;  /* 0x000000055e5f7c24 */ /* 0x000fe2000f8e025f */
[----:B------:R-:W-:Y:S01]  /*8f30*/  ULDC.64 UR4, c[0x0][0x338] ;  /* 0x0000ce0000047ab9 */ /* 0x000fe20000000a00 */
[----:B------:R-:W-:Y:S02]  /*8f40*/  IMAD.IADD R97, R97, 0x1, -R194 ;  /* 0x0000000161617824 */ /* 0x000fe400078e0ac2 */
[----:B------:R-:W-:Y:S02]  /*8f50*/  IMAD R96, R96, UR4, RZ ;  /* 0x0000000460607c24 */ /* 0x000fe4000f8e02ff */
[----:B------:R-:W-:Y:S02]  /*8f60*/  IMAD.IADD R5, R5, 0x1, R95 ;  /* 0x0000000105057824 */ /* 0x000fe400078e025f */
[C---:B------:R-:W-:Y:S02]  /*8f70*/  IMAD R7, R93.reuse, UR5, R96 ;  /* 0x000000055d077c24 */ /* 0x040fe4000f8e0260 */
[----:B------:R-:W-:Y:S01]  /*8f80*/  IMAD.WIDE.U32 R4, R93, UR4, R4 ;  /* 0x000000045d047c25 */ /* 0x000fe2000f8e0004 */
[----:B------:R-:W-:-:S04]  /*8f90*/  ULDC.64 UR4, c[0x0][0x330] ;  /* 0x0000cc0000047ab9 */ /* 0x000fc80000000a00 */
[----:B------:R-:W-:Y:S01]  /*8fa0*/  IADD3 R5, R5, R7, RZ ;  /* 0x0000000705057210 */ /* 0x000fe20007ffe0ff */
[----:B------:R-:W-:Y:S02]  /*8fb0*/  IMAD R7, R75, UR4, RZ ;  /* 0x000000044b077c24 */ /* 0x000fe4000f8e02ff */
[----:B------:R-:W-:-:S04]  /*8fc0*/  IMAD.WIDE.U32 R4, R170, UR4, R4 ;  /* 0x00000004aa047c25 */ /* 0x000fc8000f8e0004 */
[----:B------:R-:W-:Y:S01]  /*8fd0*/  IMAD R7, R170, UR5, R7 ;  /* 0x00000005aa077c24 */ /* 0x000fe2000f8e0207 */
[----:B------:R-:W-:-:S04]  /*8fe0*/  IADD3 R12, P3, R4, UR6, RZ ;  /* 0x00000006040c7c10 */ /* 0x000fc8000ff7e0ff */
[----:B------:R-:W-:Y:S01]  /*8ff0*/  IADD3.X R13, R5, UR7, R7, P3, !PT ;  /* 0x00000007050d7c10 */ /* 0x000fe20009ffe407 */
[----:B------:R2:W4:Y:S01]  /*9000*/  SHFL.IDX PT, R10, R12, RZ, 0x1c1f ;  /* 0x001c1fff0c0a7589 */ /* 0x00052200000e0000 */
[----:B------:R-:W-:-:S03]  /*9010*/  ISETP.GE.AND P3, PT, R97, 0x1, PT ;  /* 0x000000016100780c */ /* 0x000fc60003f66270 */
[----:B------:R2:W0:Y:S10]  /*9020*/  SHFL.IDX PT, R4, R13, RZ, 0x1c1f ;  /* 0x001c1fff0d047589 */ /* 0x00043400000e0000 */
[----:B--2---:R-:W-:Y:S05]  /*9030*/  @!P3 BRA `(.L_x_599) ;  /* 0x00000000002cb947 */ /* 0x004fea0003800000 */
[----:B------:R-:W-:Y:S02]  /*9040*/  ULDC UR4, c[0x0][0x2f4] ;  /* 0x0000bd0000047ab9 */ /* 0x000fe40000000800 */
[----:B------:R-:W-:-:S13]  /*9050*/  ISETP.GE.AND P3, PT, R16, UR4, PT ;  /* 0x0000000410007c0c */ /* 0x000fda000bf66270 */
[----:B-1-34-:R-:W-:-:S05]  /*9060*/  @!P3 IADD3 R8, P4, R16, R10, RZ ;  /* 0x0000000a1008b210 */ /* 0x01afca0007f9e0ff */
[----:B0-----:R-:W-:Y:S01]  /*9070*/  @!P3 IMAD.X R9, R4, 0x1, R17, P4 ;  /* 0x000000010409b824 */ /* 0x001fe200020e0611 */
[----:B------:R-:W-:-:S13]  /*9080*/  ISETP.GE.AND P4, PT, R19, UR4, PT ;  /* 0x0000000413007c0c */ /* 0x000fda000bf86270 */
[----:B------:R-:W-:-:S05]  /*9090*/  @!P4 IADD3 R10, P5, R19, R10, RZ ;  /* 0x0000000a130ac210 */ /* 0x000fca0007fbe0ff */
[----:B------:R-:W-:Y:S02]  /*90a0*/  @!P4 IMAD.X R11, R4, 0x1, R193, P5 ;  /* 0x00000001040bc824 */ /* 0x000fe400028e06c1 */
[----:B------:R-:W0:Y:S04]  /*90b0*/  @!P3 LDS.128 R4, [R92+0xa400] ;  /* 0x00a400005c04b984 */ /* 0x000e280000000c00 */
[----:B0-----:R-:W-:Y:S04]  /*90c0*/  @!P3 ST.E.128 desc[UR60][R8.64], R4 ;  /* 0x000000040800b985 */ /* 0x001fe8000c101d3c */
[----:B------:R-:W0:Y:S04]  /*90d0*/  @!P4 LDS.128 R4, [R91+0xa400] ;  /* 0x00a400005b04c984 */ /* 0x000e280000000c00 */
[----:B0-----:R2:W-:Y:S02]  /*90e0*/  @!P4 ST.E.128 desc[UR60][R10.64], R4 ;  /* 0x000000040a00c985 */ /* 0x0015e4000c101d3c */
.L_x_599:
[----:B------:R-:W-:Y:S05]  /*90f0*/  BSYNC B0 ;  /* 0x0000000000007941 */ /* 0x000fea0003800000 */
.L_x_598:
[----:B------:R-:W-:Y:S01]  /*9100*/  ISETP.GE.AND P3, PT, R97, 0x41, PT ;  /* 0x000000416100780c */ /* 0x000fe20003f66270 */
[----:B0-2---:R0:W2:Y:S01]  /*9110*/  SHFL.IDX PT, R4, R13, 0x1, 0x1c1f ;  /* 0x003c1f000d047f89 */ /* 0x0050a200000e0000 */
[----:B------:R-:W-:Y:S03]  /*9120*/  BSSY B0, `(.L_x_600) ;  /* 0x000000e000007945 */ /* 0x000fe60003800000 */
[----:B----4-:R0:W4:Y:S08]  /*9130*/  SHFL.IDX PT, R10, R12, 0x1, 0x1c1f ;  /* 0x003c1f000c0a7f89 */ /* 0x01013000000e0000 */
[----:B0-----:R-:W-:Y:S05]  /*9140*/  @!P3 BRA `(.L_x_601) ;  /* 0x00000000002cb947 */ /* 0x001fea0003800000 */
[----:B------:R-:W-:Y:S02]  /*9150*/  ULDC UR4, c[0x0][0x2f4] ;  /* 0x0000bd0000047ab9 */ /* 0x000fe40000000800 */
[----:B------:R-:W-:-:S13]  /*9160*/  ISETP.GE.AND P3, PT, R16, UR4, PT ;  /* 0x0000000410007c0c */ /* 0x000fda000bf66270 */
[----:B-1-34-:R-:W-:-:S05]  /*9170*/  @!P3 IADD3 R8, P4, R16, R10, RZ ;  /* 0x0000000a1008b210 */ /* 0x01afca0007f9e0ff */
[----:B--2---:R-:W-:Y:S01]  /*9180*/  @!P3 IMAD.X R9, R4, 0x1, R17, P4 ;  /* 0x000000010409b824 */ /* 0x004fe200020e0611 */
[----:B------:R-:W-:-:S13]  /*9190*/  ISETP.GE.AND P4, PT, R19, UR4, PT ;  /* 0x0000000413007c0c */ /* 0x000fda000bf86270 */
[----:B------:R-:W-:-:S04]  /*91a0*/  @!P4 IADD3 R10, P5, R19, R10, RZ ;  /* 0x0000000a130ac210 */ /* 0x000fc80007fbe0ff */
[----:B------:R-:W-:Y:S02]  /*91b0*/  @!P4 IADD3.X R11, R4, R193, RZ, P5, !PT ;  /* 0x000000c1040bc210 */ /* 0x000fe40002ffe4ff */
[----:B------:R-:W0:Y:S04]  /*91c0*/  @!P3 LDS.128 R4, [R92+0xc400] ;  /* 0x00c400005c04b984 */ /* 0x000e280000000c00 */
[----:B0-----:R-:W-:Y:S04]  /*91d0*/  @!P3 ST.E.128 desc[UR60][R8.64], R4 ;  /* 0x000000040800b985 */ /* 0x001fe8000c101d3c */
[----:B------:R-:W0:Y:S04]  /*91e0*/  @!P4 LDS.128 R4, [R91+0xc400] ;  /* 0x00c400005b04c984 */ /* 0x000e280000000c00 */
[----:B0-----:R0:W-:Y:S02]  /*91f0*/  @!P4 ST.E.128 desc[UR60][R10.64], R4 ;  /* 0x000000040a00c985 */ /* 0x0011e4000c101d3c */
.L_x_601:
[----:B------:R-:W-:Y:S05]  /*9200*/  BSYNC B0 ;  /* 0x0000000000007941 */ /* 0x000fea0003800000 */
.L_x_600:
[----:B------:R-:W-:Y:S01]  /*9210*/  ISETP.GE.AND P3, PT, R97, 0x81, PT ;  /* 0x000000816100780c */ /* 0x000fe20003f66270 */
[----:B------:R-:W1:Y:S01]  /*9220*/  SHFL.IDX PT, R13, R13, 0x2, 0x1c1f ;  /* 0x005c1f000d0d7f89 */ /* 0x000e6200000e0000 */
[----:B------:R-:W-:Y:S03]  /*9230*/  BSSY B0, `(.L_x_602) ;  /* 0x000000e000007945 */ /* 0x000fe60003800000 */
[----:B0---4-:R0:W4:Y:S08]  /*9240*/  SHFL.IDX PT, R10, R12, 0x2, 0x1c1f ;  /* 0x005c1f000c0a7f89 */ /* 0x01113000000e0000 */
[----:B0-----:R-:W-:Y:S05]  /*9250*/  @!P3 BRA `(.L_x_603) ;  /* 0x00000000002cb947 */ /* 0x001fea0003800000 */
[----:B------:R-:W-:Y:S02]  /*9260*/  ULDC UR4, c[0x0][0x2f4] ;  /* 0x0000bd0000047ab9 */ /* 0x000fe40000000800 */
[----:B------:R-:W-:-:S13]  /*9270*/  ISETP.GE.AND P3, PT, R16, UR4, PT ;  /* 0x0000000410007c0c */ /* 0x000fda000bf66270 */
[----:B--2---:R-:W0:Y:S01]  /*9280*/  @!P3 LDS.128 R4, [R92+0xe400] ;  /* 0x00e400005c04b984 */ /* 0x004e220000000c00 */
[----:B-1-34-:R-:W-:-:S05]  /*9290*/  @!P3 IADD3 R8, P4, R16, R10, RZ ;  /* 0x0000000a1008b210 */ /* 0x01afca0007f9e0ff */
[----:B------:R-:W-:Y:S01]  /*92a0*/  @!P3 IMAD.X R9, R13, 0x1, R17, P4 ;  /* 0x000000010d09b824 */ /* 0x000fe200020e0611 */
[----:B------:R-:W-:-:S13]  /*92b0*/  ISETP.GE.AND P4, PT, R19, UR4, PT ;  /* 0x0000000413007c0c */ /* 0x000fda000bf86270 */
[----:B------:R-:W-:-:S05]  /*92c0*/  @!P4 IADD3 R10, P5, R19, R10, RZ ;  /* 0x0000000a130ac210 */ /* 0x000fca0007fbe0ff */
[----:B------:R-:W-:Y:S01]  /*92d0*/  @!P4 IMAD.X R11, R13, 0x1, R193, P5 ;  /* 0x000000010d0bc824 */ /* 0x000fe200028e06c1 */
[----:B0-----:R-:W-:Y:S04]  /*92e0*/  @!P3 ST.E.128 desc[UR60][R8.64], R4 ;  /* 0x000000040800b985 */ /* 0x001fe8000c101d3c */
[----:B------:R-:W0:Y:S04]  /*92f0*/  @!P4 LDS.128 R4, [R91+0xe400] ;  /* 0x00e400005b04c984 */ /* 0x000e280000000c00 */
[----:B0-----:R0:W-:Y:S02]  /*9300*/  @!P4 ST.E.128 desc[UR60][R10.64], R4 ;  /* 0x000000040a00c985 */ /* 0x0011e4000c101d3c */
.L_x_603:
[----:B------:R-:W-:Y:S05]  /*9310*/  BSYNC B0 ;  /* 0x0000000000007941 */ /* 0x000fea0003800000 */
.L_x_602:
[----:B------:R-:W-:Y:S01]  /*9320*/  @!PT LDS RZ, [RZ] ;  /* 0x00000000fffff984 */ /* 0x000fe20000000800 */
[----:B------:R-:W-:Y:S01]  /*9330*/  @!PT LDS RZ, [RZ] ;  /* 0x00000000fffff984 */ /* 0x000fe20000000800 */
[----:B------:R-:W-:Y:S01]  /*9340*/  @!PT LDS RZ, [RZ] ;  /* 0x00000000fffff984 */ /* 0x000fe20000000800 */
[----:B------:R-:W-:Y:S01]  /*9350*/  @!PT LDS RZ, [RZ] ;  /* 0x00000000fffff984 */ /* 0x000fe20000000800 */
[----:B------:R5:W-:Y:S06]  /*9360*/  MEMBAR.ALL.CTA ;  /* 0x0000000000007992 */ /* 0x000bec0000008000 */
[----:B-----5:R-:W5:Y:S01]  /*9370*/  FENCE.VIEW.ASYNC.S ;  /* 0x00000000000073c6 */ /* 0x020f620000000000 */
[----:B-1-3--:R-:W-:Y:S01]  /*9380*/  @!P2 VIADD R88, R88, 0x228c0 ;  /* 0x000228c05858a836 */ /* 0x00afe20000000000 */
[----:B-----5:R1:W-:Y:S01]  /*9390*/  BAR.SYNC.DEFER_BLOCKING R74, 0x80 ;  /* 0x0002004a0000751d */ /* 0x0203e20000010000 */
[----:B------:R-:W-:Y:S01]  /*93a0*/  ISETP.NE.AND P3, PT, R90, RZ, PT ;  /* 0x000000ff5a00720c */ /* 0x000fe20003f65270 */
[----:B------:R-:W-:-:S02]  /*93b0*/  VIADD R192, R192, 0x1 ;  /* 0x00000001c0c07836 */ /* 0x000fc40000000000 */
[----:B------:R-:W-:-:S04]  /*93c0*/  @!P2 PRMT R88, RZ, 0x654, R88 ;  /* 0x00000654ff58a816 */ /* 0x000fc80000000058 */
[----:B------:R1:W-:Y:S01]  /*93d0*/  @!P2 SYNCS.ARRIVE.TRANS64.RED.A1T0 RZ, [R88+URZ], RZ ;  /* 0x000000ff58ffa9a7 */ /* 0x0003e2000810043f */
[----:B------:R-:W-:-:S04]  /*93e0*/  ISETP.NE.AND P2, PT, R192, 0x2, PT ;  /* 0x00000002c000780c */ /* 0x000fc80003f45270 */
[----:B0-----:R-:W-:Y:S02]  /*93f0*/  SEL R5, RZ, 0x1, P2 ;  /* 0x00000001ff057807 */ /* 0x001fe40001000000 */
[----:B------:R-:W-:Y:S02]  /*9400*/  SEL R192, R192, RZ, P2 ;  /* 0x000000ffc0c07207 */ /* 0x000fe40001000000 */
[----:B------:R-:W-:Y:S01]  /*9410*/  LOP3.LUT R196, R196, R5, RZ, 0x3c, !PT ;  /* 0x00000005c4c47212 */ /* 0x000fe200078e3cff */
[----:B-1----:R-:W-:Y:S06]  /*9420*/  @P3 BRA `(.L_x_604) ;  /* 0xffffff8800b03947 */ /* 0x002fec000383ffff */
[----:B--2---:R-:W0:Y:S01]  /*9430*/  S2R R4, SR_TID.X ;  /* 0x0000000000047919 */ /* 0x004e220000002100 */
[----:B------:R-:W-:Y:S02]  /*9440*/  PLOP3.LUT P0, PT, PT, PT, PT, 0x8, 0x0 ;  /* 0x000000000000781c */ /* 0x000fe40003f0e170 */
[----:B0-----:R-:W-:-:S04]  /*9450*/  SHF.R.U32.HI R4, RZ, 0x7, R4 ;  /* 0x00000007ff047819 */ /* 0x001fc80000011604 */
[----:B------:R-:W-:-:S13]  /*9460*/  ISETP.NE.AND P3, PT, R4, 0x1, PT ;  /* 0x000000010400780c */ /* 0x000fda0003f65270 */
[----:B------:R-:W-:Y:S06]  /*9470*/  @!P3 BAR.ARV 0x9, 0x100 ;  /* 0x024400000000bb1d */ /* 0x000fec0000002000 */
.L_x_525:
[----:B------:R-:W-:Y:S05]  /*9480*/  @P0 BRA `(.L_x_605) ;  /* 0x00000000000c0947 */ /* 0x000fea0003800000 */
[----:B------:R-:W0:Y:S01]  /*9490*/  FENCE.VIEW.ASYNC.G ;  /* 0x00000000000073c6 */ /* 0x000e220000000100 */
[----:B------:R-:W-:Y:S05]  /*94a0*/  WARPSYNC.ALL ;  /* 0x0000000000007948 */ /* 0x000fea0003800000 */
[----:B0-----:R-:W-:Y:S06]  /*94b0*/  BAR.ARV 0xc, 0x180 ;  /* 0x0306000000007b1d */ /* 0x001fec0000002000 */
.L_x_605:
[----:B------:R-:W-:Y:S01]  /*94c0*/  ULDC.64 UR6, c[0x0][0x998] ;  /* 0x0002660000067ab9 */ /* 0x000fe20000000a00 */
[----:B------:R-:W-:Y:S01]  /*94d0*/  ULDC.64 UR4, c[0x0][0x990] ;  /* 0x0002640000047ab9 */ /* 0x000fe20000000a00 */
[----:B------:R-:W-:Y:S02]  /*94e0*/  ISETP.NE.U32.AND P1, PT, RZ, UR6, PT ;  /* 0x00000006ff007c0c */ /* 0x000fe4000bf25070 */
[----:B------:R-:W-:Y:S02]  /*94f0*/  ISETP.NE.U32.AND P0, PT, RZ, UR4, PT ;  /* 0x00000004ff007c0c */ /* 0x000fe4000bf05070 */
[----:B------:R-:W-:Y:S02]  /*9500*/  ISETP.NE.AND.EX P1, PT, RZ, UR7, PT, P1 ;  /* 0x00000007ff007c0c */ /* 0x000fe4000bf25310 */
[----:B------:R-:W-:-:S11]  /*9510*/  ISETP.NE.AND.EX P0, PT, RZ, UR5, PT, P0 ;  /* 0x00000005ff007c0c */ /* 0x000fd6000bf05300 */
[----:B------:R-:W0:Y:S01]  /*9520*/  @P1 LDC.64 R8, c[0x0][0x9b8] ;  /* 0x00026e00ff081b82 */ /* 0x000e220000000a00 */
[----:B------:R-:W-:-:S07]  /*9530*/  @P1 SHF.R.S32.HI R15, RZ, 0x1f, R170 ;  /* 0x0000001fff0f1819 */ /* 0x000fce00000114aa */
[----:B------:R-:W1:Y:S08]  /*9540*/  @P0 LDC.64 R6, c[0x0][0x9a8] ;  /* 0x00026a00ff060b82 */ /* 0x000e700000000a00 */
[----:B----4-:R-:W2:Y:S08]  /*9550*/  @P1 LDC.64 R10, c[0x0][0x9c0] ;  /* 0x00027000ff0a1b82 */ /* 0x010eb00000000a00 */
[----:B------:R-:W3:Y:S01]  /*9560*/  @P0 LDC.64 R12, c[0x0][0x9b0] ;  /* 0x00026c00ff0c0b82 */ /* 0x000ee20000000a00 */
[----:B0-----:R-:W-:-:S02]  /*9570*/  @P1 IMAD R2, R214, R8, RZ ;  /* 0x00000008d6021224 */ /* 0x001fc400078e02ff */
[----:B------:R-:W-:-:S04]  /*9580*/  @P1 IMAD.WIDE.U32 R4, R207, R8, RZ ;  /* 0x00000008cf041225 */ /* 0x000fc800078e00ff */
[C---:B------:R-:W-:Y:S02]  /*9590*/  @P1 IMAD R9, R207.reuse, R9, R2 ;  /* 0x00000009cf091224 */ /* 0x040fe400078e0202 */
[-C--:B-1----:R-:W-:Y:S02]  /*95a0*/  @P0 IMAD R0, R214, R6.reuse, RZ ;  /* 0x00000006d6000224 */ /* 0x082fe400078e02ff */
[----:B------:R-:W-:Y:S01]  /*95b0*/  @P0 IMAD.WIDE.U32 R2, R207, R6, RZ ;  /* 0x00000006cf020225 */ /* 0x000fe200078e00ff */
[----:B------:R-:W-:Y:S02]  /*95c0*/  @P1 IADD3 R5, R5, R9, RZ ;  /* 0x0000000905051210 */ /* 0x000fe40007ffe0ff */
[----:B------:R-:W-:Y:S01]  /*95d0*/  @P0 SHF.R.S32.HI R9, RZ, 0x1f, R170 ;  /* 0x0000001fff090819 */ /* 0x000fe200000114aa */
[----:B------:R-:W-:Y:S02]  /*95e0*/  @P0 IMAD R7, R207, R7, R0 ;  /* 0x00000007cf070224 */ /* 0x000fe400078e0200 */
[----:B--2---:R-:W-:-:S02]  /*95f0*/  @P1 IMAD R6, R15, R10, RZ ;  /* 0x0000000a0f061224 */ /* 0x004fc400078e02ff */
[----:B------:R-:W-:Y:S02]  /*9600*/  @P0 IMAD.IADD R3, R3, 0x1, R7 ;  /* 0x0000000103030824 */ /* 0x000fe400078e0207 */
[C---:B------:R-:W-:Y:S02]  /*9610*/  @P1 IMAD R11, R170.reuse, R11, R6 ;  /* 0x0000000baa0b1224 */ /* 0x040fe400078e0206 */
[----:B------:R-:W-:-:S04]  /*9620*/  @P1 IMAD.WIDE.U32 R6, R170, R10, R4 ;  /* 0x0000000aaa061225 */ /* 0x000fc800078e0004 */
[-C--:B---3--:R-:W-:Y:S01]  /*9630*/  @P0 IMAD R0, R9, R12.reuse, RZ ;  /* 0x0000000c09000224 */ /* 0x088fe200078e02ff */
[----:B------:R-:W-:Y:S01]  /*9640*/  @P1 LEA R8, P3, R6, UR6, 0x2 ;  /* 0x0000000606081c11 */ /* 0x000fe2000f8610ff */
[----:B------:R-:W-:-:S04]  /*9650*/  @P0 IMAD.WIDE.U32 R2, R170, R12, R2 ;  /* 0x0000000caa020225 */ /* 0x000fc800078e0002 */
[----:B------:R-:W-:Y:S01]  /*9660*/  @P0 IMAD R9, R170, R13, R0 ;  /* 0x0000000daa090224 */ /* 0x000fe200078e0200 */
[----:B------:R-:W-:Y:S01]  /*9670*/  @P0 LEA R4, P2, R2, UR4, 0x2 ;  /* 0x0000000402040c11 */ /* 0x000fe2000f8410ff */
[----:B------:R-:W-:Y:S01]  /*9680*/  @P1 IMAD.IADD R5, R7, 0x1, R11 ;  /* 0x0000000107051824 */ /* 0x000fe200078e020b */
[----:B------:R-:W-:Y:S01]  /*9690*/  ULDC UR4, c[0x0][0x988] ;  /* 0x0002620000047ab9 */ /* 0x000fe20000000800 */
[----:B------:R-:W-:Y:S02]  /*96a0*/  @P0 IMAD.IADD R3, R3, 0x1, R9 ;  /* 0x0000000103030824 */ /* 0x000fe400078e0209 */
[----:B------:R-:W-:Y:S01]  /*96b0*/  IMAD.MOV.U32 R0, RZ, RZ, 0x3f800000 ;  /* 0x3f800000ff007424 */ /* 0x000fe200078e00ff */
[----:B------:R-:W-:Y:S02]  /*96c0*/  @P1 LEA.HI.X R9, R6, UR7, R5, 0x2, P3 ;  /* 0x0000000706091c11 */ /* 0x000fe400098f1405 */
[----:B------:R-:W-:Y:S02]  /*96d0*/  @P0 LEA.HI.X R5, R2, UR5, R3, 0x2, P2 ;  /* 0x0000000502050c11 */ /* 0x000fe400090f1403 */
[----:B------:R-:W-:Y:S01]  /*96e0*/  MOV R3, 0x3f800000 ;  /* 0x3f80000000037802 */ /* 0x000fe20000000f00 */
[----:B------:R0:W2:Y:S05]  /*96f0*/  @P1 LDG.E R0, desc[UR60][R8.64] ;  /* 0x0000003c08001981 */ /* 0x0000aa000c1e1900 */
[----:B------:R1:W2:Y:S01]  /*9700*/  @P0 LDG.E R3, desc[UR60][R4.64] ;  /* 0x0000003c04030981 */ /* 0x0002a2000c1e1900 */
[----:B------:R-:W-:-:S02]  /*9710*/  ISETP.GE.AND P1, PT, R72, 0x1, PT ;  /* 0x000000014800780c */ /* 0x000fc40003f26270 */
[----:B------:R-:W-:Y:S02]  /*9720*/  CS2R R88, SRZ ;  /* 0x0000000000587805 */ /* 0x000fe4000001ff00 */
[----:B------:R-:W-:Y:S01]  /*9730*/  PLOP3.LUT P0, PT, PT, PT, PT, 0x80, 0x0 ;  /* 0x000000000000781c */ /* 0x000fe20003f0f070 */
[----:B------:R-:W-:Y:S01]  /*9740*/  IMAD.MOV.U32 R87, RZ, RZ, RZ ;  /* 0x000000ffff577224 */ /* 0x000fe200078e00ff */
[----:B------:R-:W-:Y:S02]  /*9750*/  CS2R R6, SRZ ;  /* 0x0000000000067805 */ /* 0x000fe4000001ff00 */
[----:B------:R-:W-:Y:S02]  /*9760*/  CS2R R10, SRZ ;  /* 0x00000000000a7805 */ /* 0x000fe4000001ff00 */
[----:B0-----:R-:W-:Y:S02]  /*9770*/  CS2R R8, SRZ ;  /* 0x0000000000087805 */ /* 0x001fe4000001ff00 */
[----:B------:R-:W-:-:S02]  /*9780*/  CS2R R12, SRZ ;  /* 0x00000000000c7805 */ /* 0x000fc4000001ff00 */
[----:B------:R-:W-:Y:S02]  /*9790*/  CS2R R14, SRZ ;  /* 0x00000000000e7805 */ /* 0x000fe4000001ff00 */
[----:B-1----:R-:W-:Y:S02]  /*97a0*/  CS2R R4, SRZ ;  /* 0x0000000000047805 */ /* 0x002fe4000001ff00 */
        /* <DEDUP_REMOVED lines=25> */
[----:B------:R-:W-:Y:S02]  /*9940*/  IMAD.MOV.U32 R76, RZ, RZ, RZ ;  /* 0x000000ffff4c7224 */ /* 0x000fe400078e00ff */
[----:B------:R-:W-:Y:S02]  /*9950*/  IMAD.MOV.U32 R102, RZ, RZ, RZ ;  /* 0x000000ffff667224 */ /* 0x000fe400078e00ff */
[----:B--2---:R-:W-:-:S04]  /*9960*/  FMUL.FTZ R0, R3, R0 ;  /* 0x0000000003007220 */ /* 0x004fc80000410000 */
[----:B------:R-:W-:Y:S01]  /*9970*/  FMUL.FTZ R2, R0, UR4 ;  /* 0x0000000400027c20 */ /* 0x000fe20008410000 */
[----:B------:R-:W-:Y:S06]  /*9980*/  @!P1 BRA `(.L_x_606) ;  /* 0x000000ac00889947 */ /* 0x000fec0003800000 */
[----:B------:R-:W-:-:S03]  /*9990*/  UMOV UR4, 0xffffffff ;  /* 0xffffffff00047882 */ /* 0x000fc60000000000 */
[----:B------:R-:W-:Y:S05]  /*99a0*/  BRA.DIV UR4, `(.L_x_607) ;  /* 0x0000015a04847947 */ /* 0x000fea000b800000 */
[----:B------:R0:W1:Y:S02]  /*99b0*/  SHFL.IDX PT, R168, R229, RZ, 0x1f ;  /* 0x00001fffe5a87589 */ /* 0x00006400000e0000 */
.L_x_860:
[----:B-1----:R-:W-:Y:S01]  /*99c0*/  LEA.HI R0, R168, R168, RZ, 0x1 ;  /* 0x000000a8a8007211 */ /* 0x002fe200078f08ff */
[----:B------:R-:W-:Y:S01]  /*99d0*/  BSSY B6, `(.L_x_608) ;  /* 0x0000019000067945 */ /* 0x000fe20003800000 */
[----:B------:R-:W-:Y:S02]  /*99e0*/  IADD3 R30, R18, 0x14400, RZ ;  /* 0x00014400121e7810 */ /* 0x000fe40007ffe0ff */
[----:B------:R-:W-:Y:S02]  /*99f0*/  LOP3.LUT R3, R0, 0x1e, RZ, 0xc0, !PT ;  /* 0x0000001e00037812 */ /* 0x000fe400078ec0ff */
[----:B------:R-:W-:-:S03]  /*9a00*/  LOP3.LUT P0, RZ, R30, 0x9f, RZ, 0xc0, !PT ;  /* 0x0000009f1eff7812 */ /* 0x000fc6000780c0ff */
[----:B------:R-:W-:-:S04]  /*9a10*/  IMAD.IADD R3, R168, 0x1, -R3 ;  /* 0x00000001a8037824 */ /* 0x000fc800078e0a03 */
[----:B------:R-:W-:-:S05]  /*9a20*/  IMAD R3, R3, 0x2000, R30 ;  /* 0x0000200003037824 */ /* 0x000fca00078e021e */
[----:B------:R-:W-:-:S04]  /*9a30*/  SHF.R.U32.HI R3, RZ, 0x4, R3 ;  /* 0x00000004ff037819 */ /* 0x000fc80000011603 */
[----:B------:R-:W-:Y:S01]  /*9a40*/  LOP3.LUT R31, R3, 0x3fff, RZ, 0xc0, !PT ;  /* 0x00003fff031f7812 */ /* 0x000fe200078ec0ff */
[----:B------:R-:W-:Y:S06]  /*9a50*/  @!P0 BRA `(.L_x_609) ;  /* 0x0000000000408947 */ /* 0x000fec0003800000 */
[----:B------:R-:W-:Y:S01]  /*9a60*/  MOV R0, 0x0 ;  /* 0x0000000000007802 */ /* 0x000fe20000000f00 */
[----:B------:R-:W-:Y:S01]  /*9a70*/  ULDC.64 UR4, c[0x4][0x98] ;  /* 0x0100260000047ab9 */ /* 0x000fe20000000a00 */
[----:B------:R-:W-:Y:S01]  /*9a80*/  ULDC.64 UR6, c[0x4][0xa0] ;  /* 0x0100280000067ab9 */ /* 0x000fe20000000a00 */
[----:B------:R-:W-:Y:S01]  /*9a90*/  IMAD.U32 R4, RZ, RZ, UR4 ;  /* 0x00000004ff047e24 */ /* 0x000fe2000f8e00ff */
[----:B------:R1:W2:Y:S01]  /*9aa0*/  LDC.64 R14, c[0x4][R0] ;  /* 0x01000000000e7b82 */ /* 0x0002a20000000a00 */
[----:B------:R-:W-:Y:S01]  /*9ab0*/  IMAD.U32 R5, RZ, RZ, UR5 ;  /* 0x00000005ff057e24 */ /* 0x000fe2000f8e00ff */
[----:B------:R-:W-:Y:S01]  /*9ac0*/  ULDC.64 UR4, c[0x4][0x30] ;  /* 0x01000c0000047ab9 */ /* 0x000fe20000000a00 */
[----:B------:R-:W-:Y:S01]  /*9ad0*/  MOV R6, UR6 ;  /* 0x0000000600067c02 */ /* 0x000fe20008000f00 */
[----:B------:R-:W-:Y:S01]  /*9ae0*/  IMAD.U32 R7, RZ, RZ, UR7 ;  /* 0x00000007ff077e24 */ /* 0x000fe2000f8e00ff */
[----:B------:R-:W-:Y:S01]  /*9af0*/  MOV R12, 0x1 ;  /* 0x00000001000c7802 */ /* 0x000fe20000000f00 */
[----:B------:R-:W-:-:S02]  /*9b00*/  IMAD.U32 R10, RZ, RZ, UR4 ;  /* 0x00000004ff0a7e24 */ /* 0x000fc4000f8e00ff */
[----:B------:R-:W-:Y:S02]  /*9b10*/  IMAD.U32 R11, RZ, RZ, UR5 ;  /* 0x00000005ff0b7e24 */ /* 0x000fe4000f8e00ff */
[----:B------:R-:W-:Y:S02]  /*9b20*/  IMAD.MOV.U32 R8, RZ, RZ, 0x70 ;  /* 0x00000070ff087424 */ /* 0x000fe400078e00ff */
[----:B-1----:R-:W-:-:S07]  /*9b30*/  IMAD.MOV.U32 R13, RZ, RZ, RZ ;  /* 0x000000ffff0d7224 */ /* 0x002fce00078e00ff */
[----:B------:R-:W-:-:S07]  /*9b40*/  LEPC R20, `(.L_x_609) ;  /* 0x000000001014794e */ /* 0x000fce0000000000 */
[----:B0-2--5:R-:W-:Y:S05]  /*9b50*/  CALL.ABS.NOINC R14 ;  /* 0x000000000e007343 */ /* 0x025fea0003c00000 */
.L_x_609:
[----:B------:R-:W-:Y:S05]  /*9b60*/  BSYNC B6 ;  /* 0x0000000000067941 */ /* 0x000fea0003800000 */
.L_x_608:
[----:B------:R-:W-:Y:S02]  /*9b70*/  ULDC UR4, c[0x0][0x3f4] ;  /* 0x0000fd0000047ab9 */ /* 0x000fe40000000800 */
[----:B------:R-:W-:-:S13]  /*9b80*/  ISETP.LT.AND P0, PT, RZ, UR4, PT ;  /* 0x00000004ff007c0c */ /* 0x000fda000bf01270 */
[----:B------:R-:W-:Y:S05]  /*9b90*/  @P0 BRA `(.L_x_610) ;  /* 0x00000000003c0947 */ /* 0x000fea0003800000 */
[----:B------:R-:W-:-:S04]  /*9ba0*/  LEA.HI R0, R213, R213, RZ, 0x1 ;  /* 0x000000d5d5007211 */ /* 0x000fc800078f08ff */
[----:B------:R-:W-:-:S05]  /*9bb0*/  LOP3.LUT R0, R0, 0xfffffffe, RZ, 0xc0, !PT ;  /* 0xfffffffe00007812 */ /* 0x000fca00078ec0ff */
[----:B------:R-:W-:-:S05]  /*9bc0*/  IMAD.IADD R0, R213, 0x1, -R0 ;  /* 0x00000001d5007824 */ /* 0x000fca00078e0a00 */
[----:B------:R-:W-:-:S04]  /*9bd0*/  SHF.L.U32 R3, R0, 0x1f, RZ ;  /* 0x0000001f00037819 */ /* 0x000fc800000006ff */
[----:B------:R1:W2:Y:S03]  /*9be0*/  SYNCS.PHASECHK.TRANS64.TRYWAIT P0, [R18+URZ+0x22800], R3 ;  /* 0x02280003120075a7 */ /* 0x0002a6000800017f */
[----:B--2---:R-:W-:Y:S05]  /*9bf0*/  @!P0 NANOSLEEP.SYNCS 0x989680 ;  /* 0x009896800000895d */ /* 0x004fea0003900000 */
[----:B------:R-:W2:Y:S01]  /*9c00*/  @!P0 SYNCS.PHASECHK.TRANS64 P0, [R18+URZ+0x22800], R3 ;  /* 0x02280003120085a7 */ /* 0x000ea2000800007f */
[----:B------:R-:W-:Y:S04]  /*9c10*/  BSSY B0, `(.L_x_611) ;  /* 0x0000006000007945 */ /* 0x000fe80003800000 */
[----:B--2---:R-:W-:Y:S05]  /*9c20*/  @P0 BRA `(.L_x_612) ;  /* 0x0000000000100947 */ /* 0x004fea0003800000 */
.L_x_613:
[----:B--2---:R2:W3:Y:S02]  /*9c30*/  SYNCS.PHASECHK.TRANS64.TRYWAIT P0, [R18+URZ+0x22800], R3 ;  /* 0x02280003120075a7 */ /* 0x0044e4000800017f */
[----:B---3--:R-:W-:Y:S05]  /*9c40*/  @!P0 NANOSLEEP.SYNCS 0x989680 ;  /* 0x009896800000895d */ /* 0x008fea0003900000 */
[----:B------:R-:W3:Y:S02]  /*9c50*/  @!P0 SYNCS.PHASECHK.TRANS64 P0, [R18+URZ+0x22800], R3 ;  /* 0x02280003120085a7 */ /* 0x000ee4000800007f */
[----:B---3--:R-:W-:Y:S05]  /*9c60*/  @!P0 BRA `(.L_x_613) ;  /* 0xfffffffc00f08947 */ /* 0x008fea000383ffff */
.L_x_612:
[----:B------:R-:W-:Y:S05]  /*9c70*/  BSYNC B0 ;  /* 0x0000000000007941 */ /* 0x000fea0003800000 */
.L_x_611:
[----:B------:R-:W-:Y:S05]  /*9c80*/  BRA `(.L_x_614) ;  /* 0x0000003c00dc7947 */ /* 0x000fea0003800000 */
.L_x_610:
[----:B------:R-:W1:Y:S01]  /*9c90*/  LDC.64 R26, c[0x0][0x3e8] ;  /* 0x0000fa00ff1a7b82 */ /* 0x000e620000000a00 */
[----:B------:R-:W-:Y:S01]  /*9ca0*/  LOP3.LUT P0, RZ, R30, 0x3ff, RZ, 0xc0, !PT ;  /* 0x000003ff1eff7812 */ /* 0x000fe2000780c0ff */
[----:B------:R-:W-:Y:S01]  /*9cb0*/  ULDC.64 UR4, c[0x0][0x3f8] ;  /* 0x0000fe0000047ab9 */ /* 0x000fe20000000a00 */
[----:B-----5:R-:W-:Y:S01]  /*9cc0*/  SHF.R.S32.HI R0, RZ, 0x1f, R24 ;  /* 0x0000001fff007819 */ /* 0x020fe20000011418 */
[----:B------:R-:W-:Y:S01]  /*9cd0*/  ULDC.64 UR6, c[0x0][0x408] ;  /* 0x0001020000067ab9 */ /* 0x000fe20000000a00 */
[----:B------:R-:W-:Y:S03]  /*9ce0*/  BSSY B6, `(.L_x_615) ;  /* 0x000001b000067945 */ /* 0x000fe60003800000 */
[----:B------:R-:W2:Y:S01]  /*9cf0*/  LDC.64 R28, c[0x0][0x400] ;  /* 0x00010000ff1c7b82 */ /* 0x000ea20000000a00 */
[C---:B------:R-:W-:Y:S02]  /*9d00*/  IMAD R3, R0.reuse, UR4, RZ ;  /* 0x0000000400037c24 */ /* 0x040fe4000f8e02ff */
[----:B------:R-:W-:-:S02]  /*9d10*/  IMAD R5, R0, UR6, RZ ;  /* 0x0000000600057c24 */ /* 0x000fc4000f8e02ff */
[C---:B------:R-:W-:Y:S02]  /*9d20*/  IMAD R3, R24.reuse, UR5, R3 ;  /* 0x0000000518037c24 */ /* 0x040fe4000f8e0203 */
[C---:B------:R-:W-:Y:S02]  /*9d30*/  IMAD R5, R24.reuse, UR7, R5 ;  /* 0x0000000718057c24 */ /* 0x040fe4000f8e0205 */
[----:B-1----:R-:W-:-:S04]  /*9d40*/  IMAD.WIDE.U32 R26, R24, UR4, R26 ;  /* 0x00000004181a7c25 */ /* 0x002fc8000f8e001a */
[----:B--2---:R-:W-:-:S04]  /*9d50*/  IMAD.WIDE.U32 R28, R24, UR6, R28 ;  /* 0x00000006181c7c25 */ /* 0x004fc8000f8e001c */
[----:B------:R-:W-:Y:S02]  /*9d60*/  IMAD.IADD R24, R3, 0x1, R27 ;  /* 0x0000000103187824 */ /* 0x000fe400078e021b */
[----:B------:R-:W-:Y:S01]  /*9d70*/  IMAD.IADD R30, R5, 0x1, R29 ;  /* 0x00000001051e7824 */ /* 0x000fe200078e021d */
[----:B------:R-:W-:Y:S06]  /*9d80*/  @!P0 BRA `(.L_x_616) ;  /* 0x0000000000408947 */ /* 0x000fec0003800000 */
[----:B------:R-:W-:Y:S01]  /*9d90*/  MOV R0, 0x0 ;  /* 0x0000000000007802 */ /* 0x000fe20000000f00 */
[----:B------:R-:W-:Y:S01]  /*9da0*/  ULDC.64 UR4, c[0x4][0x98] ;  /* 0x0100260000047ab9 */ /* 0x000fe20000000a00 */
[----:B------:R-:W-:Y:S01]  /*9db0*/  ULDC.64 UR6, c[0x4][0xa0] ;  /* 0x0100280000067ab9 */ /* 0x000fe20000000a00 */
[----:B------:R-:W-:Y:S01]  /*9dc0*/  MOV R4, UR4 ;  /* 0x0000000400047c02 */ /* 0x000fe20008000f00 */
[----:B------:R1:W2:Y:S01]  /*9dd0*/  LDC.64 R14, c[0x4][R0] ;  /* 0x01000000000e7b82 */ /* 0x0002a20000000a00 */
[----:B------:R-:W-:Y:S01]  /*9de0*/  IMAD.U32 R5, RZ, RZ, UR5 ;  /* 0x00000005ff057e24 */ /* 0x000fe2000f8e00ff */
[----:B------:R-:W-:Y:S01]  /*9df0*/  ULDC.64 UR4, c[0x4][0x28] ;  /* 0x01000a0000047ab9 */ /* 0x000fe20000000a00 */
[----:B------:R-:W-:Y:S01]  /*9e00*/  IMAD.U32 R6, RZ, RZ, UR6 ;  /* 0x00000006ff067e24 */ /* 0x000fe2000f8e00ff */
[----:B------:R-:W-:Y:S01]  /*9e10*/  MOV R11, UR5 ;  /* 0x00000005000b7c02 */ /* 0x000fe20008000f00 */
[----:B------:R-:W-:Y:S02]  /*9e20*/  IMAD.U32 R7, RZ, RZ, UR7 ;  /* 0x00000007ff077e24 */ /* 0x000fe4000f8e00ff */
[----:B------:R-:W-:-:S02]  /*9e30*/  IMAD.U32 R10, RZ, RZ, UR4 ;  /* 0x00000004ff0a7e24 */ /* 0x000fc4000f8e00ff */
[----:B------:R-:W-:Y:S02]  /*9e40*/  IMAD.MOV.U32 R8, RZ, RZ, 0x70 ;  /* 0x00000070ff087424 */ /* 0x000fe400078e00ff */
[----:B------:R-:W-:Y:S02]  /*9e50*/  IMAD.MOV.U32 R12, RZ, RZ, 0x1 ;  /* 0x00000001ff0c7424 */ /* 0x000fe400078e00ff */
[----:B-1----:R-:W-:-:S07]  /*9e60*/  IMAD.MOV.U32 R13, RZ, RZ, RZ ;  /* 0x000000ffff0d7224 */ /* 0x002fce00078e00ff */
[----:B------:R-:W-:-:S07]  /*9e70*/  LEPC R20, `(.L_x_616) ;  /* 0x000000001014794e */ /* 0x000fce0000000000 */
[----:B0-2---:R-:W-:Y:S05]  /*9e80*/  CALL.ABS.NOINC R14 ;  /* 0x000000000e007343 */ /* 0x005fea0003c00000 */
.L_x_616:
[----:B------:R-:W-:Y:S05]  /*9e90*/  BSYNC B6 ;  /* 0x0000000000067941 */ /* 0x000fea0003800000 */
.L_x_615:
[----:B------:R-:W-:Y:S01]  /*9ea0*/  ULDC.U8 UR4, c[0x0][0x410] ;  /* 0x0001040000047ab9 */ /* 0x000fe20000000000 */
[----:B------:R-:W-:Y:S01]  /*9eb0*/  BSSY B0, `(.L_x_617) ;  /* 0x00003cc000007945 */ /* 0x000fe20003800000 */
[----:B------:R-:W-:Y:S01]  /*9ec0*/  ISETP.NE.AND P0, PT, RZ, UR4, PT ;  /* 0x00000004ff007c0c */ /* 0x000fe2000bf05270 */
[----:B------:R-:W-:-:S12]  /*9ed0*/  IMAD R4, R169, 0x80, R194 ;  /* 0x00000080a9047824 */ /* 0x000fd800078e02c2 */
[----:B------:R-:W-:Y:S05]  /*9ee0*/  @!P0 BRA `(.L_x_618) ;  /* 0x0000001c00b48947 */ /* 0x000fea0003800000 */
[----:B------:R-:W-:-:S03]  /*9ef0*/  UMOV UR4, 0xffffffff ;  /* 0xffffffff00047882 */ /* 0x000fc60000000000 */
[----:B------:R-:W-:Y:S05]  /*9f00*/  BRA.DIV UR4, `(.L_x_619) ;  /* 0x0000015604587947 */ /* 0x000fea000b800000 */
[----:B------:R1:W2:Y:S04]  /*9f10*/  SHFL.IDX PT, R0, R26, RZ, 0x1c1f ;  /* 0x001c1fff1a007589 */ /* 0x0002a800000e0000 */
[----:B------:R1:W3:Y:S04]  /*9f20*/  SHFL.IDX PT, R14, R28, RZ, 0x1c1f ;  /* 0x001c1fff1c0e7589 */ /* 0x0002e800000e0000 */
[----:B------:R1:W4:Y:S04]  /*9f30*/  SHFL.IDX PT, R3, R24, RZ, 0x1c1f ;  /* 0x001c1fff18037589 */ /* 0x00032800000e0000 */
[----:B------:R1:W0:Y:S02]  /*9f40*/  SHFL.IDX PT, R5, R30, RZ, 0x1c1f ;  /* 0x001c1fff1e057589 */ /* 0x00022400000e0000 */
.L_x_866:
[----:B------:R-:W-:Y:S01]  /*9f50*/  SHF.L.U32 R6, R204, 0x7, RZ ;  /* 0x00000007cc067819 */ /* 0x000fe200000006ff */
[----:B------:R-:W-:Y:S01]  /*9f60*/  ULDC UR4, c[0x0][0x448] ;  /* 0x0001120000047ab9 */ /* 0x000fe20000000800 */
[----:B------:R-:W-:Y:S01]  /*9f70*/  BSSY B1, `(.L_x_620) ;  /* 0x0000029000017945 */ /* 0x000fe20003800000 */
[----:B------:R-:W-:Y:S01]  /*9f80*/  IMAD R25, R25, UR4, RZ ;  /* 0x0000000419197c24 */ /* 0x000fe2000f8e02ff */
[----:B------:R-:W-:Y:S02]  /*9f90*/  LOP3.LUT R7, R6, 0x380, RZ, 0xc0, !PT ;  /* 0x0000038006077812 */ /* 0x000fe400078ec0ff */
[----:B------:R-:W-:Y:S02]  /*9fa0*/  CS2R R12, SRZ ;  /* 0x00000000000c7805 */ /* 0x000fe4000001ff00 */
[----:B------:R-:W-:Y:S01]  /*9fb0*/  LEA.HI R6, R213, R213, RZ, 0x1 ;  /* 0x000000d5d5067211 */ /* 0x000fe200078f08ff */
[----:B-1----:R-:W-:Y:S01]  /*9fc0*/  IMAD R30, R169, -0x80, R25 ;  /* 0xffffff80a91e7824 */ /* 0x002fe200078e0219 */
[----:B------:R-:W-:-:S02]  /*9fd0*/  ISETP.GE.AND P1, PT, R4, R25, PT ;  /* 0x000000190400720c */ /* 0x000fc40003f26270 */
[----:B------:R-:W-:Y:S02]  /*9fe0*/  CS2R R20, SRZ ;  /* 0x0000000000147805 */ /* 0x000fe4000001ff00 */
[----:B------:R-:W-:Y:S02]  /*9ff0*/  LOP3.LUT R8, R7, 0x30, R16, 0xf8, !PT ;  /* 0x0000003007087812 */ /* 0x000fe400078ef810 */
[----:B------:R-:W-:Y:S02]  /*a000*/  CS2R R24, SRZ ;  /* 0x0000000000187805 */ /* 0x000fe4000001ff00 */
[----:B------:R-:W-:Y:S02]  /*a010*/  SHF.R.U32.HI R7, RZ, 0x3, R7 ;  /* 0x00000003ff077819 */ /* 0x000fe40000011607 */
[----:B------:R-:W-:Y:S02]  /*a020*/  LOP3.LUT R6, R6, 0xfffffffe, RZ, 0xc0, !PT ;  /* 0xfffffffe06067812 */ /* 0x000fe400078ec0ff */
[----:B------:R-:W-:-:S02]  /*a030*/  LOP3.LUT R7, R8, R7, RZ, 0x3c, !PT ;  /* 0x0000000708077212 */ /* 0x000fc400078e3cff */
[----:B------:R-:W-:Y:S01]  /*a040*/  LOP3.LUT P0, RZ, R204, 0x4, RZ, 0xc0, !PT ;  /* 0x00000004ccff7812 */ /* 0x000fe2000780c0ff */
[----:B------:R-:W-:Y:S01]  /*a050*/  IMAD.IADD R41, R213, 0x1, -R6 ;  /* 0x00000001d5297824 */ /* 0x000fe200078e0a06 */
[----:B------:R-:W-:Y:S02]  /*a060*/  IADD3 R9, R18, R7, R203 ;  /* 0x0000000712097210 */ /* 0x000fe40007ffe0cb */
[----:B------:R-:W-:Y:S02]  /*a070*/  CS2R R6, SRZ ;  /* 0x0000000000067805 */ /* 0x000fe4000001ff00 */
[----:B------:R-:W-:Y:S01]  /*a080*/  SHF.L.U32 R41, R41, 0x1f, RZ ;  /* 0x0000001f29297819 */ /* 0x000fe200000006ff */
[C---:B------:R-:W-:Y:S02]  /*a090*/  VIADD R28, R9.reuse, 0x14400 ;  /* 0x00014400091c7836 */ /* 0x040fe40000000000 */
[----:B------:R-:W-:Y:S01]  /*a0a0*/  VIADD R8, R9, 0x14440 ;  /* 0x0001444009087836 */ /* 0x000fe20000000000 */
[----:B------:R-:W-:Y:S06]  /*a0b0*/  @P1 BRA `(.L_x_621) ;  /* 0x0000000000501947 */ /* 0x000fec0003800000 */
[----:B------:R-:W-:Y:S01]  /*a0c0*/  ULDC UR4, c[0x0][0x3f4] ;  /* 0x0000fd0000047ab9 */ /* 0x000fe20000000800 */
[----:B------:R-:W-:Y:S02]  /*a0d0*/  CS2R R24, SRZ ;  /* 0x0000000000187805 */ /* 0x000fe4000001ff00 */
[----:B------:R-:W-:Y:S02]  /*a0e0*/  ISETP.GE.AND P1, PT, R22, UR4, PT ;  /* 0x0000000416007c0c */ /* 0x000fe4000bf26270 */
[----:B------:R-:W-:Y:S02]  /*a0f0*/  CS2R R6, SRZ ;  /* 0x0000000000067805 */ /* 0x000fe4000001ff00 */
[----:B------:R-:W-:Y:S02]  /*a100*/  ISETP.GE.AND P2, PT, R195, UR4, PT ;  /* 0x00000004c3007c0c */ /* 0x000fe4000bf46270 */
[----:B------:R-:W-:-:S07]  /*a110*/  CS2R R12, SRZ ;  /* 0x00000000000c7805 */ /* 0x000fce000001ff00 */
[C---:B--2---:R-:W-:Y:S02]  /*a120*/  @!P1 IADD3 R10, P5, R22.reuse, R0, RZ ;  /* 0x00000000160a9210 */ /* 0x044fe40007fbe0ff */
[----:B------:R-:W-:Y:S02]  /*a130*/  @!P1 SHF.R.S32.HI R4, RZ, 0x1f, R22 ;  /* 0x0000001fff049819 */ /* 0x000fe40000011416 */
[----:B---3--:R-:W-:Y:S02]  /*a140*/  @!P1 IADD3 R32, P3, R22, R14, RZ ;  /* 0x0000000e16209210 */ /* 0x008fe40007f7e0ff */
[----:B------:R-:W-:Y:S01]  /*a150*/  @!P2 IADD3 R26, P4, R195, R0, RZ ;  /* 0x00000000c31aa210 */ /* 0x000fe20007f9e0ff */
[----:B----4-:R-:W-:Y:S01]  /*a160*/  @!P1 IMAD.X R11, R3, 0x1, R4, P5 ;  /* 0x00000001030b9824 */ /* 0x010fe200028e0604 */
[----:B------:R-:W-:Y:S02]  /*a170*/  @!P2 IADD3 R14, P5, R195, R14, RZ ;  /* 0x0000000ec30ea210 */ /* 0x000fe40007fbe0ff */
[----:B------:R-:W-:-:S02]  /*a180*/  CS2R R20, SRZ ;  /* 0x0000000000147805 */ /* 0x000fc4000001ff00 */
[----:B------:R-:W-:Y:S01]  /*a190*/  @!P2 IADD3.X R27, R3, R218, RZ, P4, !PT ;  /* 0x000000da031ba210 */ /* 0x000fe200027fe4ff */
[C---:B0-----:R-:W-:Y:S01]  /*a1a0*/  @!P1 IMAD.X R33, R5.reuse, 0x1, R4, P3 ;  /* 0x0000000105219824 */ /* 0x041fe200018e0604 */
[----:B------:R1:W5:Y:S01]  /*a1b0*/  @!P1 LD.E.64 R12, desc[UR60][R10.64] ;  /* 0x0000003c0a0c9980 */ /* 0x000362000c101b00 */
[----:B------:R-:W-:-:S03]  /*a1c0*/  @!P2 IMAD.X R15, R5, 0x1, R218, P5 ;  /* 0x00000001050fa824 */ /* 0x000fc600028e06da */
[----:B------:R1:W5:Y:S04]  /*a1d0*/  @!P2 LD.E.64 R24, desc[UR60][R26.64] ;  /* 0x0000003c1a18a980 */ /* 0x000368000c101b00 */
[----:B------:R1:W5:Y:S04]  /*a1e0*/  @!P2 LD.E.64 R6, desc[UR60][R14.64] ;  /* 0x0000003c0e06a980 */ /* 0x000368000c101b00 */
[----:B------:R1:W5:Y:S02]  /*a1f0*/  @!P1 LD.E.64 R20, desc[UR60][R32.64] ;  /* 0x0000003c20149980 */ /* 0x000364000c101b00 */
.L_x_621:
[----:B------:R-:W-:Y:S05]  /*a200*/  BSYNC B1 ;  /* 0x0000000000017941 */ /* 0x000fea0003800000 */
.L_x_620:
[----:B------:R-:W-:Y:S01]  /*a210*/  @P0 VIADD R8, R28, 0xffffffc0 ;  /* 0xffffffc01c080836 */ /* 0x000fe20000000000 */
[----:B------:R-:W0:Y:S01]  /*a220*/  SYNCS.PHASECHK.TRANS64.TRYWAIT P0, [R18+URZ+0x22800], R41 ;  /* 0x02280029120075a7 */ /* 0x000e22000800017f */
[----:B----45:R-:W-:Y:S01]  /*a230*/  SHF.R.U32.HI R3, RZ, 0x8, R24 ;  /* 0x00000008ff037819 */ /* 0x030fe20000011618 */
[----:B------:R-:W-:Y:S01]  /*a240*/  BSSY B1, `(.L_x_622) ;  /* 0x000002e000017945 */ /* 0x000fe20003800000 */
[----:B--2---:R-:W-:Y:S02]  /*a250*/  SHF.R.U32.HI R0, RZ, 0x8, R12 ;  /* 0x00000008ff007819 */ /* 0x004fe4000001160c */
[----:B-1----:R-:W-:Y:S02]  /*a260*/  SHF.R.U32.HI R26, RZ, 0x8, R25 ;  /* 0x00000008ff1a7819 */ /* 0x002fe40000011619 */
[----:B---3--:R-:W-:Y:S02]  /*a270*/  LOP3.LUT R14, R24, 0xff, RZ, 0xc0, !PT ;  /* 0x000000ff180e7812 */ /* 0x008fe400078ec0ff */
[----:B------:R-:W-:-:S02]  /*a280*/  LOP3.LUT R3, R3, 0xff, RZ, 0xc0, !PT ;  /* 0x000000ff03037812 */ /* 0x000fc400078ec0ff */
[----:B------:R-:W-:Y:S02]  /*a290*/  LOP3.LUT R4, R12, 0xff, RZ, 0xc0, !PT ;  /* 0x000000ff0c047812 */ /* 0x000fe400078ec0ff */
[----:B0-----:R-:W-:Y:S02]  /*a2a0*/  LOP3.LUT R5, R0, 0xff, RZ, 0xc0, !PT ;  /* 0x000000ff00057812 */ /* 0x001fe400078ec0ff */
[----:B------:R-:W-:Y:S02]  /*a2b0*/  SHF.R.U32.HI R11, RZ, 0x8, R13 ;  /* 0x00000008ff0b7819 */ /* 0x000fe4000001160d */
[----:B------:R-:W-:Y:S02]  /*a2c0*/  LOP3.LUT R15, R25, 0xff, RZ, 0xc0, !PT ;  /* 0x000000ff190f7812 */ /* 0x000fe400078ec0ff */
[----:B------:R-:W-:Y:S02]  /*a2d0*/  LOP3.LUT R0, R26, 0xff, RZ, 0xc0, !PT ;  /* 0x000000ff1a007812 */ /* 0x000fe400078ec0ff */
[----:B------:R-:W-:-:S02]  /*a2e0*/  PRMT R27, R3, 0x7604, R14 ;  /* 0x00007604031b7816 */ /* 0x000fc4000000000e */
[----:B------:R-:W-:Y:S02]  /*a2f0*/  SHF.R.U32.HI R3, RZ, 0x8, R6 ;  /* 0x00000008ff037819 */ /* 0x000fe40000011606 */
[----:B------:R-:W-:Y:S02]  /*a300*/  PRMT R5, R5, 0x7604, R4 ;  /* 0x0000760405057816 */ /* 0x000fe40000000004 */
[----:B------:R-:W-:Y:S02]  /*a310*/  LOP3.LUT R10, R13, 0xff, RZ, 0xc0, !PT ;  /* 0x000000ff0d0a7812 */ /* 0x000fe400078ec0ff */
[----:B------:R-:W-:Y:S02]  /*a320*/  LOP3.LUT R11, R11, 0xff, RZ, 0xc0, !PT ;  /* 0x000000ff0b0b7812 */ /* 0x000fe400078ec0ff */
[----:B------:R-:W-:Y:S02]  /*a330*/  PRMT R4, R0, 0x7604, R15 ;  /* 0x0000760400047816 */ /* 0x000fe4000000000f */
[----:B------:R-:W-:-:S02]  /*a340*/  SHF.R.U32.HI R0, RZ, 0x8, R20 ;  /* 0x00000008ff007819 */ /* 0x000fc40000011614 */
[----:B------:R-:W-:Y:S02]  /*a350*/  LOP3.LUT R26, R6, 0xff, RZ, 0xc0, !PT ;  /* 0x000000ff061a7812 */ /* 0x000fe400078ec0ff */
[----:B------:R-:W-:Y:S02]  /*a360*/  LOP3.LUT R3, R3, 0xff, RZ, 0xc0, !PT ;  /* 0x000000ff03037812 */ /* 0x000fe400078ec0ff */
[----:B------:R-:W-:Y:S02]  /*a370*/  PRMT R10, R11, 0x7604, R10 ;  /* 0x000076040b0a7816 */ /* 0x000fe4000000000a */
[----:B------:R-:W-:Y:S02]  /*a380*/  LOP3.LUT R11, R20, 0xff, RZ, 0xc0, !PT ;  /* 0x000000ff140b7812 */ /* 0x000fe400078ec0ff */
[----:B------:R-:W-:Y:S02]  /*a390*/  LOP3.LUT R0, R0, 0xff, RZ, 0xc0, !PT ;  /* 0x000000ff00007812 */ /* 0x000fe400078ec0ff */
[----:B------:R-:W-:-:S02]  /*a3a0*/  SHF.R.U32.HI R15, RZ, 0x8, R21 ;  /* 0x00000008ff0f7819 */ /* 0x000fc40000011615 */
[----:B------:R-:W-:Y:S02]  /*a3b0*/  SHF.R.U32.HI R29, RZ, 0x8, R7 ;  /* 0x00000008ff1d7819 */ /* 0x000fe40000011607 */
[----:B------:R-:W-:Y:S02]  /*a3c0*/  PRMT R37, R3, 0x7604, R26 ;  /* 0x0000760403257816 */ /* 0x000fe4000000001a */
[----:B------:R-:W-:Y:S02]  /*a3d0*/  SHF.R.U32.HI R3, RZ, 0x10, R13 ;  /* 0x00000010ff037819 */ /* 0x000fe4000001160d */
[----:B------:R-:W-:Y:S02]  /*a3e0*/  SHF.R.U32.HI R35, RZ, 0x10, R21 ;  /* 0x00000010ff237819 */ /* 0x000fe40000011615 */
[----:B------:R-:W-:Y:S01]  /*a3f0*/  SHF.R.U32.HI R39, RZ, 0x10, R7 ;  /* 0x00000010ff277819 */ /* 0x000fe20000011607 */
[----:B------:R-:W-:Y:S01]  /*a400*/  IMAD.U32 R3, R3, 0x10000, RZ ;  /* 0x0001000003037824 */ /* 0x000fe200078e00ff */
[----:B------:R-:W-:Y:S01]  /*a410*/  PRMT R33, R0, 0x7604, R11 ;  /* 0x0000760400217816 */ /* 0x000fe2000000000b */
[----:B------:R-:W-:Y:S01]  /*a420*/  IMAD.U32 R35, R35, 0x10000, RZ ;  /* 0x0001000023237824 */ /* 0x000fe200078e00ff */
[----:B------:R-:W-:Y:S01]  /*a430*/  LOP3.LUT R14, R21, 0xff, RZ, 0xc0, !PT ;  /* 0x000000ff150e7812 */ /* 0x000fe200078ec0ff */
[----:B------:R-:W-:Y:S01]  /*a440*/  IMAD.U32 R39, R39, 0x10000, RZ ;  /* 0x0001000027277824 */ /* 0x000fe200078e00ff */
[----:B------:R-:W-:-:S02]  /*a450*/  LOP3.LUT R28, R7, 0xff, RZ, 0xc0, !PT ;  /* 0x000000ff071c7812 */ /* 0x000fc400078ec0ff */
[----:B------:R-:W-:Y:S02]  /*a460*/  LOP3.LUT R15, R15, 0xff, RZ, 0xc0, !PT ;  /* 0x000000ff0f0f7812 */ /* 0x000fe400078ec0ff */
[----:B------:R-:W-:Y:S02]  /*a470*/  LOP3.LUT R29, R29, 0xff, RZ, 0xc0, !PT ;  /* 0x000000ff1d1d7812 */ /* 0x000fe400078ec0ff */
[----:B------:R-:W-:Y:S02]  /*a480*/  SHF.R.U32.HI R11, RZ, 0x10, R25 ;  /* 0x00000010ff0b7819 */ /* 0x000fe40000011619 */
[----:B------:R-:W-:Y:S02]  /*a490*/  PRMT R14, R15, 0x7604, R14 ;  /* 0x000076040f0e7816 */ /* 0x000fe4000000000e */
[----:B------:R-:W-:Y:S02]  /*a4a0*/  PRMT R28, R29, 0x7604, R28 ;  /* 0x000076041d1c7816 */ /* 0x000fe4000000001c */
[----:B------:R-:W-:-:S02]  /*a4b0*/  SHF.L.U32 R11, R11, 0x10, RZ ;  /* 0x000000100b0b7819 */ /* 0x000fc400000006ff */
[----:B------:R-:W-:Y:S02]  /*a4c0*/  LOP3.LUT R15, R10, 0xff0000, R3, 0xf8, !PT ;  /* 0x00ff00000a0f7812 */ /* 0x000fe400078ef803 */
[----:B------:R-:W-:Y:S02]  /*a4d0*/  LOP3.LUT R29, R4, 0xff0000, R11, 0xf8, !PT ;  /* 0x00ff0000041d7812 */ /* 0x000fe400078ef80b */
[----:B------:R-:W-:Y:S02]  /*a4e0*/  LOP3.LUT R35, R14, 0xff0000, R35, 0xf8, !PT ;  /* 0x00ff00000e237812 */ /* 0x000fe400078ef823 */
[----:B------:R-:W-:Y:S02]  /*a4f0*/  LOP3.LUT R39, R28, 0xff0000, R39, 0xf8, !PT ;  /* 0x00ff00001c277812 */ /* 0x000fe400078ef827 */
[----:B------:R-:W-:Y:S01]  /*a500*/  LOP3.LUT R3, R5, 0xff0000, R12, 0xf8, !PT ;  /* 0x00ff000005037812 */ /* 0x000fe200078ef80c */
[----:B------:R-:W-:Y:S06]  /*a510*/  @!P0 BRA `(.L_x_623) ;  /* 0x0000015000448947 */ /* 0x000fec0003800000 */
.L_x_867:
[----:B------:R-:W-:Y:S05]  /*a520*/  BSYNC B1 ;  /* 0x0000000000017941 */ /* 0x000fea0003800000 */
.L_x_622:
[----:B------:R-:W-:Y:S01]  /*a530*/  VIMNMX R11, R30, 0x80, PT ;  /* 0x000000801e0b7848 */ /* 0x000fe20003fe0100 */
[----:B------:R-:W-:Y:S01]  /*a540*/  BSSY B1, `(.L_x_624) ;  /* 0x00000c9000017945 */ /* 0x000fe20003800000 */
[----:B------:R-:W-:Y:S02]  /*a550*/  LOP3.LUT R3, R3, 0xff000000, R12, 0xf8, !PT ;  /* 0xff00000003037812 */ /* 0x000fe400078ef80c */
[----:B------:R-:W-:Y:S02]  /*a560*/  ISETP.GE.AND P0, PT, R194, R11, PT ;  /* 0x0000000bc200720c */ /* 0x000fe40003f06270 */
[----:B------:R-:W-:Y:S02]  /*a570*/  LOP3.LUT R12, R15, 0xff000000, R13, 0xf8, !PT ;  /* 0xff0000000f0c7812 */ /* 0x000fe400078ef80d */
[----:B------:R-:W-:Y:S02]  /*a580*/  LOP3.LUT R15, R33, 0xff0000, R20, 0xf8, !PT ;  /* 0x00ff0000210f7812 */ /* 0x000fe400078ef814 */
[----:B------:R-:W-:-:S02]  /*a590*/  LOP3.LUT R27, R27, 0xff0000, R24, 0xf8, !PT ;  /* 0x00ff00001b1b7812 */ /* 0x000fc400078ef818 */
[----:B------:R-:W-:Y:S02]  /*a5a0*/  LOP3.LUT R13, R37, 0xff0000, R6, 0xf8, !PT ;  /* 0x00ff0000250d7812 */ /* 0x000fe400078ef806 */
[----:B------:R-:W-:Y:S02]  /*a5b0*/  LOP3.LUT R15, R15, 0xff000000, R20, 0xf8, !PT ;  /* 0xff0000000f0f7812 */ /* 0x000fe400078ef814 */
[----:B------:R-:W-:Y:S02]  /*a5c0*/  LOP3.LUT R0, R27, 0xff000000, R24, 0xf8, !PT ;  /* 0xff0000001b007812 */ /* 0x000fe400078ef818 */
[----:B------:R-:W-:Y:S02]  /*a5d0*/  LOP3.LUT R10, R29, 0xff000000, R25, 0xf8, !PT ;  /* 0xff0000001d0a7812 */ /* 0x000fe400078ef819 */
[----:B------:R-:W-:Y:S02]  /*a5e0*/  LOP3.LUT R20, R35, 0xff000000, R21, 0xf8, !PT ;  /* 0xff00000023147812 */ /* 0x000fe400078ef815 */
[----:B------:R-:W-:-:S02]  /*a5f0*/  LOP3.LUT R13, R13, 0xff000000, R6, 0xf8, !PT ;  /* 0xff0000000d0d7812 */ /* 0x000fc400078ef806 */
[----:B------:R-:W-:Y:S01]  /*a600*/  LOP3.LUT R14, R39, 0xff000000, R7, 0xf8, !PT ;  /* 0xff000000270e7812 */ /* 0x000fe200078ef807 */
[----:B------:R-:W-:Y:S06]  /*a610*/  @P0 BRA `(.L_x_625) ;  /* 0x0000000800ec0947 */ /* 0x000fec0003800000 */
[----:B------:R-:W1:Y:S01]  /*a620*/  LDC R4, c[0x0][0x3f4] ;  /* 0x0000fd00ff047b82 */ /* 0x000e620000000800 */
[----:B------:R-:W-:Y:S01]  /*a630*/  BSSY B2, `(.L_x_626) ;  /* 0x000005e000027945 */ /* 0x000fe20003800000 */
[-C--:B-1----:R-:W-:Y:S02]  /*a640*/  ISETP.GE.AND P0, PT, R22, R4.reuse, PT ;  /* 0x000000041600720c */ /* 0x082fe40003f06270 */
[----:B------:R-:W-:-:S11]  /*a650*/  ISETP.GE.AND P1, PT, R195, R4, PT ;  /* 0x00000004c300720c */ /* 0x000fd60003f26270 */
[----:B------:R-:W-:Y:S05]  /*a660*/  @P0 BRA `(.L_x_627) ;  /* 0x0000000400680947 */ /* 0x000fea0003800000 */
[----:B------:R-:W1:Y:S01]  /*a670*/  LDS.128 R4, [R9+0x14400] ;  /* 0x0144000009047984 */ /* 0x000e620000000c00 */
[----:B------:R-:W-:Y:S02]  /*a680*/  F2FP.F16.E4M3.UNPACK_B R30, R15 ;  /* 0x0000000fff1e723e */ /* 0x000fe400020006ff */
[----:B------:R-:W-:-:S03]  /*a690*/  F2FP.F16.E4M3.UNPACK_B R28, R3 ;  /* 0x00000003ff1c723e */ /* 0x000fc600020006ff */
[----:B------:R-:W-:Y:S02]  /*a6a0*/  HADD2.F32 R32, -RZ, R30.H1_H1 ;  /* 0x3000001eff207230 */ /* 0x000fe40000004100 */
[----:B------:R-:W-:Y:S02]  /*a6b0*/  HADD2.F32 R29, -RZ, R28.H1_H1 ;  /* 0x3000001cff1d7230 */ /* 0x000fe40000004100 */
[----:B------:R-:W-:Y:S02]  /*a6c0*/  HADD2.F32 R30, -RZ, R30.H0_H0 ;  /* 0x2000001eff1e7230 */ /* 0x000fe40000004100 */
[----:B------:R-:W-:Y:S01]  /*a6d0*/  HADD2.F32 R28, -RZ, R28.H0_H0 ;  /* 0x2000001cff1c7230 */ /* 0x000fe20000004100 */
[-C--:B-1----:R-:W-:Y:S02]  /*a6e0*/  F2FP.F16.E4M3.UNPACK_B R21, R4.reuse.H1 ;  /* 0x00000004ff15723e */ /* 0x082fe400030006ff */
[-C--:B------:R-:W-:Y:S02]  /*a6f0*/  F2FP.F16.E4M3.UNPACK_B R25, R5.reuse ;  /* 0x00000005ff19723e */ /* 0x080fe400020006ff */
[----:B------:R-:W-:Y:S01]  /*a700*/  F2FP.F16.E4M3.UNPACK_B R26, R5.H1 ;  /* 0x00000005ff1a723e */ /* 0x000fe200030006ff */
[--C-:B------:R-:W-:Y:S01]  /*a710*/  HADD2.F32 R24, -RZ, R21.reuse.H0_H0 ;  /* 0x20000015ff187230 */ /* 0x100fe20000004100 */
[----:B------:R-:W-:Y:S01]  /*a720*/  F2FP.F16.E4M3.UNPACK_B R4, R4 ;  /* 0x00000004ff04723e */ /* 0x000fe200020006ff */
[----:B------:R-:W-:Y:S01]  /*a730*/  HADD2.F32 R21, -RZ, R21.H1_H1 ;  /* 0x30000015ff157230 */ /* 0x000fe20000004100 */
[----:B------:R-:W-:-:S02]  /*a740*/  F2FP.F16.E4M3.UNPACK_B R27, R6 ;  /* 0x00000006ff1b723e */ /* 0x000fc400020006ff */
[----:B------:R-:W-:Y:S02]  /*a750*/  F2FP.F16.E4M3.UNPACK_B R6, R6.H1 ;  /* 0x00000006ff06723e */ /* 0x000fe400030006ff */
[CC--:B------:R-:W-:Y:S01]  /*a760*/  FMUL.FTZ R5, R21.reuse, R32.reuse ;  /* 0x0000002015057220 */ /* 0x0c0fe20000410000 */
[----:B------:R-:W-:Y:S01]  /*a770*/  FMUL.FTZ R33, R21, R29 ;  /* 0x0000001d15217220 */ /* 0x000fe20000410000 */
[----:B------:R-:W-:Y:S02]  /*a780*/  F2FP.F16.E4M3.UNPACK_B R21, R7 ;  /* 0x00000007ff15723e */ /* 0x000fe400020006ff */
[C---:B------:R-:W-:Y:S01]  /*a790*/  FFMA.FTZ R36, R24.reuse, R29, -R5 ;  /* 0x0000001d18247223 */ /* 0x040fe20000010805 */
[--C-:B------:R-:W-:Y:S01]  /*a7a0*/  HADD2.F32 R5, -RZ, R4.reuse.H1_H1 ;  /* 0x30000004ff057230 */ /* 0x100fe20000004100 */
[----:B------:R-:W-:Y:S01]  /*a7b0*/  F2FP.F16.E4M3.UNPACK_B R29, R15.H1 ;  /* 0x0000000fff1d723e */ /* 0x000fe200030006ff */
[----:B------:R-:W-:Y:S01]  /*a7c0*/  FFMA.FTZ R37, R24, R32, R33 ;  /* 0x0000002018257223 */ /* 0x000fe20000010021 */
[----:B------:R-:W-:Y:S01]  /*a7d0*/  HADD2.F32 R4, -RZ, R4.H0_H0 ;  /* 0x20000004ff047230 */ /* 0x000fe20000004100 */
[----:B------:R-:W-:Y:S01]  /*a7e0*/  F2FP.F16.E4M3.UNPACK_B R24, R3.H1 ;  /* 0x00000003ff18723e */ /* 0x000fe200030006ff */
[C---:B------:R-:W-:Y:S01]  /*a7f0*/  FMUL.FTZ R33, R5.reuse, R30 ;  /* 0x0000001e05217220 */ /* 0x040fe20000410000 */
[----:B------:R-:W-:Y:S01]  /*a800*/  FMUL.FTZ R35, R5, R28 ;  /* 0x0000001c05237220 */ /* 0x000fe20000410000 */
[----:B------:R-:W-:Y:S01]  /*a810*/  HADD2.F32 R32, -RZ, R29.H1_H1 ;  /* 0x3000001dff207230 */ /* 0x000fe20000004100 */
[----:B------:R-:W-:Y:S01]  /*a820*/  F2FP.F16.E4M3.UNPACK_B R7, R7.H1 ;  /* 0x00000007ff07723e */ /* 0x000fe200030006ff */
[----:B------:R-:W-:-:S02]  /*a830*/  HADD2.F32 R5, -RZ, R26.H1_H1 ;  /* 0x3000001aff057230 */ /* 0x000fc40000004100 */
[C---:B------:R-:W-:Y:S01]  /*a840*/  FFMA.FTZ R33, R4.reuse, R28, -R33 ;  /* 0x0000001c04217223 */ /* 0x040fe20000010821 */
[----:B------:R-:W-:Y:S01]  /*a850*/  FFMA.FTZ R34, R4, R30, R35 ;  /* 0x0000001e04227223 */ /* 0x000fe20000010023 */
[----:B------:R-:W-:Y:S02]  /*a860*/  HADD2.F32 R28, -RZ, R24.H1_H1 ;  /* 0x30000018ff1c7230 */ /* 0x000fe40000004100 */
[----:B------:R-:W-:Y:S02]  /*a870*/  HADD2.F32 R26, -RZ, R26.H0_H0 ;  /* 0x2000001aff1a7230 */ /* 0x000fe40000004100 */
[C---:B------:R-:W-:Y:S01]  /*a880*/  FMUL.FTZ R35, R5.reuse, R32 ;  /* 0x0000002005237220 */ /* 0x040fe20000410000 */
[----:B------:R-:W-:Y:S02]  /*a890*/  HADD2.F32 R29, -RZ, R29.H0_H0 ;  /* 0x2000001dff1d7230 */ /* 0x000fe40000004100 */
[----:B------:R-:W-:Y:S01]  /*a8a0*/  FMUL.FTZ R5, R5, R28 ;  /* 0x0000001c05057220 */ /* 0x000fe20000410000 */
[----:B------:R-:W-:-:S02]  /*a8b0*/  HADD2.F32 R4, -RZ, R25.H1_H1 ;  /* 0x30000019ff047230 */ /* 0x000fc40000004100 */
[----:B------:R-:W-:Y:S01]  /*a8c0*/  FFMA.FTZ R35, R26, R28, -R35 ;  /* 0x0000001c1a237223 */ /* 0x000fe20000010823 */
[----:B------:R-:W-:Y:S01]  /*a8d0*/  HADD2.F32 R24, -RZ, R24.H0_H0 ;  /* 0x20000018ff187230 */ /* 0x000fe20000004100 */
[----:B------:R-:W-:Y:S01]  /*a8e0*/  F2FP.F16.E4M3.UNPACK_B R28, R20 ;  /* 0x00000014ff1c723e */ /* 0x000fe200020006ff */
[----:B------:R-:W-:Y:S02]  /*a8f0*/  HADD2.F32 R25, -RZ, R25.H0_H0 ;  /* 0x20000019ff197230 */ /* 0x000fe40000004100 */
[----:B------:R-:W-:Y:S01]  /*a900*/  FMUL.FTZ R30, R4, R29 ;  /* 0x0000001d041e7220 */ /* 0x000fe20000410000 */
[----:B------:R-:W-:Y:S01]  /*a910*/  FFMA.FTZ R38, R26, R32, R5 ;  /* 0x000000201a267223 */ /* 0x000fe20000010005 */
[----:B------:R-:W-:Y:S01]  /*a920*/  F2FP.F16.E4M3.UNPACK_B R26, R12 ;  /* 0x0000000cff1a723e */ /* 0x000fe200020006ff */
[-C--:B------:R-:W-:Y:S01]  /*a930*/  FMUL.FTZ R4, R4, R24.reuse ;  /* 0x0000001804047220 */ /* 0x080fe20000410000 */
[----:B------:R-:W-:Y:S01]  /*a940*/  FFMA.FTZ R32, R25, R24, -R30 ;  /* 0x0000001819207223 */ /* 0x000fe2000001081e */
[----:B------:R-:W-:Y:S01]  /*a950*/  HADD2.F32 R30, -RZ, R28.H1_H1 ;  /* 0x3000001cff1e7230 */ /* 0x000fe20000004100 */
[----:B------:R-:W-:Y:S01]  /*a960*/  F2FP.SATFINITE.E4M3.F32.PACK_AB_MERGE_C R35, R38, R35, RZ ;  /* 0x000000232623723e */ /* 0x000fe200048070ff */
[----:B------:R-:W-:-:S02]  /*a970*/  HADD2.F32 R5, -RZ, R6.H1_H1 ;  /* 0x30000006ff057230 */ /* 0x000fc40000004100 */
[----:B------:R-:W-:Y:S01]  /*a980*/  FFMA.FTZ R29, R25, R29, R4 ;  /* 0x0000001d191d7223 */ /* 0x000fe20000010004 */
[----:B------:R-:W-:Y:S02]  /*a990*/  HADD2.F32 R24, -RZ, R26.H1_H1 ;  /* 0x3000001aff187230 */ /* 0x000fe40000004100 */
[----:B------:R-:W-:Y:S02]  /*a9a0*/  HADD2.F32 R6, -RZ, R6.H0_H0 ;  /* 0x20000006ff067230 */ /* 0x000fe40000004100 */
[C---:B------:R-:W-:Y:S01]  /*a9b0*/  FMUL.FTZ R25, R5.reuse, R30 ;  /* 0x0000001e05197220 */ /* 0x040fe20000410000 */
[----:B------:R-:W-:Y:S02]  /*a9c0*/  HADD2.F32 R26, -RZ, R26.H0_H0 ;  /* 0x2000001aff1a7230 */ /* 0x000fe40000004100 */
[-C--:B0-----:R-:W-:Y:S01]  /*a9d0*/  FMUL.FTZ R41, R5, R24.reuse ;  /* 0x0000001805297220 */ /* 0x081fe20000410000 */
[----:B------:R-:W-:Y:S02]  /*a9e0*/  HADD2.F32 R28, -RZ, R28.H0_H0 ;  /* 0x2000001cff1c7230 */ /* 0x000fe40000004100 */
[----:B------:R-:W-:Y:S01]  /*a9f0*/  FFMA.FTZ R39, R6, R24, -R25 ;  /* 0x0000001806277223 */ /* 0x000fe20000010819 */
[--C-:B------:R-:W-:Y:S01]  /*aa00*/  HADD2.F32 R4, -RZ, R27.reuse.H1_H1 ;  /* 0x3000001bff047230 */ /* 0x100fe20000004100 */
[----:B------:R-:W-:Y:S01]  /*aa10*/  F2FP.F16.E4M3.UNPACK_B R5, R12.H1 ;  /* 0x0000000cff05723e */ /* 0x000fe200030006ff */
[----:B------:R-:W-:-:S02]  /*aa20*/  HADD2.F32 R27, -RZ, R27.H0_H0 ;  /* 0x2000001bff1b7230 */ /* 0x000fc40000004100 */
[----:B------:R-:W-:Y:S01]  /*aa30*/  FFMA.FTZ R40, R6, R30, R41 ;  /* 0x0000001e06287223 */ /* 0x000fe20000010029 */
[C---:B------:R-:W-:Y:S01]  /*aa40*/  FMUL.FTZ R24, R4.reuse, R28 ;  /* 0x0000001c04187220 */ /* 0x040fe20000410000 */
[----:B------:R-:W-:Y:S01]  /*aa50*/  FMUL.FTZ R25, R4, R26 ;  /* 0x0000001a04197220 */ /* 0x000fe20000410000 */
[----:B------:R-:W-:Y:S01]  /*aa60*/  F2FP.F16.E4M3.UNPACK_B R4, R20.H1 ;  /* 0x00000014ff04723e */ /* 0x000fe200030006ff */
[--C-:B------:R-:W-:Y:S02]  /*aa70*/  HADD2.F32 R6, -RZ, R5.reuse.H0_H0 ;  /* 0x20000005ff067230 */ /* 0x100fe40000004100 */
[C---:B------:R-:W-:Y:S01]  /*aa80*/  FFMA.FTZ R30, R27.reuse, R26, -R24 ;  /* 0x0000001a1b1e7223 */ /* 0x040fe20000010818 */
[----:B------:R-:W-:Y:S02]  /*aa90*/  HADD2.F32 R24, -RZ, R5.H1_H1 ;  /* 0x30000005ff187230 */ /* 0x000fe40000004100 */
[----:B------:R-:W-:Y:S01]  /*aaa0*/  FFMA.FTZ R27, R27, R28, R25 ;  /* 0x0000001c1b1b7223 */ /* 0x000fe20000010019 */
[----:B------:R-:W-:-:S02]  /*aab0*/  HADD2.F32 R26, -RZ, R4.H1_H1 ;  /* 0x30000004ff1a7230 */ /* 0x000fc40000004100 */
[----:B------:R-:W-:Y:S02]  /*aac0*/  HADD2.F32 R5, -RZ, R7.H1_H1 ;  /* 0x30000007ff057230 */ /* 0x000fe40000004100 */
[----:B------:R-:W-:Y:S02]  /*aad0*/  HADD2.F32 R25, -RZ, R4.H0_H0 ;  /* 0x20000004ff197230 */ /* 0x000fe40000004100 */
[----:B------:R-:W-:Y:S02]  /*aae0*/  HADD2.F32 R4, -RZ, R21.H1_H1 ;  /* 0x30000015ff047230 */ /* 0x000fe40000004100 */
[C---:B------:R-:W-:Y:S01]  /*aaf0*/  FMUL.FTZ R42, R5.reuse, R26 ;  /* 0x0000001a052a7220 */ /* 0x040fe20000410000 */
[----:B------:R-:W-:Y:S02]  /*ab00*/  HADD2.F32 R7, -RZ, R7.H0_H0 ;  /* 0x20000007ff077230 */ /* 0x000fe40000004100 */
[----:B------:R-:W-:Y:S01]  /*ab10*/  FMUL.FTZ R5, R5, R24 ;  /* 0x0000001805057220 */ /* 0x000fe20000410000 */
[----:B------:R-:W-:-:S02]  /*ab20*/  HADD2.F32 R21, -RZ, R21.H0_H0 ;  /* 0x20000015ff157230 */ /* 0x000fc40000004100 */
[CC--:B------:R-:W-:Y:S01]  /*ab30*/  FMUL.FTZ R28, R4.reuse, R25.reuse ;  /* 0x00000019041c7220 */ /* 0x0c0fe20000410000 */
[----:B------:R-:W-:Y:S01]  /*ab40*/  FMUL.FTZ R4, R4, R6 ;  /* 0x0000000604047220 */ /* 0x000fe20000410000 */
[C---:B------:R-:W-:Y:S01]  /*ab50*/  FFMA.FTZ R42, R7.reuse, R24, -R42 ;  /* 0x00000018072a7223 */ /* 0x040fe2000001082a */
[----:B------:R-:W-:Y:S01]  /*ab60*/  FFMA.FTZ R5, R7, R26, R5 ;  /* 0x0000001a07057223 */ /* 0x000fe20000010005 */
[C---:B------:R-:W-:Y:S01]  /*ab70*/  FFMA.FTZ R7, R21.reuse, R6, -R28 ;  /* 0x0000000615077223 */ /* 0x040fe2000001081c */
[----:B------:R-:W-:Y:S01]  /*ab80*/  FFMA.FTZ R24, R21, R25, R4 ;  /* 0x0000001915187223 */ /* 0x000fe20000010004 */
[----:B------:R-:W-:Y:S02]  /*ab90*/  F2FP.SATFINITE.E4M3.F32.PACK_AB_MERGE_C R4, R37, R36, RZ ;  /* 0x000000242504723e */ /* 0x000fe400048070ff */
[----:B------:R-:W-:Y:S02]  /*aba0*/  F2FP.SATFINITE.E4M3.F32.PACK_AB_MERGE_C R6, R40, R39, RZ ;  /* 0x000000272806723e */ /* 0x000fe400048070ff */
[----:B------:R-:W-:-:S02]  /*abb0*/  F2FP.SATFINITE.E4M3.F32.PACK_AB_MERGE_C R42, R5, R42, RZ ;  /* 0x0000002a052a723e */ /* 0x000fc400048070ff */
[----:B------:R-:W-:Y:S02]  /*abc0*/  F2FP.SATFINITE.E4M3.F32.PACK_AB_MERGE_C R4, R34, R33, R4 ;  /* 0x000000212204723e */ /* 0x000fe40004807004 */
[----:B------:R-:W-:Y:S02]  /*abd0*/  F2FP.SATFINITE.E4M3.F32.PACK_AB_MERGE_C R5, R29, R32, R35 ;  /* 0x000000201d05723e */ /* 0x000fe40004807023 */
[----:B------:R-:W-:Y:S02]  /*abe0*/  F2FP.SATFINITE.E4M3.F32.PACK_AB_MERGE_C R6, R27, R30, R6 ;  /* 0x0000001e1b06723e */ /* 0x000fe40004807006 */
[----:B------:R-:W-:-:S05]  /*abf0*/  F2FP.SATFINITE.E4M3.F32.PACK_AB_MERGE_C R7, R24, R7, R42 ;  /* 0x000000071807723e */ /* 0x000fca000480702a */
[----:B------:R1:W-:Y:S02]  /*ac00*/  STS.128 [R9+0x14400], R4 ;  /* 0x0144000409007388 */ /* 0x0003e40000000c00 */
.L_x_627:
[----:B------:R-:W-:Y:S05]  /*ac10*/  BSYNC B2 ;  /* 0x0000000000027941 */ /* 0x000fea0003800000 */
.L_x_626:
[----:B------:R-:W-:Y:S05]  /*ac20*/  @P1 BRA `(.L_x_625) ;  /* 0x0000000400681947 */ /* 0x000fea0003800000 */
[----:B-1----:R-:W1:Y:S01]  /*ac30*/  LDS.128 R4, [R8] ;  /* 0x0000000008047984 */ /* 0x002e620000000c00 */
        /* <DEDUP_REMOVED lines=88> */
[----:B------:R2:W-:Y:S02]  /*b1c0*/  STS.128 [R8], R4 ;  /* 0x0000000408007388 */ /* 0x0005e40000000c00 */
.L_x_625:
[----:B------:R-:W-:Y:S05]  /*b1d0*/  BSYNC B1 ;  /* 0x0000000000017941 */ /* 0x000fea0003800000 */
.L_x_624:
[----:B------:R-:W-:-:S13]  /*b1e0*/  ISETP.GE.AND P0, PT, R221, R11, PT ;  /* 0x0000000bdd00720c */ /* 0x000fda0003f06270 */
[----:B------:R-:W-:Y:S05]  /*b1f0*/  @P0 BRA `(.L_x_628) ;  /* 0x00000028005c0947 */ /* 0x000fea0003800000 */
[----:B-12---:R-:W1:Y:S01]  /*b200*/  LDC R4, c[0x0][0x3f4] ;  /* 0x0000fd00ff047b82 */ /* 0x006e620000000800 */
[----:B------:R-:W-:Y:S01]  /*b210*/  BSSY B1, `(.L_x_629) ;  /* 0x000005e000017945 */ /* 0x000fe20003800000 */
[-C--:B-1----:R-:W-:Y:S02]  /*b220*/  ISETP.GE.AND P0, PT, R22, R4.reuse, PT ;  /* 0x000000041600720c */ /* 0x082fe40003f06270 */
[----:B------:R-:W-:-:S11]  /*b230*/  ISETP.GE.AND P1, PT, R195, R4, PT ;  /* 0x00000004c300720c */ /* 0x000fd60003f26270 */
[----:B------:R-:W-:Y:S05]  /*b240*/  @P0 BRA `(.L_x_630) ;  /* 0x0000000400680947 */ /* 0x000fea0003800000 */
[----:B------:R-:W1:Y:S01]  /*b250*/  LDS.128 R4, [R9+0x16400] ;  /* 0x0164000009047984 */ /* 0x000e620000000c00 */
[----:B------:R-:W-:Y:S02]  /*b260*/  F2FP.F16.E4M3.UNPACK_B R32, R15 ;  /* 0x0000000fff20723e */ /* 0x000fe400020006ff */
[----:B------:R-:W-:-:S03]  /*b270*/  F2FP.F16.E4M3.UNPACK_B R29, R3 ;  /* 0x00000003ff1d723e */ /* 0x000fc600020006ff */
[--C-:B------:R-:W-:Y:S02]  /*b280*/  HADD2.F32 R33, -RZ, R32.reuse.H1_H1 ;  /* 0x30000020ff217230 */ /* 0x100fe40000004100 */
[----:B------:R-:W-:Y:S02]  /*b290*/  HADD2.F32 R27, -RZ, R29.H1_H1 ;  /* 0x3000001dff1b7230 */ /* 0x000fe40000004100 */
[----:B------:R-:W-:Y:S01]  /*b2a0*/  HADD2.F32 R34, -RZ, R32.H0_H0 ;  /* 0x20000020ff227230 */ /* 0x000fe20000004100 */
[----:B------:R-:W-:Y:S02]  /*b2b0*/  F2FP.F16.E4M3.UNPACK_B R32, R15.H1 ;  /* 0x0000000fff20723e */ /* 0x000fe400030006ff */
[-C--:B-1----:R-:W-:Y:S02]  /*b2c0*/  F2FP.F16.E4M3.UNPACK_B R11, R4.reuse.H1 ;  /* 0x00000004ff0b723e */ /* 0x082fe400030006ff */
[----:B------:R-:W-:Y:S02]  /*b2d0*/  F2FP.F16.E4M3.UNPACK_B R4, R4 ;  /* 0x00000004ff04723e */ /* 0x000fe400020006ff */
[-C--:B------:R-:W-:Y:S01]  /*b2e0*/  F2FP.F16.E4M3.UNPACK_B R24, R5.reuse ;  /* 0x00000005ff18723e */ /* 0x080fe200020006ff */
[--C-:B------:R-:W-:Y:S01]  /*b2f0*/  HADD2.F32 R21, -RZ, R11.reuse.H0_H0 ;  /* 0x2000000bff157230 */ /* 0x100fe20000004100 */
[----:B------:R-:W-:Y:S01]  /*b300*/  F2FP.F16.E4M3.UNPACK_B R25, R5.H1 ;  /* 0x00000005ff19723e */ /* 0x000fe200030006ff */
[----:B------:R-:W-:Y:S01]  /*b310*/  HADD2.F32 R11, -RZ, R11.H1_H1 ;  /* 0x3000000bff0b7230 */ /* 0x000fe20000004100 */
[-C--:B------:R-:W-:Y:S01]  /*b320*/  F2FP.F16.E4M3.UNPACK_B R26, R6.reuse ;  /* 0x00000006ff1a723e */ /* 0x080fe200020006ff */
[--C-:B------:R-:W-:Y:S01]  /*b330*/  HADD2.F32 R5, -RZ, R4.reuse.H1_H1 ;  /* 0x30000004ff057230 */ /* 0x100fe20000004100 */
[----:B------:R-:W-:Y:S01]  /*b340*/  F2FP.F16.E4M3.UNPACK_B R6, R6.H1 ;  /* 0x00000006ff06723e */ /* 0x000fe200030006ff */
[----:B------:R-:W-:-:S02]  /*b350*/  HADD2.F32 R4, -RZ, R4.H0_H0 ;  /* 0x20000004ff047230 */ /* 0x000fc40000004100 */
[-C--:B------:R-:W-:Y:S01]  /*b360*/  FMUL.FTZ R28, R33, R11.reuse ;  /* 0x0000000b211c7220 */ /* 0x080fe20000410000 */
[C---:B------:R-:W-:Y:S01]  /*b370*/  FMUL.FTZ R30, R27.reuse, R11 ;  /* 0x0000000b1b1e7220 */ /* 0x040fe20000410000 */
[----:B------:R-:W-:Y:S02]  /*b380*/  F2FP.F16.E4M3.UNPACK_B R11, R7 ;  /* 0x00000007ff0b723e */ /* 0x000fe400020006ff */
[----:B------:R-:W-:Y:S01]  /*b390*/  FFMA.FTZ R27, R27, R21, -R28 ;  /* 0x000000151b1b7223 */ /* 0x000fe2000001081c */
[----:B------:R-:W-:Y:S01]  /*b3a0*/  HADD2.F32 R28, -RZ, R29.H0_H0 ;  /* 0x2000001dff1c7230 */ /* 0x000fe20000004100 */
[----:B------:R-:W-:Y:S01]  /*b3b0*/  F2FP.F16.E4M3.UNPACK_B R29, R3.H1 ;  /* 0x00000003ff1d723e */ /* 0x000fe200030006ff */
[----:B------:R-:W-:Y:S01]  /*b3c0*/  FFMA.FTZ R30, R33, R21, R30 ;  /* 0x00000015211e7223 */ /* 0x000fe2000001001e */
[-C--:B------:R-:W-:Y:S01]  /*b3d0*/  FMUL.FTZ R3, R34, R5.reuse ;  /* 0x0000000522037220 */ /* 0x080fe20000410000 */
[----:B------:R-:W-:Y:S02]  /*b3e0*/  HADD2.F32 R33, -RZ, R32.H1_H1 ;  /* 0x30000020ff217230 */ /* 0x000fe40000004100 */
[----:B------:R-:W-:Y:S01]  /*b3f0*/  FMUL.FTZ R21, R28, R5 ;  /* 0x000000051c157220 */ /* 0x000fe20000410000 */
[----:B------:R-:W-:-:S02]  /*b400*/  HADD2.F32 R5, -RZ, R25.H1_H1 ;  /* 0x30000019ff057230 */ /* 0x000fc40000004100 */
[-C--:B------:R-:W-:Y:S01]  /*b410*/  FFMA.FTZ R15, R28, R4.reuse, -R3 ;  /* 0x000000041c0f7223 */ /* 0x080fe20000010803 */
[----:B------:R-:W-:Y:S02]  /*b420*/  HADD2.F32 R25, -RZ, R25.H0_H0 ;  /* 0x20000019ff197230 */ /* 0x000fe40000004100 */
[----:B------:R-:W-:Y:S01]  /*b430*/  FFMA.FTZ R28, R34, R4, R21 ;  /* 0x00000004221c7223 */ /* 0x000fe20000010015 */
[--C-:B------:R-:W-:Y:S02]  /*b440*/  HADD2.F32 R21, -RZ, R29.reuse.H1_H1 ;  /* 0x3000001dff157230 */ /* 0x100fe40000004100 */
[----:B------:R-:W-:Y:S01]  /*b450*/  FMUL.FTZ R4, R33, R5 ;  /* 0x0000000521047220 */ /* 0x000fe20000410000 */
[----:B------:R-:W-:Y:S01]  /*b460*/  HADD2.F32 R34, -RZ, R32.H0_H0 ;  /* 0x20000020ff227230 */ /* 0x000fe20000004100 */
[----:B------:R-:W-:Y:S01]  /*b470*/  F2FP.F16.E4M3.UNPACK_B R7, R7.H1 ;  /* 0x00000007ff07723e */ /* 0x000fe200030006ff */
[--C-:B------:R-:W-:Y:S02]  /*b480*/  HADD2.F32 R3, -RZ, R24.reuse.H1_H1 ;  /* 0x30000018ff037230 */ /* 0x100fe40000004100 */
[C---:B------:R-:W-:Y:S01]  /*b490*/  FMUL.FTZ R32, R21.reuse, R5 ;  /* 0x0000000515207220 */ /* 0x040fe20000410000 */
[----:B------:R-:W-:Y:S01]  /*b4a0*/  FFMA.FTZ R21, R21, R25, -R4 ;  /* 0x0000001915157223 */ /* 0x000fe20000010804 */
[----:B------:R-:W-:Y:S01]  /*b4b0*/  HADD2.F32 R4, -RZ, R29.H0_H0 ;  /* 0x2000001dff047230 */ /* 0x000fe20000004100 */
[----:B------:R-:W-:Y:S01]  /*b4c0*/  F2FP.F16.E4M3.UNPACK_B R29, R20 ;  /* 0x00000014ff1d723e */ /* 0x000fe200020006ff */
[----:B------:R-:W-:-:S02]  /*b4d0*/  HADD2.F32 R24, -RZ, R24.H0_H0 ;  /* 0x20000018ff187230 */ /* 0x000fc40000004100 */
[----:B------:R-:W-:Y:S01]  /*b4e0*/  FMUL.FTZ R5, R34, R3 ;  /* 0x0000000322057220 */ /* 0x000fe20000410000 */
[----:B------:R-:W-:Y:S01]  /*b4f0*/  FFMA.FTZ R32, R33, R25, R32 ;  /* 0x0000001921207223 */ /* 0x000fe20000010020 */
[----:B------:R-:W-:Y:S01]  /*b500*/  F2FP.F16.E4M3.UNPACK_B R25, R12 ;  /* 0x0000000cff19723e */ /* 0x000fe200020006ff */
[C---:B------:R-:W-:Y:S01]  /*b510*/  FMUL.FTZ R3, R4.reuse, R3 ;  /* 0x0000000304037220 */ /* 0x040fe20000410000 */
[----:B------:R-:W-:Y:S01]  /*b520*/  FFMA.FTZ R5, R4, R24, -R5 ;  /* 0x0000001804057223 */ /* 0x000fe20000010805 */
[----:B------:R-:W-:Y:S01]  /*b530*/  HADD2.F32 R40, -RZ, R29.H1_H1 ;  /* 0x3000001dff287230 */ /* 0x000fe20000004100 */
[----:B------:R-:W-:Y:S01]  /*b540*/  F2FP.F16.E4M3.UNPACK_B R20, R20.H1 ;  /* 0x00000014ff14723e */ /* 0x000fe200030006ff */
[----:B------:R-:W-:Y:S02]  /*b550*/  HADD2.F32 R4, -RZ, R6.H1_H1 ;  /* 0x30000006ff047230 */ /* 0x000fe40000004100 */
[----:B------:R-:W-:Y:S01]  /*b560*/  FFMA.FTZ R24, R34, R24, R3 ;  /* 0x0000001822187223 */ /* 0x000fe20000010003 */
[--C-:B------:R-:W-:Y:S01]  /*b570*/  HADD2.F32 R36, -RZ, R25.reuse.H1_H1 ;  /* 0x30000019ff247230 */ /* 0x100fe20000004100 */
[----:B------:R-:W-:Y:S01]  /*b580*/  F2FP.SATFINITE.E4M3.F32.PACK_AB_MERGE_C R21, R32, R21, RZ ;  /* 0x000000152015723e */ /* 0x000fe200048070ff */
[----:B------:R-:W-:-:S02]  /*b590*/  HADD2.F32 R34, -RZ, R25.H0_H0 ;  /* 0x20000019ff227230 */ /* 0x000fc40000004100 */
[-C--:B------:R-:W-:Y:S01]  /*b5a0*/  FMUL.FTZ R25, R40, R4.reuse ;  /* 0x0000000428197220 */ /* 0x080fe20000410000 */
[----:B------:R-:W-:Y:S02]  /*b5b0*/  HADD2.F32 R6, -RZ, R6.H0_H0 ;  /* 0x20000006ff067230 */ /* 0x000fe40000004100 */
[C---:B------:R-:W-:Y:S01]  /*b5c0*/  FMUL.FTZ R33, R36.reuse, R4 ;  /* 0x0000000424217220 */ /* 0x040fe20000410000 */
[----:B------:R-:W-:Y:S01]  /*b5d0*/  HADD2.F32 R38, -RZ, R29.H0_H0 ;  /* 0x2000001dff267230 */ /* 0x000fe20000004100 */
[----:B------:R-:W-:Y:S01]  /*b5e0*/  F2FP.F16.E4M3.UNPACK_B R4, R12.H1 ;  /* 0x0000000cff04723e */ /* 0x000fe200030006ff */
[--C-:B------:R-:W-:Y:S02]  /*b5f0*/  HADD2.F32 R3, -RZ, R26.reuse.H1_H1 ;  /* 0x3000001aff037230 */ /* 0x100fe40000004100 */
[-C--:B------:R-:W-:Y:S01]  /*b600*/  FFMA.FTZ R29, R36, R6.reuse, -R25 ;  /* 0x00000006241d7223 */ /* 0x080fe20000010819 */
[----:B------:R-:W-:Y:S02]  /*b610*/  HADD2.F32 R26, -RZ, R26.H0_H0 ;  /* 0x2000001aff1a7230 */ /* 0x000fe40000004100 */
[----:B------:R-:W-:Y:S01]  /*b620*/  FFMA.FTZ R12, R40, R6, R33 ;  /* 0x00000006280c7223 */ /* 0x000fe20000010021 */
[----:B------:R-:W-:-:S02]  /*b630*/  HADD2.F32 R35, -RZ, R4.H1_H1 ;  /* 0x30000004ff237230 */ /* 0x000fc40000004100 */
[-C--:B------:R-:W-:Y:S01]  /*b640*/  FMUL.FTZ R25, R38, R3.reuse ;  /* 0x0000000326197220 */ /* 0x080fe20000410000 */
[----:B------:R-:W-:Y:S01]  /*b650*/  FMUL.FTZ R3, R34, R3 ;  /* 0x0000000322037220 */ /* 0x000fe20000410000 */
[----:B------:R-:W-:Y:S01]  /*b660*/  HADD2.F32 R33, -RZ, R4.H0_H0 ;  /* 0x20000004ff217230 */ /* 0x000fe20000004100 */
[----:B------:R-:W-:Y:S01]  /*b670*/  F2FP.SATFINITE.E4M3.F32.PACK_AB_MERGE_C R12, R12, R29, RZ ;  /* 0x0000001d0c0c723e */ /* 0x000fe200048070ff */
[--C-:B------:R-:W-:Y:S02]  /*b680*/  HADD2.F32 R39, -RZ, R20.reuse.H1_H1 ;  /* 0x30000014ff277230 */ /* 0x100fe40000004100 */
[-C--:B------:R-:W-:Y:S01]  /*b690*/  FFMA.FTZ R6, R34, R26.reuse, -R25 ;  /* 0x0000001a22067223 */ /* 0x080fe20000010819 */
[----:B------:R-:W-:Y:S02]  /*b6a0*/  HADD2.F32 R4, -RZ, R7.H1_H1 ;  /* 0x30000007ff047230 */ /* 0x000fe40000004100 */
[----:B------:R-:W-:Y:S01]  /*b6b0*/  FFMA.FTZ R25, R38, R26, R3 ;  /* 0x0000001a26197223 */ /* 0x000fe20000010003 */
[----:B------:R-:W-:Y:S01]  /*b6c0*/  HADD2.F32 R37, -RZ, R20.H0_H0 ;  /* 0x20000014ff257230 */ /* 0x000fe20000004100 */
[----:B------:R-:W-:Y:S01]  /*b6d0*/  F2FP.SATFINITE.E4M3.F32.PACK_AB_MERGE_C R5, R24, R5, R21 ;  /* 0x000000051805723e */ /* 0x000fe20004807015 */
[----:B------:R-:W-:-:S02]  /*b6e0*/  HADD2.F32 R3, -RZ, R11.H1_H1 ;  /* 0x3000000bff037230 */ /* 0x000fc40000004100 */
[-C--:B------:R-:W-:Y:S01]  /*b6f0*/  FMUL.FTZ R26, R39, R4.reuse ;  /* 0x00000004271a7220 */ /* 0x080fe20000410000 */
[----:B------:R-:W-:Y:S02]  /*b700*/  HADD2.F32 R7, -RZ, R7.H0_H0 ;  /* 0x20000007ff077230 */ /* 0x000fe40000004100 */
[----:B------:R-:W-:Y:S01]  /*b710*/  FMUL.FTZ R34, R35, R4 ;  /* 0x0000000423227220 */ /* 0x000fe20000410000 */
        /* <DEDUP_REMOVED lines=8> */
[----:B------:R-:W-:Y:S02]  /*b7a0*/  F2FP.SATFINITE.E4M3.F32.PACK_AB_MERGE_C R3, R3, R26, RZ ;  /* 0x0000001a0303723e */ /* 0x000fe400048070ff */
[----:B------:R-:W-:Y:S02]  /*b7b0*/  F2FP.SATFINITE.E4M3.F32.PACK_AB_MERGE_C R4, R28, R15, R4 ;  /* 0x0000000f1c04723e */ /* 0x000fe40004807004 */
[----:B------:R-:W-:Y:S02]  /*b7c0*/  F2FP.SATFINITE.E4M3.F32.PACK_AB_MERGE_C R6, R25, R6, R12 ;  /* 0x000000061906723e */ /* 0x000fe4000480700c */
[----:B------:R-:W-:-:S05]  /*b7d0*/  F2FP.SATFINITE.E4M3.F32.PACK_AB_MERGE_C R7, R20, R7, R3 ;  /* 0x000000071407723e */ /* 0x000fca0004807003 */
[----:B------:R1:W-:Y:S02]  /*b7e0*/  STS.128 [R9+0x16400], R4 ;  /* 0x0164000409007388 */ /* 0x0003e40000000c00 */
.L_x_630:
[----:B------:R-:W-:Y:S05]  /*b7f0*/  BSYNC B1 ;  /* 0x0000000000017941 */ /* 0x000fea0003800000 */
.L_x_629:
[----:B------:R-:W-:Y:S05]  /*b800*/  @P1 BRA `(.L_x_628) ;  /* 0x0000002000d81947 */ /* 0x000fea0003800000 */
[----:B-1----:R-:W1:Y:S01]  /*b810*/  LDS.128 R4, [R8+0x2000] ;  /* 0x0020000008047984 */ /* 0x002e620000000c00 */
[-C--:B------:R-:W-:Y:S02]  /*b820*/  F2FP.F16.E4M3.UNPACK_B R26, R13.reuse ;  /* 0x0000000dff1a723e */ /* 0x080fe400020006ff */
[----:B------:R-:W-:Y:S02]  /*b830*/  F2FP.F16.E4M3.UNPACK_B R25, R0 ;  /* 0x00000000ff19723e */ /* 0x000fe400020006ff */
[-C--:B------:R-:W-:Y:S01]  /*b840*/  F2FP.F16.E4M3.UNPACK_B R32, R14.reuse ;  /* 0x0000000eff20723e */ /* 0x080fe200020006ff */
[--C-:B------:R-:W-:Y:S01]  /*b850*/  HADD2.F32 R27, -RZ, R26.reuse.H1_H1 ;  /* 0x3000001aff1b7230 */ /* 0x100fe20000004100 */
[----:B------:R-:W-:Y:S01]  /*b860*/  F2FP.F16.E4M3.UNPACK_B R14, R14.H1 ;  /* 0x0000000eff0e723e */ /* 0x000fe200030006ff */
[----:B------:R-:W-:Y:S02]  /*b870*/  HADD2.F32 R21, -RZ, R25.H1_H1 ;  /* 0x30000019ff157230 */ /* 0x000fe40000004100 */
[----:B------:R-:W-:Y:S01]  /*b880*/  HADD2.F32 R28, -RZ, R26.H0_H0 ;  /* 0x2000001aff1c7230 */ /* 0x000fe20000004100 */
[----:B------:R-:W-:Y:S01]  /*b890*/  F2FP.F16.E4M3.UNPACK_B R26, R13.H1 ;  /* 0x0000000dff1a723e */ /* 0x000fe200030006ff */
[----:B------:R-:W-:-:S02]  /*b8a0*/  HADD2.F32 R34, -RZ, R32.H1_H1 ;  /* 0x30000020ff227230 */ /* 0x000fc40000004100 */
[----:B------:R-:W-:Y:S02]  /*b8b0*/  HADD2.F32 R32, -RZ, R32.H0_H0 ;  /* 0x20000020ff207230 */ /* 0x000fe40000004100 */
[----:B------:R-:W-:Y:S02]  /*b8c0*/  HADD2.F32 R29, -RZ, R26.H0_H0 ;  /* 0x2000001aff1d7230 */ /* 0x000fe40000004100 */
[--C-:B------:R-:W-:Y:S02]  /*b8d0*/  HADD2.F32 R35, -RZ, R14.reuse.H1_H1 ;  /* 0x3000000eff237230 */ /* 0x100fe40000004100 */
[----:B------:R-:W-:Y:S01]  /*b8e0*/  HADD2.F32 R33, -RZ, R14.H0_H0 ;  /* 0x2000000eff217230 */ /* 0x000fe20000004100 */
[-C--:B-1----:R-:W-:Y:S02]  /*b8f0*/  F2FP.F16.E4M3.UNPACK_B R3, R4.reuse.H1 ;  /* 0x00000004ff03723e */ /* 0x082fe400030006ff */
[----:B------:R-:W-:Y:S02]  /*b900*/  F2FP.F16.E4M3.UNPACK_B R4, R4 ;  /* 0x00000004ff04723e */ /* 0x000fe400020006ff */
[-C--:B------:R-:W-:Y:S01]  /*b910*/  F2FP.F16.E4M3.UNPACK_B R11, R5.reuse ;  /* 0x00000005ff0b723e */ /* 0x080fe200020006ff */
[--C-:B------:R-:W-:Y:S01]  /*b920*/  HADD2.F32 R9, -RZ, R3.reuse.H0_H0 ;  /* 0x20000003ff097230 */ /* 0x100fe20000004100 */
[----:B------:R-:W-:Y:S01]  /*b930*/  F2FP.F16.E4M3.UNPACK_B R5, R5.H1 ;  /* 0x00000005ff05723e */ /* 0x000fe200030006ff */
[----:B------:R-:W-:Y:S01]  /*b940*/  HADD2.F32 R3, -RZ, R3.H1_H1 ;  /* 0x30000003ff037230 */ /* 0x000fe20000004100 */
[----:B------:R-:W-:-:S02]  /*b950*/  F2FP.F16.E4M3.UNPACK_B R12, R6 ;  /* 0x00000006ff0c723e */ /* 0x000fc400020006ff */
[----:B------:R-:W-:Y:S02]  /*b960*/  F2FP.F16.E4M3.UNPACK_B R6, R6.H1 ;  /* 0x00000006ff06723e */ /* 0x000fe400030006ff */
[-C--:B------:R-:W-:Y:S01]  /*b970*/  FMUL.FTZ R20, R27, R3.reuse ;  /* 0x000000031b147220 */ /* 0x080fe20000410000 */
[C---:B------:R-:W-:Y:S01]  /*b980*/  FMUL.FTZ R24, R21.reuse, R3 ;  /* 0x0000000315187220 */ /* 0x040fe20000410000 */
[--C-:B------:R-:W-:Y:S01]  /*b990*/  HADD2.F32 R3, -RZ, R4.reuse.H1_H1 ;  /* 0x30000004ff037230 */ /* 0x100fe20000004100 */
[----:B------:R-:W-:Y:S01]  /*b9a0*/  F2FP.F16.E4M3.UNPACK_B R15, R7 ;  /* 0x00000007ff0f723e */ /* 0x000fe200020006ff */
[-C--:B------:R-:W-:Y:S01]  /*b9b0*/  FFMA.FTZ R20, R21, R9.reuse, -R20 ;  /* 0x0000000915147223 */ /* 0x080fe20000010814 */
[----:B------:R-:W-:Y:S01]  /*b9c0*/  FFMA.FTZ R21, R27, R9, R24 ;  /* 0x000000091b157223 */ /* 0x000fe20000010018 */
[----:B------:R-:W-:Y:S02]  /*b9d0*/  HADD2.F32 R24, -RZ, R25.H0_H0 ;  /* 0x20000019ff187230 */ /* 0x000fe40000004100 */
[----:B------:R-:W-:Y:S01]  /*b9e0*/  FMUL.FTZ R9, R28, R3 ;  /* 0x000000031c097220 */ /* 0x000fe20000410000 */
[----:B------:R-:W-:Y:S01]  /*b9f0*/  HADD2.F32 R4, -RZ, R4.H0_H0 ;  /* 0x20000004ff047230 */ /* 0x000fe20000004100 */
[----:B------:R-:W-:Y:S01]  /*ba00*/  F2FP.F16.E4M3.UNPACK_B R25, R0.H1 ;  /* 0x00000000ff19723e */ /* 0x000fe200030006ff */
[----:B------:R-:W-:-:S02]  /*ba10*/  HADD2.F32 R27, -RZ, R26.H1_H1 ;  /* 0x3000001aff1b7230 */ /* 0x000fc40000004100 */
[C---:B------:R-:W-:Y:S01]  /*ba20*/  FMUL.FTZ R13, R24.reuse, R3 ;  /* 0x00000003180d7220 */ /* 0x040fe20000410000 */
[--C-:B------:R-:W-:Y:S02]  /*ba30*/  HADD2.F32 R3, -RZ, R5.reuse.H1_H1 ;  /* 0x30000005ff037230 */ /* 0x100fe40000004100 */
[-C--:B------:R-:W-:Y:S01]  /*ba40*/  FFMA.FTZ R9, R24, R4.reuse, -R9 ;  /* 0x0000000418097223 */ /* 0x080fe20000010809 */
[----:B------:R-:W-:Y:S02]  /*ba50*/  HADD2.F32 R5, -RZ, R5.H0_H0 ;  /* 0x20000005ff057230 */ /* 0x000fe40000004100 */
[----:B------:R-:W-:Y:S01]  /*ba60*/  FFMA.FTZ R4, R28, R4, R13 ;  /* 0x000000041c047223 */ /* 0x000fe2000001000d */
[----:B------:R-:W-:Y:S02]  /*ba70*/  HADD2.F32 R13, -RZ, R25.H1_H1 ;  /* 0x30000019ff0d7230 */ /* 0x000fe40000004100 */
[----:B------:R-:W-:Y:S01]  /*ba80*/  FMUL.FTZ R24, R27, R3 ;  /* 0x000000031b187220 */ /* 0x000fe20000410000 */
[----:B------:R-:W-:Y:S01]  /*ba90*/  HADD2.F32 R0, -RZ, R11.H1_H1 ;  /* 0x3000000bff007230 */ /* 0x000fe20000004100 */
[----:B------:R-:W-:Y:S01]  /*baa0*/  F2FP.F16.E4M3.UNPACK_B R7, R7.H1 ;  /* 0x00000007ff07723e */ /* 0x000fe200030006ff */
[----:B------:R-:W-:-:S02]  /*bab0*/  HADD2.F32 R25, -RZ, R25.H0_H0 ;  /* 0x20000019ff197230 */ /* 0x000fc40000004100 */
[C---:B------:R-:W-:Y:S01]  /*bac0*/  FMUL.FTZ R26, R13.reuse, R3 ;  /* 0x000000030d1a7220 */ /* 0x040fe20000410000 */
[-C--:B------:R-:W-:Y:S01]  /*bad0*/  FFMA.FTZ R13, R13, R5.reuse, -R24 ;  /* 0x000000050d0d7223 */ /* 0x080fe20000010818 */
[----:B------:R-:W-:Y:S02]  /*bae0*/  HADD2.F32 R11, -RZ, R11.H0_H0 ;  /* 0x2000000bff0b7230 */ /* 0x000fe40000004100 */
[----:B------:R-:W-:Y:S01]  /*baf0*/  FMUL.FTZ R24, R29, R0 ;  /* 0x000000001d187220 */ /* 0x000fe20000410000 */
[----:B------:R-:W-:Y:S01]  /*bb00*/  FFMA.FTZ R26, R27, R5, R26 ;  /* 0x000000051b1a7223 */ /* 0x000fe2000001001a */
[----:B------:R-:W-:Y:S01]  /*bb10*/  F2FP.F16.E4M3.UNPACK_B R27, R10 ;  /* 0x0000000aff1b723e */ /* 0x000fe200020006ff */
[C---:B------:R-:W-:Y:S01]  /*bb20*/  FMUL.FTZ R0, R25.reuse, R0 ;  /* 0x0000000019007220 */ /* 0x040fe20000410000 */
[--C-:B------:R-:W-:Y:S02]  /*bb30*/  HADD2.F32 R3, -RZ, R6.reuse.H1_H1 ;  /* 0x30000006ff037230 */ /* 0x100fe40000004100 */
[----:B------:R-:W-:Y:S01]  /*bb40*/  FFMA.FTZ R5, R25, R11, -R24 ;  /* 0x0000000b19057223 */ /* 0x000fe20000010818 */
[----:B------:R-:W-:-:S02]  /*bb50*/  HADD2.F32 R6, -RZ, R6.H0_H0 ;  /* 0x20000006ff067230 */ /* 0x000fc40000004100 */
[----:B------:R-:W-:Y:S01]  /*bb60*/  FFMA.FTZ R24, R29, R11, R0 ;  /* 0x0000000b1d187223 */ /* 0x000fe20000010000 */
[--C-:B------:R-:W-:Y:S02]  /*bb70*/  HADD2.F32 R28, -RZ, R27.reuse.H1_H1 ;  /* 0x3000001bff1c7230 */ /* 0x100fe40000004100 */
[-C--:B------:R-:W-:Y:S01]  /*bb80*/  FMUL.FTZ R11, R34, R3.reuse ;  /* 0x00000003220b7220 */ /* 0x080fe20000410000 */
[--C-:B------:R-:W-:Y:S01]  /*bb90*/  HADD2.F32 R0, -RZ, R12.reuse.H1_H1 ;  /* 0x3000000cff007230 */ /* 0x100fe20000004100 */
[----:B------:R-:W-:Y:S01]  /*bba0*/  F2FP.SATFINITE.E4M3.F32.PACK_AB_MERGE_C R20, R21, R20, RZ ;  /* 0x000000141514723e */ /* 0x000fe200048070ff */
[----:B------:R-:W-:Y:S02]  /*bbb0*/  HADD2.F32 R30, -RZ, R27.H0_H0 ;  /* 0x2000001bff1e7230 */ /* 0x000fe40000004100 */
[C---:B------:R-:W-:Y:S01]  /*bbc0*/  FMUL.FTZ R27, R28.reuse, R3 ;  /* 0x000000031c1b7220 */ /* 0x040fe20000410000 */
[----:B------:R-:W-:Y:S01]  /*bbd0*/  FFMA.FTZ R25, R28, R6, -R11 ;  /* 0x000000061c197223 */ /* 0x000fe2000001080b */
[----:B------:R-:W-:Y:S01]  /*bbe0*/  HADD2.F32 R12, -RZ, R12.H0_H0 ;  /* 0x2000000cff0c7230 */ /* 0x000fe20000004100 */
[----:B------:R-:W-:Y:S01]  /*bbf0*/  F2FP.F16.E4M3.UNPACK_B R28, R10.H1 ;  /* 0x0000000aff1c723e */ /* 0x000fe200030006ff */
[----:B------:R-:W-:Y:S01]  /*bc00*/  FMUL.FTZ R3, R32, R0 ;  /* 0x0000000020037220 */ /* 0x000fe20000410000 */
[----:B------:R-:W-:Y:S01]  /*bc10*/  FFMA.FTZ R10, R34, R6, R27 ;  /* 0x00000006220a7223 */ /* 0x000fe2000001001b */
[----:B------:R-:W-:Y:S01]  /*bc20*/  FMUL.FTZ R11, R30, R0 ;  /* 0x000000001e0b7220 */ /* 0x000fe20000410000 */
[----:B------:R-:W-:-:S02]  /*bc30*/  HADD2.F32 R0, -RZ, R15.H1_H1 ;  /* 0x3000000fff007230 */ /* 0x000fc40000004100 */
[-C--:B------:R-:W-:Y:S01]  /*bc40*/  FFMA.FTZ R6, R30, R12.reuse, -R3 ;  /* 0x0000000c1e067223 */ /* 0x080fe20000010803 */
[--C-:B------:R-:W-:Y:S02]  /*bc50*/  HADD2.F32 R29, -RZ, R28.reuse.H1_H1 ;  /* 0x3000001cff1d7230 */ /* 0x100fe40000004100 */
[----:B------:R-:W-:Y:S01]  /*bc60*/  FFMA.FTZ R11, R32, R12, R11 ;  /* 0x0000000c200b7223 */ /* 0x000fe2000001000b */
[--C-:B------:R-:W-:Y:S02]  /*bc70*/  HADD2.F32 R3, -RZ, R7.reuse.H1_H1 ;  /* 0x30000007ff037230 */ /* 0x100fe40000004100 */
[----:B------:R-:W-:Y:S01]  /*bc80*/  FMUL.FTZ R12, R33, R0 ;  /* 0x00000000210c7220 */ /* 0x000fe20000410000 */
[----:B------:R-:W-:Y:S01]  /*bc90*/  HADD2.F32 R27, -RZ, R28.H0_H0 ;  /* 0x2000001cff1b7230 */ /* 0x000fe20000004100 */
[----:B------:R-:W-:Y:S01]  /*bca0*/  F2FP.SATFINITE.E4M3.F32.PACK_AB_MERGE_C R13, R26, R13, RZ ;  /* 0x0000000d1a0d723e */ /* 0x000fe200048070ff */
[----:B------:R-:W-:Y:S02]  /*bcb0*/  HADD2.F32 R7, -RZ, R7.H0_H0 ;  /* 0x20000007ff077230 */ /* 0x000fe40000004100 */
[-C--:B------:R-:W-:Y:S01]  /*bcc0*/  FMUL.FTZ R14, R35, R3.reuse ;  /* 0x00000003230e7220 */ /* 0x080fe20000410000 */
[----:B------:R-:W-:Y:S01]  /*bcd0*/  FMUL.FTZ R28, R29, R3 ;  /* 0x000000031d1c7220 */ /* 0x000fe20000410000 */
[----:B------:R-:W-:-:S02]  /*bce0*/  HADD2.F32 R15, -RZ, R15.H0_H0 ;  /* 0x2000000fff0f7230 */ /* 0x000fc40000004100 */
[----:B------:R-:W-:Y:S01]  /*bcf0*/  FMUL.FTZ R0, R27, R0 ;  /* 0x000000001b007220 */ /* 0x000fe20000410000 */
[-C--:B------:R-:W-:Y:S01]  /*bd00*/  FFMA.FTZ R14, R29, R7.reuse, -R14 ;  /* 0x000000071d0e7223 */ /* 0x080fe2000001080e */
[----:B------:R-:W-:Y:S01]  /*bd10*/  FFMA.FTZ R3, R35, R7, R28 ;  /* 0x0000000723037223 */ /* 0x000fe2000001001c */
[----:B------:R-:W-:Y:S01]  /*bd20*/  F2FP.SATFINITE.E4M3.F32.PACK_AB_MERGE_C R10, R10, R25, RZ ;  /* 0x000000190a0a723e */ /* 0x000fe200048070ff */
[-C--:B------:R-:W-:Y:S01]  /*bd30*/  FFMA.FTZ R7, R27, R15.reuse, -R12 ;  /* 0x0000000f1b077223 */ /* 0x080fe2000001080c */
[----:B------:R-:W-:Y:S01]  /*bd40*/  FFMA.FTZ R0, R33, R15, R0 ;  /* 0x0000000f21007223 */ /* 0x000fe20000010000 */
[----:B------:R-:W-:Y:S02]  /*bd50*/  F2FP.SATFINITE.E4M3.F32.PACK_AB_MERGE_C R4, R4, R9, R20 ;  /* 0x000000090404723e */ /* 0x000fe40004807014 */
[----:B------:R-:W-:Y:S02]  /*bd60*/  F2FP.SATFINITE.E4M3.F32.PACK_AB_MERGE_C R3, R3, R14, RZ ;  /* 0x0000000e0303723e */ /* 0x000fe400048070ff */
[----:B------:R-:W-:-:S02]  /*bd70*/  F2FP.SATFINITE.E4M3.F32.PACK_AB_MERGE_C R5, R24, R5, R13 ;  /* 0x000000051805723e */ /* 0x000fc4000480700d */
[----:B------:R-:W-:Y:S02]  /*bd80*/  F2FP.SATFINITE.E4M3.F32.PACK_AB_MERGE_C R6, R11, R6, R10 ;  /* 0x000000060b06723e */ /* 0x000fe4000480700a */
[----:B------:R-:W-:-:S05]  /*bd90*/  F2FP.SATFINITE.E4M3.F32.PACK_AB_MERGE_C R7, R0, R7, R3 ;  /* 0x000000070007723e */ /* 0x000fca0004807003 */
[----:B------:R3:W-:Y:S01]  /*bda0*/  STS.128 [R8+0x2000], R4 ;  /* 0x0020000408007388 */ /* 0x0007e20000000c00 */
[----:B------:R-:W-:Y:S05]  /*bdb0*/  BRA `(.L_x_628) ;  /* 0x0000001c006c7947 */ /* 0x000fea0003800000 */
.L_x_618:
[----:B------:R-:W-:-:S03]  /*bdc0*/  UMOV UR4, 0xffffffff ;  /* 0xffffffff00047882 */ /* 0x000fc60000000000 */
[----:B------:R-:W-:Y:S05]  /*bdd0*/  BRA.DIV UR4, `(.L_x_631) ;  /* 0x0000013a04287947 */ /* 0x000fea000b800000 */
[----:B------:R1:W2:Y:S04]  /*bde0*/  SHFL.IDX PT, R5, R26, RZ, 0x1c1f ;  /* 0x001c1fff1a057589 */ /* 0x0002a800000e0000 */
[----:B------:R1:W3:Y:S04]  /*bdf0*/  SHFL.IDX PT, R21, R28, RZ, 0x1c1f ;  /* 0x001c1fff1c157589 */ /* 0x0002e800000e0000 */
[----:B------:R1:W4:Y:S04]  /*be00*/  SHFL.IDX PT, R3, R24, RZ, 0x1c1f ;  /* 0x001c1fff18037589 */ /* 0x00032800000e0000 */
[----:B------:R1:W0:Y:S02]  /*be10*/  SHFL.IDX PT, R7, R30, RZ, 0x1c1f ;  /* 0x001c1fff1e077589 */ /* 0x00022400000e0000 */
.L_x_873:
[----:B------:R-:W-:Y:S01]  /*be20*/  ULDC UR4, c[0x0][0x448] ;  /* 0x0001120000047ab9 */ /* 0x000fe20000000800 */
[----:B------:R-:W-:Y:S01]  /*be30*/  BSSY B1, `(.L_x_632) ;  /* 0x0000013000017945 */ /* 0x000fe20003800000 */
[----:B------:R-:W-:Y:S01]  /*be40*/  IMAD R25, R25, UR4, RZ ;  /* 0x0000000419197c24 */ /* 0x000fe2000f8e02ff */
[----:B------:R-:W-:Y:S02]  /*be50*/  LEA.HI R20, R213, R213, RZ, 0x1 ;  /* 0x000000d5d5147211 */ /* 0x000fe400078f08ff */
[----:B------:R-:W-:Y:S02]  /*be60*/  CS2R R12, SRZ ;  /* 0x00000000000c7805 */ /* 0x000fe4000001ff00 */
[----:B------:R-:W-:Y:S02]  /*be70*/  CS2R R10, SRZ ;  /* 0x00000000000a7805 */ /* 0x000fe4000001ff00 */
[----:B------:R-:W-:Y:S02]  /*be80*/  CS2R R8, SRZ ;  /* 0x0000000000087805 */ /* 0x000fe4000001ff00 */
[----:B------:R-:W-:-:S02]  /*be90*/  ISETP.GE.AND P0, PT, R4, R25, PT ;  /* 0x000000190400720c */ /* 0x000fc40003f06270 */
[----:B------:R-:W-:-:S11]  /*bea0*/  CS2R R14, SRZ ;  /* 0x00000000000e7805 */ /* 0x000fd6000001ff00 */
[----:B------:R-:W-:Y:S05]  /*beb0*/  @P0 BRA `(.L_x_633) ;  /* 0x0000000000280947 */ /* 0x000fea0003800000 */
[----:B------:R-:W-:Y:S01]  /*bec0*/  ULDC UR4, c[0x0][0x3f4] ;  /* 0x0000fd0000047ab9 */ /* 0x000fe20000000800 */
[C---:B--2---:R-:W-:Y:S02]  /*bed0*/  IADD3 R4, P0, R16.reuse, R5, RZ ;  /* 0x0000000510047210 */ /* 0x044fe40007f1e0ff */
[----:B------:R-:W-:Y:S02]  /*bee0*/  CS2R R12, SRZ ;  /* 0x00000000000c7805 */ /* 0x000fe4000001ff00 */
[C---:B------:R-:W-:Y:S02]  /*bef0*/  ISETP.GE.AND P2, PT, R16.reuse, UR4, PT ;  /* 0x0000000410007c0c */ /* 0x040fe4000bf46270 */
[----:B---3--:R-:W-:Y:S01]  /*bf00*/  IADD3 R6, P1, R16, R21, RZ ;  /* 0x0000001510067210 */ /* 0x008fe20007f3e0ff */
[----:B----4-:R-:W-:-:S04]  /*bf10*/  IMAD.X R5, R3, 0x1, R17, P0 ;  /* 0x0000000103057824 */ /* 0x010fc800000e0611 */
[----:B0-----:R-:W-:-:S06]  /*bf20*/  IMAD.X R7, R7, 0x1, R17, P1 ;  /* 0x0000000107077824 */ /* 0x001fcc00008e0611 */
[----:B------:R-:W-:Y:S05]  /*bf30*/  @P2 BRA `(.L_x_633) ;  /* 0x0000000000082947 */ /* 0x000fea0003800000 */
[----:B------:R0:W5:Y:S04]  /*bf40*/  LD.E.128 R8, desc[UR60][R4.64] ;  /* 0x0000003c04087980 */ /* 0x000168000c101d00 */
[----:B------:R0:W5:Y:S02]  /*bf50*/  LD.E.128 R12, desc[UR60][R6.64] ;  /* 0x0000003c060c7980 */ /* 0x000164000c101d00 */
.L_x_633:
[----:B------:R-:W-:Y:S05]  /*bf60*/  BSYNC B1 ;  /* 0x0000000000017941 */ /* 0x000fea0003800000 */
.L_x_632:
[----:B------:R-:W-:Y:S01]  /*bf70*/  LOP3.LUT R20, R20, 0xfffffffe, RZ, 0xc0, !PT ;  /* 0xfffffffe14147812 */ /* 0x000fe200078ec0ff */
[----:B-1----:R-:W-:Y:S01]  /*bf80*/  IMAD R30, R169, -0x80, R25 ;  /* 0xffffff80a91e7824 */ /* 0x002fe200078e0219 */
[----:B-----5:R-:W-:Y:S01]  /*bf90*/  SHF.R.U32.HI R0, RZ, 0x8, R8 ;  /* 0x00000008ff007819 */ /* 0x020fe20000011608 */
[----:B------:R-:W-:Y:S01]  /*bfa0*/  BSSY B1, `(.L_x_634) ;  /* 0x0000034000017945 */ /* 0x000fe20003800000 */
[----:B------:R-:W-:Y:S02]  /*bfb0*/  IADD3 R20, R213, -R20, RZ ;  /* 0x80000014d5147210 */ /* 0x000fe40007ffe0ff */
[----:B----4-:R-:W-:Y:S02]  /*bfc0*/  LOP3.LUT R3, R8, 0xff, RZ, 0xc0, !PT ;  /* 0x000000ff08037812 */ /* 0x010fe400078ec0ff */
[----:B------:R-:W-:Y:S02]  /*bfd0*/  SHF.L.U32 R37, R20, 0x1f, RZ ;  /* 0x0000001f14257819 */ /* 0x000fe400000006ff */
[----:B------:R-:W-:-:S02]  /*bfe0*/  LOP3.LUT R0, R0, 0xff, RZ, 0xc0, !PT ;  /* 0x000000ff00007812 */ /* 0x000fc400078ec0ff */
[----:B------:R-:W1:Y:S01]  /*bff0*/  SYNCS.PHASECHK.TRANS64.TRYWAIT P1, [R18+URZ+0x22800], R37 ;  /* 0x02280025120075a7 */ /* 0x000e62000802017f */
[----:B------:R-:W-:Y:S02]  /*c000*/  SHF.R.U32.HI R25, RZ, 0x8, R11 ;  /* 0x00000008ff197819 */ /* 0x000fe4000001160b */
[----:B0-2---:R-:W-:Y:S02]  /*c010*/  PRMT R5, R0, 0x7604, R3 ;  /* 0x0000760400057816 */ /* 0x005fe40000000003 */
[----:B------:R-:W-:Y:S02]  /*c020*/  SHF.R.U32.HI R0, RZ, 0x8, R10 ;  /* 0x00000008ff007819 */ /* 0x000fe4000001160a */
[----:B------:R-:W-:Y:S02]  /*c030*/  LOP3.LUT R6, R10, 0xff, RZ, 0xc0, !PT ;  /* 0x000000ff0a067812 */ /* 0x000fe400078ec0ff */
[----:B------:R-:W-:Y:S02]  /*c040*/  LOP3.LUT R20, R11, 0xff, RZ, 0xc0, !PT ;  /* 0x000000ff0b147812 */ /* 0x000fe400078ec0ff */
[----:B---3--:R-:W-:-:S02]  /*c050*/  LOP3.LUT R21, R0, 0xff, RZ, 0xc0, !PT ;  /* 0x000000ff00157812 */ /* 0x008fc400078ec0ff */
[----:B------:R-:W-:Y:S02]  /*c060*/  LOP3.LUT R25, R25, 0xff, RZ, 0xc0, !PT ;  /* 0x000000ff19197812 */ /* 0x000fe400078ec0ff */
[----:B------:R-:W-:Y:S01]  /*c070*/  SHF.R.U32.HI R0, RZ, 0x8, R12 ;  /* 0x00000008ff007819 */ /* 0x000fe2000001160c */
[----:B------:R-:W0:Y:S01]  /*c080*/  LDC R3, c[0x0][0x3f4] ;  /* 0x0000fd00ff037b82 */ /* 0x000e220000000800 */
[----:B------:R-:W-:Y:S02]  /*c090*/  SHF.R.U32.HI R29, RZ, 0x8, R13 ;  /* 0x00000008ff1d7819 */ /* 0x000fe4000001160d */
[----:B------:R-:W-:Y:S02]  /*c0a0*/  SHF.R.U32.HI R35, RZ, 0x8, R15 ;  /* 0x00000008ff237819 */ /* 0x000fe4000001160f */
[----:B------:R-:W-:Y:S02]  /*c0b0*/  SHF.R.U32.HI R7, RZ, 0x8, R9 ;  /* 0x00000008ff077819 */ /* 0x000fe40000011609 */
[----:B------:R-:W-:-:S02]  /*c0c0*/  PRMT R21, R21, 0x7604, R6 ;  /* 0x0000760415157816 */ /* 0x000fc40000000006 */
[----:B------:R-:W-:Y:S02]  /*c0d0*/  PRMT R20, R25, 0x7604, R20 ;  /* 0x0000760419147816 */ /* 0x000fe40000000014 */
[----:B------:R-:W-:Y:S02]  /*c0e0*/  LOP3.LUT R6, R12, 0xff, RZ, 0xc0, !PT ;  /* 0x000000ff0c067812 */ /* 0x000fe400078ec0ff */
[----:B------:R-:W-:Y:S02]  /*c0f0*/  LOP3.LUT R24, R13, 0xff, RZ, 0xc0, !PT ;  /* 0x000000ff0d187812 */ /* 0x000fe400078ec0ff */
[----:B------:R-:W-:Y:S02]  /*c100*/  LOP3.LUT R28, R15, 0xff, RZ, 0xc0, !PT ;  /* 0x000000ff0f1c7812 */ /* 0x000fe400078ec0ff */
[----:B------:R-:W-:Y:S02]  /*c110*/  LOP3.LUT R25, R0, 0xff, RZ, 0xc0, !PT ;  /* 0x000000ff00197812 */ /* 0x000fe400078ec0ff */
[----:B------:R-:W-:-:S02]  /*c120*/  LOP3.LUT R29, R29, 0xff, RZ, 0xc0, !PT ;  /* 0x000000ff1d1d7812 */ /* 0x000fc400078ec0ff */
[----:B------:R-:W-:Y:S02]  /*c130*/  LOP3.LUT R35, R35, 0xff, RZ, 0xc0, !PT ;  /* 0x000000ff23237812 */ /* 0x000fe400078ec0ff */
[----:B------:R-:W-:Y:S02]  /*c140*/  LOP3.LUT R4, R9, 0xff, RZ, 0xc0, !PT ;  /* 0x000000ff09047812 */ /* 0x000fe400078ec0ff */
[----:B------:R-:W-:Y:S02]  /*c150*/  LOP3.LUT R7, R7, 0xff, RZ, 0xc0, !PT ;  /* 0x000000ff07077812 */ /* 0x000fe400078ec0ff */
[----:B------:R-:W-:Y:S02]  /*c160*/  PRMT R27, R25, 0x7604, R6 ;  /* 0x00007604191b7816 */ /* 0x000fe40000000006 */
[----:B------:R-:W-:Y:S02]  /*c170*/  PRMT R24, R29, 0x7604, R24 ;  /* 0x000076041d187816 */ /* 0x000fe40000000018 */
[----:B------:R-:W-:-:S02]  /*c180*/  PRMT R28, R35, 0x7604, R28 ;  /* 0x00007604231c7816 */ /* 0x000fc4000000001c */
[----:B------:R-:W-:Y:S02]  /*c190*/  SHF.R.U32.HI R0, RZ, 0x10, R9 ;  /* 0x00000010ff007819 */ /* 0x000fe40000011609 */
[----:B------:R-:W-:Y:S02]  /*c1a0*/  SHF.R.U32.HI R25, RZ, 0x10, R11 ;  /* 0x00000010ff197819 */ /* 0x000fe4000001160b */
[----:B------:R-:W-:Y:S01]  /*c1b0*/  SHF.R.U32.HI R29, RZ, 0x10, R13 ;  /* 0x00000010ff1d7819 */ /* 0x000fe2000001160d */
[----:B------:R-:W-:Y:S01]  /*c1c0*/  IMAD.U32 R0, R0, 0x10000, RZ ;  /* 0x0001000000007824 */ /* 0x000fe200078e00ff */
[----:B------:R-:W-:Y:S01]  /*c1d0*/  SHF.R.U32.HI R35, RZ, 0x10, R15 ;  /* 0x00000010ff237819 */ /* 0x000fe2000001160f */
[----:B------:R-:W-:Y:S01]  /*c1e0*/  IMAD.U32 R25, R25, 0x10000, RZ ;  /* 0x0001000019197824 */ /* 0x000fe200078e00ff */
[----:B------:R-:W-:Y:S01]  /*c1f0*/  PRMT R7, R7, 0x7604, R4 ;  /* 0x0000760407077816 */ /* 0x000fe20000000004 */
[----:B------:R-:W-:Y:S01]  /*c200*/  IMAD.U32 R29, R29, 0x10000, RZ ;  /* 0x000100001d1d7824 */ /* 0x000fe200078e00ff */
[----:B------:R-:W-:Y:S01]  /*c210*/  SHF.R.U32.HI R4, RZ, 0x8, R14 ;  /* 0x00000008ff047819 */ /* 0x000fe2000001160e */
[----:B------:R-:W-:Y:S01]  /*c220*/  IMAD.U32 R35, R35, 0x10000, RZ ;  /* 0x0001000023237824 */ /* 0x000fe200078e00ff */
[----:B------:R-:W-:-:S02]  /*c230*/  LOP3.LUT R26, R14, 0xff, RZ, 0xc0, !PT ;  /* 0x000000ff0e1a7812 */ /* 0x000fc400078ec0ff */
[----:B------:R-:W-:Y:S02]  /*c240*/  LOP3.LUT R33, R4, 0xff, RZ, 0xc0, !PT ;  /* 0x000000ff04217812 */ /* 0x000fe400078ec0ff */
[----:B0-----:R-:W-:Y:S02]  /*c250*/  ISETP.GE.AND P0, PT, R16, R3, PT ;  /* 0x000000031000720c */ /* 0x001fe40003f06270 */
[----:B------:R-:W-:Y:S02]  /*c260*/  PRMT R33, R33, 0x7604, R26 ;  /* 0x0000760421217816 */ /* 0x000fe4000000001a */
[----:B------:R-:W-:Y:S02]  /*c270*/  LOP3.LUT R7, R7, 0xff0000, R0, 0xf8, !PT ;  /* 0x00ff000007077812 */ /* 0x000fe400078ef800 */
[----:B------:R-:W-:Y:S02]  /*c280*/  LOP3.LUT R25, R20, 0xff0000, R25, 0xf8, !PT ;  /* 0x00ff000014197812 */ /* 0x000fe400078ef819 */
[----:B------:R-:W-:-:S02]  /*c290*/  LOP3.LUT R29, R24, 0xff0000, R29, 0xf8, !PT ;  /* 0x00ff0000181d7812 */ /* 0x000fc400078ef81d */
[----:B------:R-:W-:Y:S02]  /*c2a0*/  LOP3.LUT R35, R28, 0xff0000, R35, 0xf8, !PT ;  /* 0x00ff00001c237812 */ /* 0x000fe400078ef823 */
[----:B------:R-:W-:Y:S02]  /*c2b0*/  VIMNMX R30, R30, 0x80, PT ;  /* 0x000000801e1e7848 */ /* 0x000fe40003fe0100 */
[----:B------:R-:W-:Y:S01]  /*c2c0*/  LOP3.LUT R5, R5, 0xff0000, R8, 0xf8, !PT ;  /* 0x00ff000005057812 */ /* 0x000fe200078ef808 */
[----:B-1----:R-:W-:Y:S06]  /*c2d0*/  @!P1 BRA `(.L_x_635) ;  /* 0x00000134005c9947 */ /* 0x002fec0003800000 */
.L_x_874:
[----:B------:R-:W-:Y:S05]  /*c2e0*/  BSYNC B1 ;  /* 0x0000000000017941 */ /* 0x000fea0003800000 */
.L_x_634:
[----:B------:R-:W-:Y:S01]  /*c2f0*/  ISETP.GE.OR P1, PT, R194, R30, P0 ;  /* 0x0000001ec200720c */ /* 0x000fe20000726670 */
[----:B------:R-:W-:Y:S01]  /*c300*/  BSSY B1, `(.L_x_636) ;  /* 0x00000cc000017945 */ /* 0x000fe20003800000 */
[----:B------:R-:W-:Y:S02]  /*c310*/  LOP3.LUT R21, R21, 0xff0000, R10, 0xf8, !PT ;  /* 0x00ff000015157812 */ /* 0x000fe400078ef80a */
[----:B------:R-:W-:Y:S02]  /*c320*/  LOP3.LUT R27, R27, 0xff0000, R12, 0xf8, !PT ;  /* 0x00ff00001b1b7812 */ /* 0x000fe400078ef80c */
[----:B------:R-:W-:Y:S02]  /*c330*/  LOP3.LUT R33, R33, 0xff0000, R14, 0xf8, !PT ;  /* 0x00ff000021217812 */ /* 0x000fe400078ef80e */
[----:B------:R-:W-:Y:S02]  /*c340*/  LOP3.LUT R0, R5, 0xff000000, R8, 0xf8, !PT ;  /* 0xff00000005007812 */ /* 0x000fe400078ef808 */
[----:B------:R-:W-:-:S02]  /*c350*/  LOP3.LUT R20, R7, 0xff000000, R9, 0xf8, !PT ;  /* 0xff00000007147812 */ /* 0x000fc400078ef809 */
[----:B------:R-:W-:Y:S02]  /*c360*/  ISETP.GE.OR P0, PT, R221, R30, P0 ;  /* 0x0000001edd00720c */ /* 0x000fe40000706670 */
[----:B------:R-:W-:Y:S02]  /*c370*/  LOP3.LUT R21, R21, 0xff000000, R10, 0xf8, !PT ;  /* 0xff00000015157812 */ /* 0x000fe400078ef80a */
[----:B------:R-:W-:Y:S02]  /*c380*/  LOP3.LUT R24, R25, 0xff000000, R11, 0xf8, !PT ;  /* 0xff00000019187812 */ /* 0x000fe400078ef80b */
[----:B------:R-:W-:Y:S02]  /*c390*/  LOP3.LUT R12, R27, 0xff000000, R12, 0xf8, !PT ;  /* 0xff0000001b0c7812 */ /* 0x000fe400078ef80c */
[----:B------:R-:W-:Y:S02]  /*c3a0*/  LOP3.LUT R13, R29, 0xff000000, R13, 0xf8, !PT ;  /* 0xff0000001d0d7812 */ /* 0x000fe400078ef80d */
[----:B------:R-:W-:-:S02]  /*c3b0*/  LOP3.LUT R14, R33, 0xff000000, R14, 0xf8, !PT ;  /* 0xff000000210e7812 */ /* 0x000fc400078ef80e */
[----:B------:R-:W-:Y:S01]  /*c3c0*/  LOP3.LUT R15, R35, 0xff000000, R15, 0xf8, !PT ;  /* 0xff000000230f7812 */ /* 0x000fe200078ef80f */
[----:B------:R-:W-:Y:S06]  /*c3d0*/  @P1 BRA `(.L_x_637) ;  /* 0x0000000800f81947 */ /* 0x000fec0003800000 */
[----:B------:R-:W-:Y:S01]  /*c3e0*/  SHF.L.U32 R4, R204, 0x7, RZ ;  /* 0x00000007cc047819 */ /* 0x000fe200000006ff */
[----:B------:R-:W-:Y:S01]  /*c3f0*/  IMAD.IADD R5, R16, 0x1, R3 ;  /* 0x0000000110057824 */ /* 0x000fe200078e0203 */
[----:B------:R-:W-:Y:S02]  /*c400*/  F2FP.F16.E4M3.UNPACK_B R38, R0.H1 ;  /* 0x00000000ff26723e */ /* 0x000fe400030006ff */
[----:B------:R-:W-:Y:S02]  /*c410*/  LOP3.LUT R6, R4, 0x380, RZ, 0xc0, !PT ;  /* 0x0000038004067812 */ /* 0x000fe400078ec0ff */
[----:B------:R-:W-:Y:S01]  /*c420*/  F2FP.F16.E4M3.UNPACK_B R42, R12.H1 ;  /* 0x0000000cff2a723e */ /* 0x000fe200030006ff */
[----:B------:R-:W-:Y:S01]  /*c430*/  HADD2.F32 R39, -RZ, R38.H0_H0 ;  /* 0x20000026ff277230 */ /* 0x000fe20000004100 */
[C---:B------:R-:W-:Y:S02]  /*c440*/  LOP3.LUT R4, R6.reuse, 0x70, R16, 0xf8, !PT ;  /* 0x0000007006047812 */ /* 0x040fe400078ef810 */
[----:B------:R-:W-:Y:S01]  /*c450*/  SHF.R.U32.HI R26, RZ, 0x3, R6 ;  /* 0x00000003ff1a7819 */ /* 0x000fe20000011606 */
[----:B------:R-:W-:Y:S01]  /*c460*/  HADD2.F32 R40, -RZ, R42.H0_H0 ;  /* 0x2000002aff287230 */ /* 0x000fe20000004100 */
[----:B------:R-:W-:-:S02]  /*c470*/  LOP3.LUT R5, R6, 0x70, R5, 0xf8, !PT ;  /* 0x0000007006057812 */ /* 0x000fc400078ef805 */
[-C--:B------:R-:W-:Y:S02]  /*c480*/  LOP3.LUT R4, R4, R26.reuse, RZ, 0x3c, !PT ;  /* 0x0000001a04047212 */ /* 0x080fe400078e3cff */
[----:B------:R-:W-:Y:S02]  /*c490*/  LOP3.LUT R26, R5, R26, RZ, 0x3c, !PT ;  /* 0x0000001a051a7212 */ /* 0x000fe400078e3cff */
[C-C-:B------:R-:W-:Y:S02]  /*c4a0*/  IADD3 R25, R18.reuse, R4, R203.reuse ;  /* 0x0000000412197210 */ /* 0x140fe40007ffe0cb */
[----:B------:R-:W-:Y:S02]  /*c4b0*/  IADD3 R26, R18, R26, R203 ;  /* 0x0000001a121a7210 */ /* 0x000fe40007ffe0cb */
[----:B------:R-:W-:Y:S01]  /*c4c0*/  F2FP.F16.E4M3.UNPACK_B R41, R12 ;  /* 0x0000000cff29723e */ /* 0x000fe200020006ff */
[----:B------:R-:W1:Y:S04]  /*c4d0*/  LDS.128 R4, [R25+0x14400] ;  /* 0x0144000019047984 */ /* 0x000e680000000c00 */
[----:B------:R-:W2:Y:S01]  /*c4e0*/  LDS.128 R8, [R26+0x14400] ;  /* 0x014400001a087984 */ /* 0x000ea20000000c00 */
[----:B-1----:R-:W-:-:S02]  /*c4f0*/  F2FP.F16.E4M3.UNPACK_B R27, R4 ;  /* 0x00000004ff1b723e */ /* 0x002fc400020006ff */
[----:B------:R-:W-:Y:S02]  /*c500*/  F2FP.F16.E4M3.UNPACK_B R4, R4.H1 ;  /* 0x00000004ff04723e */ /* 0x000fe400030006ff */
[----:B--2---:R-:W-:Y:S02]  /*c510*/  F2FP.F16.E4M3.UNPACK_B R33, R8.H1 ;  /* 0x00000008ff21723e */ /* 0x004fe400030006ff */
[-C--:B------:R-:W-:Y:S02]  /*c520*/  F2FP.F16.E4M3.UNPACK_B R28, R5.reuse ;  /* 0x00000005ff1c723e */ /* 0x080fe400020006ff */
[----:B------:R-:W-:Y:S01]  /*c530*/  F2FP.F16.E4M3.UNPACK_B R29, R5.H1 ;  /* 0x00000005ff1d723e */ /* 0x000fe200030006ff */
[--C-:B------:R-:W-:Y:S01]  /*c540*/  HADD2.F32 R34, -RZ, R33.reuse.H0_H0 ;  /* 0x20000021ff227230 */ /* 0x100fe20000004100 */
[-C--:B------:R-:W-:Y:S01]  /*c550*/  F2FP.F16.E4M3.UNPACK_B R35, R9.reuse ;  /* 0x00000009ff23723e */ /* 0x080fe200020006ff */
[----:B------:R-:W-:Y:S01]  /*c560*/  HADD2.F32 R5, -RZ, R4.H0_H0 ;  /* 0x20000004ff057230 */ /* 0x000fe20000004100 */
[----:B------:R-:W-:Y:S01]  /*c570*/  F2FP.F16.E4M3.UNPACK_B R36, R9.H1 ;  /* 0x00000009ff24723e */ /* 0x000fe200030006ff */
[----:B------:R-:W-:-:S02]  /*c580*/  HADD2.F32 R33, -RZ, R33.H1_H1 ;  /* 0x30000021ff217230 */ /* 0x000fc40000004100 */
[CC--:B------:R-:W-:Y:S01]  /*c590*/  FMUL.FTZ R9, R34.reuse, R39.reuse ;  /* 0x0000002722097220 */ /* 0x0c0fe20000410000 */
[----:B------:R-:W-:Y:S01]  /*c5a0*/  FMUL.FTZ R44, R34, R40 ;  /* 0x00000028222c7220 */ /* 0x000fe20000410000 */
[----:B------:R-:W-:Y:S02]  /*c5b0*/  F2FP.F16.E4M3.UNPACK_B R8, R8 ;  /* 0x00000008ff08723e */ /* 0x000fe400020006ff */
[C---:B------:R-:W-:Y:S01]  /*c5c0*/  FFMA.FTZ R46, R5.reuse, R40, R9 ;  /* 0x00000028052e7223 */ /* 0x040fe20000010009 */
[----:B------:R-:W-:Y:S01]  /*c5d0*/  FFMA.FTZ R45, R5, R39, -R44 ;  /* 0x00000027052d7223 */ /* 0x000fe2000001082c */
[----:B------:R-:W-:Y:S01]  /*c5e0*/  HADD2.F32 R40, -RZ, R38.H1_H1 ;  /* 0x30000026ff287230 */ /* 0x000fe20000004100 */
[----:B------:R-:W-:Y:S01]  /*c5f0*/  F2FP.F16.E4M3.UNPACK_B R38, R0 ;  /* 0x00000000ff26723e */ /* 0x000fe200020006ff */
[----:B------:R-:W-:Y:S01]  /*c600*/  HADD2.F32 R44, -RZ, R42.H1_H1 ;  /* 0x3000002aff2c7230 */ /* 0x000fe20000004100 */
[----:B0-----:R-:W-:Y:S01]  /*c610*/  F2FP.F16.E4M3.UNPACK_B R37, R10 ;  /* 0x0000000aff25723e */ /* 0x001fe200020006ff */
[----:B------:R-:W-:-:S02]  /*c620*/  HADD2.F32 R42, -RZ, R41.H0_H0 ;  /* 0x20000029ff2a7230 */ /* 0x000fc40000004100 */
[C---:B------:R-:W-:Y:S01]  /*c630*/  FMUL.FTZ R43, R33.reuse, R40 ;  /* 0x00000028212b7220 */ /* 0x040fe20000410000 */
[----:B------:R-:W-:Y:S02]  /*c640*/  HADD2.F32 R9, -RZ, R8.H0_H0 ;  /* 0x20000008ff097230 */ /* 0x000fe40000004100 */
[----:B------:R-:W-:Y:S01]  /*c650*/  FMUL.FTZ R48, R33, R44 ;  /* 0x0000002c21307220 */ /* 0x000fe20000410000 */
[----:B------:R-:W-:Y:S01]  /*c660*/  HADD2.F32 R5, -RZ, R4.H1_H1 ;  /* 0x30000004ff057230 */ /* 0x000fe20000004100 */
[----:B------:R-:W-:Y:S01]  /*c670*/  F2FP.F16.E4M3.UNPACK_B R10, R10.H1 ;  /* 0x0000000aff0a723e */ /* 0x000fe200030006ff */
[----:B------:R-:W-:Y:S02]  /*c680*/  HADD2.F32 R39, -RZ, R38.H0_H0 ;  /* 0x20000026ff277230 */ /* 0x000fe40000004100 */
[----:B------:R-:W-:Y:S01]  /*c690*/  FMUL.FTZ R33, R9, R42 ;  /* 0x0000002a09217220 */ /* 0x000fe20000410000 */
[----:B------:R-:W-:Y:S02]  /*c6a0*/  HADD2.F32 R4, -RZ, R27.H0_H0 ;  /* 0x2000001bff047230 */ /* 0x000fe40000004100 */
[C---:B------:R-:W-:Y:S01]  /*c6b0*/  FFMA.FTZ R47, R5.reuse, R44, R43 ;  /* 0x0000002c052f7223 */ /* 0x040fe2000001002b */
[----:B------:R-:W-:Y:S01]  /*c6c0*/  FFMA.FTZ R48, R5, R40, -R48 ;  /* 0x0000002805307223 */ /* 0x000fe20000010830 */
[----:B------:R-:W-:Y:S01]  /*c6d0*/  FMUL.FTZ R9, R9, R39 ;  /* 0x0000002709097220 */ /* 0x000fe20000410000 */
[----:B------:R-:W-:-:S02]  /*c6e0*/  HADD2.F32 R5, -RZ, R36.H0_H0 ;  /* 0x20000024ff057230 */ /* 0x000fc40000004100 */
[C---:B------:R-:W-:Y:S01]  /*c6f0*/  FFMA.FTZ R43, R4.reuse, R39, -R33 ;  /* 0x00000027042b7223 */ /* 0x040fe20000010821 */
[----:B------:R-:W-:Y:S01]  /*c700*/  F2FP.F16.E4M3.UNPACK_B R39, R13.H1 ;  /* 0x0000000dff27723e */ /* 0x000fe200030006ff */
[----:B------:R-:W-:Y:S01]  /*c710*/  FFMA.FTZ R42, R4, R42, R9 ;  /* 0x0000002a042a7223 */ /* 0x000fe20000010009 */
[----:B------:R-:W-:Y:S01]  /*c720*/  F2FP.F16.E4M3.UNPACK_B R9, R20.H1 ;  /* 0x00000014ff09723e */ /* 0x000fe200030006ff */
[----:B------:R-:W-:Y:S01]  /*c730*/  HADD2.F32 R41, -RZ, R41.H1_H1 ;  /* 0x30000029ff297230 */ /* 0x000fe20000004100 */
[-C--:B------:R-:W-:Y:S01]  /*c740*/  F2FP.F16.E4M3.UNPACK_B R30, R6.reuse ;  /* 0x00000006ff1e723e */ /* 0x080fe200020006ff */
[----:B------:R-:W-:Y:S01]  /*c750*/  HADD2.F32 R40, -RZ, R39.H0_H0 ;  /* 0x20000027ff287230 */ /* 0x000fe20000004100 */
[----:B------:R-:W-:Y:S01]  /*c760*/  F2FP.F16.E4M3.UNPACK_B R6, R6.H1 ;  /* 0x00000006ff06723e */ /* 0x000fe200030006ff */
[----:B------:R-:W-:Y:S01]  /*c770*/  HADD2.F32 R8, -RZ, R8.H1_H1 ;  /* 0x30000008ff087230 */ /* 0x000fe20000004100 */
[----:B------:R-:W-:Y:S01]  /*c780*/  F2FP.F16.E4M3.UNPACK_B R34, R11 ;  /* 0x0000000bff22723e */ /* 0x000fe200020006ff */
[----:B------:R-:W-:-:S02]  /*c790*/  HADD2.F32 R38, -RZ, R38.H1_H1 ;  /* 0x30000026ff267230 */ /* 0x000fc40000004100 */
[C---:B------:R-:W-:Y:S01]  /*c7a0*/  FMUL.FTZ R49, R5.reuse, R40 ;  /* 0x0000002805317220 */ /* 0x040fe20000410000 */
[----:B------:R-:W-:Y:S02]  /*c7b0*/  HADD2.F32 R33, -RZ, R9.H0_H0 ;  /* 0x20000009ff217230 */ /* 0x000fe40000004100 */
[C---:B------:R-:W-:Y:S01]  /*c7c0*/  FMUL.FTZ R44, R8.reuse, R41 ;  /* 0x00000029082c7220 */ /* 0x040fe20000410000 */
[----:B------:R-:W-:Y:S02]  /*c7d0*/  HADD2.F32 R4, -RZ, R29.H0_H0 ;  /* 0x2000001dff047230 */ /* 0x000fe40000004100 */
[----:B------:R-:W-:Y:S01]  /*c7e0*/  FMUL.FTZ R8, R8, R38 ;  /* 0x0000002608087220 */ /* 0x000fe20000410000 */
[----:B------:R-:W-:Y:S02]  /*c7f0*/  HADD2.F32 R27, -RZ, R27.H1_H1 ;  /* 0x3000001bff1b7230 */ /* 0x000fe40000004100 */
[----:B------:R-:W-:Y:S01]  /*c800*/  FMUL.FTZ R5, R5, R33 ;  /* 0x0000002105057220 */ /* 0x000fe20000410000 */
[----:B------:R-:W-:-:S02]  /*c810*/  HADD2.F32 R39, -RZ, R39.H1_H1 ;  /* 0x30000027ff277230 */ /* 0x000fc40000004100 */
[C---:B------:R-:W-:Y:S01]  /*c820*/  FFMA.FTZ R51, R4.reuse, R33, -R49 ;  /* 0x0000002104337223 */ /* 0x040fe20000010831 */
[----:B------:R-:W-:Y:S01]  /*c830*/  F2FP.F16.E4M3.UNPACK_B R33, R13 ;  /* 0x0000000dff21723e */ /* 0x000fe200020006ff */
[C---:B------:R-:W-:Y:S01]  /*c840*/  FFMA.FTZ R44, R27.reuse, R38, -R44 ;  /* 0x000000261b2c7223 */ /* 0x040fe2000001082c */
[----:B------:R-:W-:Y:S01]  /*c850*/  FFMA.FTZ R41, R27, R41, R8 ;  /* 0x000000291b297223 */ /* 0x000fe20000010008 */
[----:B------:R-:W-:Y:S01]  /*c860*/  HADD2.F32 R36, -RZ, R36.H1_H1 ;  /* 0x30000024ff247230 */ /* 0x000fe20000004100 */
[----:B------:R-:W-:Y:S01]  /*c870*/  F2FP.F16.E4M3.UNPACK_B R8, R20 ;  /* 0x00000014ff08723e */ /* 0x000fe200020006ff */
[----:B------:R-:W-:Y:S02]  /*c880*/  HADD2.F32 R27, -RZ, R9.H1_H1 ;  /* 0x30000009ff1b7230 */ /* 0x000fe40000004100 */
[----:B------:R-:W-:Y:S01]  /*c890*/  FFMA.FTZ R52, R4, R40, R5 ;  /* 0x0000002804347223 */ /* 0x000fe20000010005 */
[----:B------:R-:W-:Y:S02]  /*c8a0*/  HADD2.F32 R38, -RZ, R33.H0_H0 ;  /* 0x20000021ff267230 */ /* 0x000fe40000004100 */
[----:B------:R-:W-:Y:S01]  /*c8b0*/  FMUL.FTZ R40, R36, R39 ;  /* 0x0000002724287220 */ /* 0x000fe20000410000 */
[----:B------:R-:W-:-:S02]  /*c8c0*/  HADD2.F32 R5, -RZ, R35.H0_H0 ;  /* 0x20000023ff057230 */ /* 0x000fc40000004100 */
[----:B------:R-:W-:Y:S01]  /*c8d0*/  FMUL.FTZ R36, R36, R27 ;  /* 0x0000001b24247220 */ /* 0x000fe20000410000 */
[----:B------:R-:W-:Y:S01]  /*c8e0*/  HADD2.F32 R29, -RZ, R29.H1_H1 ;  /* 0x3000001dff1d7230 */ /* 0x000fe20000004100 */
[----:B------:R-:W-:Y:S01]  /*c8f0*/  F2FP.F16.E4M3.UNPACK_B R11, R11.H1 ;  /* 0x0000000bff0b723e */ /* 0x000fe200030006ff */
[----:B------:R-:W-:Y:S02]  /*c900*/  HADD2.F32 R9, -RZ, R8.H0_H0 ;  /* 0x20000008ff097230 */ /* 0x000fe40000004100 */
[----:B------:R-:W-:Y:S01]  /*c910*/  FMUL.FTZ R49, R5, R38 ;  /* 0x0000002605317220 */ /* 0x000fe20000410000 */
[----:B------:R-:W-:Y:S02]  /*c920*/  HADD2.F32 R4, -RZ, R28.H0_H0 ;  /* 0x2000001cff047230 */ /* 0x000fe40000004100 */
[C---:B------:R-:W-:Y:S01]  /*c930*/  FFMA.FTZ R54, R29.reuse, R27, -R40 ;  /* 0x0000001b1d367223 */ /* 0x040fe20000010828 */
[----:B------:R-:W-:Y:S01]  /*c940*/  FFMA.FTZ R53, R29, R39, R36 ;  /* 0x000000271d357223 */ /* 0x000fe20000010024 */
[-C--:B------:R-:W-:Y:S01]  /*c950*/  FMUL.FTZ R5, R5, R9.reuse ;  /* 0x0000000905057220 */ /* 0x080fe20000410000 */
[----:B------:R-:W-:Y:S01]  /*c960*/  F2FP.F16.E4M3.UNPACK_B R29, R14.H1 ;  /* 0x0000000eff1d723e */ /* 0x000fe200030006ff */
[C---:B------:R-:W-:Y:S01]  /*c970*/  FFMA.FTZ R49, R4.reuse, R9, -R49 ;  /* 0x0000000904317223 */ /* 0x040fe20000010831 */
[----:B------:R-:W-:Y:S01]  /*c980*/  F2FP.F16.E4M3.UNPACK_B R9, R21.H1 ;  /* 0x00000015ff09723e */ /* 0x000fe200030006ff */
[----:B------:R-:W-:Y:S01]  /*c990*/  FFMA.FTZ R38, R4, R38, R5 ;  /* 0x0000002604267223 */ /* 0x000fe20000010005 */
[----:B------:R-:W-:Y:S01]  /*c9a0*/  HADD2.F32 R8, -RZ, R8.H1_H1 ;  /* 0x30000008ff087230 */ /* 0x000fe20000004100 */
[-C--:B------:R-:W-:Y:S01]  /*c9b0*/  F2FP.F16.E4M3.UNPACK_B R32, R7.reuse ;  /* 0x00000007ff20723e */ /* 0x080fe200020006ff */
[----:B------:R-:W-:Y:S01]  /*c9c0*/  HADD2.F32 R33, -RZ, R33.H1_H1 ;  /* 0x30000021ff217230 */ /* 0x000fe20000004100 */
[----:B------:R-:W-:Y:S01]  /*c9d0*/  F2FP.F16.E4M3.UNPACK_B R7, R7.H1 ;  /* 0x00000007ff07723e */ /* 0x000fe200030006ff */
[----:B------:R-:W-:-:S02]  /*c9e0*/  HADD2.F32 R35, -RZ, R35.H1_H1 ;  /* 0x30000023ff237230 */ /* 0x000fc40000004100 */
[----:B------:R-:W-:Y:S02]  /*c9f0*/  HADD2.F32 R36, -RZ, R29.H0_H0 ;  /* 0x2000001dff247230 */ /* 0x000fe40000004100 */
[----:B------:R-:W-:Y:S02]  /*ca00*/  HADD2.F32 R5, -RZ, R10.H0_H0 ;  /* 0x2000000aff057230 */ /* 0x000fe40000004100 */
[C---:B------:R-:W-:Y:S01]  /*ca10*/  FMUL.FTZ R39, R35.reuse, R33 ;  /* 0x0000002123277220 */ /* 0x040fe20000410000 */
[----:B------:R-:W-:Y:S02]  /*ca20*/  HADD2.F32 R27, -RZ, R9.H0_H0 ;  /* 0x20000009ff1b7230 */ /* 0x000fe40000004100 */
[----:B------:R-:W-:Y:S01]  /*ca30*/  FMUL.FTZ R50, R35, R8 ;  /* 0x0000000823327220 */ /* 0x000fe20000410000 */
[----:B------:R-:W-:Y:S02]  /*ca40*/  HADD2.F32 R28, -RZ, R28.H1_H1 ;  /* 0x3000001cff1c7230 */ /* 0x000fe40000004100 */
[----:B------:R-:W-:Y:S01]  /*ca50*/  FMUL.FTZ R35, R5, R36 ;  /* 0x0000002405237220 */ /* 0x000fe20000410000 */
[----:B------:R-:W-:-:S02]  /*ca60*/  HADD2.F32 R4, -RZ, R6.H0_H0 ;  /* 0x20000006ff047230 */ /* 0x000fc40000004100 */
[----:B------:R-:W-:Y:S01]  /*ca70*/  FMUL.FTZ R5, R5, R27 ;  /* 0x0000001b05057220 */ /* 0x000fe20000410000 */
[----:B------:R-:W-:Y:S02]  /*ca80*/  HADD2.F32 R29, -RZ, R29.H1_H1 ;  /* 0x3000001dff1d7230 */ /* 0x000fe40000004100 */
[----:B------:R-:W-:Y:S01]  /*ca90*/  FFMA.FTZ R33, R28, R33, R50 ;  /* 0x000000211c217223 */ /* 0x000fe20000010032 */
[----:B------:R-:W-:Y:S02]  /*caa0*/  HADD2.F32 R10, -RZ, R10.H1_H1 ;  /* 0x3000000aff0a7230 */ /* 0x000fe40000004100 */
[----:B------:R-:W-:Y:S01]  /*cab0*/  FFMA.FTZ R50, R4, R27, -R35 ;  /* 0x0000001b04327223 */ /* 0x000fe20000010823 */
[----:B------:R-:W-:Y:S01]  /*cac0*/  HADD2.F32 R9, -RZ, R9.H1_H1 ;  /* 0x30000009ff097230 */ /* 0x000fe20000004100 */
[----:B------:R-:W-:Y:S01]  /*cad0*/  F2FP.F16.E4M3.UNPACK_B R27, R14 ;  /* 0x0000000eff1b723e */ /* 0x000fe200020006ff */
[----:B------:R-:W-:Y:S01]  /*cae0*/  FFMA.FTZ R40, R28, R8, -R39 ;  /* 0x000000081c287223 */ /* 0x000fe20000010827 */
[----:B------:R-:W-:Y:S01]  /*caf0*/  FFMA.FTZ R55, R4, R36, R5 ;  /* 0x0000002404377223 */ /* 0x000fe20000010005 */
[----:B------:R-:W-:Y:S01]  /*cb00*/  HADD2.F32 R6, -RZ, R6.H1_H1 ;  /* 0x30000006ff067230 */ /* 0x000fe20000004100 */
[----:B------:R-:W-:Y:S01]  /*cb10*/  F2FP.F16.E4M3.UNPACK_B R8, R21 ;  /* 0x00000015ff08723e */ /* 0x000fe200020006ff */
[C---:B------:R-:W-:Y:S01]  /*cb20*/  FMUL.FTZ R35, R10.reuse, R29 ;  /* 0x0000001d0a237220 */ /* 0x040fe20000410000 */
[----:B------:R-:W-:Y:S01]  /*cb30*/  FMUL.FTZ R4, R10, R9 ;  /* 0x000000090a047220 */ /* 0x000fe20000410000 */
[----:B------:R-:W-:-:S02]  /*cb40*/  HADD2.F32 R10, -RZ, R27.H0_H0 ;  /* 0x2000001bff0a7230 */ /* 0x000fc40000004100 */
[----:B------:R-:W-:Y:S02]  /*cb50*/  HADD2.F32 R5, -RZ, R37.H0_H0 ;  /* 0x20000025ff057230 */ /* 0x000fe40000004100 */
[C---:B------:R-:W-:Y:S01]  /*cb60*/  FFMA.FTZ R57, R6.reuse, R9, -R35 ;  /* 0x0000000906397223 */ /* 0x040fe20000010823 */
[----:B------:R-:W-:Y:S01]  /*cb70*/  FFMA.FTZ R56, R6, R29, R4 ;  /* 0x0000001d06387223 */ /* 0x000fe20000010004 */
[----:B------:R-:W-:Y:S02]  /*cb80*/  HADD2.F32 R6, -RZ, R8.H0_H0 ;  /* 0x20000008ff067230 */ /* 0x000fe40000004100 */
[----:B------:R-:W-:Y:S02]  /*cb90*/  HADD2.F32 R4, -RZ, R30.H0_H0 ;  /* 0x2000001eff047230 */ /* 0x000fe40000004100 */
[C---:B------:R-:W-:Y:S01]  /*cba0*/  FMUL.FTZ R9, R5.reuse, R10 ;  /* 0x0000000a05097220 */ /* 0x040fe20000410000 */
[----:B------:R-:W-:Y:S02]  /*cbb0*/  HADD2.F32 R27, -RZ, R27.H1_H1 ;  /* 0x3000001bff1b7230 */ /* 0x000fe40000004100 */
[----:B------:R-:W-:Y:S01]  /*cbc0*/  FMUL.FTZ R5, R5, R6 ;  /* 0x0000000605057220 */ /* 0x000fe20000410000 */
[----:B------:R-:W-:-:S02]  /*cbd0*/  HADD2.F32 R37, -RZ, R37.H1_H1 ;  /* 0x30000025ff257230 */ /* 0x000fc40000004100 */
[C---:B------:R-:W-:Y:S01]  /*cbe0*/  FFMA.FTZ R29, R4.reuse, R6, -R9 ;  /* 0x00000006041d7223 */ /* 0x040fe20000010809 */
[----:B------:R-:W-:Y:S01]  /*cbf0*/  HADD2.F32 R8, -RZ, R8.H1_H1 ;  /* 0x30000008ff087230 */ /* 0x000fe20000004100 */
[----:B------:R-:W-:Y:S01]  /*cc00*/  F2FP.F16.E4M3.UNPACK_B R9, R15.H1 ;  /* 0x0000000fff09723e */ /* 0x000fe200030006ff */
[----:B------:R-:W-:Y:S02]  /*cc10*/  HADD2.F32 R30, -RZ, R30.H1_H1 ;  /* 0x3000001eff1e7230 */ /* 0x000fe40000004100 */
[C---:B------:R-:W-:Y:S01]  /*cc20*/  FMUL.FTZ R39, R37.reuse, R27 ;  /* 0x0000001b25277220 */ /* 0x040fe20000410000 */
[----:B------:R-:W-:Y:S01]  /*cc30*/  FFMA.FTZ R35, R4, R10, R5 ;  /* 0x0000000a04237223 */ /* 0x000fe20000010005 */
[----:B------:R-:W-:Y:S01]  /*cc40*/  F2FP.F16.E4M3.UNPACK_B R4, R24.H1 ;  /* 0x00000018ff04723e */ /* 0x000fe200030006ff */
[-C--:B------:R-:W-:Y:S01]  /*cc50*/  FMUL.FTZ R6, R37, R8.reuse ;  /* 0x0000000825067220 */ /* 0x080fe20000410000 */
[----:B------:R-:W-:Y:S01]  /*cc60*/  FFMA.FTZ R36, R30, R8, -R39 ;  /* 0x000000081e247223 */ /* 0x000fe20000010827 */
[----:B------:R-:W-:Y:S01]  /*cc70*/  HADD2.F32 R10, -RZ, R9.H0_H0 ;  /* 0x20000009ff0a7230 */ /* 0x000fe20000004100 */
[----:B------:R-:W-:Y:S01]  /*cc80*/  F2FP.SATFINITE.E4M3.F32.PACK_AB_MERGE_C R55, R56, R55, RZ ;  /* 0x000000373837723e */ /* 0x000fe200048070ff */
[----:B------:R-:W-:-:S02]  /*cc90*/  HADD2.F32 R5, -RZ, R11.H0_H0 ;  /* 0x2000000bff057230 */ /* 0x000fc40000004100 */
[----:B------:R-:W-:Y:S01]  /*cca0*/  FFMA.FTZ R30, R30, R27, R6 ;  /* 0x0000001b1e1e7223 */ /* 0x000fe20000010006 */
[--C-:B------:R-:W-:Y:S02]  /*ccb0*/  HADD2.F32 R6, -RZ, R4.reuse.H0_H0 ;  /* 0x20000004ff067230 */ /* 0x100fe40000004100 */
[----:B------:R-:W-:Y:S02]  /*ccc0*/  HADD2.F32 R8, -RZ, R4.H1_H1 ;  /* 0x30000004ff087230 */ /* 0x000fe40000004100 */
[C---:B------:R-:W-:Y:S01]  /*ccd0*/  FMUL.FTZ R27, R5.reuse, R10 ;  /* 0x0000000a051b7220 */ /* 0x040fe20000410000 */
[----:B------:R-:W-:Y:S02]  /*cce0*/  HADD2.F32 R4, -RZ, R7.H0_H0 ;  /* 0x20000007ff047230 */ /* 0x000fe40000004100 */
[----:B------:R-:W-:Y:S02]  /*ccf0*/  HADD2.F32 R28, -RZ, R9.H1_H1 ;  /* 0x30000009ff1c7230 */ /* 0x000fe40000004100 */
[----:B------:R-:W-:Y:S01]  /*cd00*/  FMUL.FTZ R9, R5, R6 ;  /* 0x0000000605097220 */ /* 0x000fe20000410000 */
[----:B------:R-:W-:-:S02]  /*cd10*/  HADD2.F32 R11, -RZ, R11.H1_H1 ;  /* 0x3000000bff0b7230 */ /* 0x000fc40000004100 */
[C---:B------:R-:W-:Y:S01]  /*cd20*/  FFMA.FTZ R39, R4.reuse, R6, -R27 ;  /* 0x0000000604277223 */ /* 0x040fe2000001081b */
[----:B------:R-:W-:Y:S01]  /*cd30*/  HADD2.F32 R7, -RZ, R7.H1_H1 ;  /* 0x30000007ff077230 */ /* 0x000fe20000004100 */
[----:B------:R-:W-:Y:S01]  /*cd40*/  F2FP.F16.E4M3.UNPACK_B R5, R24 ;  /* 0x00000018ff05723e */ /* 0x000fe200020006ff */
[----:B------:R-:W-:Y:S01]  /*cd50*/  FFMA.FTZ R10, R4, R10, R9 ;  /* 0x0000000a040a7223 */ /* 0x000fe20000010009 */
[C---:B------:R-:W-:Y:S01]  /*cd60*/  FMUL.FTZ R6, R11.reuse, R28 ;  /* 0x0000001c0b067220 */ /* 0x040fe20000410000 */
[-C--:B------:R-:W-:Y:S01]  /*cd70*/  FMUL.FTZ R11, R11, R8.reuse ;  /* 0x000000080b0b7220 */ /* 0x080fe20000410000 */
[----:B------:R-:W-:Y:S02]  /*cd80*/  F2FP.F16.E4M3.UNPACK_B R4, R15 ;  /* 0x0000000fff04723e */ /* 0x000fe400020006ff */
[C---:B------:R-:W-:Y:S01]  /*cd90*/  FFMA.FTZ R58, R7.reuse, R8, -R6 ;  /* 0x00000008073a7223 */ /* 0x040fe20000010806 */
[----:B------:R-:W-:Y:S01]  /*cda0*/  FFMA.FTZ R59, R7, R28, R11 ;  /* 0x0000001c073b7223 */ /* 0x000fe2000001000b */
[----:B------:R-:W-:-:S02]  /*cdb0*/  HADD2.F32 R6, -RZ, R5.H0_H0 ;  /* 0x20000005ff067230 */ /* 0x000fc40000004100 */
[----:B------:R-:W-:Y:S02]  /*cdc0*/  HADD2.F32 R7, -RZ, R5.H1_H1 ;  /* 0x30000005ff077230 */ /* 0x000fe40000004100 */
[----:B------:R-:W-:Y:S01]  /*cdd0*/  HADD2.F32 R8, -RZ, R4.H0_H0 ;  /* 0x20000004ff087230 */ /* 0x000fe20000004100 */
[----:B------:R-:W-:Y:S01]  /*cde0*/  F2FP.SATFINITE.E4M3.F32.PACK_AB_MERGE_C R59, R59, R10, RZ ;  /* 0x0000000a3b3b723e */ /* 0x000fe200048070ff */
[----:B------:R-:W-:Y:S01]  /*cdf0*/  HADD2.F32 R5, -RZ, R34.H0_H0 ;  /* 0x20000022ff057230 */ /* 0x000fe20000004100 */
[----:B------:R-:W-:Y:S01]  /*ce00*/  F2FP.SATFINITE.E4M3.F32.PACK_AB_MERGE_C R10, R30, R35, R55 ;  /* 0x000000231e0a723e */ /* 0x000fe20004807037 */
[----:B------:R-:W-:Y:S02]  /*ce10*/  HADD2.F32 R9, -RZ, R4.H1_H1 ;  /* 0x30000004ff097230 */ /* 0x000fe40000004100 */
[----:B------:R-:W-:Y:S02]  /*ce20*/  HADD2.F32 R34, -RZ, R34.H1_H1 ;  /* 0x30000022ff227230 */ /* 0x000fe40000004100 */
[----:B------:R-:W-:Y:S01]  /*ce30*/  FMUL.FTZ R11, R5, R8 ;  /* 0x00000008050b7220 */ /* 0x000fe20000410000 */
[----:B------:R-:W-:-:S02]  /*ce40*/  HADD2.F32 R4, -RZ, R32.H0_H0 ;  /* 0x20000020ff047230 */ /* 0x000fc40000004100 */
[-C--:B------:R-:W-:Y:S01]  /*ce50*/  FMUL.FTZ R5, R5, R6.reuse ;  /* 0x0000000605057220 */ /* 0x080fe20000410000 */
[----:B------:R-:W-:Y:S02]  /*ce60*/  HADD2.F32 R32, -RZ, R32.H1_H1 ;  /* 0x30000020ff207230 */ /* 0x000fe40000004100 */
[C---:B------:R-:W-:Y:S01]  /*ce70*/  FMUL.FTZ R37, R34.reuse, R9 ;  /* 0x0000000922257220 */ /* 0x040fe20000410000 */
[-C--:B------:R-:W-:Y:S01]  /*ce80*/  FMUL.FTZ R34, R34, R7.reuse ;  /* 0x0000000722227220 */ /* 0x080fe20000410000 */
[C---:B------:R-:W-:Y:S01]  /*ce90*/  FFMA.FTZ R11, R4.reuse, R6, -R11 ;  /* 0x00000006040b7223 */ /* 0x040fe2000001080b */
[----:B------:R-:W-:Y:S01]  /*cea0*/  FFMA.FTZ R27, R4, R8, R5 ;  /* 0x00000008041b7223 */ /* 0x000fe20000010005 */
[C---:B------:R-:W-:Y:S01]  /*ceb0*/  FFMA.FTZ R28, R32.reuse, R7, -R37 ;  /* 0x00000007201c7223 */ /* 0x040fe20000010825 */
[----:B------:R-:W-:Y:S01]  /*cec0*/  FFMA.FTZ R34, R32, R9, R34 ;  /* 0x0000000920227223 */ /* 0x000fe20000010022 */
[----:B------:R-:W-:Y:S02]  /*ced0*/  F2FP.SATFINITE.E4M3.F32.PACK_AB_MERGE_C R4, R48, R45, RZ ;  /* 0x0000002d3004723e */ /* 0x000fe400048070ff */
[----:B------:R-:W-:-:S02]  /*cee0*/  F2FP.SATFINITE.E4M3.F32.PACK_AB_MERGE_C R5, R54, R51, RZ ;  /* 0x000000333605723e */ /* 0x000fc400048070ff */
[----:B------:R-:W-:Y:S02]  /*cef0*/  F2FP.SATFINITE.E4M3.F32.PACK_AB_MERGE_C R6, R57, R50, RZ ;  /* 0x000000323906723e */ /* 0x000fe400048070ff */
[----:B------:R-:W-:Y:S02]  /*cf00*/  F2FP.SATFINITE.E4M3.F32.PACK_AB_MERGE_C R7, R58, R39, RZ ;  /* 0x000000273a07723e */ /* 0x000fe400048070ff */
[----:B------:R-:W-:Y:S02]  /*cf10*/  F2FP.SATFINITE.E4M3.F32.PACK_AB_MERGE_C R8, R47, R46, RZ ;  /* 0x0000002e2f08723e */ /* 0x000fe400048070ff */
[----:B------:R-:W-:Y:S02]  /*cf20*/  F2FP.SATFINITE.E4M3.F32.PACK_AB_MERGE_C R9, R53, R52, RZ ;  /* 0x000000343509723e */ /* 0x000fe400048070ff */
[----:B------:R-:W-:Y:S02]  /*cf30*/  F2FP.SATFINITE.E4M3.F32.PACK_AB_MERGE_C R4, R44, R43, R4 ;  /* 0x0000002b2c04723e */ /* 0x000fe40004807004 */
[----:B------:R-:W-:-:S02]  /*cf40*/  F2FP.SATFINITE.E4M3.F32.PACK_AB_MERGE_C R5, R40, R49, R5 ;  /* 0x000000312805723e */ /* 0x000fc40004807005 */
[----:B------:R-:W-:Y:S02]  /*cf50*/  F2FP.SATFINITE.E4M3.F32.PACK_AB_MERGE_C R6, R36, R29, R6 ;  /* 0x0000001d2406723e */ /* 0x000fe40004807006 */
[----:B------:R-:W-:Y:S02]  /*cf60*/  F2FP.SATFINITE.E4M3.F32.PACK_AB_MERGE_C R7, R28, R11, R7 ;  /* 0x0000000b1c07723e */ /* 0x000fe40004807007 */
[----:B------:R-:W-:Y:S02]  /*cf70*/  F2FP.SATFINITE.E4M3.F32.PACK_AB_MERGE_C R8, R41, R42, R8 ;  /* 0x0000002a2908723e */ /* 0x000fe40004807008 */
[----:B------:R-:W-:Y:S01]  /*cf80*/  F2FP.SATFINITE.E4M3.F32.PACK_AB_MERGE_C R9, R33, R38, R9 ;  /* 0x000000262109723e */ /* 0x000fe20004807009 */
[----:B------:R1:W-:Y:S01]  /*cf90*/  STS.128 [R25+0x14400], R4 ;  /* 0x0144000419007388 */ /* 0x0003e20000000c00 */
[----:B------:R-:W-:-:S05]  /*cfa0*/  F2FP.SATFINITE.E4M3.F32.PACK_AB_MERGE_C R11, R34, R27, R59 ;  /* 0x0000001b220b723e */ /* 0x000fca000480703b */
[----:B------:R1:W-:Y:S02]  /*cfb0*/  STS.128 [R26+0x14400], R8 ;  /* 0x014400081a007388 */ /* 0x0003e40000000c00 */
.L_x_637:
[----:B------:R-:W-:Y:S05]  /*cfc0*/  BSYNC B1 ;  /* 0x0000000000017941 */ /* 0x000fea0003800000 */
.L_x_636:
[----:B------:R-:W-:Y:S05]  /*cfd0*/  @P0 BRA `(.L_x_628) ;  /* 0x0000000800e40947 */ /* 0x000fea0003800000 */
[----:B------:R-:W-:Y:S01]  /*cfe0*/  IMAD.IADD R3, R16, 0x1, R3 ;  /* 0x0000000110037824 */ /* 0x000fe200078e0203 */
[----:B-1----:R-:W-:Y:S02]  /*cff0*/  SHF.R.U32.HI R4, RZ, 0x3, R200 ;  /* 0x00000003ff047819 */ /* 0x002fe400000116c8 */
[----:B------:R-:W-:Y:S02]  /*d000*/  F2FP.F16.E4M3.UNPACK_B R35, R0.H1 ;  /* 0x00000000ff23723e */ /* 0x000fe400030006ff */
[----:B------:R-:W-:Y:S02]  /*d010*/  LOP3.LUT R3, R200, 0x70, R3, 0xf8, !PT ;  /* 0x00000070c8037812 */ /* 0x000fe400078ef803 */
[----:B------:R-:W-:Y:S01]  /*d020*/  F2FP.F16.E4M3.UNPACK_B R39, R12.H1 ;  /* 0x0000000cff27723e */ /* 0x000fe200030006ff */
[--C-:B0-----:R-:W-:Y:S01]  /*d030*/  HADD2.F32 R37, -RZ, R35.reuse.H0_H0 ;  /* 0x20000023ff257230 */ /* 0x101fe20000004100 */
[----:B------:R-:W-:Y:S01]  /*d040*/  LOP3.LUT R3, R3, R4, RZ, 0x3c, !PT ;  /* 0x0000000403037212 */ /* 0x000fe200078e3cff */
[----:B------:R-:W-:Y:S01]  /*d050*/  HADD2.F32 R42, -RZ, R35.H1_H1 ;  /* 0x30000023ff2a7230 */ /* 0x000fe20000004100 */
[----:B------:R-:W0:Y:S01]  /*d060*/  LDS.128 R4, [R219+0x14400] ;  /* 0x01440000db047984 */ /* 0x000e220000000c00 */
[--C-:B------:R-:W-:Y:S01]  /*d070*/  HADD2.F32 R41, -RZ, R39.reuse.H0_H0 ;  /* 0x20000027ff297230 */ /* 0x100fe20000004100 */
[----:B------:R-:W-:Y:S01]  /*d080*/  IADD3 R3, R18, R3, R205 ;  /* 0x0000000312037210 */ /* 0x000fe20007ffe0cd */
[----:B------:R-:W-:-:S04]  /*d090*/  HADD2.F32 R46, -RZ, R39.H1_H1 ;  /* 0x30000027ff2e7230 */ /* 0x000fc80000004100 */
[----:B------:R-:W1:Y:S01]  /*d0a0*/  LDS.128 R8, [R3+0x14400] ;  /* 0x0144000003087984 */ /* 0x000e620000000c00 */
[-C--:B0-----:R-:W-:Y:S02]  /*d0b0*/  F2FP.F16.E4M3.UNPACK_B R25, R4.reuse ;  /* 0x00000004ff19723e */ /* 0x081fe400020006ff */
[----:B------:R-:W-:Y:S02]  /*d0c0*/  F2FP.F16.E4M3.UNPACK_B R4, R4.H1 ;  /* 0x00000004ff04723e */ /* 0x000fe400030006ff */
[-C--:B------:R-:W-:Y:S02]  /*d0d0*/  F2FP.F16.E4M3.UNPACK_B R26, R5.reuse ;  /* 0x00000005ff1a723e */ /* 0x080fe400020006ff */
[----:B------:R-:W-:Y:S01]  /*d0e0*/  F2FP.F16.E4M3.UNPACK_B R27, R5.H1 ;  /* 0x00000005ff1b723e */ /* 0x000fe200030006ff */
[--C-:B------:R-:W-:Y:S01]  /*d0f0*/  HADD2.F32 R5, -RZ, R4.reuse.H0_H0 ;  /* 0x20000004ff057230 */ /* 0x100fe20000004100 */
[-C--:B-1----:R-:W-:Y:S01]  /*d100*/  F2FP.F16.E4M3.UNPACK_B R30, R8.reuse.H1 ;  /* 0x00000008ff1e723e */ /* 0x082fe200030006ff */
[----:B------:R-:W-:Y:S01]  /*d110*/  HADD2.F32 R4, -RZ, R4.H1_H1 ;  /* 0x30000004ff047230 */ /* 0x000fe20000004100 */
[----:B------:R-:W-:-:S02]  /*d120*/  F2FP.F16.E4M3.UNPACK_B R8, R8 ;  /* 0x00000008ff08723e */ /* 0x000fc400020006ff */
[-C--:B------:R-:W-:Y:S01]  /*d130*/  F2FP.F16.E4M3.UNPACK_B R33, R9.reuse ;  /* 0x00000009ff21723e */ /* 0x080fe200020006ff */
[--C-:B------:R-:W-:Y:S01]  /*d140*/  HADD2.F32 R32, -RZ, R30.reuse.H0_H0 ;  /* 0x2000001eff207230 */ /* 0x100fe20000004100 */
[----:B------:R-:W-:Y:S01]  /*d150*/  F2FP.F16.E4M3.UNPACK_B R9, R9.H1 ;  /* 0x00000009ff09723e */ /* 0x000fe200030006ff */
[----:B------:R-:W-:Y:S01]  /*d160*/  HADD2.F32 R30, -RZ, R30.H1_H1 ;  /* 0x3000001eff1e7230 */ /* 0x000fe20000004100 */
[----:B------:R-:W-:Y:S02]  /*d170*/  F2FP.F16.E4M3.UNPACK_B R34, R10 ;  /* 0x0000000aff22723e */ /* 0x000fe400020006ff */
[-C--:B------:R-:W-:Y:S01]  /*d180*/  FMUL.FTZ R38, R37, R32.reuse ;  /* 0x0000002025267220 */ /* 0x080fe20000410000 */
[C---:B------:R-:W-:Y:S01]  /*d190*/  FMUL.FTZ R36, R41.reuse, R32 ;  /* 0x0000002029247220 */ /* 0x040fe20000410000 */
[----:B------:R-:W-:Y:S01]  /*d1a0*/  FMUL.FTZ R39, R42, R30 ;  /* 0x0000001e2a277220 */ /* 0x000fe20000410000 */
[----:B------:R-:W-:Y:S01]  /*d1b0*/  F2FP.F16.E4M3.UNPACK_B R10, R10.H1 ;  /* 0x0000000aff0a723e */ /* 0x000fe200030006ff */
[-C--:B------:R-:W-:Y:S01]  /*d1c0*/  FFMA.FTZ R38, R41, R5.reuse, R38 ;  /* 0x0000000529267223 */ /* 0x080fe20000010026 */
[----:B------:R-:W-:Y:S01]  /*d1d0*/  F2FP.F16.E4M3.UNPACK_B R41, R12 ;  /* 0x0000000cff29723e */ /* 0x000fe200020006ff */
[----:B------:R-:W-:Y:S01]  /*d1e0*/  FFMA.FTZ R36, R37, R5, -R36 ;  /* 0x0000000525247223 */ /* 0x000fe20000010824 */
[----:B------:R-:W-:Y:S01]  /*d1f0*/  F2FP.F16.E4M3.UNPACK_B R12, R0 ;  /* 0x00000000ff0c723e */ /* 0x000fe200020006ff */
[----:B------:R-:W-:-:S02]  /*d200*/  HADD2.F32 R5, -RZ, R8.H0_H0 ;  /* 0x20000008ff057230 */ /* 0x000fc40000004100 */
[----:B------:R-:W-:Y:S01]  /*d210*/  FMUL.FTZ R37, R46, R30 ;  /* 0x0000001e2e257220 */ /* 0x000fe20000410000 */
[----:B------:R-:W-:Y:S01]  /*d220*/  HADD2.F32 R44, -RZ, R41.H0_H0 ;  /* 0x20000029ff2c7230 */ /* 0x000fe20000004100 */
[----:B------:R-:W-:Y:S01]  /*d230*/  F2FP.F16.E4M3.UNPACK_B R30, R20.H1 ;  /* 0x00000014ff1e723e */ /* 0x000fe200030006ff */
[----:B------:R-:W-:Y:S02]  /*d240*/  HADD2.F32 R40, -RZ, R12.H0_H0 ;  /* 0x2000000cff287230 */ /* 0x000fe40000004100 */
[-C--:B------:R-:W-:Y:S01]  /*d250*/  FFMA.FTZ R37, R42, R4.reuse, -R37 ;  /* 0x000000042a257223 */ /* 0x080fe20000010825 */
[----:B------:R-:W-:Y:S02]  /*d260*/  HADD2.F32 R0, -RZ, R25.H0_H0 ;  /* 0x20000019ff007230 */ /* 0x000fe40000004100 */
[-C--:B------:R-:W-:Y:S01]  /*d270*/  FMUL.FTZ R35, R44, R5.reuse ;  /* 0x000000052c237220 */ /* 0x080fe20000410000 */
[----:B------:R-:W-:Y:S01]  /*d280*/  FFMA.FTZ R39, R46, R4, R39 ;  /* 0x000000042e277223 */ /* 0x000fe20000010027 */
[C---:B------:R-:W-:Y:S01]  /*d290*/  FMUL.FTZ R5, R40.reuse, R5 ;  /* 0x0000000528057220 */ /* 0x040fe20000410000 */
[----:B------:R-:W-:Y:S01]  /*d2a0*/  F2FP.F16.E4M3.UNPACK_B R42, R13.H1 ;  /* 0x0000000dff2a723e */ /* 0x000fe200030006ff */
[----:B------:R-:W-:Y:S01]  /*d2b0*/  FFMA.FTZ R35, R40, R0, -R35 ;  /* 0x0000000028237223 */ /* 0x000fe20000010823 */
[----:B------:R-:W-:-:S02]  /*d2c0*/  HADD2.F32 R4, -RZ, R9.H0_H0 ;  /* 0x20000009ff047230 */ /* 0x000fc40000004100 */
[----:B------:R-:W-:Y:S01]  /*d2d0*/  FFMA.FTZ R5, R44, R0, R5 ;  /* 0x000000002c057223 */ /* 0x000fe20000010005 */
[----:B------:R-:W-:Y:S01]  /*d2e0*/  HADD2.F32 R40, -RZ, R30.H0_H0 ;  /* 0x2000001eff287230 */ /* 0x000fe20000004100 */
[-C--:B------:R-:W-:Y:S01]  /*d2f0*/  F2FP.F16.E4M3.UNPACK_B R28, R6.reuse ;  /* 0x00000006ff1c723e */ /* 0x080fe200020006ff */
[----:B------:R-:W-:Y:S01]  /*d300*/  HADD2.F32 R47, -RZ, R41.H1_H1 ;  /* 0x30000029ff2f7230 */ /* 0x000fe20000004100 */
[----:B------:R-:W-:Y:S01]  /*d310*/  F2FP.F16.E4M3.UNPACK_B R6, R6.H1 ;  /* 0x00000006ff06723e */ /* 0x000fe200030006ff */
[----:B------:R-:W-:Y:S02]  /*d320*/  HADD2.F32 R8, -RZ, R8.H1_H1 ;  /* 0x30000008ff087230 */ /* 0x000fe40000004100 */
[----:B------:R-:W-:Y:S01]  /*d330*/  FMUL.FTZ R43, R40, R4 ;  /* 0x00000004282b7220 */ /* 0x000fe20000410000 */
[----:B------:R-:W-:Y:S01]  /*d340*/  HADD2.F32 R45, -RZ, R12.H1_H1 ;  /* 0x3000000cff2d7230 */ /* 0x000fe20000004100 */
[----:B------:R-:W-:Y:S01]  /*d350*/  F2FP.F16.E4M3.UNPACK_B R32, R11 ;  /* 0x0000000bff20723e */ /* 0x000fe200020006ff */
[----:B------:R-:W-:-:S02]  /*d360*/  HADD2.F32 R44, -RZ, R42.H0_H0 ;  /* 0x2000002aff2c7230 */ /* 0x000fc40000004100 */
[-C--:B------:R-:W-:Y:S01]  /*d370*/  FMUL.FTZ R12, R47, R8.reuse ;  /* 0x000000082f0c7220 */ /* 0x080fe20000410000 */
[----:B------:R-:W-:Y:S02]  /*d380*/  HADD2.F32 R0, -RZ, R27.H0_H0 ;  /* 0x2000001bff007230 */ /* 0x000fe40000004100 */
[C---:B------:R-:W-:Y:S01]  /*d390*/  FMUL.FTZ R8, R45.reuse, R8 ;  /* 0x000000082d087220 */ /* 0x040fe20000410000 */
[----:B------:R-:W-:Y:S02]  /*d3a0*/  HADD2.F32 R25, -RZ, R25.H1_H1 ;  /* 0x30000019ff197230 */ /* 0x000fe40000004100 */
[C---:B------:R-:W-:Y:S01]  /*d3b0*/  FMUL.FTZ R41, R44.reuse, R4 ;  /* 0x000000042c297220 */ /* 0x040fe20000410000 */
[----:B------:R-:W-:Y:S02]  /*d3c0*/  HADD2.F32 R9, -RZ, R9.H1_H1 ;  /* 0x30000009ff097230 */ /* 0x000fe40000004100 */
[----:B------:R-:W-:Y:S01]  /*d3d0*/  FFMA.FTZ R43, R44, R0, R43 ;  /* 0x000000002c2b7223 */ /* 0x000fe2000001002b */
[----:B------:R-:W-:Y:S01]  /*d3e0*/  F2FP.F16.E4M3.UNPACK_B R44, R13 ;  /* 0x0000000dff2c723e */ /* 0x000fe200020006ff */
[-C--:B------:R-:W-:Y:S01]  /*d3f0*/  FFMA.FTZ R12, R45, R25.reuse, -R12 ;  /* 0x000000192d0c7223 */ /* 0x080fe2000001080c */
[----:B------:R-:W-:Y:S01]  /*d400*/  FFMA.FTZ R8, R47, R25, R8 ;  /* 0x000000192f087223 */ /* 0x000fe20000010008 */
[----:B------:R-:W-:Y:S01]  /*d410*/  HADD2.F32 R45, -RZ, R30.H1_H1 ;  /* 0x3000001eff2d7230 */ /* 0x000fe20000004100 */
[----:B------:R-:W-:Y:S01]  /*d420*/  F2FP.F16.E4M3.UNPACK_B R25, R20 ;  /* 0x00000014ff19723e */ /* 0x000fe200020006ff */
[----:B------:R-:W-:-:S02]  /*d430*/  HADD2.F32 R47, -RZ, R42.H1_H1 ;  /* 0x3000002aff2f7230 */ /* 0x000fc40000004100 */
[----:B------:R-:W-:Y:S01]  /*d440*/  FFMA.FTZ R41, R40, R0, -R41 ;  /* 0x0000000028297223 */ /* 0x000fe20000010829 */
[----:B------:R-:W-:Y:S02]  /*d450*/  HADD2.F32 R46, -RZ, R44.H0_H0 ;  /* 0x2000002cff2e7230 */ /* 0x000fe40000004100 */
[-C--:B------:R-:W-:Y:S01]  /*d460*/  FMUL.FTZ R40, R45, R9.reuse ;  /* 0x000000092d287220 */ /* 0x080fe20000410000 */
[----:B------:R-:W-:Y:S02]  /*d470*/  HADD2.F32 R4, -RZ, R33.H0_H0 ;  /* 0x20000021ff047230 */ /* 0x000fe40000004100 */
[----:B------:R-:W-:Y:S01]  /*d480*/  FMUL.FTZ R20, R47, R9 ;  /* 0x000000092f147220 */ /* 0x000fe20000410000 */
[----:B------:R-:W-:Y:S01]  /*d490*/  HADD2.F32 R27, -RZ, R27.H1_H1 ;  /* 0x3000001bff1b7230 */ /* 0x000fe20000004100 */
[----:B------:R-:W-:Y:S01]  /*d4a0*/  F2FP.F16.E4M3.UNPACK_B R11, R11.H1 ;  /* 0x0000000bff0b723e */ /* 0x000fe200030006ff */
[----:B------:R-:W-:Y:S02]  /*d4b0*/  HADD2.F32 R42, -RZ, R25.H0_H0 ;  /* 0x20000019ff2a7230 */ /* 0x000fe40000004100 */
[----:B------:R-:W-:Y:S01]  /*d4c0*/  FMUL.FTZ R9, R46, R4 ;  /* 0x000000042e097220 */ /* 0x000fe20000410000 */
[----:B------:R-:W-:-:S02]  /*d4d0*/  HADD2.F32 R0, -RZ, R26.H0_H0 ;  /* 0x2000001aff007230 */ /* 0x000fc40000004100 */
[----:B------:R-:W-:Y:S01]  /*d4e0*/  FFMA.FTZ R40, R47, R27, R40 ;  /* 0x0000001b2f287223 */ /* 0x000fe20000010028 */
[----:B------:R-:W-:Y:S01]  /*d4f0*/  F2FP.F16.E4M3.UNPACK_B R47, R14.H1 ;  /* 0x0000000eff2f723e */ /* 0x000fe200030006ff */
[C---:B------:R-:W-:Y:S01]  /*d500*/  FMUL.FTZ R13, R42.reuse, R4 ;  /* 0x000000042a0d7220 */ /* 0x040fe20000410000 */
[----:B------:R-:W-:Y:S02]  /*d510*/  HADD2.F32 R4, -RZ, R10.H0_H0 ;  /* 0x2000000aff047230 */ /* 0x000fe40000004100 */
[-C--:B------:R-:W-:Y:S01]  /*d520*/  FFMA.FTZ R9, R42, R0.reuse, -R9 ;  /* 0x000000002a097223 */ /* 0x080fe20000010809 */
[----:B------:R-:W-:Y:S01]  /*d530*/  F2FP.F16.E4M3.UNPACK_B R42, R21.H1 ;  /* 0x00000015ff2a723e */ /* 0x000fe200030006ff */
[----:B------:R-:W-:Y:S01]  /*d540*/  FFMA.FTZ R13, R46, R0, R13 ;  /* 0x000000002e0d7223 */ /* 0x000fe2000001000d */
[----:B------:R-:W-:Y:S02]  /*d550*/  HADD2.F32 R46, -RZ, R44.H1_H1 ;  /* 0x3000002cff2e7230 */ /* 0x000fe40000004100 */
[----:B------:R-:W-:Y:S01]  /*d560*/  FFMA.FTZ R30, R45, R27, -R20 ;  /* 0x0000001b2d1e7223 */ /* 0x000fe20000010814 */
[----:B------:R-:W-:Y:S01]  /*d570*/  HADD2.F32 R48, -RZ, R47.H0_H0 ;  /* 0x2000002fff307230 */ /* 0x000fe20000004100 */
[-C--:B------:R-:W-:Y:S01]  /*d580*/  F2FP.F16.E4M3.UNPACK_B R29, R7.reuse ;  /* 0x00000007ff1d723e */ /* 0x080fe200020006ff */
[----:B------:R-:W-:Y:S01]  /*d590*/  HADD2.F32 R44, -RZ, R42.H0_H0 ;  /* 0x2000002aff2c7230 */ /* 0x000fe20000004100 */
[----:B------:R-:W-:Y:S01]  /*d5a0*/  F2FP.F16.E4M3.UNPACK_B R7, R7.H1 ;  /* 0x00000007ff07723e */ /* 0x000fe200030006ff */
[----:B------:R-:W-:-:S02]  /*d5b0*/  HADD2.F32 R33, -RZ, R33.H1_H1 ;  /* 0x30000021ff217230 */ /* 0x000fc40000004100 */
[-C--:B------:R-:W-:Y:S01]  /*d5c0*/  FMUL.FTZ R27, R48, R4.reuse ;  /* 0x00000004301b7220 */ /* 0x080fe20000410000 */
[----:B------:R-:W-:Y:S02]  /*d5d0*/  HADD2.F32 R20, -RZ, R25.H1_H1 ;  /* 0x30000019ff147230 */ /* 0x000fe40000004100 */
[----:B------:R-:W-:Y:S01]  /*d5e0*/  FMUL.FTZ R45, R44, R4 ;  /* 0x000000042c2d7220 */ /* 0x000fe20000410000 */
[----:B------:R-:W-:Y:S02]  /*d5f0*/  HADD2.F32 R0, -RZ, R6.H0_H0 ;  /* 0x20000006ff007230 */ /* 0x000fe40000004100 */
[-C--:B------:R-:W-:Y:S01]  /*d600*/  FMUL.FTZ R25, R46, R33.reuse ;  /* 0x000000212e197220 */ /* 0x080fe20000410000 */
[----:B------:R-:W-:Y:S02]  /*d610*/  HADD2.F32 R26, -RZ, R26.H1_H1 ;  /* 0x3000001aff1a7230 */ /* 0x000fe40000004100 */
[----:B------:R-:W-:Y:S01]  /*d620*/  FMUL.FTZ R33, R20, R33 ;  /* 0x0000002114217220 */ /* 0x000fe20000410000 */
[----:B------:R-:W-:-:S02]  /*d630*/  HADD2.F32 R10, -RZ, R10.H1_H1 ;  /* 0x3000000aff0a7230 */ /* 0x000fc40000004100 */
[-C--:B------:R-:W-:Y:S01]  /*d640*/  FFMA.FTZ R27, R44, R0.reuse, -R27 ;  /* 0x000000002c1b7223 */ /* 0x080fe2000001081b */
[----:B------:R-:W-:Y:S01]  /*d650*/  FFMA.FTZ R45, R48, R0, R45 ;  /* 0x00000000302d7223 */ /* 0x000fe2000001002d */
[----:B------:R-:W-:Y:S02]  /*d660*/  HADD2.F32 R0, -RZ, R47.H1_H1 ;  /* 0x3000002fff007230 */ /* 0x000fe40000004100 */
[-C--:B------:R-:W-:Y:S01]  /*d670*/  FFMA.FTZ R20, R20, R26.reuse, -R25 ;  /* 0x0000001a14147223 */ /* 0x080fe20000010819 */
[----:B------:R-:W-:Y:S02]  /*d680*/  HADD2.F32 R42, -RZ, R42.H1_H1 ;  /* 0x3000002aff2a7230 */ /* 0x000fe40000004100 */
[----:B------:R-:W-:Y:S01]  /*d690*/  FFMA.FTZ R26, R46, R26, R33 ;  /* 0x0000001a2e1a7223 */ /* 0x000fe20000010021 */
[----:B------:R-:W-:Y:S01]  /*d6a0*/  HADD2.F32 R6, -RZ, R6.H1_H1 ;  /* 0x30000006ff067230 */ /* 0x000fe20000004100 */
[----:B------:R-:W-:Y:S01]  /*d6b0*/  F2FP.F16.E4M3.UNPACK_B R33, R21 ;  /* 0x00000015ff21723e */ /* 0x000fe200020006ff */
[----:B------:R-:W-:Y:S01]  /*d6c0*/  FMUL.FTZ R21, R0, R10 ;  /* 0x0000000a00157220 */ /* 0x000fe20000410000 */
[----:B------:R-:W-:Y:S01]  /*d6d0*/  F2FP.F16.E4M3.UNPACK_B R44, R14 ;  /* 0x0000000eff2c723e */ /* 0x000fe200020006ff */
[----:B------:R-:W-:Y:S01]  /*d6e0*/  FMUL.FTZ R25, R42, R10 ;  /* 0x0000000a2a197220 */ /* 0x000fe20000410000 */
[----:B------:R-:W-:-:S02]  /*d6f0*/  HADD2.F32 R4, -RZ, R34.H0_H0 ;  /* 0x20000022ff047230 */ /* 0x000fc40000004100 */
[-C--:B------:R-:W-:Y:S01]  /*d700*/  FFMA.FTZ R14, R42, R6.reuse, -R21 ;  /* 0x000000062a0e7223 */ /* 0x080fe20000010815 */
[----:B------:R-:W-:Y:S02]  /*d710*/  HADD2.F32 R34, -RZ, R34.H1_H1 ;  /* 0x30000022ff227230 */ /* 0x000fe40000004100 */
[----:B------:R-:W-:Y:S01]  /*d720*/  FFMA.FTZ R42, R0, R6, R25 ;  /* 0x00000006002a7223 */ /* 0x000fe20000010019 */
[----:B------:R-:W-:Y:S01]  /*d730*/  HADD2.F32 R10, -RZ, R44.H0_H0 ;  /* 0x2000002cff0a7230 */ /* 0x000fe20000004100 */
[----:B------:R-:W-:Y:S01]  /*d740*/  F2FP.F16.E4M3.UNPACK_B R46, R15.H1 ;  /* 0x0000000fff2e723e */ /* 0x000fe200030006ff */
[----:B------:R-:W-:Y:S01]  /*d750*/  HADD2.F32 R6, -RZ, R33.H0_H0 ;  /* 0x20000021ff067230 */ /* 0x000fe20000004100 */
[----:B------:R-:W-:Y:S01]  /*d760*/  F2FP.SATFINITE.E4M3.F32.PACK_AB_MERGE_C R38, R39, R38, RZ ;  /* 0x000000262726723e */ /* 0x000fe200048070ff */
        /* <DEDUP_REMOVED lines=8> */
[----:B------:R-:W-:Y:S01]  /*d7f0*/  FMUL.FTZ R21, R44, R34 ;  /* 0x000000222c157220 */ /* 0x000fe20000410000 */
[----:B------:R-:W-:Y:S01]  /*d800*/  F2FP.F16.E4M3.UNPACK_B R0, R24.H1 ;  /* 0x00000018ff00723e */ /* 0x000fe200030006ff */
[----:B------:R-:W-:Y:S01]  /*d810*/  FMUL.FTZ R25, R4, R34 ;  /* 0x0000002204197220 */ /* 0x000fe20000410000 */
[----:B------:R-:W-:-:S02]  /*d820*/  HADD2.F32 R48, -RZ, R46.H0_H0 ;  /* 0x2000002eff307230 */ /* 0x000fc40000004100 */
[-C--:B------:R-:W-:Y:S01]  /*d830*/  FFMA.FTZ R21, R4, R28.reuse, -R21 ;  /* 0x0000001c04157223 */ /* 0x080fe20000010815 */
[----:B------:R-:W-:Y:S02]  /*d840*/  HADD2.F32 R4, -RZ, R11.H0_H0 ;  /* 0x2000000bff047230 */ /* 0x000fe40000004100 */
[----:B------:R-:W-:Y:S01]  /*d850*/  FFMA.FTZ R25, R44, R28, R25 ;  /* 0x0000001c2c197223 */ /* 0x000fe20000010019 */
[--C-:B------:R-:W-:Y:S01]  /*d860*/  HADD2.F32 R28, -RZ, R0.reuse.H0_H0 ;  /* 0x20000000ff1c7230 */ /* 0x100fe20000004100 */
[----:B------:R-:W-:Y:S01]  /*d870*/  F2FP.F16.E4M3.UNPACK_B R34, R24 ;  /* 0x00000018ff22723e */ /* 0x000fe200020006ff */
[----:B------:R-:W-:Y:S02]  /*d880*/  HADD2.F32 R49, -RZ, R0.H1_H1 ;  /* 0x30000000ff317230 */ /* 0x000fe40000004100 */
[-C--:B------:R-:W-:Y:S01]  /*d890*/  FMUL.FTZ R33, R48, R4.reuse ;  /* 0x0000000430217220 */ /* 0x080fe20000410000 */
[----:B------:R-:W-:Y:S02]  /*d8a0*/  HADD2.F32 R0, -RZ, R7.H0_H0 ;  /* 0x20000007ff007230 */ /* 0x000fe40000004100 */
[----:B------:R-:W-:Y:S01]  /*d8b0*/  FMUL.FTZ R47, R28, R4 ;  /* 0x000000041c2f7220 */ /* 0x000fe20000410000 */
[----:B------:R-:W-:Y:S01]  /*d8c0*/  HADD2.F32 R51, -RZ, R46.H1_H1 ;  /* 0x3000002eff337230 */ /* 0x000fe20000004100 */
[----:B------:R-:W-:Y:S01]  /*d8d0*/  F2FP.SATFINITE.E4M3.F32.PACK_AB_MERGE_C R30, R30, R41, RZ ;  /* 0x000000291e1e723e */ /* 0x000fe200048070ff */
[----:B------:R-:W-:-:S02]  /*d8e0*/  HADD2.F32 R11, -RZ, R11.H1_H1 ;  /* 0x3000000bff0b7230 */ /* 0x000fc40000004100 */
[-C--:B------:R-:W-:Y:S01]  /*d8f0*/  FFMA.FTZ R33, R28, R0.reuse, -R33 ;  /* 0x000000001c217223 */ /* 0x080fe20000010821 */
[----:B------:R-:W-:Y:S02]  /*d900*/  HADD2.F32 R7, -RZ, R7.H1_H1 ;  /* 0x30000007ff077230 */ /* 0x000fe40000004100 */
[----:B------:R-:W-:Y:S01]  /*d910*/  FFMA.FTZ R47, R48, R0, R47 ;  /* 0x00000000302f7223 */ /* 0x000fe2000001002f */
[----:B------:R-:W-:Y:S01]  /*d920*/  F2FP.F16.E4M3.UNPACK_B R0, R15 ;  /* 0x0000000fff00723e */ /* 0x000fe200020006ff */
[-C--:B------:R-:W-:Y:S01]  /*d930*/  FMUL.FTZ R4, R51, R11.reuse ;  /* 0x0000000b33047220 */ /* 0x080fe20000410000 */
[--C-:B------:R-:W-:Y:S02]  /*d940*/  HADD2.F32 R44, -RZ, R34.reuse.H0_H0 ;  /* 0x20000022ff2c7230 */ /* 0x100fe40000004100 */
[C---:B------:R-:W-:Y:S01]  /*d950*/  FMUL.FTZ R28, R49.reuse, R11 ;  /* 0x0000000b311c7220 */ /* 0x040fe20000410000 */
[----:B------:R-:W-:Y:S02]  /*d960*/  HADD2.F32 R15, -RZ, R34.H1_H1 ;  /* 0x30000022ff0f7230 */ /* 0x000fe40000004100 */
[----:B------:R-:W-:Y:S01]  /*d970*/  FFMA.FTZ R24, R49, R7, -R4 ;  /* 0x0000000731187223 */ /* 0x000fe20000010804 */
[----:B------:R-:W-:-:S02]  /*d980*/  HADD2.F32 R34, -RZ, R0.H0_H0 ;  /* 0x20000000ff227230 */ /* 0x000fc40000004100 */
[----:B------:R-:W-:Y:S01]  /*d990*/  FFMA.FTZ R28, R51, R7, R28 ;  /* 0x00000007331c7223 */ /* 0x000fe2000001001c */
[----:B------:R-:W-:Y:S01]  /*d9a0*/  HADD2.F32 R4, -RZ, R32.H0_H0 ;  /* 0x20000020ff047230 */ /* 0x000fe20000004100 */
[----:B------:R-:W-:Y:S01]  /*d9b0*/  F2FP.SATFINITE.E4M3.F32.PACK_AB_MERGE_C R14, R14, R27, RZ ;  /* 0x0000001b0e0e723e */ /* 0x000fe200048070ff */
[----:B------:R-:W-:Y:S01]  /*d9c0*/  HADD2.F32 R49, -RZ, R0.H1_H1 ;  /* 0x30000000ff317230 */ /* 0x000fe20000004100 */
[----:B------:R-:W-:Y:S01]  /*d9d0*/  F2FP.SATFINITE.E4M3.F32.PACK_AB_MERGE_C R24, R24, R33, RZ ;  /* 0x000000211818723e */ /* 0x000fe200048070ff */
[----:B------:R-:W-:Y:S02]  /*d9e0*/  HADD2.F32 R32, -RZ, R32.H1_H1 ;  /* 0x30000020ff207230 */ /* 0x000fe40000004100 */
[-C--:B------:R-:W-:Y:S01]  /*d9f0*/  FMUL.FTZ R7, R34, R4.reuse ;  /* 0x0000000422077220 */ /* 0x080fe20000410000 */
[--C-:B------:R-:W-:Y:S02]  /*da00*/  HADD2.F32 R0, -RZ, R29.reuse.H0_H0 ;  /* 0x2000001dff007230 */ /* 0x100fe40000004100 */
[----:B------:R-:W-:Y:S01]  /*da10*/  FMUL.FTZ R11, R44, R4 ;  /* 0x000000042c0b7220 */ /* 0x000fe20000410000 */
[----:B------:R-:W-:-:S02]  /*da20*/  HADD2.F32 R29, -RZ, R29.H1_H1 ;  /* 0x3000001dff1d7230 */ /* 0x000fc40000004100 */
[-C--:B------:R-:W-:Y:S01]  /*da30*/  FMUL.FTZ R4, R49, R32.reuse ;  /* 0x0000002031047220 */ /* 0x080fe20000410000 */
[C---:B------:R-:W-:Y:S01]  /*da40*/  FMUL.FTZ R32, R15.reuse, R32 ;  /* 0x000000200f207220 */ /* 0x040fe20000410000 */
[-C--:B------:R-:W-:Y:S01]  /*da50*/  FFMA.FTZ R7, R44, R0.reuse, -R7 ;  /* 0x000000002c077223 */ /* 0x080fe20000010807 */
[----:B------:R-:W-:Y:S01]  /*da60*/  FFMA.FTZ R11, R34, R0, R11 ;  /* 0x00000000220b7223 */ /* 0x000fe2000001000b */
[-C--:B------:R-:W-:Y:S01]  /*da70*/  FFMA.FTZ R0, R15, R29.reuse, -R4 ;  /* 0x0000001d0f007223 */ /* 0x080fe20000010804 */
[----:B------:R-:W-:Y:S01]  /*da80*/  FFMA.FTZ R32, R49, R29, R32 ;  /* 0x0000001d31207223 */ /* 0x000fe20000010020 */
[----:B------:R-:W-:Y:S02]  /*da90*/  F2FP.SATFINITE.E4M3.F32.PACK_AB_MERGE_C R4, R37, R36, RZ ;  /* 0x000000242504723e */ /* 0x000fe400048070ff */
[----:B------:R-:W-:Y:S02]  /*daa0*/  F2FP.SATFINITE.E4M3.F32.PACK_AB_MERGE_C R40, R40, R43, RZ ;  /* 0x0000002b2828723e */ /* 0x000fe400048070ff */
[----:B------:R-:W-:-:S02]  /*dab0*/  F2FP.SATFINITE.E4M3.F32.PACK_AB_MERGE_C R42, R42, R45, RZ ;  /* 0x0000002d2a2a723e */ /* 0x000fc400048070ff */
[----:B------:R-:W-:Y:S02]  /*dac0*/  F2FP.SATFINITE.E4M3.F32.PACK_AB_MERGE_C R28, R28, R47, RZ ;  /* 0x0000002f1c1c723e */ /* 0x000fe400048070ff */
[----:B------:R-:W-:Y:S02]  /*dad0*/  F2FP.SATFINITE.E4M3.F32.PACK_AB_MERGE_C R8, R8, R5, R38 ;  /* 0x000000050808723e */ /* 0x000fe40004807026 */
[----:B------:R-:W-:Y:S02]  /*dae0*/  F2FP.SATFINITE.E4M3.F32.PACK_AB_MERGE_C R4, R12, R35, R4 ;  /* 0x000000230c04723e */ /* 0x000fe40004807004 */
[----:B------:R-:W-:Y:S02]  /*daf0*/  F2FP.SATFINITE.E4M3.F32.PACK_AB_MERGE_C R5, R20, R9, R30 ;  /* 0x000000091405723e */ /* 0x000fe4000480701e */
[----:B------:R-:W-:Y:S02]  /*db00*/  F2FP.SATFINITE.E4M3.F32.PACK_AB_MERGE_C R6, R21, R6, R14 ;  /* 0x000000061506723e */ /* 0x000fe4000480700e */
[----:B------:R-:W-:-:S02]  /*db10*/  F2FP.SATFINITE.E4M3.F32.PACK_AB_MERGE_C R7, R0, R7, R24 ;  /* 0x000000070007723e */ /* 0x000fc40004807018 */
[----:B------:R-:W-:Y:S02]  /*db20*/  F2FP.SATFINITE.E4M3.F32.PACK_AB_MERGE_C R9, R26, R13, R40 ;  /* 0x0000000d1a09723e */ /* 0x000fe40004807028 */
[----:B------:R-:W-:Y:S01]  /*db30*/  F2FP.SATFINITE.E4M3.F32.PACK_AB_MERGE_C R10, R25, R10, R42 ;  /* 0x0000000a190a723e */ /* 0x000fe2000480702a */
[----:B------:R2:W-:Y:S01]  /*db40*/  STS.128 [R219+0x14400], R4 ;  /* 0x01440004db007388 */ /* 0x0005e20000000c00 */
[----:B------:R-:W-:-:S05]  /*db50*/  F2FP.SATFINITE.E4M3.F32.PACK_AB_MERGE_C R11, R32, R11, R28 ;  /* 0x0000000b200b723e */ /* 0x000fca000480701c */
[----:B------:R2:W-:Y:S02]  /*db60*/  STS.128 [R3+0x14400], R8 ;  /* 0x0144000803007388 */ /* 0x0005e40000000c00 */
.L_x_628:
[----:B------:R-:W-:Y:S05]  /*db70*/  BSYNC B0 ;  /* 0x0000000000007941 */ /* 0x000fea0003800000 */
.L_x_617:
[----:B------:R-:W-:Y:S01]  /*db80*/  @!PT LDS RZ, [RZ] ;  /* 0x00000000fffff984 */ /* 0x000fe20000000800 */
[----:B------:R-:W-:Y:S01]  /*db90*/  @!PT LDS RZ, [RZ] ;  /* 0x00000000fffff984 */ /* 0x000fe20000000800 */
[----:B------:R-:W-:Y:S01]  /*dba0*/  @!PT LDS RZ, [RZ] ;  /* 0x00000000fffff984 */ /* 0x000fe20000000800 */
[----:B------:R-:W-:Y:S01]  /*dbb0*/  @!PT LDS RZ, [RZ] ;  /* 0x00000000fffff984 */ /* 0x000fe20000000800 */
[----:B------:R4:W-:Y:S06]  /*dbc0*/  MEMBAR.ALL.CTA ;  /* 0x0000000000007992 */ /* 0x0009ec0000008000 */
[----:B----4-:R-:W4:Y:S01]  /*dbd0*/  FENCE.VIEW.ASYNC.S ;  /* 0x00000000000073c6 */ /* 0x010f220000000000 */
[----:B------:R-:W-:Y:S05]  /*dbe0*/  WARPSYNC.ALL ;  /* 0x0000000000007948 */ /* 0x000fea0003800000 */
[----:B----4-:R-:W-:Y:S06]  /*dbf0*/  BAR.SYNC.DEFER_BLOCKING 0xd, 0x100 ;  /* 0x0344000000007b1d */ /* 0x010fec0000010000 */
.L_x_614:
[----:B------:R-:W-:-:S13]  /*dc00*/  ISETP.NE.AND P0, PT, R198, 0x3, PT ;  /* 0x00000003c600780c */ /* 0x000fda0003f05270 */
[----:B------:R-:W-:Y:S05]  /*dc10*/  @!P0 BRA `(.L_x_638) ;  /* 0x0000000000048947 */ /* 0x000fea0003800000 */
[----:B------:R-:W-:Y:S01]  /*dc20*/  BPT.TRAP 0x1 ;  /* 0x000000040000795c */ /* 0x000fe20000300000 */
.L_x_638:
[----:B-12---:R-:W-:Y:S01]  /*dc30*/  IMAD R3, R197, 0x8, R18 ;  /* 0x00000008c5037824 */ /* 0x006fe200078e0212 */
[----:B---3--:R-:W-:-:S04]  /*dc40*/  SHF.L.U32 R4, R199, 0x1f, RZ ;  /* 0x0000001fc7047819 */ /* 0x008fc800000006ff */
[----:B------:R1:W2:Y:S01]  /*dc50*/  SYNCS.PHASECHK.TRANS64.TRYWAIT P1, [R3+URZ+0x22830], R4 ;  /* 0x02283004030075a7 */ /* 0x0002a2000802017f */
[----:B------:R-:W-:Y:S05]  /*dc60*/  @!P0 BRA `(.L_x_639) ;  /* 0x0000000000048947 */ /* 0x000fea0003800000 */
[----:B------:R-:W-:Y:S01]  /*dc70*/  BPT.TRAP 0x1 ;  /* 0x000000040000795c */ /* 0x000fe20000300000 */
.L_x_639:
[----:B------:R-:W-:-:S05]  /*dc80*/  VIADD R0, R18, 0x18400 ;  /* 0x0001840012007836 */ /* 0x000fca0000000000 */
[----:B------:R-:W-:-:S04]  /*dc90*/  SHF.R.U32.HI R0, RZ, 0x4, R0 ;  /* 0x00000004ff007819 */ /* 0x000fc80000011600 */
[----:B------:R-:W-:-:S04]  /*dca0*/  LOP3.LUT R0, R0, 0x3fff, RZ, 0xc0, !PT ;  /* 0x00003fff00007812 */ /* 0x000fc800078ec0ff */
[----:B------:R-:W-:-:S05]  /*dcb0*/  LOP3.LUT R0, R0, 0x10000, RZ, 0xfc, !PT ;  /* 0x0001000000007812 */ /* 0x000fca00078efcff */
[----:B------:R-:W-:Y:S01]  /*dcc0*/  IMAD R12, R197, 0x500, R0 ;  /* 0x00000500c50c7824 */ /* 0x000fe200078e0200 */
[----:B--2---:R-:W-:Y:S06]  /*dcd0*/  @P1 BRA `(.L_x_640) ;  /* 0x0000000000081947 */ /* 0x004fec0003800000 */
[----:B------:R-:W2:Y:S02]  /*dce0*/  SYNCS.PHASECHK.TRANS64.TRYWAIT P1, [R3+URZ+0x22830], R4 ;  /* 0x02283004030075a7 */ /* 0x000ea4000802017f */
[----:B--2---:R-:W-:Y:S05]  /*dcf0*/  @!P1 BRA `(.L_x_641) ;  /* 0x0000011800e89947 */ /* 0x004fea0003800000 */
.L_x_640:
[----:B-12---:R-:W-:Y:S01]  /*dd00*/  IMAD.MOV.U32 R4, RZ, RZ, R12 ;  /* 0x000000ffff047224 */ /* 0x006fe200078e000c */
[----:B------:R-:W-:Y:S05]  /*dd10*/  WARPSYNC.ALL ;  /* 0x0000000000007948 */ /* 0x000fea0003800000 */
[----:B------:R-:W-:Y:S01]  /*dd20*/  IMAD.MOV.U32 R5, RZ, RZ, 0x40000040 ;  /* 0x40000040ff057424 */ /* 0x000fe200078e00ff */
[----:B------:R-:W-:Y:S01]  /*dd30*/  R2UR UR6, R4 ;  /* 0x00000000040672ca */ /* 0x000fe200000e0000 */
[----:B------:R-:W-:Y:S01]  /*dd40*/  WARPGROUP.ARRIVE ;  /* 0x00000000000079c5 */ /* 0x000fe20000000000 */
[----:B------:R-:W-:Y:S01]  /*dd50*/  LOP3.LUT R4, R31, 0x10000, RZ, 0xfc, !PT ;  /* 0x000100001f047812 */ /* 0x000fe200078efcff */
[----:B------:R-:W-:Y:S01]  /*dd60*/  IMAD.MOV.U32 R7, RZ, RZ, 0x40000040 ;  /* 0x40000040ff077424 */ /* 0x000fe200078e00ff */
[C---:B------:R-:W-:Y:S01]  /*dd70*/  R2UR UR7, R5.reuse ;  /* 0x00000000050772ca */ /* 0x040fe200000e0000 */
[----:B------:R-:W-:Y:S01]  /*dd80*/  VIADD R8, R12, 0x200 ;  /* 0x000002000c087836 */ /* 0x000fe20000000000 */
[----:B------:R-:W-:Y:S01]  /*dd90*/  R2UR UR4, R4 ;  /* 0x00000000040472ca */ /* 0x000fe200000e0000 */
[----:B------:R-:W-:Y:S01]  /*dda0*/  IMAD.MOV.U32 R9, RZ, RZ, 0x40000040 ;  /* 0x40000040ff097424 */ /* 0x000fe200078e00ff */
[----:B------:R-:W-:Y:S01]  /*ddb0*/  R2UR UR5, R5 ;  /* 0x00000000050572ca */ /* 0x000fe200000e0000 */
[C---:B------:R-:W-:Y:S01]  /*ddc0*/  VIADD R10, R12.reuse, 0x400 ;  /* 0x000004000c0a7836 */ /* 0x040fe20000000000 */
[----:B------:R-:W-:Y:S01]  /*ddd0*/  IADD3 R6, R12, 0x100, RZ ;  /* 0x000001000c067810 */ /* 0x000fe20007ffe0ff */
[----:B------:R-:W-:Y:S01]  /*dde0*/  IMAD.MOV.U32 R11, RZ, RZ, 0x40000040 ;  /* 0x40000040ff0b7424 */ /* 0x000fe200078e00ff */
[----:B------:R-:W-:Y:S01]  /*ddf0*/  R2UR UR11, R7 ;  /* 0x00000000070b72ca */ /* 0x000fe200000e0000 */
[----:B------:R-:W-:Y:S01]  /*de00*/  IMAD.MOV.U32 R15, RZ, RZ, 0x40000040 ;  /* 0x40000040ff0f7424 */ /* 0x000fe200078e00ff */
[----:B------:R-:W-:Y:S01]  /*de10*/  R2UR UR10, R6 ;  /* 0x00000000060a72ca */ /* 0x000fe200000e0000 */
[----:B------:R-:W-:Y:S01]  /*de20*/  VIADD R20, R12, 0x404 ;  /* 0x000004040c147836 */ /* 0x000fe20000000000 */
[----:B------:R-:W-:Y:S01]  /*de30*/  R2UR UR8, R4 ;  /* 0x00000000040872ca */ /* 0x000fe200000e0000 */
[----:B------:R-:W-:Y:S01]  /*de40*/  IMAD.MOV.U32 R21, RZ, RZ, 0x40000040 ;  /* 0x40000040ff157424 */ /* 0x000fe200078e00ff */
[----:B------:R-:W-:Y:S01]  /*de50*/  R2UR UR9, R5 ;  /* 0x00000000050972ca */ /* 0x000fe200000e0000 */
[----:B------:R-:W-:Y:S01]  /*de60*/  IMAD.MOV.U32 R13, RZ, RZ, 0x40000040 ;  /* 0x40000040ff0d7424 */ /* 0x000fe200078e00ff */
[----:B------:R-:W-:Y:S01]  /*de70*/  R2UR UR14, R8 ;  /* 0x00000000080e72ca */ /* 0x000fe200000e0000 */
[----:B------:R-:W-:Y:S01]  /*de80*/  QGMMA.64x32x32.F32.E4M3.E4M3 R104, gdesc[UR4], RZ, !UPT, gsb0 ;  /* 0x00600000046879f3 */ /* 0x000fe2000c0008ff */
[----:B------:R-:W-:Y:S01]  /*de90*/  R2UR UR15, R9 ;  /* 0x00000000090f72ca */ /* 0x000fe200000e0000 */
[----:B------:R-:W-:Y:S01]  /*dea0*/  IMAD.MOV.U32 R9, RZ, RZ, 0x40000040 ;  /* 0x40000040ff097424 */ /* 0x000fe200078e00ff */
[----:B------:R-:W-:-:S02]  /*deb0*/  R2UR UR12, R4 ;  /* 0x00000000040c72ca */ /* 0x000fc400000e0000 */
[----:B------:R-:W-:Y:S02]  /*dec0*/  R2UR UR13, R5 ;  /* 0x00000000050d72ca */ /* 0x000fe400000e0000 */
[----:B------:R-:W-:Y:S02]  /*ded0*/  IADD3 R6, R12, 0x300, RZ ;  /* 0x000003000c067810 */ /* 0x000fe40007ffe0ff */
[----:B------:R-:W-:Y:S01]  /*dee0*/  R2UR UR19, R7 ;  /* 0x00000000071372ca */ /* 0x000fe200000e0000 */
[----:B------:R-:W-:Y:S01]  /*def0*/  IMAD.MOV.U32 R7, RZ, RZ, 0x40000040 ;  /* 0x40000040ff077424 */ /* 0x000fe200078e00ff */
[----:B------:R-:W-:Y:S01]  /*df00*/  R2UR UR18, R6 ;  /* 0x00000000061272ca */ /* 0x000fe200000e0000 */
[----:B------:R-:W-:Y:S01]  /*df10*/  VIADD R6, R12, 0x2 ;  /* 0x000000020c067836 */ /* 0x000fe20000000000 */
[----:B------:R-:W-:Y:S02]  /*df20*/  R2UR UR16, R4 ;  /* 0x00000000041072ca */ /* 0x000fe400000e0000 */
[----:B------:R-:W-:-:S02]  /*df30*/  R2UR UR17, R5 ;  /* 0x00000000051172ca */ /* 0x000fc400000e0000 */
[----:B------:R-:W-:Y:S01]  /*df40*/  R2UR UR22, R10 ;  /* 0x000000000a1672ca */ /* 0x000fe200000e0000 */
[C---:B------:R-:W-:Y:S01]  /*df50*/  VIADD R10, R4.reuse, 0x2 ;  /* 0x00000002040a7836 */ /* 0x040fe20000000000 */
[----:B------:R-:W-:Y:S02]  /*df60*/  R2UR UR23, R11 ;  /* 0x000000000b1772ca */ /* 0x000fe400000e0000 */
[----:B------:R-:W-:Y:S02]  /*df70*/  R2UR UR20, R4 ;  /* 0x00000000041472ca */ /* 0x000fe400000e0000 */
[----:B------:R-:W-:Y:S02]  /*df80*/  R2UR UR21, R5 ;  /* 0x00000000051572ca */ /* 0x000fe400000e0000 */
[----:B------:R-:W-:Y:S02]  /*df90*/  MOV R11, 0x40000040 ;  /* 0x40000040000b7802 */ /* 0x000fe40000000f00 */
[----:B------:R-:W-:Y:S01]  /*dfa0*/  R2UR UR6, R6 ;  /* 0x00000000060672ca */ /* 0x000fe200000e0000 */
[----:B------:R-:W-:Y:S01]  /*dfb0*/  VIADD R6, R12, 0x202 ;  /* 0x000002020c067836 */ /* 0x000fe20000000000 */
[----:B------:R-:W-:Y:S01]  /*dfc0*/  R2UR UR7, R7 ;  /* 0x00000000070772ca */ /* 0x000fe200000e0000 */
[----:B------:R-:W-:Y:S01]  /*dfd0*/  IMAD.MOV.U32 R7, RZ, RZ, 0x40000040 ;  /* 0x40000040ff077424 */ /* 0x000fe200078e00ff */
[----:B------:R-:W-:-:S02]  /*dfe0*/  R2UR UR4, R10 ;  /* 0x000000000a0472ca */ /* 0x000fc400000e0000 */
[----:B------:R-:W-:Y:S02]  /*dff0*/  R2UR UR5, R11 ;  /* 0x000000000b0572ca */ /* 0x000fe400000e0000 */
[C---:B------:R-:W-:Y:S02]  /*e000*/  IADD3 R8, R12.reuse, 0x102, RZ ;  /* 0x000001020c087810 */ /* 0x040fe40007ffe0ff */
[----:B------:R-:W-:Y:S02]  /*e010*/  IADD3 R14, R12, 0x402, RZ ;  /* 0x000004020c0e7810 */ /* 0x000fe40007ffe0ff */
[----:B------:R-:W-:Y:S01]  /*e020*/  MOV R87, RZ ;  /* 0x000000ff00577202 */ /* 0x000fe20000000f00 */
[----:B------:R-:W-:Y:S02]  /*e030*/  WARPGROUP.DEPBAR.LE gsb0, 0x0 ;  /* 0x00008000000079c5 */ /* 0x000fe40000010000 */
[----:B------:R-:W-:-:S06]  /*e040*/  WARPGROUP.ARRIVE ;  /* 0x00000000000079c5 */ /* 0x000fcc0000000000 */
[----:B------:R-:W-:Y:S01]  /*e050*/  QGMMA.64x32x32.F32.E4M3.E4M3 R88, gdesc[UR8], RZ, !UPT, gsb0 ;  /* 0x00600000085879f3 */ /* 0x000fe2000c0008ff */
[----:B------:R-:W-:Y:S01]  /*e060*/  R2UR UR10, R8 ;  /* 0x00000000080a72ca */ /* 0x000fe200000e0000 */
[----:B------:R-:W-:Y:S01]  /*e070*/  VIADD R8, R12, 0x302 ;  /* 0x000003020c087836 */ /* 0x000fe20000000000 */
[----:B------:R-:W-:Y:S01]  /*e080*/  R2UR UR11, R9 ;  /* 0x00000000090b72ca */ /* 0x000fe200000e0000 */
[----:B------:R-:W-:Y:S01]  /*e090*/  IMAD.MOV.U32 R9, RZ, RZ, 0x40000040 ;  /* 0x40000040ff097424 */ /* 0x000fe200078e00ff */
[----:B------:R-:W-:Y:S02]  /*e0a0*/  R2UR UR8, R10 ;  /* 0x000000000a0872ca */ /* 0x000fe400000e0000 */
[----:B------:R-:W-:Y:S01]  /*e0b0*/  R2UR UR9, R11 ;  /* 0x000000000b0972ca */ /* 0x000fe200000e0000 */
        /* <DEDUP_REMOVED lines=10> */
[----:B0-----:R-:W-:-:S06]  /*e160*/  WARPGROUP.ARRIVE ;  /* 0x00000000000079c5 */ /* 0x001fcc0000000000 */
[----:B------:R-:W-:Y:S01]  /*e170*/  QGMMA.64x32x32.F32.E4M3.E4M3 R40, gdesc[UR16], RZ, !UPT, gsb0 ;  /* 0x00600000102879f3 */ /* 0x000fe2000c0008ff */
[----:B------:R-:W-:Y:S01]  /*e180*/  R2UR UR18, R8 ;  /* 0x00000000081272ca */ /* 0x000fe200000e0000 */
[----:B------:R-:W-:Y:S01]  /*e190*/  VIADD R8, R12, 0x104 ;  /* 0x000001040c087836 */ /* 0x000fe20000000000 */
[----:B------:R-:W-:Y:S02]  /*e1a0*/  R2UR UR19, R9 ;  /* 0x00000000091372ca */ /* 0x000fe400000e0000 */
[----:B------:R-:W-:Y:S02]  /*e1b0*/  R2UR UR16, R10 ;  /* 0x000000000a1072ca */ /* 0x000fe400000e0000 */
[----:B------:R-:W-:Y:S02]  /*e1c0*/  R2UR UR17, R11 ;  /* 0x000000000b1172ca */ /* 0x000fe400000e0000 */
[----:B------:R-:W-:Y:S01]  /*e1d0*/  MOV R9, 0x40000040 ;  /* 0x4000004000097802 */ /* 0x000fe20000000f00 */
[----:B------:R-:W-:-:S02]  /*e1e0*/  WARPGROUP.DEPBAR.LE gsb0, 0x0 ;  /* 0x00008000000079c5 */ /* 0x000fc40000010000 */
[----:B-----5:R-:W-:-:S06]  /*e1f0*/  WARPGROUP.ARRIVE ;  /* 0x00000000000079c5 */ /* 0x020fcc0000000000 */
        /* <DEDUP_REMOVED lines=8> */
[----:B------:R-:W-:-:S06]  /*e280*/  WARPGROUP.ARRIVE ;  /* 0x00000000000079c5 */ /* 0x000fcc0000000000 */
[----:B------:R-:W-:Y:S01]  /*e290*/  QGMMA.64x32x32.F32.E4M3.E4M3 R104, gdesc[UR4], R104, gsb0 ;  /* 0x00600000046879f3 */ /* 0x000fe20008000868 */
[----:B------:R-:W-:Y:S01]  /*e2a0*/  R2UR UR6, R6 ;  /* 0x00000000060672ca */ /* 0x000fe200000e0000 */
[----:B------:R-:W-:Y:S01]  /*e2b0*/  VIADD R6, R12, 0x204 ;  /* 0x000002040c067836 */ /* 0x000fe20000000000 */
[----:B------:R-:W-:Y:S01]  /*e2c0*/  R2UR UR7, R7 ;  /* 0x00000000070772ca */ /* 0x000fe200000e0000 */
[----:B------:R-:W-:Y:S01]  /*e2d0*/  IMAD.MOV.U32 R7, RZ, RZ, 0x40000040 ;  /* 0x40000040ff077424 */ /* 0x000fe200078e00ff */
[----:B------:R-:W-:Y:S02]  /*e2e0*/  WARPGROUP.DEPBAR.LE gsb0, 0x0 ;  /* 0x00008000000079c5 */ /* 0x000fe40000010000 */
[----:B------:R-:W-:-:S06]  /*e2f0*/  WARPGROUP.ARRIVE ;  /* 0x00000000000079c5 */ /* 0x000fcc0000000000 */
[----:B------:R-:W-:Y:S01]  /*e300*/  QGMMA.64x32x32.F32.E4M3.E4M3 R88, gdesc[UR8], R88, gsb0 ;  /* 0x00600000085879f3 */ /* 0x000fe20008000858 */
[----:B------:R-:W-:Y:S01]  /*e310*/  R2UR UR10, R8 ;  /* 0x00000000080a72ca */ /* 0x000fe200000e0000 */
[----:B------:R-:W-:Y:S01]  /*e320*/  VIADD R8, R4, 0x4 ;  /* 0x0000000404087836 */ /* 0x000fe20000000000 */
[----:B------:R-:W-:Y:S01]  /*e330*/  R2UR UR11, R9 ;  /* 0x00000000090b72ca */ /* 0x000fe200000e0000 */
[----:B------:R-:W-:-:S03]  /*e340*/  IMAD.MOV.U32 R9, RZ, RZ, 0x40000040 ;  /* 0x40000040ff097424 */ /* 0x000fc600078e00ff */
[C---:B------:R-:W-:Y:S02]  /*e350*/  R2UR UR4, R8.reuse ;  /* 0x00000000080472ca */ /* 0x040fe400000e0000 */
[C---:B------:R-:W-:Y:S02]  /*e360*/  R2UR UR5, R9.reuse ;  /* 0x00000000090572ca */ /* 0x040fe400000e0000 */
[----:B------:R-:W-:Y:S02]  /*e370*/  R2UR UR8, R8 ;  /* 0x00000000080872ca */ /* 0x000fe400000e0000 */
[----:B------:R-:W-:Y:S01]  /*e380*/  R2UR UR9, R9 ;  /* 0x00000000090972ca */ /* 0x000fe200000e0000 */
[----:B------:R-:W-:Y:S02]  /*e390*/  WARPGROUP.DEPBAR.LE gsb0, 0x0 ;  /* 0x00008000000079c5 */ /* 0x000fe40000010000 */
[----:B------:R-:W-:-:S06]  /*e3a0*/  WARPGROUP.ARRIVE ;  /* 0x00000000000079c5 */ /* 0x000fcc0000000000 */
[----:B------:R-:W-:Y:S01]  /*e3b0*/  QGMMA.64x32x32.F32.E4M3.E4M3 R56, gdesc[UR12], R56, gsb0 ;  /* 0x006000000c3879f3 */ /* 0x000fe20008000838 */
        /* <DEDUP_REMOVED lines=17> */
[----:B------:R-:W-:Y:S01]  /*e4d0*/  QGMMA.64x32x32.F32.E4M3.E4M3 R24, gdesc[UR20], R24, gsb0 ;  /* 0x00600000141879f3 */ /* 0x000fe20008000818 */
[----:B------:R-:W-:Y:S02]  /*e4e0*/  R2UR UR22, R20 ;  /* 0x00000000141672ca */ /* 0x000fe400000e0000 */
[----:B------:R-:W-:Y:S02]  /*e4f0*/  R2UR UR23, R21 ;  /* 0x00000000151772ca */ /* 0x000fe400000e0000 */
        /* <DEDUP_REMOVED lines=8> */
[----:B------:R-:W-:Y:S01]  /*e580*/  MOV R7, 0x40000040 ;  /* 0x4000004000077802 */ /* 0x000fe20000000f00 */
[----:B------:R-:W-:Y:S02]  /*e590*/  WARPGROUP.DEPBAR.LE gsb0, 0x0 ;  /* 0x00008000000079c5 */ /* 0x000fe40000010000 */
[----:B------:R-:W-:-:S06]  /*e5a0*/  WARPGROUP.ARRIVE ;  /* 0x00000000000079c5 */ /* 0x000fcc0000000000 */
[----:B------:R-:W-:Y:S01]  /*e5b0*/  QGMMA.64x32x32.F32.E4M3.E4M3 R88, gdesc[UR8], R88, gsb0 ;  /* 0x00600000085879f3 */ /* 0x000fe20008000858 */
[----:B------:R-:W-:Y:S01]  /*e5c0*/  R2UR UR10, R14 ;  /* 0x000000000e0a72ca */ /* 0x000fe200000e0000 */
[C---:B------:R-:W-:Y:S01]  /*e5d0*/  VIADD R14, R12.reuse, 0x306 ;  /* 0x000003060c0e7836 */ /* 0x040fe20000000000 */
[----:B------:R-:W-:Y:S01]  /*e5e0*/  R2UR UR11, R15 ;  /* 0x000000000f0b72ca */ /* 0x000fe200000e0000 */
[----:B------:R-:W-:Y:S02]  /*e5f0*/  IMAD.MOV.U32 R15, RZ, RZ, 0x40000040 ;  /* 0x40000040ff0f7424 */ /* 0x000fe400078e00ff */
[----:B------:R-:W-:Y:S01]  /*e600*/  VIADD R12, R12, 0x406 ;  /* 0x000004060c0c7836 */ /* 0x000fe20000000000 */
        /* <DEDUP_REMOVED lines=9> */
[C---:B------:R-:W-:Y:S02]  /*e6a0*/  R2UR UR8, R6.reuse ;  /* 0x00000000060872ca */ /* 0x040fe400000e0000 */
[C---:B------:R-:W-:Y:S02]  /*e6b0*/  R2UR UR9, R7.reuse ;  /* 0x00000000070972ca */ /* 0x040fe400000e0000 */
[----:B------:R-:W-:Y:S02]  /*e6c0*/  R2UR UR12, R6 ;  /* 0x00000000060c72ca */ /* 0x000fe400000e0000 */
[----:B------:R-:W-:Y:S01]  /*e6d0*/  R2UR UR13, R7 ;  /* 0x00000000070d72ca */ /* 0x000fe200000e0000 */
[----:B------:R-:W-:-:S02]  /*e6e0*/  WARPGROUP.DEPBAR.LE gsb0, 0x0 ;  /* 0x00008000000079c5 */ /* 0x000fc40000010000 */
        /* <DEDUP_REMOVED lines=29> */
[----:B------:R-:W-:Y:S05]  /*e8c0*/  @!P0 BRA `(.L_x_642) ;  /* 0x0000000000048947 */ /* 0x000fea0003800000 */
[----:B------:R-:W-:Y:S01]  /*e8d0*/  BPT.TRAP 0x1 ;  /* 0x000000040000795c */ /* 0x000fe20000300000 */
.L_x_642:
[----:B------:R-:W2:Y:S01]  /*e8e0*/  LDL R12, [R1+0x14] ;  /* 0x00001400010c7983 */ /* 0x000ea20000100800 */
[----:B------:R-:W-:Y:S01]  /*e8f0*/  P2R R20, PR, RZ, 0x1 ;  /* 0x00000001ff147803 */ /* 0x000fe20000000000 */
[----:B------:R-:W0:Y:S01]  /*e900*/  S2R R122, SR_CgaCtaId ;  /* 0x00000000007a7919 */ /* 0x000e220000008800 */
[----:B--2---:R-:W-:-:S04]  /*e910*/  IMAD.IADD R13, R12, 0x1, R72 ;  /* 0x000000010c0d7824 */ /* 0x004fc800078e0248 */
[----:B------:R-:W-:-:S05]  /*e920*/  IMAD R14, R120, -0xa0, R13 ;  /* 0xffffff60780e7824 */ /* 0x000fca00078e020d */
[C---:B------:R-:W-:Y:S02]  /*e930*/  ISETP.GT.AND P2, PT, R14.reuse, RZ, PT ;  /* 0x000000ff0e00720c */ /* 0x040fe40003f44270 */
[C---:B------:R-:W-:Y:S02]  /*e940*/  ISETP.GT.AND P5, PT, R14.reuse, 0x1, PT ;  /* 0x000000010e00780c */ /* 0x040fe40003fa4270 */
[----:B------:R-:W-:Y:S02]  /*e950*/  ISETP.GT.AND P4, PT, R14, 0x8, PT ;  /* 0x000000080e00780c */ /* 0x000fe40003f84270 */
[----:B------:R-:W-:Y:S02]  /*e960*/  FSEL R13, R104, -INF , P2 ;  /* 0xff800000680d7808 */ /* 0x000fe40001000000 */
[----:B------:R-:W-:Y:S02]  /*e970*/  FSEL R105, R105, -INF , P5 ;  /* 0xff80000069697808 */ /* 0x000fe40002800000 */
[----:B------:R-:W-:-:S02]  /*e980*/  ISETP.GT.AND P3, PT, R14, 0x9, PT ;  /* 0x000000090e00780c */ /* 0x000fc40003f64270 */
[----:B------:R-:W-:Y:S02]  /*e990*/  FSEL R83, R108, -INF , P4 ;  /* 0xff8000006c537808 */ /* 0x000fe40002000000 */
[----:B------:R-:W-:Y:S02]  /*e9a0*/  FMNMX.FTZ R12, R13, R105, !PT ;  /* 0x000000690d0c7209 */ /* 0x000fe40007810000 */
        /* <DEDUP_REMOVED lines=107> */
[----:B------:R-:W-:Y:S02]  /*f060*/  ISETP.GT.AND P0, PT, R14, 0x79, PT ;  /* 0x000000790e00780c */ /* 0x000fe40003f04270 */
[----:B------:R-:W-:Y:S02]  /*f070*/  FSEL R161, R52, -INF , P2 ;  /* 0xff80000034a17808 */ /* 0x000fe40001000000 */
[----:B------:R-:W-:Y:S02]  /*f080*/  FMNMX.FTZ R12, R159, R12, !PT ;  /* 0x0000000c9f0c7209 */ /* 0x000fe40007810000 */
[----:B------:R-:W-:Y:S02]  /*f090*/  ISETP.GT.AND P6, PT, R14, 0x80, PT ;  /* 0x000000800e00780c */ /* 0x000fe40003fc4270 */
[----:B------:R-:W-:-:S02]  /*f0a0*/  FSEL R163, R53, -INF , P0 ;  /* 0xff80000035a37808 */ /* 0x000fc40000000000 */
[----:B------:R-:W-:Y:S02]  /*f0b0*/  FMNMX.FTZ R12, R161, R12, !PT ;  /* 0x0000000ca10c7209 */ /* 0x000fe40007810000 */
[----:B------:R-:W-:Y:S02]  /*f0c0*/  ISETP.GT.AND P0, PT, R14, 0x81, PT ;  /* 0x000000810e00780c */ /* 0x000fe40003f04270 */
[----:B------:R-:W-:Y:S02]  /*f0d0*/  FSEL R165, R24, -INF , P6 ;  /* 0xff80000018a57808 */ /* 0x000fe40003000000 */
[----:B------:R-:W-:Y:S02]  /*f0e0*/  FMNMX.FTZ R12, R163, R12, !PT ;  /* 0x0000000ca30c7209 */ /* 0x000fe40007810000 */
[----:B------:R-:W-:Y:S02]  /*f0f0*/  FSEL R51, R51, -INF , P1 ;  /* 0xff80000033337808 */ /* 0x000fe40000800000 */
[----:B------:R-:W-:-:S02]  /*f100*/  ISETP.GT.AND P1, PT, R14, 0x88, PT ;  /* 0x000000880e00780c */ /* 0x000fc40003f24270 */
[----:B------:R-:W-:Y:S02]  /*f110*/  FSEL R167, R25, -INF , P0 ;  /* 0xff80000019a77808 */ /* 0x000fe40000000000 */
[----:B------:R-:W-:Y:S02]  /*f120*/  FMNMX.FTZ R12, R165, R12, !PT ;  /* 0x0000000ca50c7209 */ /* 0x000fe40007810000 */
[----:B------:R-:W-:Y:S02]  /*f130*/  FSEL R25, R54, -INF , P2 ;  /* 0xff80000036197808 */ /* 0x000fe40001000000 */
[----:B------:R-:W-:Y:S02]  /*f140*/  ISETP.GT.AND P2, PT, R14, 0x89, PT ;  /* 0x000000890e00780c */ /* 0x000fe40003f44270 */
[----:B------:R-:W-:Y:S02]  /*f150*/  FSEL R173, R28, -INF , P1 ;  /* 0xff8000001cad7808 */ /* 0x000fe40000800000 */
[----:B------:R-:W-:-:S02]  /*f160*/  FMNMX.FTZ R12, R167, R12, !PT ;  /* 0x0000000ca70c7209 */ /* 0x000fc40007810000 */
[----:B------:R-:W-:Y:S02]  /*f170*/  FSEL R53, R50, -INF , P3 ;  /* 0xff80000032357808 */ /* 0x000fe40001800000 */
[----:B------:R-:W-:Y:S02]  /*f180*/  FSEL R175, R29, -INF , P2 ;  /* 0xff8000001daf7808 */ /* 0x000fe40001000000 */
[----:B------:R-:W-:Y:S02]  /*f190*/  FMNMX.FTZ R12, R173, R12, !PT ;  /* 0x0000000cad0c7209 */ /* 0x000fe40007810000 */
[----:B------:R-:W-:Y:S02]  /*f1a0*/  ISETP.GT.AND P3, PT, R14, 0x90, PT ;  /* 0x000000900e00780c */ /* 0x000fe40003f64270 */
[----:B------:R-:W-:Y:S02]  /*f1b0*/  FSEL R47, R47, -INF , P4 ;  /* 0xff8000002f2f7808 */ /* 0x000fe40002000000 */
[----:B------:R-:W-:-:S02]  /*f1c0*/  FSEL R42, R32, -INF , P3 ;  /* 0xff800000202a7808 */ /* 0x000fc40001800000 */
[----:B------:R-:W-:Y:S02]  /*f1d0*/  FMNMX.FTZ R29, R175, R12, !PT ;  /* 0x0000000caf1d7209 */ /* 0x000fe40007810000 */
[----:B------:R-:W-:Y:S02]  /*f1e0*/  ISETP.GT.AND P4, PT, R14, 0x91, PT ;  /* 0x000000910e00780c */ /* 0x000fe40003f84270 */
[----:B------:R-:W-:Y:S02]  /*f1f0*/  FSEL R49, R46, -INF , P5 ;  /* 0xff8000002e317808 */ /* 0x000fe40002800000 */
[----:B------:R-:W-:Y:S02]  /*f200*/  FSEL R40, R33, -INF , P4 ;  /* 0xff80000021287808 */ /* 0x000fe40002000000 */
[----:B------:R-:W-:Y:S02]  /*f210*/  FMNMX.FTZ R29, R42, R29, !PT ;  /* 0x0000001d2a1d7209 */ /* 0x000fe40007810000 */
[----:B------:R-:W-:-:S02]  /*f220*/  ISETP.GT.AND P5, PT, R14, 0x98, PT ;  /* 0x000000980e00780c */ /* 0x000fc40003fa4270 */
[----:B------:R-:W-:Y:S02]  /*f230*/  FMNMX.FTZ R12, R40, R29, !PT ;  /* 0x0000001d280c7209 */ /* 0x000fe40007810000 */
[----:B------:R-:W-:Y:S02]  /*f240*/  FSEL R171, R36, -INF , P5 ;  /* 0xff80000024ab7808 */ /* 0x000fe40002800000 */
[----:B------:R-:W-:Y:S02]  /*f250*/  ISETP.GT.AND P6, PT, R14, 0x99, PT ;  /* 0x000000990e00780c */ /* 0x000fe40003fc4270 */
[----:B------:R-:W-:Y:S02]  /*f260*/  FMNMX.FTZ R12, R171, R12, !PT ;  /* 0x0000000cab0c7209 */ /* 0x000fe40007810000 */
[----:B------:R-:W-:Y:S02]  /*f270*/  FSEL R169, R37, -INF , P6 ;  /* 0xff80000025a97808 */ /* 0x000fe40003000000 */
[----:B------:R-:W-:-:S02]  /*f280*/  P2R R46, PR, RZ, 0x2 ;  /* 0x00000002ff2e7803 */ /* 0x000fc40000000000 */
[----:B------:R-:W-:Y:S02]  /*f290*/  FMNMX.FTZ R24, R169, R12, !PT ;  /* 0x0000000ca9187209 */ /* 0x000fe40007810000 */
[----:B------:R-:W-:Y:S02]  /*f2a0*/  ISETP.GT.AND P1, PT, R14, 0x79, PT ;  /* 0x000000790e00780c */ /* 0x000fe40003f24270 */
[----:B------:R-:W-:Y:S01]  /*f2b0*/  P2R R44, PR, RZ, 0x4 ;  /* 0x00000004ff2c7803 */ /* 0x000fe20000000000 */
[----:B------:R-:W1:Y:S01]  /*f2c0*/  SHFL.BFLY PT, R29, R24, 0x2, 0x1f ;  /* 0x0c401f00181d7f89 */ /* 0x000e6200000e0000 */
[----:B------:R-:W-:Y:S02]  /*f2d0*/  FSEL R55, R55, -INF , P1 ;  /* 0xff80000037377808 */ /* 0x000fe40000800000 */
[----:B------:R-:W-:Y:S02]  /*f2e0*/  ISETP.NE.AND P1, PT, R46, RZ, PT ;  /* 0x000000ff2e00720c */ /* 0x000fe40003f25270 */
[----:B------:R-:W-:-:S02]  /*f2f0*/  P2R R48, PR, RZ, 0x1 ;  /* 0x00000001ff307803 */ /* 0x000fc40000000000 */
[----:B------:R-:W-:Y:S02]  /*f300*/  FSEL R33, R30, -INF , P1 ;  /* 0xff8000001e217808 */ /* 0x000fe40000800000 */
[----:B------:R-:W-:Y:S02]  /*f310*/  ISETP.GT.AND P0, PT, R14, 0x80, PT ;  /* 0x000000800e00780c */ /* 0x000fe40003f04270 */
[----:B------:R-:W-:Y:S02]  /*f320*/  FSEL R35, R35, -INF , P4 ;  /* 0xff80000023237808 */ /* 0x000fe40002000000 */
[----:B-1----:R-:W-:-:S05]  /*f330*/  FMNMX.FTZ R28, R24, R29, !PT ;  /* 0x0000001d181c7209 */ /* 0x002fca0007810000 */
[----:B------:R-:W1:Y:S02]  /*f340*/  SHFL.BFLY PT, R29, R28, 0x1, 0x1f ;  /* 0x0c201f001c1d7f89 */ /* 0x000e6400000e0000 */
[----:B-1----:R-:W-:Y:S02]  /*f350*/  FMNMX.FTZ R12, R28, R29, !PT ;  /* 0x0000001d1c0c7209 */ /* 0x002fe40007810000 */
[----:B------:R-:W-:Y:S02]  /*f360*/  FMNMX.FTZ R28, R15, R107, !PT ;  /* 0x0000006b0f1c7209 */ /* 0x000fe40007810000 */
[----:B------:R-:W-:Y:S01]  /*f370*/  FSETP.NEU.FTZ.AND P2, PT, R12, -INF , PT ;  /* 0xff8000000c00780b */ /* 0x000fe20003f5d000 */
[----:B------:R-:W-:-:S01]  /*f380*/  FFMA.FTZ R177, R2, R12, -8 ;  /* 0xc100000002b17423 */ /* 0x000fc2000001000c */
[----:B------:R-:W-:Y:S02]  /*f390*/  FMNMX.FTZ R28, R21, R28, !PT ;  /* 0x0000001c151c7209 */ /* 0x000fe40007810000 */
[----:B------:R-:W-:-:S02]  /*f3a0*/  FSEL R29, R26, -INF , P0 ;  /* 0xff8000001a1d7808 */ /* 0x000fc40000000000 */
[----:B------:R-:W-:Y:S02]  /*f3b0*/  FMNMX.FTZ R30, R111, R28, !PT ;  /* 0x0000001c6f1e7209 */ /* 0x000fe40007810000 */
[----:B------:R-:W-:Y:S02]  /*f3c0*/  FSEL R177, R177, RZ, P2 ;  /* 0x000000ffb1b17208 */ /* 0x000fe40001000000 */
[----:B------:R-:W-:Y:S02]  /*f3d0*/  FMNMX.FTZ R30, R73, R30, !PT ;  /* 0x0000001e491e7209 */ /* 0x000fe40007810000 */
[----:B------:R-:W-:Y:S01]  /*f3e0*/  ISETP.NE.AND P2, PT, R44, RZ, PT ;  /* 0x000000ff2c00720c */ /* 0x000fe20003f45270 */
[C-C-:B------:R-:W-:Y:S01]  /*f3f0*/  FFMA.FTZ R26, R2.reuse, R121, -R177.reuse ;  /* 0x00000079021a7223 */ /* 0x140fe200000108b1 */
[----:B------:R-:W-:Y:S01]  /*f400*/  FMNMX.FTZ R30, R115, R30, !PT ;  /* 0x0000001e731e7209 */ /* 0x000fe20007810000 */
[--C-:B------:R-:W-:Y:S01]  /*f410*/  FFMA.FTZ R123, R2, R123, -R177.reuse ;  /* 0x0000007b027b7223 */ /* 0x100fe200000108b1 */
[----:B------:R-:W-:Y:S01]  /*f420*/  ISETP.NE.AND P0, PT, R48, RZ, PT ;  /* 0x000000ff3000720c */ /* 0x000fe20003f05270 */
[C-C-:B------:R-:W-:Y:S01]  /*f430*/  FFMA.FTZ R125, R2.reuse, R125, -R177.reuse ;  /* 0x0000007d027d7223 */ /* 0x140fe200000108b1 */
[----:B------:R-:W-:Y:S01]  /*f440*/  FMNMX.FTZ R30, R75, R30, !PT ;  /* 0x0000001e4b1e7209 */ /* 0x000fe20007810000 */
[C-C-:B------:R-:W-:Y:S01]  /*f450*/  FFMA.FTZ R14, R2.reuse, R13, -R177.reuse ;  /* 0x0000000d020e7223 */ /* 0x140fe200000108b1 */
[----:B------:R-:W-:Y:S01]  /*f460*/  FSEL R27, R27, -INF , P0 ;  /* 0xff8000001b1b7808 */ /* 0x000fe20000000000 */
[C-C-:B------:R-:W-:Y:S01]  /*f470*/  FFMA.FTZ R37, R2.reuse, R105, -R177.reuse ;  /* 0x0000006902257223 */ /* 0x140fe200000108b1 */
[----:B------:R-:W-:Y:S01]  /*f480*/  FMNMX.FTZ R32, R119, R30, !PT ;  /* 0x0000001e77207209 */ /* 0x000fe20007810000 */
[C-C-:B------:R-:W-:Y:S01]  /*f490*/  FFMA.FTZ R105, R2.reuse, R127, -R177.reuse ;  /* 0x0000007f02697223 */ /* 0x140fe200000108b1 */
[----:B------:R-:W-:Y:S01]  /*f4a0*/  FSEL R121, R31, -INF , P2 ;  /* 0xff8000001f797808 */ /* 0x000fe20001000000 */
[----:B------:R1:W-:Y:S01]  /*f4b0*/  MUFU.EX2 R30, R123 ;  /* 0x0000007b001e7308 */ /* 0x0003e20000000800 */
[----:B------:R-:W-:Y:S01]  /*f4c0*/  FMNMX.FTZ R32, R77, R32, !PT ;  /* 0x000000204d207209 */ /* 0x000fe20007810000 */
[C-C-:B------:R-:W-:Y:S01]  /*f4d0*/  FFMA.FTZ R13, R2.reuse, R93, -R177.reuse ;  /* 0x0000005d020d7223 */ /* 0x140fe200000108b1 */
[----:B------:R-:W-:Y:S01]  /*f4e0*/  FSEL R127, R39, -INF , P6 ;  /* 0xff800000277f7808 */ /* 0x000fe20003000000 */
[C-C-:B------:R-:W-:Y:S01]  /*f4f0*/  FFMA.FTZ R24, R2.reuse, R85, -R177.reuse ;  /* 0x0000005502187223 */ /* 0x140fe200000108b1 */
[----:B------:R-:W-:Y:S01]  /*f500*/  FMNMX.FTZ R32, R91, R32, !PT ;  /* 0x000000205b207209 */ /* 0x000fe20007810000 */
[--C-:B------:R-:W-:Y:S01]  /*f510*/  FFMA.FTZ R85, R2, R113, -R177.reuse ;  /* 0x0000007102557223 */ /* 0x100fe200000108b1 */
[----:B------:R-:W-:Y:S01]  /*f520*/  ISETP.NE.AND P0, PT, R20, RZ, PT ;  /* 0x000000ff1400720c */ /* 0x000fe20003f05270 */
[--C-:B------:R-:W-:Y:S01]  /*f530*/  FFMA.FTZ R20, R2, R83, -R177.reuse ;  /* 0x0000005302147223 */ /* 0x100fe200000108b1 */
[----:B------:R-:W-:Y:S01]  /*f540*/  FMNMX.FTZ R32, R79, R32, !PT ;  /* 0x000000204f207209 */ /* 0x000fe20007810000 */
[----:B------:R-:W-:Y:S01]  /*f550*/  MUFU.EX2 R14, R14 ;  /* 0x0000000e000e7308 */ /* 0x000fe20000000800 */
[----:B-1----:R-:W-:Y:S01]  /*f560*/  FSEL R123, R34, -INF , P3 ;  /* 0xff800000227b7808 */ /* 0x002fe20001800000 */
[C-C-:B------:R-:W-:Y:S01]  /*f570*/  FFMA.FTZ R83, R2.reuse, R109, -R177.reuse ;  /* 0x0000006d02537223 */ /* 0x140fe200000108b1 */
[----:B------:R-:W-:Y:S01]  /*f580*/  FMNMX.FTZ R36, R95, R32, !PT ;  /* 0x000000205f247209 */ /* 0x000fe20007810000 */
[C-C-:B------:R-:W-:Y:S01]  /*f590*/  FFMA.FTZ R89, R2.reuse, R117, -R177.reuse ;  /* 0x0000007502597223 */ /* 0x140fe200000108b1 */
[----:B------:R-:W-:-:S01]  /*f5a0*/  FFMA.FTZ R129, R2, R129, -R177 ;  /* 0x0000008102817223 */ /* 0x000fc200000108b1 */
[C-C-:B------:R-:W-:Y:S01]  /*f5b0*/  FFMA.FTZ R109, R2.reuse, R131, -R177.reuse ;  /* 0x00000083026d7223 */ /* 0x140fe200000108b1 */
[----:B------:R-:W-:Y:S01]  /*f5c0*/  FMNMX.FTZ R36, R81, R36, !PT ;  /* 0x0000002451247209 */ /* 0x000fe20007810000 */
[----:B------:R1:W-:Y:S01]  /*f5d0*/  MUFU.EX2 R32, R125 ;  /* 0x0000007d00207308 */ /* 0x0003e20000000800 */
[----:B------:R-:W-:-:S01]  /*f5e0*/  FFMA.FTZ R97, R2, R97, -R177 ;  /* 0x0000006102617223 */ /* 0x000fc200000108b1 */
[C-C-:B------:R-:W-:Y:S01]  /*f5f0*/  FFMA.FTZ R93, R2.reuse, R101, -R177.reuse ;  /* 0x00000065025d7223 */ /* 0x140fe200000108b1 */
[----:B------:R-:W-:Y:S01]  /*f600*/  FMNMX.FTZ R36, R99, R36, !PT ;  /* 0x0000002463247209 */ /* 0x000fe20007810000 */
[C-C-:B------:R-:W-:Y:S01]  /*f610*/  FFMA.FTZ R133, R2.reuse, R133, -R177.reuse ;  /* 0x0000008502857223 */ /* 0x140fe200000108b1 */
[----:B------:R-:W-:-:S01]  /*f620*/  FFMA.FTZ R101, R2, R135, -R177 ;  /* 0x0000008702657223 */ /* 0x000fc200000108b1 */
        /* <DEDUP_REMOVED lines=10> */
[----:B------:R-:W-:Y:S01]  /*f6d0*/  MUFU.EX2 R36, R13 ;  /* 0x0000000d00247308 */ /* 0x000fe20000000800 */
[----:B------:R-:W-:-:S01]  /*f6e0*/  FFMA.FTZ R147, R2, R147, -R177 ;  /* 0x0000009302937223 */ /* 0x000fc200000108b1 */
        /* <DEDUP_REMOVED lines=14> */
[----:B------:R-:W1:Y:S01]  /*f7d0*/  MUFU.EX2 R83, R83 ;  /* 0x0000005300537308 */ /* 0x000e620000000800 */
[----:B------:R-:W-:-:S02]  /*f7e0*/  FFMA.FTZ R42, R2, R42, -R177 ;  /* 0x0000002a022a7223 */ /* 0x000fc400000108b1 */
[----:B------:R-:W-:-:S04]  /*f7f0*/  FMNMX.FTZ R46, R67, R46, !PT ;  /* 0x0000002e432e7209 */ /* 0x000fc80007810000 */
[----:B------:R-:W-:Y:S01]  /*f800*/  FMNMX.FTZ R46, R41, R46, !PT ;  /* 0x0000002e292e7209 */ /* 0x000fe20007810000 */
[----:B------:R-:W-:Y:S03]  /*f810*/  MUFU.EX2 R24, R24 ;  /* 0x0000001800187308 */ /* 0x000fe60000000800 */
[----:B------:R-:W-:-:S04]  /*f820*/  FMNMX.FTZ R48, R71, R46, !PT ;  /* 0x0000002e47307209 */ /* 0x000fc80007810000 */
[----:B------:R-:W-:Y:S01]  /*f830*/  FMNMX.FTZ R48, R45, R48, !PT ;  /* 0x000000302d307209 */ /* 0x000fe20007810000 */
[----:B------:R-:W-:Y:S01]  /*f840*/  MUFU.EX2 R85, R85 ;  /* 0x0000005500557308 */ /* 0x000fe20000000800 */
[----:B-1----:R-:W-:Y:S02]  /*f850*/  F2FP.SATFINITE.E4M3.F32.PACK_AB_MERGE_C R172, R83, R20, RZ ;  /* 0x0000001453ac723e */ /* 0x002fe400048070ff */
[----:B------:R-:W-:Y:S02]  /*f860*/  FMNMX.FTZ R48, R43, R48, !PT ;  /* 0x000000302b307209 */ /* 0x000fe40007810000 */
[----:B------:R-:W-:Y:S02]  /*f870*/  F2FP.SATFINITE.E4M3.F32.PACK_AB_MERGE_C R172, R37, R14, R172 ;  /* 0x0000000e25ac723e */ /* 0x000fe400048070ac */
[----:B------:R-:W-:Y:S01]  /*f880*/  FMNMX.FTZ R48, R49, R48, !PT ;  /* 0x0000003031307209 */ /* 0x000fe20007810000 */
[----:B------:R-:W-:Y:S03]  /*f890*/  MUFU.EX2 R26, R26 ;  /* 0x0000001a001a7308 */ /* 0x000fe60000000800 */
[----:B------:R-:W-:-:S04]  /*f8a0*/  FMNMX.FTZ R50, R47, R48, !PT ;  /* 0x000000302f327209 */ /* 0x000fc80007810000 */
[----:B------:R-:W-:Y:S01]  /*f8b0*/  FMNMX.FTZ R50, R53, R50, !PT ;  /* 0x0000003235327209 */ /* 0x000fe20007810000 */
[----:B------:R-:W1:Y:S03]  /*f8c0*/  MUFU.EX2 R89, R89 ;  /* 0x0000005900597308 */ /* 0x000e660000000800 */
[----:B------:R-:W-:-:S04]  /*f8d0*/  FMNMX.FTZ R50, R51, R50, !PT ;  /* 0x0000003233327209 */ /* 0x000fc80007810000 */
[----:B------:R-:W-:Y:S01]  /*f8e0*/  FMNMX.FTZ R50, R25, R50, !PT ;  /* 0x0000003219327209 */ /* 0x000fe20007810000 */
[----:B------:R2:W-:Y:S03]  /*f8f0*/  MUFU.EX2 R28, R129 ;  /* 0x00000081001c7308 */ /* 0x0005e60000000800 */
[----:B------:R-:W-:-:S04]  /*f900*/  FMNMX.FTZ R52, R55, R50, !PT ;  /* 0x0000003237347209 */ /* 0x000fc80007810000 */
[----:B------:R-:W-:Y:S01]  /*f910*/  FMNMX.FTZ R52, R29, R52, !PT ;  /* 0x000000341d347209 */ /* 0x000fe20007810000 */
[----:B------:R-:W-:Y:S01]  /*f920*/  MUFU.EX2 R105, R105 ;  /* 0x0000006900697308 */ /* 0x000fe20000000800 */
[----:B-1----:R-:W-:Y:S01]  /*f930*/  F2FP.SATFINITE.E4M3.F32.PACK_AB_MERGE_C R174, R89, R26, RZ ;  /* 0x0000001a59ae723e */ /* 0x002fe200048070ff */
[----:B--2---:R-:W-:Y:S01]  /*f940*/  FFMA.FTZ R129, R2, R155, -R177 ;  /* 0x0000009b02817223 */ /* 0x004fe200000108b1 */
[----:B------:R-:W-:Y:S02]  /*f950*/  FMNMX.FTZ R52, R27, R52, !PT ;  /* 0x000000341b347209 */ /* 0x000fe40007810000 */
[----:B------:R-:W-:Y:S02]  /*f960*/  F2FP.SATFINITE.E4M3.F32.PACK_AB_MERGE_C R174, R85, R24, R174 ;  /* 0x0000001855ae723e */ /* 0x000fe400048070ae */
[----:B------:R-:W-:Y:S01]  /*f970*/  FMNMX.FTZ R52, R33, R52, !PT ;  /* 0x0000003421347209 */ /* 0x000fe20007810000 */
[----:B------:R-:W1:Y:S03]  /*f980*/  MUFU.EX2 R109, R109 ;  /* 0x0000006d006d7308 */ /* 0x000e660000000800 */
[----:B------:R-:W-:-:S04]  /*f990*/  FMNMX.FTZ R52, R121, R52, !PT ;  /* 0x0000003479347209 */ /* 0x000fc80007810000 */
[----:B------:R-:W-:Y:S01]  /*f9a0*/  FMNMX.FTZ R52, R123, R52, !PT ;  /* 0x000000347b347209 */ /* 0x000fe20007810000 */
[----:B------:R-:W-:Y:S03]  /*f9b0*/  MUFU.EX2 R97, R97 ;  /* 0x0000006100617308 */ /* 0x000fe60000000800 */
[----:B------:R-:W-:-:S04]  /*f9c0*/  FMNMX.FTZ R52, R35, R52, !PT ;  /* 0x0000003423347209 */ /* 0x000fc80007810000 */
[----:B------:R-:W-:Y:S01]  /*f9d0*/  FMNMX.FTZ R52, R125, R52, !PT ;  /* 0x000000347d347209 */ /* 0x000fe20007810000 */
[----:B------:R-:W2:Y:S01]  /*f9e0*/  MUFU.EX2 R93, R93 ;  /* 0x0000005d005d7308 */ /* 0x000ea20000000800 */
[----:B-1----:R-:W-:Y:S02]  /*f9f0*/  F2FP.SATFINITE.E4M3.F32.PACK_AB_MERGE_C R176, R109, R30, RZ ;  /* 0x0000001e6db0723e */ /* 0x002fe400048070ff */
[----:B------:R-:W-:Y:S01]  /*fa00*/  FMNMX.FTZ R13, R127, R52, !PT ;  /* 0x000000347f0d7209 */ /* 0x000fe20007810000 */
[----:B------:R-:W-:-:S01]  /*fa10*/  FFMA.FTZ R52, R2, R157, -R177 ;  /* 0x0000009d02347223 */ /* 0x000fc200000108b1 */
[----:B------:R-:W-:-:S03]  /*fa20*/  F2FP.SATFINITE.E4M3.F32.PACK_AB_MERGE_C R176, R105, R28, R176 ;  /* 0x0000001c69b0723e */ /* 0x000fc600048070b0 */
[----:B------:R-:W1:Y:S01]  /*fa30*/  SHFL.BFLY PT, R56, R13, 0x2, 0x1f ;  /* 0x0c401f000d387f89 */ /* 0x000e6200000e0000 */
[----:B------:R3:W-:Y:S08]  /*fa40*/  MUFU.EX2 R44, R133 ;  /* 0x00000085002c7308 */ /* 0x0007f00000000800 */
[----:B------:R-:W-:Y:S01]  /*fa50*/  MUFU.EX2 R101, R101 ;  /* 0x0000006500657308 */ /* 0x000fe20000000800 */
[----:B--2---:R-:W-:Y:S01]  /*fa60*/  F2FP.SATFINITE.E4M3.F32.PACK_AB_MERGE_C R178, R93, R36, RZ ;  /* 0x000000245db2723e */ /* 0x004fe200048070ff */
[----:B---3--:R-:W-:-:S03]  /*fa70*/  FFMA.FTZ R133, R2, R163, -R177 ;  /* 0x000000a302857223 */ /* 0x008fc600000108b1 */
[----:B------:R-:W-:-:S03]  /*fa80*/  F2FP.SATFINITE.E4M3.F32.PACK_AB_MERGE_C R178, R97, R32, R178 ;  /* 0x0000002061b2723e */ /* 0x000fc600048070b2 */
[----:B------:R2:W-:Y:S01]  /*fa90*/  MUFU.EX2 R46, R137 ;  /* 0x00000089002e7308 */ /* 0x0005e20000000800 */
[----:B-1----:R-:W-:-:S07]  /*faa0*/  FMNMX.FTZ R60, R13, R56, !PT ;  /* 0x000000380d3c7209 */ /* 0x002fce0007810000 */
[----:B------:R-:W1:Y:S01]  /*fab0*/  MUFU.EX2 R113, R113 ;  /* 0x0000007100717308 */ /* 0x000e620000000800 */
[----:B--2---:R-:W-:-:S01]  /*fac0*/  FFMA.FTZ R137, R2, R175, -R177 ;  /* 0x000000af02897223 */ /* 0x004fc200000108b1 */
[C-C-:B------:R-:W-:Y:S01]  /*fad0*/  FFMA.FTZ R56, R2.reuse, R165, -R177.reuse ;  /* 0x000000a502387223 */ /* 0x140fe200000108b1 */
[----:B------:R-:W2:Y:S05]  /*fae0*/  SHFL.BFLY PT, R13, R60, 0x1, 0x1f ;  /* 0x0c201f003c0d7f89 */ /* 0x000eaa00000e0000 */
[----:B------:R3:W-:Y:S08]  /*faf0*/  MUFU.EX2 R48, R141 ;  /* 0x0000008d00307308 */ /* 0x0007f00000000800 */
[----:B------:R-:W-:Y:S01]  /*fb00*/  MUFU.EX2 R117, R117 ;  /* 0x0000007500757308 */ /* 0x000fe20000000800 */
[----:B-1----:R-:W-:Y:S01]  /*fb10*/  F2FP.SATFINITE.E4M3.F32.PACK_AB_MERGE_C R180, R113, R46, RZ ;  /* 0x0000002e71b4723e */ /* 0x002fe200048070ff */
[----:B---3--:R-:W-:-:S03]  /*fb20*/  FFMA.FTZ R141, R2, R169, -R177 ;  /* 0x000000a9028d7223 */ /* 0x008fc600000108b1 */
[----:B------:R-:W-:-:S03]  /*fb30*/  F2FP.SATFINITE.E4M3.F32.PACK_AB_MERGE_C R180, R101, R44, R180 ;  /* 0x0000002c65b4723e */ /* 0x000fc600048070b4 */
[----:B------:R-:W-:Y:S01]  /*fb40*/  MUFU.EX2 R50, R145 ;  /* 0x0000009100327308 */ /* 0x000fe20000000800 */
[----:B--2---:R-:W-:-:S04]  /*fb50*/  FMNMX.FTZ R13, R60, R13, !PT ;  /* 0x0000000d3c0d7209 */ /* 0x004fc80007810000 */
[----:B------:R-:W-:Y:S01]  /*fb60*/  FSETP.NEU.FTZ.AND P1, PT, R13, -INF , PT ;  /* 0xff8000000d00780b */ /* 0x000fe20003f3d000 */
[----:B------:R-:W-:-:S02]  /*fb70*/  FFMA.FTZ R64, R2, R13, -8 ;  /* 0xc100000002407423 */ /* 0x000fc4000001000d */
[----:B------:R-:W-:Y:S03]  /*fb80*/  MUFU.EX2 R31, R147 ;  /* 0x00000093001f7308 */ /* 0x000fe60000000800 */
[----:B------:R-:W-:Y:S02]  /*fb90*/  FSEL R64, R64, RZ, P1 ;  /* 0x000000ff40407208 */ /* 0x000fe40000800000 */
[----:B------:R-:W-:-:S03]  /*fba0*/  ISETP.GE.AND P1, PT, R72, 0xa1, PT ;  /* 0x000000a14800780c */ /* 0x000fc60003f26270 */
[----:B------:R-:W-:Y:S01]  /*fbb0*/  MUFU.EX2 R34, R34 ;  /* 0x0000002200227308 */ /* 0x000fe20000000800 */
[----:B------:R-:W-:-:S01]  /*fbc0*/  FFMA.FTZ R15, R2, R15, -R64 ;  /* 0x0000000f020f7223 */ /* 0x000fc20000010840 */
[C-C-:B------:R-:W-:Y:S01]  /*fbd0*/  FFMA.FTZ R60, R2.reuse, R107, -R64.reuse ;  /* 0x0000006b023c7223 */ /* 0x140fe20000010840 */
[----:B------:R-:W-:-:S01]  /*fbe0*/  FFMA.FTZ R68, R2, R21, -R64 ;  /* 0x0000001502447223 */ /* 0x000fc20000010840 */
[C-C-:B------:R-:W-:Y:S01]  /*fbf0*/  FFMA.FTZ R107, R2.reuse, R111, -R64.reuse ;  /* 0x0000006f026b7223 */ /* 0x140fe20000010840 */
[----:B------:R-:W-:-:S01]  /*fc00*/  FFMA.FTZ R21, R2, R73, -R64 ;  /* 0x0000004902157223 */ /* 0x000fc20000010840 */
[C-C-:B------:R-:W-:Y:S01]  /*fc10*/  FFMA.FTZ R62, R2.reuse, R115, -R64.reuse ;  /* 0x00000073023e7223 */ /* 0x140fe20000010840 */
[----:B------:R-:W-:-:S01]  /*fc20*/  FFMA.FTZ R76, R2, R79, -R64 ;  /* 0x0000004f024c7223 */ /* 0x000fc20000010840 */
[----:B------:R-:W-:Y:S01]  /*fc30*/  MUFU.EX2 R15, R15 ;  /* 0x0000000f000f7308 */ /* 0x000fe20000000800 */
[----:B------:R-:W-:-:S01]  /*fc40*/  FFMA.FTZ R74, R2, R75, -R64 ;  /* 0x0000004b024a7223 */ /* 0x000fc20000010840 */
[C-C-:B------:R-:W-:Y:S01]  /*fc50*/  FFMA.FTZ R79, R2.reuse, R57, -R64.reuse ;  /* 0x00000039024f7223 */ /* 0x140fe20000010840 */
[----:B------:R-:W-:-:S01]  /*fc60*/  FFMA.FTZ R57, R2, R61, -R64 ;  /* 0x0000003d02397223 */ /* 0x000fc20000010840 */
[C-C-:B------:R-:W-:Y:S01]  /*fc70*/  FFMA.FTZ R84, R2.reuse, R63, -R64.reuse ;  /* 0x0000003f02547223 */ /* 0x140fe20000010840 */
[----:B------:R-:W-:-:S01]  /*fc80*/  FFMA.FTZ R61, R2, R65, -R64 ;  /* 0x00000041023d7223 */ /* 0x000fc20000010840 */
[----:B------:R-:W-:Y:S01]  /*fc90*/  FADD.FTZ R63, R14, R37 ;  /* 0x000000250e3f7221 */ /* 0x000fe20000010000 */
[----:B------:R-:W-:-:S01]  /*fca0*/  FFMA.FTZ R111, R2, R119, -R64 ;  /* 0x00000077026f7223 */ /* 0x000fc20000010840 */
[----:B------:R-:W1:Y:S01]  /*fcb0*/  MUFU.EX2 R60, R60 ;  /* 0x0000003c003c7308 */ /* 0x000e620000000800 */
[----:B------:R-:W-:-:S01]  /*fcc0*/  FFMA.FTZ R66, R2, R77, -R64 ;  /* 0x0000004d02427223 */ /* 0x000fc20000010840 */
[----:B------:R-:W-:Y:S01]  /*fcd0*/  FADD.FTZ R88, R20, R63 ;  /* 0x0000003f14587221 */ /* 0x000fe20000010000 */
[----:B------:R-:W-:-:S01]  /*fce0*/  FFMA.FTZ R73, R2, R91, -R64 ;  /* 0x0000005b02497223 */ /* 0x000fc20000010840 */
[----:B------:R-:W-:Y:S01]  /*fcf0*/  FFMA.FTZ R63, R2, R45, -R64 ;  /* 0x0000002d023f7223 */ /* 0x000fe20000010840 */
[----:B------:R-:W-:-:S02]  /*fd00*/  VIADD R45, R3, 0x22840 ;  /* 0x00022840032d7836 */ /* 0x000fc40000000000 */
[C-C-:B------:R-:W-:Y:S01]  /*fd10*/  FFMA.FTZ R77, R2.reuse, R95, -R64.reuse ;  /* 0x0000005f024d7223 */ /* 0x140fe20000010840 */
[----:B------:R-:W-:-:S01]  /*fd20*/  FFMA.FTZ R70, R2, R81, -R64 ;  /* 0x0000005102467223 */ /* 0x000fc20000010840 */
[----:B------:R-:W2:Y:S01]  /*fd30*/  MUFU.EX2 R68, R68 ;  /* 0x0000004400447308 */ /* 0x000ea20000000800 */
[----:B------:R-:W-:-:S01]  /*fd40*/  FFMA.FTZ R75, R2, R99, -R64 ;  /* 0x00000063024b7223 */ /* 0x000fc20000010840 */
[----:B0-----:R-:W-:Y:S01]  /*fd50*/  PRMT R45, R122, 0x654, R45 ;  /* 0x000006547a2d7816 */ /* 0x001fe2000000002d */
[----:B------:R-:W-:-:S01]  /*fd60*/  FFMA.FTZ R82, R2, R103, -R64 ;  /* 0x0000006702527223 */ /* 0x000fc20000010840 */
[C-C-:B------:R-:W-:Y:S01]  /*fd70*/  FFMA.FTZ R78, R2.reuse, R59, -R64.reuse ;  /* 0x0000003b024e7223 */ /* 0x140fe20000010840 */
[----:B------:R-:W-:-:S01]  /*fd80*/  FFMA.FTZ R47, R2, R47, -R64 ;  /* 0x0000002f022f7223 */ /* 0x000fc20000010840 */
[----:B------:R0:W-:Y:S01]  /*fd90*/  SYNCS.ARRIVE.TRANS64.RED.A1T0 RZ, [R45+URZ], RZ ;  /* 0x000000ff2dff79a7 */ /* 0x0001e2000810043f */
[----:B------:R-:W-:-:S01]  /*fda0*/  FFMA.FTZ R59, R2, R69, -R64 ;  /* 0x00000045023b7223 */ /* 0x000fc20000010840 */
[----:B------:R-:W3:Y:S01]  /*fdb0*/  MUFU.EX2 R107, R107 ;  /* 0x0000006b006b7308 */ /* 0x000ee20000000800 */
[----:B-1----:R-:W-:-:S01]  /*fdc0*/  FADD.FTZ R65, R15, R60 ;  /* 0x0000003c0f417221 */ /* 0x002fc20000010000 */
[C-C-:B------:R-:W-:Y:S01]  /*fdd0*/  FFMA.FTZ R80, R2.reuse, R67, -R64.reuse ;  /* 0x0000004302507223 */ /* 0x140fe20000010840 */
[----:B------:R-:W-:-:S01]  /*fde0*/  FFMA.FTZ R41, R2, R41, -R64 ;  /* 0x0000002902297223 */ /* 0x000fc20000010840 */
[C-C-:B------:R-:W-:Y:S01]  /*fdf0*/  FFMA.FTZ R86, R2.reuse, R71, -R64.reuse ;  /* 0x0000004702567223 */ /* 0x140fe20000010840 */
[----:B------:R-:W-:-:S01]  /*fe00*/  FFMA.FTZ R49, R2, R49, -R64 ;  /* 0x0000003102317223 */ /* 0x000fc20000010840 */
[C-C-:B------:R-:W-:Y:S01]  /*fe10*/  FFMA.FTZ R53, R2.reuse, R53, -R64.reuse ;  /* 0x0000003502357223 */ /* 0x140fe20000010840 */
[----:B------:R-:W-:-:S01]  /*fe20*/  FFMA.FTZ R27, R2, R27, -R64 ;  /* 0x0000001b021b7223 */ /* 0x000fc20000010840 */
[----:B------:R-:W1:Y:S01]  /*fe30*/  MUFU.EX2 R21, R21 ;  /* 0x0000001500157308 */ /* 0x000e620000000800 */
[----:B--2---:R-:W-:-:S01]  /*fe40*/  FADD.FTZ R72, R68, R65 ;  /* 0x0000004144487221 */ /* 0x004fc20000010000 */
[----:B------:R-:W-:Y:S01]  /*fe50*/  FADD.FTZ R65, R83, R88 ;  /* 0x0000005853417221 */ /* 0x000fe20000010000 */
[----:B------:R-:W-:Y:S01]  /*fe60*/  F2FP.SATFINITE.E4M3.F32.PACK_AB_MERGE_C R182, R31, R50, RZ ;  /* 0x000000321fb6723e */ /* 0x000fe200048070ff */
[C-C-:B------:R-:W-:Y:S01]  /*fe70*/  FFMA.FTZ R55, R2.reuse, R55, -R64.reuse ;  /* 0x0000003702377223 */ /* 0x140fe20000010840 */
[----:B------:R-:W-:-:S01]  /*fe80*/  FFMA.FTZ R29, R2, R29, -R64 ;  /* 0x0000001d021d7223 */ /* 0x000fc20000010840 */
[----:B------:R-:W-:Y:S01]  /*fe90*/  FADD.FTZ R88, R24, R65 ;  /* 0x0000004118587221 */ /* 0x000fe20000010000 */
[----:B------:R-:W-:-:S01]  /*fea0*/  FFMA.FTZ R33, R2, R33, -R64 ;  /* 0x0000002102217223 */ /* 0x000fc20000010840 */
[----:B------:R-:W2:Y:S01]  /*feb0*/  MUFU.EX2 R62, R62 ;  /* 0x0000003e003e7308 */ /* 0x000ea20000000800 */
[----:B---3--:R-:W-:-:S01]  /*fec0*/  FADD.FTZ R72, R107, R72 ;  /* 0x000000486b487221 */ /* 0x008fc20000010000 */
[C-C-:B------:R-:W-:Y:S01]  /*fed0*/  FFMA.FTZ R121, R2.reuse, R121, -R64.reuse ;  /* 0x0000007902797223 */ /* 0x140fe20000010840 */
[----:B------:R-:W-:-:S01]  /*fee0*/  FFMA.FTZ R123, R2, R123, -R64 ;  /* 0x0000007b027b7223 */ /* 0x000fc20000010840 */
[----:B------:R-:W-:Y:S01]  /*fef0*/  F2FP.SATFINITE.E4M3.F32.PACK_AB_MERGE_C R68, R107, R68, RZ ;  /* 0x000000446b44723e */ /* 0x000fe200048070ff */
[----:B------:R-:W-:-:S01]  /*ff00*/  FFMA.FTZ R35, R2, R35, -R64 ;  /* 0x0000002302237223 */ /* 0x000fc20000010840 */
[----:B------:R-:W-:Y:S01]  /*ff10*/  FFMA.FTZ R125, R2, R125, -R64 ;  /* 0x0000007d027d7223 */ /* 0x000fe20000010840 */
[----:B------:R-:W-:Y:S01]  /*ff20*/  F2FP.SATFINITE.E4M3.F32.PACK_AB_MERGE_C R182, R117, R48, R182 ;  /* 0x0000003075b6723e */ /* 0x000fe200048070b6 */
[----:B------:R-:W3:Y:S01]  /*ff30*/  MUFU.EX2 R74, R74 ;  /* 0x0000004a004a7308 */ /* 0x000ee20000000800 */
[----:B-1----:R-:W-:-:S01]  /*ff40*/  FADD.FTZ R65, R21, R72 ;  /* 0x0000004815417221 */ /* 0x002fc20000010000 */
[----:B------:R-:W-:Y:S01]  /*ff50*/  FFMA.FTZ R72, R2, R43, -R64 ;  /* 0x0000002b02487223 */ /* 0x000fe20000010840 */
[----:B------:R-:W-:-:S01]  /*ff60*/  FADD.FTZ R43, R85, R88 ;  /* 0x00000058552b7221 */ /* 0x000fc20000010000 */
[----:B------:R-:W-:Y:S01]  /*ff70*/  F2FP.SATFINITE.E4M3.F32.PACK_AB_MERGE_C R173, R60, R15, R68 ;  /* 0x0000000f3cad723e */ /* 0x000fe20004807044 */
[----:B------:R-:W-:Y:S01]  /*ff80*/  IMAD.MOV.U32 R85, RZ, RZ, R87 ;  /* 0x000000ffff557224 */ /* 0x000fe200078e0057 */
[----:B------:R-:W-:Y:S01]  /*ff90*/  MOV R69, R87 ;  /* 0x0000005700457202 */ /* 0x000fe20000000f00 */
[----:B------:R-:W-:-:S01]  /*ffa0*/  FADD.FTZ R88, R26, R43 ;  /* 0x0000002b1a587221 */ /* 0x000fc20000010000 */
[----:B------:R-:W0:Y:S01]  /*ffb0*/  MUFU.EX2 R111, R111 ;  /* 0x0000006f006f7308 */ /* 0x000e220000000800 */
[----:B--2---:R-:W-:-:S01]  /*ffc0*/  FADD.FTZ R65, R62, R65 ;  /* 0x000000413e417221 */ /* 0x004fc20000010000 */
[----:B------:R-:W-:-:S02]  /*ffd0*/  IMAD.MOV.U32 R83, RZ, RZ, R87 ;  /* 0x000000ffff537224 */ /* 0x000fc400078e0057 */
[----:B------:R-:W-:-:S01]  /*ffe0*/  FADD.FTZ R43, R89, R88 ;  /* 0x00000058592b7221 */ /* 0x000fc20000010000 */
[----:B------:R-:W-:Y:S01]  /*fff0*/  FFMA.FTZ R88, R2, R51, -R64 ;  /* 0x0000003302587223 */ /* 0x000fe20000010840 */
[--C-:B------:R-:W-:Y:S02]  /*10000*/  IMAD.MOV.U32 R81, RZ, RZ, R87.reuse ;  /* 0x000000ffff517224 */ /* 0x100fe400078e0057 */
[----:B------:R-:W-:Y:S01]  /*10010*/  IMAD.MOV.U32 R71, RZ, RZ, R87 ;  /* 0x000000ffff477224 */ /* 0x000fe200078e0057 */
[----:B------:R-:W1:Y:S01]  /*10020*/  MUFU.EX2 R66, R66 ;  /* 0x0000004200427308 */ /* 0x000e620000000800 */
[----:B---3--:R-:W-:-:S01]  /*10030*/  FADD.FTZ R90, R74, R65 ;  /* 0x000000414a5a7221 */ /* 0x008fc20000010000 */
[--C-:B------:R-:W-:Y:S02]  /*10040*/  IMAD.MOV.U32 R68, RZ, RZ, R87.reuse ;  /* 0x000000ffff447224 */ /* 0x100fe400078e0057 */
[--C-:B------:R-:W-:Y:S02]  /*10050*/  IMAD.MOV.U32 R67, RZ, RZ, R87.reuse ;  /* 0x000000ffff437224 */ /* 0x100fe400078e0057 */
[----:B------:R-:W-:-:S02]  /*10060*/  IMAD.MOV.U32 R65, RZ, RZ, R87 ;  /* 0x000000ffff417224 */ /* 0x000fc400078e0057 */
[----:B------:R-:W2:Y:S01]  /*10070*/  MUFU.EX2 R73, R73 ;  /* 0x0000004900497308 */ /* 0x000ea20000000800 */
[----:B0-----:R-:W-:-:S01]  /*10080*/  FADD.FTZ R45, R111, R90 ;  /* 0x0000005a6f2d7221 */ /* 0x001fc20000010000 */
[----:B------:R-:W-:Y:S01]  /*10090*/  FADD.FTZ R90, R28, R43 ;  /* 0x0000002b1c5a7221 */ /* 0x000fe20000010000 */
[----:B------:R-:W-:-:S01]  /*100a0*/  FFMA.FTZ R43, R2, R25, -R64 ;  /* 0x00000019022b7223 */ /* 0x000fc20000010840 */
[----:B------:R-:W-:Y:S01]  /*100b0*/  FFMA.FTZ R64, R2, R127, -R64 ;  /* 0x0000007f02407223 */ /* 0x000fe20000010840 */
[----:B------:R-:W-:Y:S01]  /*100c0*/  F2FP.SATFINITE.E4M3.F32.PACK_AB_MERGE_C R74, R111, R74, RZ ;  /* 0x0000004a6f4a723e */ /* 0x000fe200048070ff */
[----:B------:R-:W-:Y:S01]  /*100d0*/  FADD.FTZ R25, R105, R90 ;  /* 0x0000005a69197221 */ /* 0x000fe20000010000 */
[----:B------:R-:W-:Y:S01]  /*100e0*/  IMAD.MOV.U32 R60, RZ, RZ, R87 ;  /* 0x000000ffff3c7224 */ /* 0x000fe200078e0057 */
[----:B------:R-:W0:Y:S01]  /*100f0*/  MUFU.EX2 R76, R76 ;  /* 0x0000004c004c7308 */ /* 0x000e220000000800 */
[----:B-1----:R-:W-:-:S01]  /*10100*/  FADD.FTZ R92, R66, R45 ;  /* 0x0000002d425c7221 */ /* 0x002fc20000010000 */
[----:B------:R-:W-:Y:S01]  /*10110*/  F2FP.SATFINITE.E4M3.F32.PACK_AB_MERGE_C R175, R62, R21, R74 ;  /* 0x000000153eaf723e */ /* 0x000fe2000480704a */
[----:B------:R-:W-:Y:S01]  /*10120*/  IMAD.MOV.U32 R62, RZ, RZ, R87 ;  /* 0x000000ffff3e7224 */ /* 0x000fe200078e0057 */
[----:B------:R-:W-:-:S04]  /*10130*/  MOV R74, R87 ;  /* 0x00000057004a7202 */ /* 0x000fc80000000f00 */
[----:B------:R-:W1:Y:S01]  /*10140*/  MUFU.EX2 R77, R77 ;  /* 0x0000004d004d7308 */ /* 0x000e620000000800 */
[----:B--2---:R-:W-:-:S01]  /*10150*/  FADD.FTZ R45, R73, R92 ;  /* 0x0000005c492d7221 */ /* 0x004fc20000010000 */
[----:B------:R-:W-:-:S06]  /*10160*/  FADD.FTZ R92, R30, R25 ;  /* 0x000000191e5c7221 */ /* 0x000fcc0000010000 */
[----:B------:R-:W2:Y:S01]  /*10170*/  MUFU.EX2 R70, R70 ;  /* 0x0000004600467308 */ /* 0x000ea20000000800 */
[----:B0-----:R-:W-:-:S01]  /*10180*/  FADD.FTZ R94, R76, R45 ;  /* 0x0000002d4c5e7221 */ /* 0x001fc20000010000 */
[----:B------:R-:W-:-:S04]  /*10190*/  FADD.FTZ R45, R109, R92 ;  /* 0x0000005c6d2d7221 */ /* 0x000fc80000010000 */
[----:B------:R-:W-:Y:S01]  /*101a0*/  FADD.FTZ R92, R32, R45 ;  /* 0x0000002d205c7221 */ /* 0x000fe20000010000 */
[----:B------:R-:W-:Y:S01]  /*101b0*/  IMAD.MOV.U32 R32, RZ, RZ, R87 ;  /* 0x000000ffff207224 */ /* 0x000fe200078e0057 */
[----:B------:R-:W0:Y:S01]  /*101c0*/  MUFU.EX2 R75, R75 ;  /* 0x0000004b004b7308 */ /* 0x000e220000000800 */
[----:B-1----:R-:W-:-:S01]  /*101d0*/  FADD.FTZ R51, R77, R94 ;  /* 0x0000005e4d337221 */ /* 0x002fc20000010000 */
[----:B------:R-:W-:Y:S01]  /*101e0*/  FADD.FTZ R45, R97, R92 ;  /* 0x0000005c612d7221 */ /* 0x000fe20000010000 */
[----:B------:R-:W-:Y:S01]  /*101f0*/  F2FP.SATFINITE.E4M3.F32.PACK_AB_MERGE_C R76, R77, R76, RZ ;  /* 0x0000004c4d4c723e */ /* 0x000fe200048070ff */
[----:B------:R-:W-:Y:S02]  /*10200*/  IMAD.MOV.U32 R77, RZ, RZ, R87 ;  /* 0x000000ffff4d7224 */ /* 0x000fe400078e0057 */
[----:B------:R-:W-:-:S01]  /*10210*/  FADD.FTZ R92, R36, R45 ;  /* 0x0000002d245c7221 */ /* 0x000fc20000010000 */
[----:B------:R-:W-:Y:S01]  /*10220*/  F2FP.SATFINITE.E4M3.F32.PACK_AB_MERGE_C R177, R73, R66, R76 ;  /* 0x0000004249b1723e */ /* 0x000fe2000480704c */
        /* <DEDUP_REMOVED lines=8> */
[----:B------:R-:W0:Y:S01]  /*102b0*/  MUFU.EX2 R57, R57 ;  /* 0x0000003900397308 */ /* 0x000e220000000800 */
[----:B-1----:R-:W-:-:S07]  /*102c0*/  FADD.FTZ R45, R79, R94 ;  /* 0x0000005e4f2d7221 */ /* 0x002fce0000010000 */
        /* <DEDUP_REMOVED lines=8> */
[----:B------:R-:W-:Y:S01]  /*10350*/  MOV R79, R87 ;  /* 0x00000057004f7202 */ /* 0x000fe20000000f00 */
[----:B------:R-:W-:-:S05]  /*10360*/  IMAD.MOV.U32 R70, RZ, RZ, R87 ;  /* 0x000000ffff467224 */ /* 0x000fca00078e0057 */
[----:B------:R0:W-:Y:S01]  /*10370*/  MUFU.EX2 R90, R47 ;  /* 0x0000002f005a7308 */ /* 0x0001e20000000800 */
[----:B-1----:R-:W-:-:S07]  /*10380*/  FADD.FTZ R26, R78, R45 ;  /* 0x0000002d4e1a7221 */ /* 0x002fce0000010000 */
[----:B------:R-:W1:Y:S01]  /*10390*/  MUFU.EX2 R84, R84 ;  /* 0x0000005400547308 */ /* 0x000e620000000800 */
[----:B0-----:R-:W-:-:S01]  /*103a0*/  FADD.FTZ R47, R93, R92 ;  /* 0x0000005c5d2f7221 */ /* 0x001fc20000010000 */
[----:B--2---:R-:W-:-:S03]  /*103b0*/  FADD.FTZ R45, R61, R26 ;  /* 0x0000001a3d2d7221 */ /* 0x004fc60000010000 */
[----:B------:R-:W-:Y:S01]  /*103c0*/  FADD.FTZ R92, R44, R47 ;  /* 0x0000002f2c5c7221 */ /* 0x000fe20000010000 */
[----:B------:R-:W-:Y:S02]  /*103d0*/  MOV R44, R87 ;  /* 0x00000057002c7202 */ /* 0x000fe40000000f00 */
[----:B------:R-:W0:Y:S01]  /*103e0*/  MUFU.EX2 R59, R59 ;  /* 0x0000003b003b7308 */ /* 0x000e220000000800 */
[----:B------:R-:W-:-:S04]  /*103f0*/  FADD.FTZ R47, R101, R92 ;  /* 0x0000005c652f7221 */ /* 0x000fc80000010000 */
[----:B------:R-:W-:Y:S01]  /*10400*/  FADD.FTZ R30, R46, R47 ;  /* 0x0000002f2e1e7221 */ /* 0x000fe20000010000 */
[----:B------:R-:W-:Y:S02]  /*10410*/  IMAD.MOV.U32 R46, RZ, RZ, R87 ;  /* 0x000000ffff2e7224 */ /* 0x000fe400078e0057 */
[----:B------:R-:W2:Y:S01]  /*10420*/  MUFU.EX2 R80, R80 ;  /* 0x0000005000507308 */ /* 0x000ea20000000800 */
[----:B------:R-:W-:-:S01]  /*10430*/  FADD.FTZ R113, R113, R30 ;  /* 0x0000001e71717221 */ /* 0x000fc20000010000 */
[C---:B-1----:R-:W-:Y:S01]  /*10440*/  FADD.FTZ R26, R84.reuse, R45 ;  /* 0x0000002d541a7221 */ /* 0x042fe20000010000 */
[----:B------:R-:W-:Y:S02]  /*10450*/  F2FP.SATFINITE.E4M3.F32.PACK_AB_MERGE_C R61, R84, R61, RZ ;  /* 0x0000003d543d723e */ /* 0x000fe400048070ff */
[----:B------:R-:W-:Y:S01]  /*10460*/  FADD.FTZ R30, R48, R113 ;  /* 0x00000071301e7221 */ /* 0x000fe20000010000 */
[----:B------:R-:W-:Y:S01]  /*10470*/  MOV R84, R87 ;  /* 0x0000005700547202 */ /* 0x000fe20000000f00 */
[----:B------:R-:W-:Y:S01]  /*10480*/  IMAD.MOV.U32 R48, RZ, RZ, R87 ;  /* 0x000000ffff307224 */ /* 0x000fe200078e0057 */
[----:B------:R-:W1:Y:S01]  /*10490*/  MUFU.EX2 R41, R41 ;  /* 0x0000002900297308 */ /* 0x000e620000000800 */
[----:B0-----:R-:W-:-:S01]  /*104a0*/  FADD.FTZ R45, R59, R26 ;  /* 0x0000001a3b2d7221 */ /* 0x001fc20000010000 */
[----:B------:R-:W-:Y:S01]  /*104b0*/  FADD.FTZ R47, R117, R30 ;  /* 0x0000001e752f7221 */ /* 0x000fe20000010000 */
[----:B------:R-:W-:Y:S01]  /*104c0*/  F2FP.SATFINITE.E4M3.F32.PACK_AB_MERGE_C R181, R78, R57, R61 ;  /* 0x000000394eb5723e */ /* 0x000fe2000480703d */
[----:B------:R-:W-:-:S02]  /*104d0*/  IMAD.MOV.U32 R78, RZ, RZ, R87 ;  /* 0x000000ffff4e7224 */ /* 0x000fc400078e0057 */
[----:B------:R-:W-:-:S01]  /*104e0*/  FADD.FTZ R36, R50, R47 ;  /* 0x0000002f32247221 */ /* 0x000fc20000010000 */
[----:B------:R-:W-:Y:S01]  /*104f0*/  IMAD.MOV.U32 R61, RZ, RZ, R87 ;  /* 0x000000ffff3d7224 */ /* 0x000fe200078e0057 */
[----:B------:R-:W0:Y:S01]  /*10500*/  MUFU.EX2 R86, R86 ;  /* 0x0000005600567308 */ /* 0x000e220000000800 */
[----:B--2---:R-:W-:-:S01]  /*10510*/  FADD.FTZ R30, R80, R45 ;  /* 0x0000002d501e7221 */ /* 0x004fc20000010000 */
[----:B------:R-:W-:Y:S01]  /*10520*/  FADD.FTZ R31, R31, R36 ;  /* 0x000000241f1f7221 */ /* 0x000fe20000010000 */
[--C-:B------:R-:W-:Y:S02]  /*10530*/  IMAD.MOV.U32 R57, RZ, RZ, R87.reuse ;  /* 0x000000ffff397224 */ /* 0x100fe400078e0057 */
[----:B------:R-:W-:Y:S02]  /*10540*/  IMAD.MOV.U32 R50, RZ, RZ, R87 ;  /* 0x000000ffff327224 */ /* 0x000fe400078e0057 */
[----:B------:R-:W-:-:S01]  /*10550*/  FADD.FTZ R14, R34, R31 ;  /* 0x0000001f220e7221 */ /* 0x000fc20000010000 */
[----:B------:R-:W-:Y:S01]  /*10560*/  IMAD.MOV.U32 R47, RZ, RZ, R87 ;  /* 0x000000ffff2f7224 */ /* 0x000fe200078e0057 */
[----:B------:R2:W-:Y:S01]  /*10570*/  MUFU.EX2 R3, R63 ;  /* 0x0000003f00037308 */ /* 0x0005e20000000800 */
[----:B-1----:R-:W-:-:S01]  /*10580*/  FADD.FTZ R37, R41, R30 ;  /* 0x0000001e29257221 */ /* 0x002fc20000010000 */
[----:B------:R-:W-:-:S02]  /*10590*/  IMAD.MOV.U32 R45, RZ, RZ, R87 ;  /* 0x000000ffff2d7224 */ /* 0x000fc400078e0057 */
[----:B------:R-:W-:-:S04]  /*105a0*/  IMAD.MOV.U32 R36, RZ, RZ, R87 ;  /* 0x000000ffff247224 */ /* 0x000fc800078e0057 */
[----:B------:R-:W1:Y:S01]  /*105b0*/  MUFU.EX2 R39, R151 ;  /* 0x0000009700277308 */ /* 0x000e620000000800 */
[C---:B0-----:R-:W-:Y:S01]  /*105c0*/  F2FP.SATFINITE.E4M3.F32.PACK_AB_MERGE_C R41, R86.reuse, R41, RZ ;  /* 0x000000295629723e */ /* 0x041fe200048070ff */
[----:B------:R-:W-:Y:S01]  /*105d0*/  FADD.FTZ R86, R86, R37 ;  /* 0x0000002556567221 */ /* 0x000fe20000010000 */
[----:B--2---:R-:W-:Y:S02]  /*105e0*/  IMAD.MOV.U32 R63, RZ, RZ, R87 ;  /* 0x000000ffff3f7224 */ /* 0x004fe400078e0057 */
[----:B------:R-:W-:Y:S01]  /*105f0*/  F2FP.SATFINITE.E4M3.F32.PACK_AB_MERGE_C R183, R80, R59, R41 ;  /* 0x0000003b50b7723e */ /* 0x000fe20004807029 */
[--C-:B------:R-:W-:Y:S01]  /*10600*/  IMAD.MOV.U32 R80, RZ, RZ, R87.reuse ;  /* 0x000000ffff507224 */ /* 0x100fe200078e0057 */
[----:B------:R-:W-:Y:S01]  /*10610*/  MOV R59, R87 ;  /* 0x00000057003b7202 */ /* 0x000fe20000000f00 */
[----:B------:R-:W-:Y:S01]  /*10620*/  MUFU.EX2 R72, R72 ;  /* 0x0000004800487308 */ /* 0x000fe20000000800 */
[--C-:B------:R-:W-:Y:S02]  /*10630*/  IMAD.MOV.U32 R41, RZ, RZ, R87.reuse ;  /* 0x000000ffff297224 */ /* 0x100fe400078e0057 */
[----:B------:R-:W-:-:S05]  /*10640*/  IMAD.MOV.U32 R37, RZ, RZ, R87 ;  /* 0x000000ffff257224 */ /* 0x000fca00078e0057 */
[----:B------:R-:W0:Y:S01]  /*10650*/  MUFU.EX2 R38, R38 ;  /* 0x0000002600267308 */ /* 0x000e220000000800 */
[----:B-1----:R-:W-:-:S07]  /*10660*/  FADD.FTZ R31, R39, R14 ;  /* 0x0000000e271f7221 */ /* 0x002fce0000010000 */
[----:B------:R-:W-:Y:S08]  /*10670*/  MUFU.EX2 R49, R49 ;  /* 0x0000003100317308 */ /* 0x000ff00000000800 */
[----:B------:R-:W1:Y:S01]  /*10680*/  MUFU.EX2 R129, R129 ;  /* 0x0000008100817308 */ /* 0x000e620000000800 */
[----:B0-----:R-:W-:-:S07]  /*10690*/  FADD.FTZ R28, R38, R31 ;  /* 0x0000001f261c7221 */ /* 0x001fce0000010000 */
[----:B------:R-:W0:Y:S08]  /*106a0*/  MUFU.EX2 R52, R52 ;  /* 0x0000003400347308 */ /* 0x000e300000000800 */
[----:B------:R2:W3:Y:S01]  /*106b0*/  MUFU.EX2 R25, R53 ;  /* 0x0000003500197308 */ /* 0x0004e20000000800 */
[C---:B-1----:R-:W-:Y:S01]  /*106c0*/  F2FP.SATFINITE.E4M3.F32.PACK_AB_MERGE_C R184, R129.reuse, R38, RZ ;  /* 0x0000002681b8723e */ /* 0x042fe200048070ff */
[----:B------:R-:W-:Y:S01]  /*106d0*/  FADD.FTZ R129, R129, R28 ;  /* 0x0000001c81817221 */ /* 0x000fe20000010000 */
[----:B------:R-:W-:-:S02]  /*106e0*/  IMAD.MOV.U32 R38, RZ, RZ, R87 ;  /* 0x000000ffff267224 */ /* 0x000fc400078e0057 */
[----:B------:R-:W-:Y:S02]  /*106f0*/  F2FP.SATFINITE.E4M3.F32.PACK_AB_MERGE_C R184, R39, R34, R184 ;  /* 0x0000002227b8723e */ /* 0x000fe400048070b8 */
[-C--:B------:R-:W-:Y:S01]  /*10700*/  MOV R39, R87.reuse ;  /* 0x0000005700277202 */ /* 0x080fe20000000f00 */
[----:B------:R1:W-:Y:S01]  /*10710*/  MUFU.EX2 R26, R27 ;  /* 0x0000001b001a7308 */ /* 0x0003e20000000800 */
[----:B--2---:R-:W-:Y:S01]  /*10720*/  IMAD.MOV.U32 R53, RZ, RZ, R87 ;  /* 0x000000ffff357224 */ /* 0x004fe200078e0057 */
[----:B------:R-:W-:-:S06]  /*10730*/  MOV R34, R87 ;  /* 0x0000005700227202 */ /* 0x000fcc0000000f00 */
[----:B------:R-:W2:Y:S01]  /*10740*/  MUFU.EX2 R131, R131 ;  /* 0x0000008300837308 */ /* 0x000ea20000000800 */
[----:B-1----:R-:W-:-:S01]  /*10750*/  FADD.FTZ R27, R3, R86 ;  /* 0x00000056031b7221 */ /* 0x002fc20000010000 */
[----:B------:R-:W-:-:S03]  /*10760*/  IMAD.MOV.U32 R86, RZ, RZ, R87 ;  /* 0x000000ffff567224 */ /* 0x000fc600078e0057 */
[----:B------:R-:W-:-:S03]  /*10770*/  FADD.FTZ R24, R72, R27 ;  /* 0x0000001b48187221 */ /* 0x000fc60000010000 */
[----:B------:R-:W1:Y:S01]  /*10780*/  MUFU.EX2 R88, R88 ;  /* 0x0000005800587308 */ /* 0x000e620000000800 */
[----:B------:R-:W-:-:S01]  /*10790*/  FADD.FTZ R27, R49, R24 ;  /* 0x00000018311b7221 */ /* 0x000fc20000010000 */
[----:B------:R-:W-:Y:S01]  /*107a0*/  F2FP.SATFINITE.E4M3.F32.PACK_AB_MERGE_C R49, R90, R49, RZ ;  /* 0x000000315a31723e */ /* 0x000fe200048070ff */
[----:B0-----:R-:W-:-:S02]  /*107b0*/  FADD.FTZ R24, R52, R129 ;  /* 0x0000008134187221 */ /* 0x001fc40000010000 */
[----:B------:R-:W-:Y:S01]  /*107c0*/  FADD.FTZ R90, R90, R27 ;  /* 0x0000001b5a5a7221 */ /* 0x000fe20000010000 */
[----:B------:R-:W-:Y:S01]  /*107d0*/  F2FP.SATFINITE.E4M3.F32.PACK_AB_MERGE_C R185, R72, R3, R49 ;  /* 0x0000000348b9723e */ /* 0x000fe20004807031 */
[----:B------:R-:W-:Y:S01]  /*107e0*/  IMAD.MOV.U32 R72, RZ, RZ, R87 ;  /* 0x000000ffff487224 */ /* 0x000fe200078e0057 */
[----:B------:R-:W-:Y:S01]  /*107f0*/  MUFU.EX2 R54, R54 ;  /* 0x0000003600367308 */ /* 0x000fe20000000800 */
[----:B---3--:R-:W-:-:S01]  /*10800*/  FADD.FTZ R27, R25, R90 ;  /* 0x0000005a191b7221 */ /* 0x008fc20000010000 */
[----:B--2---:R-:W-:Y:S01]  /*10810*/  FADD.FTZ R31, R131, R24 ;  /* 0x00000018831f7221 */ /* 0x004fe20000010000 */
[----:B------:R-:W-:-:S05]  /*10820*/  MOV R49, R87 ;  /* 0x0000005700317202 */ /* 0x000fca0000000f00 */
[----:B------:R-:W0:Y:S01]  /*10830*/  MUFU.EX2 R133, R133 ;  /* 0x0000008500857308 */ /* 0x000e220000000800 */
[----:B-1----:R-:W-:-:S07]  /*10840*/  FADD.FTZ R28, R88, R27 ;  /* 0x0000001b581c7221 */ /* 0x002fce0000010000 */
[----:B------:R-:W1:Y:S08]  /*10850*/  MUFU.EX2 R43, R43 ;  /* 0x0000002b002b7308 */ /* 0x000e700000000800 */
[----:B------:R2:W3:Y:S01]  /*10860*/  MUFU.EX2 R20, R55 ;  /* 0x0000003700147308 */ /* 0x0004e20000000800 */
[----:B0-----:R-:W-:Y:S01]  /*10870*/  F2FP.SATFINITE.E4M3.F32.PACK_AB_MERGE_C R30, R133, R54, RZ ;  /* 0x00000036851e723e */ /* 0x001fe200048070ff */
[----:B------:R-:W-:Y:S01]  /*10880*/  FADD.FTZ R54, R54, R31 ;  /* 0x0000001f36367221 */ /* 0x000fe20000010000 */
[----:B------:R-:W-:-:S02]  /*10890*/  IMAD.MOV.U32 R31, RZ, RZ, R87 ;  /* 0x000000ffff1f7224 */ /* 0x000fc400078e0057 */
[----:B------:R-:W-:Y:S01]  /*108a0*/  F2FP.SATFINITE.E4M3.F32.PACK_AB_MERGE_C R186, R131, R52, R30 ;  /* 0x0000003483ba723e */ /* 0x000fe2000480701e */
[----:B------:R-:W-:-:S01]  /*108b0*/  FADD.FTZ R133, R133, R54 ;  /* 0x0000003685857221 */ /* 0x000fc20000010000 */
[----:B------:R-:W-:Y:S01]  /*108c0*/  MOV R54, R87 ;  /* 0x0000005700367202 */ /* 0x000fe20000000f00 */
[----:B------:R-:W-:Y:S01]  /*108d0*/  MUFU.EX2 R58, R58 ;  /* 0x0000003a003a7308 */ /* 0x000fe20000000800 */
[----:B-1----:R-:W-:-:S01]  /*108e0*/  FADD.FTZ R27, R43, R28 ;  /* 0x0000001c2b1b7221 */ /* 0x002fc20000010000 */
[--C-:B--2---:R-:W-:Y:S02]  /*108f0*/  IMAD.MOV.U32 R55, RZ, RZ, R87.reuse ;  /* 0x000000ffff377224 */ /* 0x104fe400078e0057 */
[--C-:B------:R-:W-:Y:S02]  /*10900*/  IMAD.MOV.U32 R52, RZ, RZ, R87.reuse ;  /* 0x000000ffff347224 */ /* 0x100fe400078e0057 */
[----:B------:R-:W-:Y:S02]  /*10910*/  IMAD.MOV.U32 R30, RZ, RZ, R87 ;  /* 0x000000ffff1e7224 */ /* 0x000fe400078e0057 */
[----:B------:R-:W0:Y:S01]  /*10920*/  MUFU.EX2 R137, R137 ;  /* 0x0000008900897308 */ /* 0x000e220000000800 */
[C---:B---3--:R-:W-:Y:S01]  /*10930*/  F2FP.SATFINITE.E4M3.F32.PACK_AB_MERGE_C R43, R20.reuse, R43, RZ ;  /* 0x0000002b142b723e */ /* 0x048fe200048070ff */
[----:B------:R-:W-:-:S03]  /*10940*/  FADD.FTZ R20, R20, R27 ;  /* 0x0000001b14147221 */ /* 0x000fc60000010000 */
[----:B------:R-:W-:Y:S01]  /*10950*/  F2FP.SATFINITE.E4M3.F32.PACK_AB_MERGE_C R187, R88, R25, R43 ;  /* 0x0000001958bb723e */ /* 0x000fe2000480702b */
[--C-:B------:R-:W-:Y:S02]  /*10960*/  IMAD.MOV.U32 R43, RZ, RZ, R87.reuse ;  /* 0x000000ffff2b7224 */ /* 0x100fe400078e0057 */
[----:B------:R-:W1:Y:S01]  /*10970*/  MUFU.EX2 R56, R56 ;  /* 0x0000003800387308 */ /* 0x000e620000000800 */
[----:B------:R-:W-:-:S07]  /*10980*/  IMAD.MOV.U32 R25, RZ, RZ, R87 ;  /* 0x000000ffff197224 */ /* 0x000fce00078e0057 */
[----:B------:R-:W2:Y:S01]  /*10990*/  MUFU.EX2 R29, R29 ;  /* 0x0000001d001d7308 */ /* 0x000ea20000000800 */
[----:B0-----:R-:W-:-:S07]  /*109a0*/  F2FP.SATFINITE.E4M3.F32.PACK_AB_MERGE_C R27, R137, R58, RZ ;  /* 0x0000003a891b723e */ /* 0x001fce00048070ff */
[----:B------:R-:W0:Y:S01]  /*109b0*/  MUFU.EX2 R135, R135 ;  /* 0x0000008700877308 */ /* 0x000e220000000800 */
[----:B-1----:R-:W-:-:S07]  /*109c0*/  FADD.FTZ R28, R56, R133 ;  /* 0x00000085381c7221 */ /* 0x002fce0000010000 */
[----:B------:R-:W1:Y:S01]  /*109d0*/  MUFU.EX2 R33, R33 ;  /* 0x0000002100217308 */ /* 0x000e620000000800 */
[----:B--2---:R-:W-:-:S04]  /*109e0*/  FADD.FTZ R15, R29, R20 ;  /* 0x000000141d0f7221 */ /* 0x004fc80000010000 */
[----:B------:R-:W-:-:S03]  /*109f0*/  FADD.FTZ R20, R26, R15 ;  /* 0x0000000f1a147221 */ /* 0x000fc60000010000 */
[----:B------:R-:W2:Y:S01]  /*10a00*/  MUFU.EX2 R14, R121 ;  /* 0x00000079000e7308 */ /* 0x000ea20000000800 */
[C---:B0-----:R-:W-:Y:S01]  /*10a10*/  F2FP.SATFINITE.E4M3.F32.PACK_AB_MERGE_C R188, R135.reuse, R56, R27 ;  /* 0x0000003887bc723e */ /* 0x041fe2000480701b */
[----:B------:R-:W-:Y:S01]  /*10a20*/  FADD.FTZ R135, R135, R28 ;  /* 0x0000001c87877221 */ /* 0x000fe20000010000 */
[--C-:B------:R-:W-:Y:S02]  /*10a30*/  IMAD.MOV.U32 R56, RZ, RZ, R87.reuse ;  /* 0x000000ffff387224 */ /* 0x100fe400078e0057 */
[----:B------:R-:W-:Y:S02]  /*10a40*/  IMAD.MOV.U32 R28, RZ, RZ, R87 ;  /* 0x000000ffff1c7224 */ /* 0x000fe400078e0057 */
[----:B------:R-:W-:-:S01]  /*10a50*/  FADD.FTZ R58, R58, R135 ;  /* 0x000000873a3a7221 */ /* 0x000fc20000010000 */
[----:B------:R-:W-:Y:S01]  /*10a60*/  IMAD.MOV.U32 R27, RZ, RZ, R87 ;  /* 0x000000ffff1b7224 */ /* 0x000fe200078e0057 */
[----:B------:R-:W-:Y:S01]  /*10a70*/  MUFU.EX2 R40, R40 ;  /* 0x0000002800287308 */ /* 0x000fe20000000800 */
[----:B-1----:R-:W-:-:S01]  /*10a80*/  FADD.FTZ R15, R33, R20 ;  /* 0x00000014210f7221 */ /* 0x002fc20000010000 */
[----:B------:R-:W-:Y:S01]  /*10a90*/  FADD.FTZ R137, R137, R58 ;  /* 0x0000003a89897221 */ /* 0x000fe20000010000 */
[----:B------:R-:W-:-:S05]  /*10aa0*/  IMAD.MOV.U32 R58, RZ, RZ, R87 ;  /* 0x000000ffff3a7224 */ /* 0x000fca00078e0057 */
[----:B------:R-:W0:Y:S01]  /*10ab0*/  MUFU.EX2 R141, R141 ;  /* 0x0000008d008d7308 */ /* 0x000e220000000800 */
[C---:B--2---:R-:W-:Y:S01]  /*10ac0*/  F2FP.SATFINITE.E4M3.F32.PACK_AB_MERGE_C R33, R14.reuse, R33, RZ ;  /* 0x000000210e21723e */ /* 0x044fe200048070ff */
[----:B------:R-:W-:-:S03]  /*10ad0*/  FADD.FTZ R14, R14, R15 ;  /* 0x0000000f0e0e7221 */ /* 0x000fc60000010000 */
[----:B------:R-:W-:Y:S01]  /*10ae0*/  F2FP.SATFINITE.E4M3.F32.PACK_AB_MERGE_C R189, R26, R29, R33 ;  /* 0x0000001d1abd723e */ /* 0x000fe20004807021 */
[--C-:B------:R-:W-:Y:S01]  /*10af0*/  IMAD.MOV.U32 R33, RZ, RZ, R87.reuse ;  /* 0x000000ffff217224 */ /* 0x100fe200078e0057 */
[----:B------:R-:W-:Y:S01]  /*10b00*/  MOV R29, R87 ;  /* 0x00000057001d7202 */ /* 0x000fe20000000f00 */
[----:B------:R-:W1:Y:S01]  /*10b10*/  MUFU.EX2 R42, R42 ;  /* 0x0000002a002a7308 */ /* 0x000e620000000800 */
[----:B------:R-:W-:-:S07]  /*10b20*/  IMAD.MOV.U32 R26, RZ, RZ, R87 ;  /* 0x000000ffff1a7224 */ /* 0x000fce00078e0057 */
[----:B------:R-:W2:Y:S01]  /*10b30*/  MUFU.EX2 R123, R123 ;  /* 0x0000007b007b7308 */ /* 0x000ea20000000800 */
[----:B0-----:R-:W-:-:S07]  /*10b40*/  F2FP.SATFINITE.E4M3.F32.PACK_AB_MERGE_C R21, R141, R40, RZ ;  /* 0x000000288d15723e */ /* 0x001fce00048070ff */
[----:B------:R-:W0:Y:S01]  /*10b50*/  MUFU.EX2 R139, R139 ;  /* 0x0000008b008b7308 */ /* 0x000e220000000800 */
[----:B-1----:R-:W-:-:S07]  /*10b60*/  FADD.FTZ R20, R42, R137 ;  /* 0x000000892a147221 */ /* 0x002fce0000010000 */
[----:B------:R1:W3:Y:S01]  /*10b70*/  MUFU.EX2 R24, R35 ;  /* 0x0000002300187308 */ /* 0x0002e20000000800 */
[----:B--2---:R-:W-:-:S07]  /*10b80*/  FADD.FTZ R15, R123, R14 ;  /* 0x0000000e7b0f7221 */ /* 0x004fce0000010000 */
[----:B------:R-:W-:Y:S01]  /*10b90*/  MUFU.EX2 R125, R125 ;  /* 0x0000007d007d7308 */ /* 0x000fe20000000800 */
[C---:B0-----:R-:W-:Y:S01]  /*10ba0*/  F2FP.SATFINITE.E4M3.F32.PACK_AB_MERGE_C R190, R139.reuse, R42, R21 ;  /* 0x0000002a8bbe723e */ /* 0x041fe20004807015 */
[----:B------:R-:W-:Y:S01]  /*10bb0*/  FADD.FTZ R139, R139, R20 ;  /* 0x000000148b8b7221 */ /* 0x000fe20000010000 */
[--C-:B------:R-:W-:Y:S02]  /*10bc0*/  IMAD.MOV.U32 R42, RZ, RZ, R87.reuse ;  /* 0x000000ffff2a7224 */ /* 0x100fe400078e0057 */
[----:B-1----:R-:W-:Y:S02]  /*10bd0*/  IMAD.MOV.U32 R35, RZ, RZ, R87 ;  /* 0x000000ffff237224 */ /* 0x002fe400078e0057 */
[----:B------:R-:W-:-:S01]  /*10be0*/  FADD.FTZ R40, R40, R139 ;  /* 0x0000008b28287221 */ /* 0x000fc20000010000 */
[----:B------:R-:W0:Y:S01]  /*10bf0*/  MUFU.EX2 R64, R64 ;  /* 0x0000004000407308 */ /* 0x000e220000000800 */
[----:B---3--:R-:W-:-:S01]  /*10c00*/  FADD.FTZ R14, R24, R15 ;  /* 0x0000000f180e7221 */ /* 0x008fc20000010000 */
[----:B0-----:R-:W-:-:S03]  /*10c10*/  F2FP.SATFINITE.E4M3.F32.PACK_AB_MERGE_C R3, R64, R125, RZ ;  /* 0x0000007d4003723e */ /* 0x001fc600048070ff */
[----:B------:R-:W-:Y:S01]  /*10c20*/  FADD.FTZ R125, R125, R14 ;  /* 0x0000000e7d7d7221 */ /* 0x000fe20000010000 */
[----:B------:R-:W-:Y:S01]  /*10c30*/  F2FP.SATFINITE.E4M3.F32.PACK_AB_MERGE_C R191, R24, R123, R3 ;  /* 0x0000007b18bf723e */ /* 0x000fe20004807003 */
[----:B------:R-:W-:Y:S02]  /*10c40*/  FADD.FTZ R3, R141, R40 ;  /* 0x000000288d037221 */ /* 0x000fe40000010000 */
[----:B------:R-:W-:-:S01]  /*10c50*/  FADD.FTZ R20, R64, R125 ;  /* 0x0000007d40147221 */ /* 0x000fc20000010000 */
[-C--:B------:R-:W-:Y:S01]  /*10c60*/  MOV R64, R87.reuse ;  /* 0x0000005700407202 */ /* 0x080fe20000000f00 */
[----:B------:R-:W-:Y:S01]  /*10c70*/  IMAD.MOV.U32 R40, RZ, RZ, R87 ;  /* 0x000000ffff287224 */ /* 0x000fe200078e0057 */
[----:B------:R-:W-:Y:S01]  /*10c80*/  MOV R24, R87 ;  /* 0x0000005700187202 */ /* 0x000fe20000000f00 */
[----:B------:R-:W-:Y:S06]  /*10c90*/  @!P1 BRA `(.L_x_643) ;  /* 0x0000003000009947 */ /* 0x000fec0003800000 */
[----:B------:R-:W-:Y:S01]  /*10ca0*/  VIADD R21, R120, 0xfffffffe ;  /* 0xfffffffe78157836 */ /* 0x000fe20000000000 */
[----:B------:R-:W-:Y:S01]  /*10cb0*/  MOV R220, R197 ;  /* 0x000000c500dc7202 */ /* 0x000fe20000000f00 */
[----:B------:R-:W-:Y:S01]  /*10cc0*/  IMAD.MOV.U32 R169, RZ, RZ, R13 ;  /* 0x000000ffffa97224 */ /* 0x000fe200078e000d */
[----:B------:R-:W-:Y:S01]  /*10cd0*/  CS2R R86, SRZ ;  /* 0x0000000000567805 */ /* 0x000fe2000001ff00 */
[----:B------:R-:W-:Y:S01]  /*10ce0*/  IMAD.MOV.U32 R171, RZ, RZ, R12 ;  /* 0x000000ffffab7224 */ /* 0x000fe200078e000c */
[----:B------:R-:W-:Y:S01]  /*10cf0*/  CS2R R84, SRZ ;  /* 0x0000000000547805 */ /* 0x000fe2000001ff00 */
[----:B------:R-:W-:Y:S01]  /*10d00*/  IMAD.MOV.U32 R222, RZ, RZ, R199 ;  /* 0x000000ffffde7224 */ /* 0x000fe200078e00c7 */
        /* <DEDUP_REMOVED lines=29> */
[----:B------:R-:W-:-:S07]  /*10ee0*/  CS2R R24, SRZ ;  /* 0x0000000000187805 */ /* 0x000fce000001ff00 */
.L_x_655:
[----:B------:R-:W-:Y:S01]  /*10ef0*/  ISETP.NE.AND P1, PT, R220, 0x1, PT ;  /* 0x00000001dc00780c */ /* 0x000fe20003f25270 */
[----:B------:R-:W-:Y:S05]  /*10f00*/  YIELD ;  /* 0x0000000000007946 */ /* 0x000fea0003800000 */
[----:B------:R-:W-:Y:S02]  /*10f10*/  SEL R199, RZ, 0x1, P1 ;  /* 0x00000001ffc77807 */ /* 0x000fe40000800000 */
[----:B------:R-:W-:Y:S02]  /*10f20*/  ISETP.NE.AND P1, PT, R168, RZ, PT ;  /* 0x000000ffa800720c */ /* 0x000fe40003f25270 */
[----:B------:R-:W-:-:S11]  /*10f30*/  LOP3.LUT R199, R222, R199, RZ, 0x3c, !PT ;  /* 0x000000c7dec77212 */ /* 0x000fd600078e3cff */
[----:B------:R-:W-:Y:S05]  /*10f40*/  @P1 BRA `(.L_x_644) ;  /* 0x00000000003c1947 */ /* 0x000fea0003800000 */
[----:B------:R-:W-:Y:S05]  /*10f50*/  @!P0 BRA `(.L_x_645) ;  /* 0x0000000000048947 */ /* 0x000fea0003800000 */
[----:B------:R-:W-:Y:S01]  /*10f60*/  BPT.TRAP 0x1 ;  /* 0x000000040000795c */ /* 0x000fe20000300000 */
.L_x_645:
[----:B------:R-:W-:-:S05]  /*10f70*/  VIADD R12, R220, 0x1 ;  /* 0x00000001dc0c7836 */ /* 0x000fca0000000000 */
[----:B------:R-:W-:-:S04]  /*10f80*/  ISETP.NE.AND P2, PT, R12, 0x2, PT ;  /* 0x000000020c00780c */ /* 0x000fc80003f45270 */
[----:B------:R-:W-:Y:S02]  /*10f90*/  SEL R13, R12, RZ, P2 ;  /* 0x000000ff0c0d7207 */ /* 0x000fe40001000000 */
[----:B------:R-:W-:-:S03]  /*10fa0*/  SHF.L.U32 R12, R199, 0x1f, RZ ;  /* 0x0000001fc70c7819 */ /* 0x000fc600000006ff */
[----:B------:R-:W-:-:S04]  /*10fb0*/  IMAD R13, R13, 0x8, R18 ;  /* 0x000000080d0d7824 */ /* 0x000fc800078e0212 */
[----:B------:R0:W1:Y:S01]  /*10fc0*/  SYNCS.PHASECHK.TRANS64.TRYWAIT P2, [R13+URZ+0x22830], R12 ;  /* 0x0228300c0d0075a7 */ /* 0x000062000804017f */
[----:B------:R-:W-:Y:S05]  /*10fd0*/  @!P0 BRA `(.L_x_646) ;  /* 0x0000000000048947 */ /* 0x000fea0003800000 */
[----:B------:R-:W-:Y:S01]  /*10fe0*/  BPT.TRAP 0x1 ;  /* 0x000000040000795c */ /* 0x000fe20000300000 */
.L_x_646:
[----:B------:R-:W-:Y:S04]  /*10ff0*/  BSSY B0, `(.L_x_644) ;  /* 0x0000004000007945 */ /* 0x000fe80003800000 */
[----:B-1----:R-:W-:Y:S05]  /*11000*/  @P2 BRA `(.L_x_647) ;  /* 0x0000000000082947 */ /* 0x002fea0003800000 */
[----:B------:R-:W1:Y:S02]  /*11010*/  SYNCS.PHASECHK.TRANS64.TRYWAIT P2, [R13+URZ+0x22830], R12 ;  /* 0x0228300c0d0075a7 */ /* 0x000e64000804017f */
[----:B-1----:R-:W-:Y:S05]  /*11020*/  @!P2 BRA `(.L_x_648) ;  /* 0x000000e80030a947 */ /* 0x002fea0003800000 */
.L_x_647:
[----:B------:R-:W-:Y:S05]  /*11030*/  BSYNC B0 ;  /* 0x0000000000007941 */ /* 0x000fea0003800000 */
.L_x_644:
[----:B01----:R-:W0:Y:S01]  /*11040*/  S2R R12, SR_TID.X ;  /* 0x00000000000c7919 */ /* 0x003e220000002100 */
[----:B------:R-:W-:Y:S01]  /*11050*/  VIADD R197, R220, 0x1 ;  /* 0x00000001dcc57836 */ /* 0x000fe20000000000 */
[----:B------:R-:W-:Y:S05]  /*11060*/  WARPSYNC.ALL ;  /* 0x0000000000007948 */ /* 0x000fea0003800000 */
[C---:B------:R-:W-:Y:S01]  /*11070*/  ISETP.NE.AND P2, PT, R197.reuse, 0x2, PT ;  /* 0x00000002c500780c */ /* 0x040fe20003f45270 */
[----:B------:R-:W-:Y:S01]  /*11080*/  IMAD.MOV.U32 R15, RZ, RZ, 0x40000040 ;  /* 0x40000040ff0f7424 */ /* 0x000fe200078e00ff */
[C---:B------:R-:W-:Y:S01]  /*11090*/  R2UR UR44, R4.reuse ;  /* 0x00000000042c72ca */ /* 0x040fe200000e0000 */
[----:B------:R-:W-:Y:S01]  /*110a0*/  IMAD.MOV.U32 R13, RZ, RZ, 0x40000040 ;  /* 0x40000040ff0d7424 */ /* 0x000fe200078e00ff */
[----:B------:R-:W-:Y:S01]  /*110b0*/  SEL R197, R197, RZ, P2 ;  /* 0x000000ffc5c57207 */ /* 0x000fe20001000000 */
[----:B------:R-:W-:Y:S01]  /*110c0*/  IMAD.MOV.U32 R89, RZ, RZ, 0x40000040 ;  /* 0x40000040ff597424 */ /* 0x000fe200078e00ff */
[----:B------:R-:W-:Y:S01]  /*110d0*/  R2UR UR47, R15 ;  /* 0x000000000f2f72ca */ /* 0x000fe200000e0000 */
[----:B------:R-:W-:Y:S01]  /*110e0*/  IMAD.MOV.U32 R91, RZ, RZ, 0x40000040 ;  /* 0x40000040ff5b7424 */ /* 0x000fe200078e00ff */
[----:B------:R-:W-:Y:S01]  /*110f0*/  R2UR UR45, R5 ;  /* 0x00000000052d72ca */ /* 0x000fe200000e0000 */
[----:B------:R-:W-:Y:S01]  /*11100*/  IMAD R14, R197, 0x500, R0 ;  /* 0x00000500c50e7824 */ /* 0x000fe200078e0200 */
[----:B------:R-:W-:Y:S01]  /*11110*/  R2UR UR51, R13 ;  /* 0x000000000d3372ca */ /* 0x000fe200000e0000 */
[----:B------:R-:W-:Y:S01]  /*11120*/  IMAD.MOV.U32 R95, RZ, RZ, 0x40000040 ;  /* 0x40000040ff5f7424 */ /* 0x000fe200078e00ff */
[----:B------:R-:W-:Y:S01]  /*11130*/  R2UR UR48, R4 ;  /* 0x00000000043072ca */ /* 0x000fe200000e0000 */
[C---:B------:R-:W-:Y:S01]  /*11140*/  VIADD R88, R14.reuse, 0x200 ;  /* 0x000002000e587836 */ /* 0x040fe20000000000 */
[C---:B------:R-:W-:Y:S01]  /*11150*/  R2UR UR46, R14.reuse ;  /* 0x000000000e2e72ca */ /* 0x040fe200000e0000 */
[C---:B------:R-:W-:Y:S01]  /*11160*/  VIADD R90, R14.reuse, 0x300 ;  /* 0x000003000e5a7836 */ /* 0x040fe20000000000 */
[----:B------:R-:W-:Y:S01]  /*11170*/  R2UR UR49, R5 ;  /* 0x00000000053172ca */ /* 0x000fe200000e0000 */
[----:B------:R-:W-:Y:S01]  /*11180*/  VIADD R94, R14, 0x4 ;  /* 0x000000040e5e7836 */ /* 0x000fe20000000000 */
[----:B------:R-:W-:Y:S01]  /*11190*/  R2UR UR54, R88 ;  /* 0x00000000583672ca */ /* 0x000fe200000e0000 */
[----:B------:R-:W-:Y:S01]  /*111a0*/  VIADD R88, R14, 0x2 ;  /* 0x000000020e587836 */ /* 0x000fe20000000000 */
[----:B------:R-:W-:Y:S01]  /*111b0*/  R2UR UR55, R89 ;  /* 0x00000000593772ca */ /* 0x000fe200000e0000 */
[----:B------:R-:W-:Y:S01]  /*111c0*/  IMAD.MOV.U32 R15, RZ, RZ, 0x40000040 ;  /* 0x40000040ff0f7424 */ /* 0x000fe200078e00ff */
[----:B------:R-:W-:-:S02]  /*111d0*/  R2UR UR52, R4 ;  /* 0x00000000043472ca */ /* 0x000fc400000e0000 */
[----:B------:R-:W-:Y:S02]  /*111e0*/  R2UR UR53, R5 ;  /* 0x00000000053572ca */ /* 0x000fe400000e0000 */
[----:B0-----:R-:W-:Y:S02]  /*111f0*/  SHF.R.U32.HI R12, RZ, 0x7, R12 ;  /* 0x00000007ff0c7819 */ /* 0x001fe4000001160c */
[C---:B------:R-:W-:Y:S02]  /*11200*/  R2UR UR7, R13.reuse ;  /* 0x000000000d0772ca */ /* 0x040fe400000e0000 */
[----:B------:R-:W-:Y:S01]  /*11210*/  R2UR UR11, R13 ;  /* 0x000000000d0b72ca */ /* 0x000fe200000e0000 */
[----:B------:R-:W-:Y:S01]  /*11220*/  VIADD R92, R12, 0x8 ;  /* 0x000000080c5c7836 */ /* 0x000fe20000000000 */
[----:B------:R-:W-:Y:S02]  /*11230*/  IADD3 R12, R14, 0x100, RZ ;  /* 0x000001000e0c7810 */ /* 0x000fe40007ffe0ff */
[----:B------:R-:W-:-:S02]  /*11240*/  R2UR UR8, R90 ;  /* 0x000000005a0872ca */ /* 0x000fc400000e0000 */
[----:B------:R0:W-:Y:S01]  /*11250*/  BAR.SYNC.DEFER_BLOCKING R92, 0x100 ;  /* 0x0004005c0000751d */ /* 0x0001e20000010000 */
[----:B------:R-:W-:Y:S02]  /*11260*/  R2UR UR50, R12 ;  /* 0x000000000c3272ca */ /* 0x000fe400000e0000 */
[C---:B------:R-:W-:Y:S02]  /*11270*/  IADD3 R12, R14.reuse, 0x400, RZ ;  /* 0x000004000e0c7810 */ /* 0x040fe40007ffe0ff */
[----:B------:R-:W-:Y:S02]  /*11280*/  IADD3 R90, R14, 0x202, RZ ;  /* 0x000002020e5a7810 */ /* 0x000fe40007ffe0ff */
[----:B------:R-:W-:Y:S01]  /*11290*/  R2UR UR10, R12 ;  /* 0x000000000c0a72ca */ /* 0x000fe200000e0000 */
[C---:B------:R-:W-:Y:S01]  /*112a0*/  VIADD R12, R14.reuse, 0x102 ;  /* 0x000001020e0c7836 */ /* 0x040fe20000000000 */
[----:B------:R-:W-:Y:S01]  /*112b0*/  MOV R223, UR7 ;  /* 0x0000000700df7c02 */ /* 0x000fe20008000f00 */
[----:B------:R-:W-:Y:S01]  /*112c0*/  UMOV UR7, UR11 ;  /* 0x0000000b00077c82 */ /* 0x000fe20008000000 */
[C---:B------:R-:W-:Y:S01]  /*112d0*/  R2UR UR11, R91.reuse ;  /* 0x000000005b0b72ca */ /* 0x040fe200000e0000 */
[----:B0-----:R-:W-:Y:S01]  /*112e0*/  VIADD R92, R14, 0x402 ;  /* 0x000004020e5c7836 */ /* 0x001fe20000000000 */
[----:B------:R-:W-:Y:S01]  /*112f0*/  R2UR UR6, R12 ;  /* 0x000000000c0672ca */ /* 0x000fe200000e0000 */
[----:B------:R-:W-:Y:S01]  /*11300*/  VIADD R12, R14, 0x104 ;  /* 0x000001040e0c7836 */ /* 0x000fe20000000000 */
[----:B------:R-:W-:-:S02]  /*11310*/  R2UR UR9, R91 ;  /* 0x000000005b0972ca */ /* 0x000fc400000e0000 */
[----:B------:R-:W-:Y:S01]  /*11320*/  R2UR UR4, R88 ;  /* 0x00000000580472ca */ /* 0x000fe200000e0000 */
[----:B------:R-:W-:Y:S01]  /*11330*/  VIADD R88, R14, 0x302 ;  /* 0x000003020e587836 */ /* 0x000fe20000000000 */
[----:B------:R-:W-:Y:S02]  /*11340*/  R2UR UR22, R94 ;  /* 0x000000005e1672ca */ /* 0x000fe400000e0000 */
[----:B------:R-:W-:Y:S02]  /*11350*/  R2UR UR23, R95 ;  /* 0x000000005f1772ca */ /* 0x000fe400000e0000 */
[----:B------:R-:W-:Y:S01]  /*11360*/  R2UR UR5, R89 ;  /* 0x00000000590572ca */ /* 0x000fe200000e0000 */
[----:B------:R-:W-:Y:S01]  /*11370*/  WARPGROUP.ARRIVE ;  /* 0x00000000000079c5 */ /* 0x000fe20000000000 */
[----:B------:R-:W-:Y:S01]  /*11380*/  R2UR UR14, R88 ;  /* 0x00000000580e72ca */ /* 0x000fe200000e0000 */
[----:B------:R-:W-:Y:S01]  /*11390*/  VIADD R88, R14, 0x204 ;  /* 0x000002040e587836 */ /* 0x000fe20000000000 */
[----:B------:R-:W-:Y:S01]  /*113a0*/  MOV R224, UR6 ;  /* 0x0000000600e07c02 */ /* 0x000fe20008000f00 */
[----:B------:R-:W-:Y:S01]  /*113b0*/  UMOV UR6, UR10 ;  /* 0x0000000a00067c82 */ /* 0x000fe20008000000 */
[----:B------:R-:W-:Y:S01]  /*113c0*/  R2UR UR10, R90 ;  /* 0x000000005a0a72ca */ /* 0x000fe200000e0000 */
[----:B------:R-:W-:Y:S01]  /*113d0*/  QGMMA.64x32x32.F32.E4M3.E4M3 R152, gdesc[UR44], RZ, !UPT, gsb0 ;  /* 0x006000002c9879f3 */ /* 0x000fe2000c0008ff */
[----:B------:R-:W-:Y:S01]  /*113e0*/  MOV R90, UR11 ;  /* 0x0000000b005a7c02 */ /* 0x000fe20008000f00 */
[----:B------:R-:W-:Y:S01]  /*113f0*/  UMOV UR11, UR9 ;  /* 0x00000009000b7c82 */ /* 0x000fe20008000000 */
[----:B------:R-:W-:-:S02]  /*11400*/  R2UR UR9, R5 ;  /* 0x00000000050972ca */ /* 0x000fc400000e0000 */
[----:B------:R-:W-:Y:S01]  /*11410*/  R2UR UR30, R88 ;  /* 0x00000000581e72ca */ /* 0x000fe200000e0000 */
[----:B------:R-:W-:Y:S01]  /*11420*/  VIADD R88, R14, 0x404 ;  /* 0x000004040e587836 */ /* 0x000fe20000000000 */
[----:B------:R-:W-:Y:S01]  /*11430*/  MOV R225, UR23 ;  /* 0x0000001700e17c02 */ /* 0x000fe20008000f00 */
[----:B------:R-:W-:Y:S01]  /*11440*/  UMOV UR23, UR5 ;  /* 0x0000000500177c82 */ /* 0x000fe20008000000 */
[----:B------:R-:W-:Y:S01]  /*11450*/  MOV R226, UR22 ;  /* 0x0000001600e27c02 */ /* 0x000fe20008000f00 */
[----:B------:R-:W-:Y:S01]  /*11460*/  UMOV UR22, UR4 ;  /* 0x0000000400167c82 */ /* 0x000fe20008000000 */
[----:B------:R-:W-:Y:S02]  /*11470*/  R2UR UR15, R89 ;  /* 0x00000000590f72ca */ /* 0x000fe400000e0000 */
[----:B------:R-:W-:Y:S01]  /*11480*/  MOV R91, UR10 ;  /* 0x0000000a005b7c02 */ /* 0x000fe20008000f00 */
[----:B------:R-:W-:Y:S01]  /*11490*/  UMOV UR10, UR8 ;  /* 0x00000008000a7c82 */ /* 0x000fe20008000000 */
[----:B------:R-:W-:-:S02]  /*114a0*/  R2UR UR8, R4 ;  /* 0x00000000040872ca */ /* 0x000fc400000e0000 */
[----:B------:R-:W-:Y:S02]  /*114b0*/  R2UR UR18, R92 ;  /* 0x000000005c1272ca */ /* 0x000fe400000e0000 */
[C---:B------:R-:W-:Y:S02]  /*114c0*/  R2UR UR31, R89.reuse ;  /* 0x00000000591f72ca */ /* 0x040fe400000e0000 */
[----:B------:R-:W-:Y:S01]  /*114d0*/  R2UR UR38, R88 ;  /* 0x00000000582672ca */ /* 0x000fe200000e0000 */
[----:B------:R-:W-:Y:S01]  /*114e0*/  VIADD R88, R14, 0x206 ;  /* 0x000002060e587836 */ /* 0x000fe20000000000 */
[----:B------:R-:W-:Y:S02]  /*114f0*/  R2UR UR39, R89 ;  /* 0x00000000592772ca */ /* 0x000fe400000e0000 */
[----:B------:R-:W-:Y:S02]  /*11500*/  R2UR UR4, R4 ;  /* 0x00000000040472ca */ /* 0x000fe400000e0000 */
[----:B------:R-:W-:-:S02]  /*11510*/  R2UR UR5, R5 ;  /* 0x00000000050572ca */ /* 0x000fc400000e0000 */
[----:B------:R-:W-:Y:S02]  /*11520*/  MOV R93, 0x40000040 ;  /* 0x40000040005d7802 */ /* 0x000fe40000000f00 */
[----:B------:R-:W-:Y:S02]  /*11530*/  IADD3 R92, R14, 0x6, RZ ;  /* 0x000000060e5c7810 */ /* 0x000fe40007ffe0ff */
[----:B------:R-:W-:Y:S02]  /*11540*/  MOV R89, 0x40000040 ;  /* 0x4000004000597802 */ /* 0x000fe40000000f00 */
[C---:B------:R-:W-:Y:S02]  /*11550*/  R2UR UR19, R93.reuse ;  /* 0x000000005d1372ca */ /* 0x040fe400000e0000 */
[----:B------:R-:W-:Y:S02]  /*11560*/  R2UR UR42, R92 ;  /* 0x000000005c2a72ca */ /* 0x000fe400000e0000 */
[----:B------:R-:W-:-:S02]  /*11570*/  R2UR UR43, R93 ;  /* 0x000000005d2b72ca */ /* 0x000fc400000e0000 */
[C---:B------:R-:W-:Y:S02]  /*11580*/  R2UR UR20, R10.reuse ;  /* 0x000000000a1472ca */ /* 0x040fe400000e0000 */
[C---:B------:R-:W-:Y:S02]  /*11590*/  R2UR UR21, R11.reuse ;  /* 0x000000000b1572ca */ /* 0x040fe400000e0000 */
[C---:B------:R-:W-:Y:S02]  /*115a0*/  R2UR UR12, R10.reuse ;  /* 0x000000000a0c72ca */ /* 0x040fe400000e0000 */
[C---:B------:R-:W-:Y:S02]  /*115b0*/  R2UR UR13, R11.reuse ;  /* 0x000000000b0d72ca */ /* 0x040fe400000e0000 */
[----:B------:R-:W-:Y:S02]  /*115c0*/  R2UR UR16, R10 ;  /* 0x000000000a1072ca */ /* 0x000fe400000e0000 */
[----:B------:R-:W-:-:S02]  /*115d0*/  R2UR UR17, R11 ;  /* 0x000000000b1172ca */ /* 0x000fc400000e0000 */
[----:B------:R-:W-:Y:S01]  /*115e0*/  R2UR UR26, R12 ;  /* 0x000000000c1a72ca */ /* 0x000fe200000e0000 */
[----:B------:R-:W-:Y:S01]  /*115f0*/  VIADD R12, R14, 0x304 ;  /* 0x000003040e0c7836 */ /* 0x000fe20000000000 */
[----:B------:R-:W-:Y:S02]  /*11600*/  R2UR UR27, R13 ;  /* 0x000000000d1b72ca */ /* 0x000fe400000e0000 */
[C---:B------:R-:W-:Y:S02]  /*11610*/  R2UR UR24, R8.reuse ;  /* 0x00000000081872ca */ /* 0x040fe400000e0000 */
[----:B------:R-:W-:Y:S01]  /*11620*/  R2UR UR25, R9 ;  /* 0x00000000091972ca */ /* 0x000fe200000e0000 */
[----:B------:R-:W-:Y:S02]  /*11630*/  WARPGROUP.DEPBAR.LE gsb0, 0x0 ;  /* 0x00008000000079c5 */ /* 0x000fe40000010000 */
[----:B------:R-:W-:Y:S01]  /*11640*/  WARPGROUP.ARRIVE ;  /* 0x00000000000079c5 */ /* 0x000fe20000000000 */
[----:B------:R-:W-:-:S02]  /*11650*/  R2UR UR28, R8 ;  /* 0x00000000081c72ca */ /* 0x000fc400000e0000 */
[----:B------:R-:W-:Y:S02]  /*11660*/  R2UR UR29, R9 ;  /* 0x00000000091d72ca */ /* 0x000fe400000e0000 */
[----:B------:R-:W-:Y:S01]  /*11670*/  R2UR UR34, R12 ;  /* 0x000000000c2272ca */ /* 0x000fe200000e0000 */
[----:B------:R-:W-:Y:S01]  /*11680*/  QGMMA.64x32x32.F32.E4M3.E4M3 R136, gdesc[UR48], RZ, !UPT, gsb0 ;  /* 0x00600000308879f3 */ /* 0x000fe2000c0008ff */
[----:B------:R-:W-:Y:S01]  /*11690*/  R2UR UR50, R88 ;  /* 0x00000000583272ca */ /* 0x000fe200000e0000 */
[----:B------:R-:W-:Y:S01]  /*116a0*/  VIADD R12, R14, 0x106 ;  /* 0x000001060e0c7836 */ /* 0x000fe20000000000 */
[----:B------:R-:W-:Y:S02]  /*116b0*/  R2UR UR51, R89 ;  /* 0x00000000593372ca */ /* 0x000fe400000e0000 */
[----:B------:R-:W-:Y:S02]  /*116c0*/  R2UR UR35, R13 ;  /* 0x000000000d2372ca */ /* 0x000fe400000e0000 */
[----:B------:R-:W-:-:S02]  /*116d0*/  R2UR UR32, R8 ;  /* 0x00000000082072ca */ /* 0x000fc400000e0000 */
[C---:B------:R-:W-:Y:S02]  /*116e0*/  R2UR UR33, R9.reuse ;  /* 0x00000000092172ca */ /* 0x040fe400000e0000 */
[----:B------:R-:W-:Y:S02]  /*116f0*/  R2UR UR36, R8 ;  /* 0x00000000082472ca */ /* 0x000fe400000e0000 */
[----:B------:R-:W-:Y:S02]  /*11700*/  R2UR UR37, R9 ;  /* 0x00000000092572ca */ /* 0x000fe400000e0000 */
[----:B------:R-:W-:Y:S02]  /*11710*/  R2UR UR40, R6 ;  /* 0x00000000062872ca */ /* 0x000fe400000e0000 */
[----:B------:R-:W-:Y:S02]  /*11720*/  R2UR UR41, R7 ;  /* 0x00000000072972ca */ /* 0x000fe400000e0000 */
[----:B------:R-:W-:Y:S01]  /*11730*/  R2UR UR46, R12 ;  /* 0x000000000c2e72ca */ /* 0x000fe200000e0000 */
[----:B------:R-:W-:Y:S01]  /*11740*/  VIADD R12, R14, 0x306 ;  /* 0x000003060e0c7836 */ /* 0x000fe20000000000 */
[----:B------:R-:W-:Y:S01]  /*11750*/  R2UR UR47, R13 ;  /* 0x000000000d2f72ca */ /* 0x000fe200000e0000 */
[----:B------:R-:W-:Y:S01]  /*11760*/  IMAD.MOV.U32 R13, RZ, RZ, 0x40000040 ;  /* 0x40000040ff0d7424 */ /* 0x000fe200078e00ff */
[----:B------:R-:W-:Y:S01]  /*11770*/  R2UR UR44, R6 ;  /* 0x00000000062c72ca */ /* 0x000fe200000e0000 */
[----:B------:R-:W-:Y:S01]  /*11780*/  VIADD R14, R14, 0x406 ;  /* 0x000004060e0e7836 */ /* 0x000fe20000000000 */
[----:B------:R-:W-:-:S02]  /*11790*/  R2UR UR45, R7 ;  /* 0x00000000072d72ca */ /* 0x000fc400000e0000 */
[----:B------:R-:W-:Y:S02]  /*117a0*/  R2UR UR48, R6 ;  /* 0x00000000063072ca */ /* 0x000fe400000e0000 */
[----:B------:R-:W-:Y:S02]  /*117b0*/  R2UR UR49, R7 ;  /* 0x00000000073172ca */ /* 0x000fe400000e0000 */
[----:B------:R-:W-:Y:S02]  /*117c0*/  R2UR UR58, R14 ;  /* 0x000000000e3a72ca */ /* 0x000fe400000e0000 */
[----:B------:R-:W-:Y:S02]  /*117d0*/  R2UR UR59, R15 ;  /* 0x000000000f3b72ca */ /* 0x000fe400000e0000 */
[----:B------:R-:W-:Y:S02]  /*117e0*/  R2UR UR56, R6 ;  /* 0x00000000063872ca */ /* 0x000fe400000e0000 */
[----:B------:R-:W-:Y:S01]  /*117f0*/  R2UR UR57, R7 ;  /* 0x00000000073972ca */ /* 0x000fe200000e0000 */
[----:B------:R-:W-:-:S02]  /*11800*/  WARPGROUP.DEPBAR.LE gsb0, 0x0 ;  /* 0x00008000000079c5 */ /* 0x000fc40000010000 */
[----:B------:R-:W-:-:S06]  /*11810*/  WARPGROUP.ARRIVE ;  /* 0x00000000000079c5 */ /* 0x000fcc0000000000 */
[----:B------:R-:W-:Y:S01]  /*11820*/  QGMMA.64x32x32.F32.E4M3.E4M3 R120, gdesc[UR52], RZ, !UPT, gsb0 ;  /* 0x00600000347879f3 */ /* 0x000fe2000c0008ff */
[----:B------:R-:W-:Y:S02]  /*11830*/  R2UR UR54, R12 ;  /* 0x000000000c3672ca */ /* 0x000fe400000e0000 */
[----:B------:R-:W-:Y:S02]  /*11840*/  R2UR UR55, R13 ;  /* 0x000000000d3772ca */ /* 0x000fe400000e0000 */
[----:B------:R-:W-:Y:S02]  /*11850*/  R2UR UR52, R6 ;  /* 0x00000000063472ca */ /* 0x000fe400000e0000 */
[----:B------:R-:W-:Y:S01]  /*11860*/  R2UR UR53, R7 ;  /* 0x00000000073572ca */ /* 0x000fe200000e0000 */
[----:B------:R-:W-:Y:S02]  /*11870*/  WARPGROUP.DEPBAR.LE gsb0, 0x0 ;  /* 0x00008000000079c5 */ /* 0x000fe40000010000 */
        /* <DEDUP_REMOVED lines=63> */
[----:B------:R-:W-:Y:S05]  /*11c70*/  @P1 BRA `(.L_x_649) ;  /* 0x0000000000281947 */ /* 0x000fea0003800000 */
[----:B------:R-:W-:Y:S05]  /*11c80*/  @!P0 BRA `(.L_x_650) ;  /* 0x0000000000048947 */ /* 0x000fea0003800000 */
[----:B------:R-:W-:Y:S01]  /*11c90*/  BPT.TRAP 0x1 ;  /* 0x000000040000795c */ /* 0x000fe20000300000 */
.L_x_650:
[----:B------:R-:W-:Y:S01]  /*11ca0*/  SHF.L.U32 R12, R222, 0x1f, RZ ;  /* 0x0000001fde0c7819 */ /* 0x000fe200000006ff */
[----:B------:R-:W-:-:S04]  /*11cb0*/  IMAD R13, R220, 0x8, R18 ;  /* 0x00000008dc0d7824 */ /* 0x000fc800078e0212 */
[----:B------:R0:W1:Y:S01]  /*11cc0*/  SYNCS.PHASECHK.TRANS64.TRYWAIT P1, [R13+URZ+0x22850], R12 ;  /* 0x0228500c0d0075a7 */ /* 0x000062000802017f */
[----:B------:R-:W-:Y:S05]  /*11cd0*/  @!P0 BRA `(.L_x_651) ;  /* 0x0000000000048947 */ /* 0x000fea0003800000 */
[----:B------:R-:W-:Y:S01]  /*11ce0*/  BPT.TRAP 0x1 ;  /* 0x000000040000795c */ /* 0x000fe20000300000 */
.L_x_651:
[----:B-1----:R-:W-:Y:S05]  /*11cf0*/  @P1 BRA `(.L_x_649) ;  /* 0x0000000000081947 */ /* 0x002fea0003800000 */
[----:B------:R-:W1:Y:S02]  /*11d00*/  SYNCS.PHASECHK.TRANS64.TRYWAIT P1, [R13+URZ+0x22850], R12 ;  /* 0x0228500c0d0075a7 */ /* 0x000e64000802017f */
[----:B-1----:R-:W-:Y:S05]  /*11d10*/  @!P1 BRA `(.L_x_652) ;  /* 0x000000dc00089947 */ /* 0x002fea0003800000 */
.L_x_649:
[----:B01----:R-:W-:Y:S01]  /*11d20*/  VIADD R12, R18, 0x400 ;  /* 0x00000400120c7836 */ /* 0x003fe20000000000 */
[----:B------:R-:W-:Y:S01]  /*11d30*/  MOV R13, 0xc0000010 ;  /* 0xc0000010000d7802 */ /* 0x000fe20000000f00 */
[----:B------:R-:W-:Y:S05]  /*11d40*/  WARPSYNC.ALL ;  /* 0x0000000000007948 */ /* 0x000fea0003800000 */
[----:B------:R-:W-:Y:S01]  /*11d50*/  SHF.R.U32.HI R12, RZ, 0x4, R12 ;  /* 0x00000004ff0c7819 */ /* 0x000fe2000001160c */
[----:B------:R-:W-:Y:S01]  /*11d60*/  WARPGROUP.ARRIVE ;  /* 0x00000000000079c5 */ /* 0x000fe20000000000 */
[----:B------:R-:W-:Y:S01]  /*11d70*/  R2UR UR7, R13 ;  /* 0x000000000d0772ca */ /* 0x000fe200000e0000 */
[----:B------:R-:W-:Y:S01]  /*11d80*/  IMAD.MOV.U32 R15, RZ, RZ, -0x3ffffff0 ;  /* 0xc0000010ff0f7424 */ /* 0x000fe200078e00ff */
[----:B------:R-:W-:Y:S01]  /*11d90*/  LOP3.LUT R12, R12, 0x3fff, RZ, 0xc0, !PT ;  /* 0x00003fff0c0c7812 */ /* 0x000fe200078ec0ff */
[----:B------:R-:W-:-:S02]  /*11da0*/  IMAD.MOV.U32 R13, RZ, RZ, -0x3ffffff0 ;  /* 0xc0000010ff0d7424 */ /* 0x000fc400078e00ff */
[----:B------:R-:W0:Y:S01]  /*11db0*/  S2R R222, SR_TID.X ;  /* 0x0000000000de7919 */ /* 0x000e220000002100 */
[----:B------:R-:W-:-:S05]  /*11dc0*/  LOP3.LUT R12, R12, 0x10000, RZ, 0xfc, !PT ;  /* 0x000100000c0c7812 */ /* 0x000fca00078efcff */
[----:B------:R-:W-:-:S04]  /*11dd0*/  IMAD R12, R220, 0x500, R12 ;  /* 0x00000500dc0c7824 */ /* 0x000fc800078e020c */
[C---:B------:R-:W-:Y:S01]  /*11de0*/  VIADD R14, R12.reuse, 0x100 ;  /* 0x000001000c0e7836 */ /* 0x040fe20000000000 */
[----:B------:R-:W-:-:S13]  /*11df0*/  R2UR UR6, R12 ;  /* 0x000000000c0672ca */ /* 0x000fda00000e0000 */
[----:B------:R-:W-:Y:S01]  /*11e00*/  QGMMA.64x128x32.F32.E4M3.E4M3 R24, R172, gdesc[UR4], R24, gsb0 ;  /* 0x01e00004ac187df3 */ /* 0x000fe20008000818 */
[----:B------:R-:W-:Y:S01]  /*11e10*/  R2UR UR6, R14 ;  /* 0x000000000e0672ca */ /* 0x000fe200000e0000 */
[----:B------:R-:W-:Y:S01]  /*11e20*/  VIADD R14, R12, 0x200 ;  /* 0x000002000c0e7836 */ /* 0x000fe20000000000 */
[----:B------:R-:W-:Y:S01]  /*11e30*/  R2UR UR7, R15 ;  /* 0x000000000f0772ca */ /* 0x000fe200000e0000 */
[----:B------:R-:W-:Y:S01]  /*11e40*/  IMAD.MOV.U32 R15, RZ, RZ, -0x3ffffff0 ;  /* 0xc0000010ff0f7424 */ /* 0x000fe200078e00ff */
[----:B0-----:R-:W-:Y:S01]  /*11e50*/  SHF.R.U32.HI R222, RZ, 0x7, R222 ;  /* 0x00000007ffde7819 */ /* 0x001fe200000116de */
[----:B------:R-:W-:Y:S02]  /*11e60*/  WARPGROUP.DEPBAR.LE gsb0, 0x0 ;  /* 0x00008000000079c5 */ /* 0x000fe40000010000 */
[----:B------:R-:W-:-:S08]  /*11e70*/  WARPGROUP.ARRIVE ;  /* 0x00000000000079c5 */ /* 0x000fd00000000000 */
[----:B------:R-:W-:Y:S01]  /*11e80*/  QGMMA.64x128x32.F32.E4M3.E4M3 R24, R176, gdesc[UR4], R24, gsb0 ;  /* 0x01e00004b0187df3 */ /* 0x000fe20008000818 */
[----:B------:R-:W-:Y:S02]  /*11e90*/  R2UR UR6, R14 ;  /* 0x000000000e0672ca */ /* 0x000fe400000e0000 */
[----:B------:R-:W-:Y:S01]  /*11ea0*/  R2UR UR7, R15 ;  /* 0x000000000f0772ca */ /* 0x000fe200000e0000 */
[----:B------:R-:W-:Y:S01]  /*11eb0*/  IMAD.MOV.U32 R15, RZ, RZ, -0x3ffffff0 ;  /* 0xc0000010ff0f7424 */ /* 0x000fe200078e00ff */
[C---:B------:R-:W-:Y:S01]  /*11ec0*/  IADD3 R14, R12.reuse, 0x300, RZ ;  /* 0x000003000c0e7810 */ /* 0x040fe20007ffe0ff */
[----:B------:R-:W-:Y:S01]  /*11ed0*/  VIADD R12, R12, 0x400 ;  /* 0x000004000c0c7836 */ /* 0x000fe20000000000 */
[----:B------:R-:W-:Y:S02]  /*11ee0*/  WARPGROUP.DEPBAR.LE gsb0, 0x0 ;  /* 0x00008000000079c5 */ /* 0x000fe40000010000 */
[----:B------:R-:W-:-:S07]  /*11ef0*/  WARPGROUP.ARRIVE ;  /* 0x00000000000079c5 */ /* 0x000fce0000000000 */
[----:B------:R-:W-:Y:S01]  /*11f00*/  QGMMA.64x128x32.F32.E4M3.E4M3 R24, R180, gdesc[UR4], R24, gsb0 ;  /* 0x01e00004b4187df3 */ /* 0x000fe20008000818 */
[----:B------:R-:W-:Y:S02]  /*11f10*/  R2UR UR6, R14 ;  /* 0x000000000e0672ca */ /* 0x000fe400000e0000 */
[----:B------:R-:W-:Y:S01]  /*11f20*/  R2UR UR7, R15 ;  /* 0x000000000f0772ca */ /* 0x000fe200000e0000 */
[----:B------:R-:W-:Y:S02]  /*11f30*/  WARPGROUP.DEPBAR.LE gsb0, 0x0 ;  /* 0x00008000000079c5 */ /* 0x000fe40000010000 */
[----:B------:R-:W-:-:S10]  /*11f40*/  WARPGROUP.ARRIVE ;  /* 0x00000000000079c5 */ /* 0x000fd40000000000 */
[----:B------:R-:W-:Y:S01]  /*11f50*/  QGMMA.64x128x32.F32.E4M3.E4M3 R24, R184, gdesc[UR4], R24, gsb0 ;  /* 0x01e00004b8187df3 */ /* 0x000fe20008000818 */
[----:B------:R-:W-:Y:S02]  /*11f60*/  R2UR UR6, R12 ;  /* 0x000000000c0672ca */ /* 0x000fe400000e0000 */
[----:B------:R-:W-:Y:S02]  /*11f70*/  R2UR UR7, R13 ;  /* 0x000000000d0772ca */ /* 0x000fe400000e0000 */
[----:B------:R-:W-:Y:S01]  /*11f80*/  IADD3 R12, -R222, 0xb, RZ ;  /* 0x0000000bde0c7810 */ /* 0x000fe20007ffe1ff */
[----:B------:R-:W-:Y:S02]  /*11f90*/  WARPGROUP.DEPBAR.LE gsb0, 0x0 ;  /* 0x00008000000079c5 */ /* 0x000fe40000010000 */
[----:B------:R-:W-:-:S08]  /*11fa0*/  WARPGROUP.ARRIVE ;  /* 0x00000000000079c5 */ /* 0x000fd00000000000 */
[----:B------:R-:W-:Y:S03]  /*11fb0*/  QGMMA.64x128x32.F32.E4M3.E4M3 R24, R188, gdesc[UR4], R24, gsb0 ;  /* 0x01e00004bc187df3 */ /* 0x000fe60008000818 */
[----:B------:R-:W-:Y:S02]  /*11fc0*/  WARPGROUP.DEPBAR.LE gsb0, 0x0 ;  /* 0x00008000000079c5 */ /* 0x000fe40000010000 */
[----:B------:R0:W-:Y:S06]  /*11fd0*/  BAR.ARV R12, 0x100 ;  /* 0x0004000c0000751d */ /* 0x0001ec0000002000 */
[----:B------:R-:W-:Y:S05]  /*11fe0*/  @!P0 BRA `(.L_x_653) ;  /* 0x0000000000048947 */ /* 0x000fea0003800000 */
[----:B------:R-:W-:Y:S01]  /*11ff0*/  BPT.TRAP 0x1 ;  /* 0x000000040000795c */ /* 0x000fe20000300000 */
.L_x_653:
[----:B------:R-:W-:Y:S01]  /*12000*/  FMNMX.FTZ R14, R154, R169, !PT ;  /* 0x000000a99a0e7209 */ /* 0x000fe20007810000 */
[----:B------:R-:W1:Y:S01]  /*12010*/  S2R R189, SR_CgaCtaId ;  /* 0x0000000000bd7919 */ /* 0x000e620000008800 */
[----:B0-----:R-:W-:Y:S02]  /*12020*/  FMNMX.FTZ R12, R152, R171, !PT ;  /* 0x000000ab980c7209 */ /* 0x001fe40007810000 */
        /* <DEDUP_REMOVED lines=77> */
[----:B------:R-:W-:-:S03]  /*12500*/  FMNMX.FTZ R15, R101, R12, !PT ;  /* 0x0000000c650f7209 */ /* 0x000fc60007810000 */
[----:B------:R-:W0:Y:S04]  /*12510*/  SHFL.BFLY PT, R13, R172, 0x2, 0x1f ;  /* 0x0c401f00ac0d7f89 */ /* 0x000e2800000e0000 */
[----:B------:R-:W2:Y:S01]  /*12520*/  SHFL.BFLY PT, R12, R15, 0x2, 0x1f ;  /* 0x0c401f000f0c7f89 */ /* 0x000ea200000e0000 */
[----:B0-----:R-:W-:Y:S02]  /*12530*/  FMNMX.FTZ R174, R172, R13, !PT ;  /* 0x0000000dacae7209 */ /* 0x001fe40007810000 */
[----:B--2---:R-:W-:-:S03]  /*12540*/  FMNMX.FTZ R173, R15, R12, !PT ;  /* 0x0000000c0fad7209 */ /* 0x004fc60007810000 */
[----:B------:R-:W0:Y:S04]  /*12550*/  SHFL.BFLY PT, R13, R174, 0x1, 0x1f ;  /* 0x0c201f00ae0d7f89 */ /* 0x000e2800000e0000 */
[----:B------:R-:W2:Y:S01]  /*12560*/  SHFL.BFLY PT, R12, R173, 0x1, 0x1f ;  /* 0x0c201f00ad0c7f89 */ /* 0x000ea200000e0000 */
[----:B0-----:R-:W-:Y:S02]  /*12570*/  FMNMX.FTZ R13, R174, R13, !PT ;  /* 0x0000000dae0d7209 */ /* 0x001fe40007810000 */
[----:B--2---:R-:W-:-:S03]  /*12580*/  FMNMX.FTZ R12, R173, R12, !PT ;  /* 0x0000000cad0c7209 */ /* 0x004fc60007810000 */
[----:B------:R-:W-:Y:S02]  /*12590*/  FADD.FTZ R169, -R13, R169 ;  /* 0x000000a90da97221 */ /* 0x000fe40000010100 */
[----:B------:R-:W-:-:S02]  /*125a0*/  FADD.FTZ R171, -R12, R171 ;  /* 0x000000ab0cab7221 */ /* 0x000fc40000010100 */
[C---:B------:R-:W-:Y:S01]  /*125b0*/  FMUL.FTZ R15, R2.reuse, R169 ;  /* 0x000000a9020f7220 */ /* 0x040fe20000410000 */
[----:B------:R-:W-:-:S01]  /*125c0*/  FFMA.FTZ R169, R2, R12, -8 ;  /* 0xc100000002a97423 */ /* 0x000fc2000001000c */
[----:B------:R-:W-:-:S03]  /*125d0*/  FMUL.FTZ R14, R2, R171 ;  /* 0x000000ab020e7220 */ /* 0x000fc60000410000 */
[C-C-:B------:R-:W-:Y:S01]  /*125e0*/  FFMA.FTZ R171, R2.reuse, R152, -R169.reuse ;  /* 0x0000009802ab7223 */ /* 0x140fe200000108a9 */
[----:B------:R-:W-:-:S01]  /*125f0*/  FFMA.FTZ R152, R2, R153, -R169 ;  /* 0x0000009902987223 */ /* 0x000fc200000108a9 */
[C-C-:B------:R-:W-:Y:S01]  /*12600*/  FFMA.FTZ R153, R2.reuse, R156, -R169.reuse ;  /* 0x0000009c02997223 */ /* 0x140fe200000108a9 */
[----:B------:R-:W-:-:S01]  /*12610*/  FFMA.FTZ R156, R2, R157, -R169 ;  /* 0x0000009d029c7223 */ /* 0x000fc200000108a9 */
[C-C-:B------:R-:W-:Y:S01]  /*12620*/  FFMA.FTZ R157, R2.reuse, R160, -R169.reuse ;  /* 0x000000a0029d7223 */ /* 0x140fe200000108a9 */
[----:B------:R-:W-:-:S01]  /*12630*/  FFMA.FTZ R160, R2, R161, -R169 ;  /* 0x000000a102a07223 */ /* 0x000fc200000108a9 */
[C-C-:B------:R-:W-:Y:S01]  /*12640*/  FFMA.FTZ R161, R2.reuse, R164, -R169.reuse ;  /* 0x000000a402a17223 */ /* 0x140fe200000108a9 */
[----:B------:R-:W-:-:S01]  /*12650*/  FFMA.FTZ R164, R2, R165, -R169 ;  /* 0x000000a502a47223 */ /* 0x000fc200000108a9 */
[C---:B------:R-:W-:Y:S01]  /*12660*/  FFMA.FTZ R165, R2.reuse, R13, -8 ;  /* 0xc100000002a57423 */ /* 0x040fe2000001000d */
[----:B------:R-:W-:Y:S01]  /*12670*/  MUFU.EX2 R14, R14 ;  /* 0x0000000e000e7308 */ /* 0x000fe20000000800 */
[----:B------:R-:W-:-:S01]  /*12680*/  FFMA.FTZ R136, R2, R136, -R169 ;  /* 0x0000008802887223 */ /* 0x000fc200000108a9 */
[C---:B------:R-:W-:Y:S01]  /*12690*/  FFMA.FTZ R137, R2.reuse, R137, -R169 ;  /* 0x0000008902897223 */ /* 0x040fe200000108a9 */
[----:B------:R-:W-:-:S01]  /*126a0*/  FFMA.FTZ R154, R2, R154, -R165 ;  /* 0x0000009a029a7223 */ /* 0x000fc200000108a5 */
[C-C-:B------:R-:W-:Y:S01]  /*126b0*/  FFMA.FTZ R155, R2.reuse, R155, -R165.reuse ;  /* 0x0000009b029b7223 */ /* 0x140fe200000108a5 */
[----:B------:R-:W-:-:S01]  /*126c0*/  FFMA.FTZ R158, R2, R158, -R165 ;  /* 0x0000009e029e7223 */ /* 0x000fc200000108a5 */
[C---:B------:R-:W-:Y:S01]  /*126d0*/  FFMA.FTZ R159, R2.reuse, R159, -R165 ;  /* 0x0000009f029f7223 */ /* 0x040fe200000108a5 */
[----:B------:R-:W-:-:S01]  /*126e0*/  FFMA.FTZ R140, R2, R140, -R169 ;  /* 0x0000008c028c7223 */ /* 0x000fc200000108a9 */
[----:B------:R-:W0:Y:S01]  /*126f0*/  MUFU.EX2 R171, R171 ;  /* 0x000000ab00ab7308 */ /* 0x000e220000000800 */
        /* <DEDUP_REMOVED lines=15> */
[----:B------:R-:W2:Y:S01]  /*127f0*/  MUFU.EX2 R154, R154 ;  /* 0x0000009a009a7308 */ /* 0x000ea20000000800 */
[----:B------:R-:W-:-:S01]  /*12800*/  FFMA.FTZ R105, R2, R105, -R169 ;  /* 0x0000006902697223 */ /* 0x000fc200000108a9 */
[C-C-:B------:R-:W-:Y:S01]  /*12810*/  FFMA.FTZ R108, R2.reuse, R108, -R169.reuse ;  /* 0x0000006c026c7223 */ /* 0x140fe200000108a9 */
[----:B------:R-:W-:-:S01]  /*12820*/  FFMA.FTZ R109, R2, R109, -R169 ;  /* 0x0000006d026d7223 */ /* 0x000fc200000108a9 */
[C-C-:B------:R-:W-:Y:S01]  /*12830*/  FFMA.FTZ R112, R2.reuse, R112, -R169.reuse ;  /* 0x0000007002707223 */ /* 0x140fe200000108a9 */
[----:B------:R-:W-:-:S01]  /*12840*/  FFMA.FTZ R113, R2, R113, -R169 ;  /* 0x0000007102717223 */ /* 0x000fc200000108a9 */
[C-C-:B------:R-:W-:Y:S01]  /*12850*/  FFMA.FTZ R116, R2.reuse, R116, -R169.reuse ;  /* 0x0000007402747223 */ /* 0x140fe200000108a9 */
[----:B------:R-:W-:-:S01]  /*12860*/  FFMA.FTZ R117, R2, R117, -R169 ;  /* 0x0000007502757223 */ /* 0x000fc200000108a9 */
[----:B------:R-:W3:Y:S01]  /*12870*/  MUFU.EX2 R152, R152 ;  /* 0x0000009800987308 */ /* 0x000ee20000000800 */
[----:B------:R-:W-:-:S01]  /*12880*/  FFMA.FTZ R88, R2, R88, -R169 ;  /* 0x0000005802587223 */ /* 0x000fc200000108a9 */
[C-C-:B------:R-:W-:Y:S01]  /*12890*/  FFMA.FTZ R89, R2.reuse, R89, -R169.reuse ;  /* 0x0000005902597223 */ /* 0x140fe200000108a9 */
[----:B------:R-:W-:-:S01]  /*128a0*/  FFMA.FTZ R92, R2, R92, -R169 ;  /* 0x0000005c025c7223 */ /* 0x000fc200000108a9 */
[C-C-:B------:R-:W-:Y:S01]  /*128b0*/  FFMA.FTZ R93, R2.reuse, R93, -R169.reuse ;  /* 0x0000005d025d7223 */ /* 0x140fe200000108a9 */
[----:B------:R-:W-:-:S01]  /*128c0*/  FFMA.FTZ R96, R2, R96, -R169 ;  /* 0x0000006002607223 */ /* 0x000fc200000108a9 */
[C-C-:B------:R-:W-:Y:S01]  /*128d0*/  FFMA.FTZ R97, R2.reuse, R97, -R169.reuse ;  /* 0x0000006102617223 */ /* 0x140fe200000108a9 */
[----:B------:R-:W-:-:S01]  /*128e0*/  FFMA.FTZ R100, R2, R100, -R169 ;  /* 0x0000006402647223 */ /* 0x000fc200000108a9 */
[----:B------:R-:W4:Y:S01]  /*128f0*/  MUFU.EX2 R155, R155 ;  /* 0x0000009b009b7308 */ /* 0x000f220000000800 */
[----:B------:R-:W-:-:S01]  /*12900*/  FFMA.FTZ R101, R2, R101, -R169 ;  /* 0x0000006502657223 */ /* 0x000fc200000108a9 */
[----:B------:R-:W-:-:S02]  /*12910*/  IMAD R169, R197, 0x8, R18 ;  /* 0x00000008c5a97824 */ /* 0x000fc400078e0212 */
[----:B------:R-:W-:-:S01]  /*12920*/  FFMA.FTZ R162, R2, R162, -R165 ;  /* 0x000000a202a27223 */ /* 0x000fc200000108a5 */
[----:B------:R-:W-:Y:S01]  /*12930*/  FFMA.FTZ R163, R2, R163, -R165 ;  /* 0x000000a302a37223 */ /* 0x000fe200000108a5 */
[----:B0-----:R-:W-:-:S01]  /*12940*/  FFMA.FTZ R3, R14, R3, R171 ;  /* 0x000000030e037223 */ /* 0x001fc200000100ab */
[----:B--2---:R-:W-:Y:S01]  /*12950*/  FFMA.FTZ R20, R15, R20, R154 ;  /* 0x000000140f147223 */ /* 0x004fe2000001009a */
[----:B------:R-:W-:Y:S01]  /*12960*/  IADD3 R169, R169, 0x22840, RZ ;  /* 0x00022840a9a97810 */ /* 0x000fe20007ffe0ff */
[----:B------:R-:W0:Y:S01]  /*12970*/  MUFU.EX2 R153, R153 ;  /* 0x0000009900997308 */ /* 0x000e220000000800 */
[----:B------:R-:W-:-:S01]  /*12980*/  FFMA.FTZ R166, R2, R166, -R165 ;  /* 0x000000a602a67223 */ /* 0x000fc200000108a5 */
[----:B---3--:R-:W-:Y:S01]  /*12990*/  FADD.FTZ R172, R152, R3 ;  /* 0x0000000398ac7221 */ /* 0x008fe20000010000 */
[----:B-1----:R-:W-:Y:S01]  /*129a0*/  PRMT R169, R189, 0x654, R169 ;  /* 0x00000654bda97816 */ /* 0x002fe200000000a9 */
[C-C-:B------:R-:W-:Y:S01]  /*129b0*/  FFMA.FTZ R167, R2.reuse, R167, -R165.reuse ;  /* 0x000000a702a77223 */ /* 0x140fe200000108a5 */
[----:B------:R-:W-:-:S01]  /*129c0*/  FFMA.FTZ R138, R2, R138, -R165 ;  /* 0x0000008a028a7223 */ /* 0x000fc200000108a5 */
[----:B------:R-:W-:Y:S01]  /*129d0*/  FFMA.FTZ R139, R2, R139, -R165 ;  /* 0x0000008b028b7223 */ /* 0x000fe200000108a5 */
[----:B------:R1:W-:Y:S01]  /*129e0*/  SYNCS.ARRIVE.TRANS64.RED.A1T0 RZ, [R169+URZ], RZ ;  /* 0x000000ffa9ff79a7 */ /* 0x0003e2000810043f */
[----:B------:R-:W2:Y:S01]  /*129f0*/  MUFU.EX2 R158, R158 ;  /* 0x0000009e009e7308 */ /* 0x000ea20000000800 */
[----:B----4-:R-:W-:-:S01]  /*12a00*/  FADD.FTZ R3, R155, R20 ;  /* 0x000000149b037221 */ /* 0x010fc20000010000 */
[C-C-:B------:R-:W-:Y:S01]  /*12a10*/  FFMA.FTZ R142, R2.reuse, R142, -R165.reuse ;  /* 0x0000008e028e7223 */ /* 0x140fe200000108a5 */
[----:B------:R-:W-:-:S01]  /*12a20*/  FFMA.FTZ R143, R2, R143, -R165 ;  /* 0x0000008f028f7223 */ /* 0x000fc200000108a5 */
[C-C-:B------:R-:W-:Y:S01]  /*12a30*/  FFMA.FTZ R146, R2.reuse, R146, -R165.reuse ;  /* 0x0000009202927223 */ /* 0x140fe200000108a5 */
[----:B------:R-:W-:-:S01]  /*12a40*/  FFMA.FTZ R147, R2, R147, -R165 ;  /* 0x0000009302937223 */ /* 0x000fc200000108a5 */
[C-C-:B------:R-:W-:Y:S01]  /*12a50*/  FFMA.FTZ R150, R2.reuse, R150, -R165.reuse ;  /* 0x0000009602967223 */ /* 0x140fe200000108a5 */
[----:B-1----:R-:W-:-:S01]  /*12a60*/  FFMA.FTZ R169, R2, R130, -R165 ;  /* 0x0000008202a97223 */ /* 0x002fc200000108a5 */
[----:B------:R-:W1:Y:S01]  /*12a70*/  MUFU.EX2 R156, R156 ;  /* 0x0000009c009c7308 */ /* 0x000e620000000800 */
        /* <DEDUP_REMOVED lines=17> */
[C-C-:B------:R-:W-:Y:S01]  /*12b90*/  FFMA.FTZ R119, R2.reuse, R119, -R165.reuse ;  /* 0x0000007702777223 */ /* 0x140fe200000108a5 */
[----:B------:R-:W-:-:S01]  /*12ba0*/  FFMA.FTZ R90, R2, R90, -R165 ;  /* 0x0000005a025a7223 */ /* 0x000fc200000108a5 */
[C-C-:B------:R-:W-:Y:S01]  /*12bb0*/  FFMA.FTZ R91, R2.reuse, R91, -R165.reuse ;  /* 0x0000005b025b7223 */ /* 0x140fe200000108a5 */
[----:B------:R-:W-:-:S01]  /*12bc0*/  FFMA.FTZ R94, R2, R94, -R165 ;  /* 0x0000005e025e7223 */ /* 0x000fc200000108a5 */
[C-C-:B------:R-:W-:Y:S01]  /*12bd0*/  FFMA.FTZ R95, R2.reuse, R95, -R165.reuse ;  /* 0x0000005f025f7223 */ /* 0x140fe200000108a5 */
[----:B------:R-:W-:-:S01]  /*12be0*/  FFMA.FTZ R98, R2, R98, -R165 ;  /* 0x0000006202627223 */ /* 0x000fc200000108a5 */
[----:B------:R-:W5:Y:S01]  /*12bf0*/  MUFU.EX2 R162, R162 ;  /* 0x000000a200a27308 */ /* 0x000f620000000800 */
[----:B------:R-:W-:-:S01]  /*12c00*/  FFMA.FTZ R99, R2, R99, -R165 ;  /* 0x0000006302637223 */ /* 0x000fc200000108a5 */
[C-C-:B------:R-:W-:Y:S01]  /*12c10*/  FFMA.FTZ R102, R2.reuse, R102, -R165.reuse ;  /* 0x0000006602667223 */ /* 0x140fe200000108a5 */
[----:B------:R-:W-:-:S01]  /*12c20*/  FFMA.FTZ R103, R2, R103, -R165 ;  /* 0x0000006702677223 */ /* 0x000fc200000108a5 */
[----:B0-----:R-:W-:Y:S01]  /*12c30*/  FADD.FTZ R165, R153, R172 ;  /* 0x000000ac99a57221 */ /* 0x001fe20000010000 */
[----:B--2---:R-:W-:-:S03]  /*12c40*/  FADD.FTZ R20, R158, R3 ;  /* 0x000000039e147221 */ /* 0x004fc60000010000 */
[----:B------:R-:W0:Y:S01]  /*12c50*/  MUFU.EX2 R160, R160 ;  /* 0x000000a000a07308 */ /* 0x000e220000000800 */
[----:B-1----:R-:W-:-:S01]  /*12c60*/  FADD.FTZ R172, R156, R165 ;  /* 0x000000a59cac7221 */ /* 0x002fc20000010000 */
[----:B---3--:R-:W-:-:S03]  /*12c70*/  FADD.FTZ R3, R159, R20 ;  /* 0x000000149f037221 */ /* 0x008fc60000010000 */
[----:B----4-:R-:W-:-:S03]  /*12c80*/  FADD.FTZ R165, R157, R172 ;  /* 0x000000ac9da57221 */ /* 0x010fc60000010000 */
[----:B------:R-:W1:Y:S01]  /*12c90*/  MUFU.EX2 R163, R163 ;  /* 0x000000a300a37308 */ /* 0x000e620000000800 */
[----:B-----5:R-:W-:-:S07]  /*12ca0*/  FADD.FTZ R20, R162, R3 ;  /* 0x00000003a2147221 */ /* 0x020fce0000010000 */
        /* <DEDUP_REMOVED lines=135> */
[----:B-1----:R-:W-:-:S01]  /*13520*/  FADD.FTZ R172, R102, R165 ;  /* 0x000000a566ac7221 */ /* 0x002fc20000010000 */
[----:B--2---:R-:W-:-:S03]  /*13530*/  FADD.FTZ R3, R101, R20 ;  /* 0x0000001465037221 */ /* 0x004fc60000010000 */
[----:B0-----:R-:W-:Y:S01]  /*13540*/  FADD.FTZ R20, R103, R172 ;  /* 0x000000ac67147221 */ /* 0x001fe20000010000 */
[----:B------:R-:W-:Y:S06]  /*13550*/  @!P0 BRA `(.L_x_654) ;  /* 0x0000000000048947 */ /* 0x000fec0003800000 */
[----:B------:R-:W-:Y:S01]  /*13560*/  BPT.TRAP 0x1 ;  /* 0x000000040000795c */ /* 0x000fe20000300000 */
.L_x_654:
[----:B------:R-:W-:Y:S01]  /*13570*/  F2FP.SATFINITE.E4M3.F32.PACK_AB_MERGE_C R93, R93, R92, RZ ;  /* 0x0000005c5d5d723e */ /* 0x000fe200048070ff */
[----:B------:R-:W-:Y:S01]  /*13580*/  IMAD R92, R220, 0x8, R18 ;  /* 0x00000008dc5c7824 */ /* 0x000fe200078e0212 */
[----:B------:R-:W-:Y:S01]  /*13590*/  ISETP.GT.AND P1, PT, R21, RZ, PT ;  /* 0x000000ff1500720c */ /* 0x000fe20003f24270 */
[----:B------:R-:W-:Y:S01]  /*135a0*/  FMUL.FTZ R24, R24, R14 ;  /* 0x0000000e18187220 */ /* 0x000fe20000410000 */
[----:B------:R-:W-:Y:S01]  /*135b0*/  F2FP.SATFINITE.E4M3.F32.PACK_AB_MERGE_C R153, R156, R153, RZ ;  /* 0x000000999c99723e */ /* 0x000fe200048070ff */
[----:B------:R-:W-:Y:S01]  /*135c0*/  VIADD R92, R92, 0x22860 ;  /* 0x000228605c5c7836 */ /* 0x000fe20000000000 */
[----:B------:R-:W-:Y:S01]  /*135d0*/  F2FP.SATFINITE.E4M3.F32.PACK_AB_MERGE_C R158, R159, R158, RZ ;  /* 0x0000009e9f9e723e */ /* 0x000fe200048070ff */
[-C--:B------:R-:W-:Y:S01]  /*135e0*/  FMUL.FTZ R25, R25, R14.reuse ;  /* 0x0000000e19197220 */ /* 0x080fe20000410000 */
[----:B------:R-:W-:Y:S01]  /*135f0*/  F2FP.SATFINITE.E4M3.F32.PACK_AB_MERGE_C R161, R164, R161, RZ ;  /* 0x000000a1a4a1723e */ /* 0x000fe200048070ff */
[-C--:B------:R-:W-:Y:S01]  /*13600*/  FMUL.FTZ R28, R28, R14.reuse ;  /* 0x0000000e1c1c7220 */ /* 0x080fe20000410000 */
[----:B------:R-:W-:Y:S01]  /*13610*/  PRMT R92, R189, 0x654, R92 ;  /* 0x00000654bd5c7816 */ /* 0x000fe2000000005c */
[----:B------:R-:W-:Y:S01]  /*13620*/  FMUL.FTZ R29, R29, R14 ;  /* 0x0000000e1d1d7220 */ /* 0x000fe20000410000 */
[----:B------:R-:W-:Y:S01]  /*13630*/  F2FP.SATFINITE.E4M3.F32.PACK_AB_MERGE_C R166, R167, R166, RZ ;  /* 0x000000a6a7a6723e */ /* 0x000fe200048070ff */
[----:B------:R-:W-:Y:S01]  /*13640*/  FMUL.FTZ R32, R32, R14 ;  /* 0x0000000e20207220 */ /* 0x000fe20000410000 */
[----:B------:R-:W-:Y:S01]  /*13650*/  F2FP.SATFINITE.E4M3.F32.PACK_AB_MERGE_C R140, R141, R140, RZ ;  /* 0x0000008c8d8c723e */ /* 0x000fe200048070ff */
[----:B------:R0:W-:Y:S01]  /*13660*/  SYNCS.ARRIVE.TRANS64.RED.A1T0 RZ, [R92+URZ], RZ ;  /* 0x000000ff5cff79a7 */ /* 0x0001e2000810043f */
        /* <DEDUP_REMOVED lines=28> */
[----:B------:R-:W-:Y:S01]  /*13830*/  F2FP.SATFINITE.E4M3.F32.PACK_AB_MERGE_C R172, R152, R171, R153 ;  /* 0x000000ab98ac723e */ /* 0x000fe20004807099 */
[----:B------:R-:W-:Y:S01]  /*13840*/  FMUL.FTZ R61, R61, R14 ;  /* 0x0000000e3d3d7220 */ /* 0x000fe20000410000 */
[----:B------:R-:W-:Y:S01]  /*13850*/  F2FP.SATFINITE.E4M3.F32.PACK_AB_MERGE_C R173, R155, R154, R158 ;  /* 0x0000009a9bad723e */ /* 0x000fe2000480709e */
[-C--:B------:R-:W-:Y:S01]  /*13860*/  FMUL.FTZ R64, R64, R14.reuse ;  /* 0x0000000e40407220 */ /* 0x080fe20000410000 */
[----:B------:R-:W-:Y:S01]  /*13870*/  F2FP.SATFINITE.E4M3.F32.PACK_AB_MERGE_C R174, R160, R157, R161 ;  /* 0x0000009da0ae723e */ /* 0x000fe200048070a1 */
[----:B------:R-:W-:Y:S01]  /*13880*/  FMUL.FTZ R65, R65, R14 ;  /* 0x0000000e41417220 */ /* 0x000fe20000410000 */
        /* <DEDUP_REMOVED lines=21> */
[-C--:B------:R-:W-:Y:S01]  /*139e0*/  FMUL.FTZ R26, R26, R15.reuse ;  /* 0x0000000f1a1a7220 */ /* 0x080fe20000410000 */
        /* <DEDUP_REMOVED lines=37> */
[----:B------:R-:W-:Y:S01]  /*13c40*/  VIADD R21, R21, 0xffffffff ;  /* 0xffffffff15157836 */ /* 0x000fe20000000000 */
[----:B------:R-:W-:Y:S01]  /*13c50*/  MOV R171, R12 ;  /* 0x0000000c00ab7202 */ /* 0x000fe20000000f00 */
[----:B------:R-:W-:-:S02]  /*13c60*/  IMAD.MOV.U32 R169, RZ, RZ, R13 ;  /* 0x000000ffffa97224 */ /* 0x000fc400078e000d */
[----:B------:R-:W-:Y:S02]  /*13c70*/  IMAD.MOV.U32 R222, RZ, RZ, R199 ;  /* 0x000000ffffde7224 */ /* 0x000fe400078e00c7 */
[----:B------:R-:W-:Y:S01]  /*13c80*/  IMAD.MOV.U32 R220, RZ, RZ, R197 ;  /* 0x000000ffffdc7224 */ /* 0x000fe200078e00c5 */
[----:B0-----:R-:W-:Y:S06]  /*13c90*/  @P1 BRA `(.L_x_655) ;  /* 0xffffffd000941947 */ /* 0x001fec000383ffff */
.L_x_643:
[----:B------:R-:W-:Y:S05]  /*13ca0*/  WARPSYNC.ALL ;  /* 0x0000000000007948 */ /* 0x000fea0003800000 */
[----:B------:R-:W-:Y:S06]  /*13cb0*/  BAR.ARV 0x8, 0x180 ;  /* 0x0206000000007b1d */ /* 0x000fec0000002000 */
[----:B------:R-:W-:Y:S05]  /*13cc0*/  @!P0 BRA `(.L_x_656) ;  /* 0x0000000000048947 */ /* 0x000fea0003800000 */
[----:B------:R-:W-:Y:S01]  /*13cd0*/  BPT.TRAP 0x1 ;  /* 0x000000040000795c */ /* 0x000fe20000300000 */
.L_x_656:
[----:B------:R-:W-:Y:S01]  /*13ce0*/  IMAD R11, R197, 0x8, R18 ;  /* 0x00000008c50b7824 */ /* 0x000fe200078e0212 */
[----:B------:R-:W-:-:S04]  /*13cf0*/  SHF.L.U32 R0, R199, 0x1f, RZ ;  /* 0x0000001fc7007819 */ /* 0x000fc800000006ff */
[----:B------:R0:W1:Y:S01]  /*13d00*/  SYNCS.PHASECHK.TRANS64.TRYWAIT P1, [R11+URZ+0x22850], R0 ;  /* 0x022850000b0075a7 */ /* 0x000062000802017f */
[----:B------:R-:W-:Y:S05]  /*13d10*/  @!P0 BRA `(.L_x_657) ;  /* 0x0000000000048947 */ /* 0x000fea0003800000 */
[----:B------:R-:W-:Y:S01]  /*13d20*/  BPT.TRAP 0x1 ;  /* 0x000000040000795c */ /* 0x000fe20000300000 */
.L_x_657:
[----:B------:R-:W-:-:S05]  /*13d30*/  VIADD R18, R18, 0x400 ;  /* 0x0000040012127836 */ /* 0x000fca0000000000 */
[----:B------:R-:W-:-:S04]  /*13d40*/  SHF.R.U32.HI R18, RZ, 0x4, R18 ;  /* 0x00000004ff127819 */ /* 0x000fc80000011612 */
[----:B------:R-:W-:-:S04]  /*13d50*/  LOP3.LUT R18, R18, 0x3fff, RZ, 0xc0, !PT ;  /* 0x00003fff12127812 */ /* 0x000fc800078ec0ff */
[----:B------:R-:W-:Y:S01]  /*13d60*/  LOP3.LUT R18, R18, 0x10000, RZ, 0xfc, !PT ;  /* 0x0001000012127812 */ /* 0x000fe200078efcff */
[----:B-1----:R-:W-:Y:S06]  /*13d70*/  @P1 BRA `(.L_x_658) ;  /* 0x0000000000081947 */ /* 0x002fec0003800000 */
[----:B------:R-:W1:Y:S02]  /*13d80*/  SYNCS.PHASECHK.TRANS64.TRYWAIT P1, [R11+URZ+0x22850], R0 ;  /* 0x022850000b0075a7 */ /* 0x000e64000802017f */
[----:B-1----:R-:W-:Y:S05]  /*13d90*/  @!P1 BRA `(.L_x_659) ;  /* 0x000000b800fc9947 */ /* 0x002fea0003800000 */
.L_x_658:
[----:B------:R-:W-:Y:S01]  /*13da0*/  IMAD R4, R197, 0x500, R18 ;  /* 0x00000500c5047824 */ /* 0x000fe200078e0212 */
[----:B------:R-:W-:Y:S01]  /*13db0*/  MOV R5, 0xc0000010 ;  /* 0xc000001000057802 */ /* 0x000fe20000000f00 */
[----:B------:R-:W-:Y:S05]  /*13dc0*/  WARPSYNC.ALL ;  /* 0x0000000000007948 */ /* 0x000fea0003800000 */
[C---:B------:R-:W-:Y:S01]  /*13dd0*/  R2UR UR6, R4.reuse ;  /* 0x00000000040672ca */ /* 0x040fe200000e0000 */
[----:B------:R-:W-:Y:S01]  /*13de0*/  WARPGROUP.ARRIVE ;  /* 0x00000000000079c5 */ /* 0x000fe20000000000 */
[----:B------:R-:W-:Y:S01]  /*13df0*/  R2UR UR7, R5 ;  /* 0x00000000050772ca */ /* 0x000fe200000e0000 */
[----:B------:R-:W-:Y:S01]  /*13e00*/  VIADD R6, R4, 0x100 ;  /* 0x0000010004067836 */ /* 0x000fe20000000000 */
[----:B------:R-:W-:Y:S01]  /*13e10*/  ULDC.64 UR4, c[0x0][0x9a0] ;  /* 0x0002680000047ab9 */ /* 0x000fe20000000a00 */
[----:B------:R-:W-:Y:S01]  /*13e20*/  IMAD.MOV.U32 R7, RZ, RZ, -0x3ffffff0 ;  /* 0xc0000010ff077424 */ /* 0x000fe200078e00ff */
[----:B------:R-:W-:-:S02]  /*13e30*/  ISETP.NE.U32.AND P1, PT, RZ, UR4, PT ;  /* 0x00000004ff007c0c */ /* 0x000fc4000bf25070 */
[----:B------:R-:W-:Y:S02]  /*13e40*/  IADD3 R14, R4, 0x200, RZ ;  /* 0x00000200040e7810 */ /* 0x000fe40007ffe0ff */
[----:B------:R-:W-:-:S05]  /*13e50*/  ISETP.NE.AND.EX P1, PT, RZ, UR5, PT, P1 ;  /* 0x00000005ff007c0c */ /* 0x000fca000bf25310 */
[----:B------:R-:W-:Y:S01]  /*13e60*/  QGMMA.64x128x32.F32.E4M3.E4M3 R24, R172, gdesc[UR4], R24, gsb0 ;  /* 0x01e00004ac187df3 */ /* 0x000fe20008000818 */
[----:B------:R-:W-:Y:S02]  /*13e70*/  R2UR UR6, R6 ;  /* 0x00000000060672ca */ /* 0x000fe400000e0000 */
[----:B------:R-:W-:-:S05]  /*13e80*/  R2UR UR7, R7 ;  /* 0x00000000070772ca */ /* 0x000fca00000e0000 */
[----:B------:R-:W0:Y:S01]  /*13e90*/  @P1 LDC.64 R6, c[0x0][0x9c8] ;  /* 0x00027200ff061b82 */ /* 0x000e220000000a00 */
[----:B------:R-:W-:-:S07]  /*13ea0*/  @P1 SHF.R.S32.HI R15, RZ, 0x1f, R170 ;  /* 0x0000001fff0f1819 */ /* 0x000fce00000114aa */
[----:B------:R-:W2:Y:S01]  /*13eb0*/  @P1 LDC.64 R8, c[0x0][0x9d0] ;  /* 0x00027400ff081b82 */ /* 0x000ea20000000a00 */
[----:B01----:R-:W-:-:S04]  /*13ec0*/  @P1 IMAD R0, R214, R6, RZ ;  /* 0x00000006d6001224 */ /* 0x003fc800078e02ff */
[C---:B------:R-:W-:Y:S02]  /*13ed0*/  @P1 IMAD R5, R207.reuse, R7, R0 ;  /* 0x00000007cf051224 */ /* 0x040fe400078e0200 */
[----:B------:R-:W-:-:S04]  /*13ee0*/  @P1 IMAD.WIDE.U32 R6, R207, R6, RZ ;  /* 0x00000006cf061225 */ /* 0x000fc800078e00ff */
[-C--:B--2---:R-:W-:Y:S02]  /*13ef0*/  @P1 IMAD R0, R15, R8.reuse, RZ ;  /* 0x000000080f001224 */ /* 0x084fe400078e02ff */
[----:B------:R-:W-:Y:S02]  /*13f00*/  IMAD.MOV.U32 R15, RZ, RZ, -0x3ffffff0 ;  /* 0xc0000010ff0f7424 */ /* 0x000fe400078e00ff */
[----:B------:R-:W-:Y:S02]  /*13f10*/  @P1 IMAD.IADD R7, R7, 0x1, R5 ;  /* 0x0000000107071824 */ /* 0x000fe400078e0205 */
[C---:B------:R-:W-:Y:S02]  /*13f20*/  @P1 IMAD R5, R170.reuse, R9, R0 ;  /* 0x00000009aa051224 */ /* 0x040fe400078e0200 */
[----:B------:R-:W-:-:S04]  /*13f30*/  @P1 IMAD.WIDE.U32 R6, R170, R8, R6 ;  /* 0x00000008aa061225 */ /* 0x000fc800078e0006 */
[----:B------:R-:W-:Y:S01]  /*13f40*/  @P1 IMAD.IADD R5, R7, 0x1, R5 ;  /* 0x0000000107051824 */ /* 0x000fe200078e0205 */
[----:B------:R-:W-:Y:S01]  /*13f50*/  @P1 LEA R8, P2, R6, UR4, 0x2 ;  /* 0x0000000406081c11 */ /* 0x000fe2000f8410ff */
[----:B------:R-:W-:-:S03]  /*13f60*/  IMAD.MOV.U32 R0, RZ, RZ, 0x3f800000 ;  /* 0x3f800000ff007424 */ /* 0x000fc600078e00ff */
[----:B------:R-:W-:-:S05]  /*13f70*/  @P1 LEA.HI.X R9, R6, UR5, R5, 0x2, P2 ;  /* 0x0000000506091c11 */ /* 0x000fca00090f1405 */
[----:B------:R0:W2:Y:S01]  /*13f80*/  @P1 LDG.E R0, desc[UR60][R8.64] ;  /* 0x0000003c08001981 */ /* 0x0000a2000c1e1900 */
[----:B------:R-:W-:Y:S02]  /*13f90*/  WARPGROUP.DEPBAR.LE gsb0, 0x0 ;  /* 0x00008000000079c5 */ /* 0x000fe40000010000 */
[----:B------:R-:W-:-:S06]  /*13fa0*/  WARPGROUP.ARRIVE ;  /* 0x00000000000079c5 */ /* 0x000fcc0000000000 */
[----:B------:R-:W-:Y:S01]  /*13fb0*/  QGMMA.64x128x32.F32.E4M3.E4M3 R24, R176, gdesc[UR4], R24, gsb0 ;  /* 0x01e00004b0187df3 */ /* 0x000fe20008000818 */
[----:B------:R-:W-:Y:S02]  /*13fc0*/  R2UR UR6, R14 ;  /* 0x000000000e0672ca */ /* 0x000fe400000e0000 */
[----:B------:R-:W-:Y:S01]  /*13fd0*/  R2UR UR7, R15 ;  /* 0x000000000f0772ca */ /* 0x000fe200000e0000 */
[----:B------:R-:W-:Y:S02]  /*13fe0*/  VIADD R6, R4, 0x300 ;  /* 0x0000030004067836 */ /* 0x000fe40000000000 */
[----:B------:R-:W-:Y:S01]  /*13ff0*/  IMAD.MOV.U32 R7, RZ, RZ, -0x3ffffff0 ;  /* 0xc0000010ff077424 */ /* 0x000fe200078e00ff */
[----:B------:R-:W-:Y:S02]  /*14000*/  WARPGROUP.DEPBAR.LE gsb0, 0x0 ;  /* 0x00008000000079c5 */ /* 0x000fe40000010000 */
[----:B------:R-:W-:-:S07]  /*14010*/  WARPGROUP.ARRIVE ;  /* 0x00000000000079c5 */ /* 0x000fce0000000000 */
[----:B------:R-:W-:Y:S01]  /*14020*/  QGMMA.64x128x32.F32.E4M3.E4M3 R24, R180, gdesc[UR4], R24, gsb0 ;  /* 0x01e00004b4187df3 */ /* 0x000fe20008000818 */
[----:B------:R-:W-:Y:S02]  /*14030*/  R2UR UR6, R6 ;  /* 0x00000000060672ca */ /* 0x000fe400000e0000 */
[----:B------:R-:W-:Y:S01]  /*14040*/  R2UR UR7, R7 ;  /* 0x00000000070772ca */ /* 0x000fe200000e0000 */
[----:B------:R-:W-:Y:S01]  /*14050*/  IMAD.MOV.U32 R5, RZ, RZ, -0x3ffffff0 ;  /* 0xc0000010ff057424 */ /* 0x000fe200078e00ff */
[----:B------:R-:W-:Y:S01]  /*14060*/  IADD3 R4, R4, 0x400, RZ ;  /* 0x0000040004047810 */ /* 0x000fe20007ffe0ff */
[----:B------:R-:W1:Y:S04]  /*14070*/  SHFL.BFLY PT, R6, R3, 0x2, 0x1f ;  /* 0x0c401f0003067f89 */ /* 0x000e6800000e0000 */
[----:B------:R-:W3:Y:S01]  /*14080*/  SHFL.BFLY PT, R7, R20, 0x2, 0x1f ;  /* 0x0c401f0014077f89 */ /* 0x000ee200000e0000 */
[----:B------:R-:W-:-:S02]  /*14090*/  WARPGROUP.DEPBAR.LE gsb0, 0x0 ;  /* 0x00008000000079c5 */ /* 0x000fc40000010000 */
[----:B------:R-:W-:-:S06]  /*140a0*/  WARPGROUP.ARRIVE ;  /* 0x00000000000079c5 */ /* 0x000fcc0000000000 */
[----:B------:R-:W-:Y:S01]  /*140b0*/  QGMMA.64x128x32.F32.E4M3.E4M3 R24, R184, gdesc[UR4], R24, gsb0 ;  /* 0x01e00004b8187df3 */ /* 0x000fe20008000818 */
[----:B------:R-:W-:Y:S02]  /*140c0*/  R2UR UR6, R4 ;  /* 0x00000000040672ca */ /* 0x000fe400000e0000 */
[----:B------:R-:W-:Y:S01]  /*140d0*/  R2UR UR7, R5 ;  /* 0x00000000050772ca */ /* 0x000fe200000e0000 */
[----:B-1----:R-:W-:-:S01]  /*140e0*/  FADD.FTZ R6, R6, R3 ;  /* 0x0000000306067221 */ /* 0x002fc20000010000 */
[----:B---3--:R-:W-:-:S04]  /*140f0*/  FADD.FTZ R7, R7, R20 ;  /* 0x0000001407077221 */ /* 0x008fc80000010000 */
[----:B------:R-:W0:Y:S04]  /*14100*/  SHFL.BFLY PT, R5, R6, 0x1, 0x1f ;  /* 0x0c201f0006057f89 */ /* 0x000e2800000e0000 */
        /* <DEDUP_REMOVED lines=18> */
[C---:B------:R-:W-:Y:S01]  /*14230*/  @P2 FMUL.FTZ R5, R2.reuse, 0.69314718246459960938 ;  /* 0x3f31721802052820 */ /* 0x040fe20000410000 */
[----:B------:R-:W-:Y:S01]  /*14240*/  @P3 FMUL.FTZ R15, R2, 0.69314718246459960938 ;  /* 0x3f317218020f3820 */ /* 0x000fe20000410000 */
[----:B0-----:R-:W-:Y:S01]  /*14250*/  @P2 FMUL.FTZ R4, R4, 0.69314718246459960938 ;  /* 0x3f31721804042820 */ /* 0x001fe20000410000 */
[----:B------:R-:W-:Y:S01]  /*14260*/  IMAD.MOV.U32 R88, RZ, RZ, -0x800000 ;  /* 0xff800000ff587424 */ /* 0x000fe200078e00ff */
[----:B------:R-:W-:Y:S01]  /*14270*/  MOV R89, 0xff800000 ;  /* 0xff80000000597802 */ /* 0x000fe20000000f00 */
[----:B-1----:R-:W-:Y:S01]  /*14280*/  @P3 FMUL.FTZ R6, R6, 0.69314718246459960938 ;  /* 0x3f31721806063820 */ /* 0x002fe20000410000 */
[----:B------:R-:W-:-:S01]  /*14290*/  @P2 FFMA.FTZ R88, R5, R12, R4 ;  /* 0x0000000c05582223 */ /* 0x000fc20000010004 */
[----:B--2---:R-:W-:-:S02]  /*142a0*/  FMUL.FTZ R3, R3, R0 ;  /* 0x0000000003037220 */ /* 0x004fc40000410000 */
[----:B------:R-:W-:-:S01]  /*142b0*/  @P3 FFMA.FTZ R89, R15, R13, R6 ;  /* 0x0000000d0f593223 */ /* 0x000fc20000010006 */
[----:B---3--:R-:W-:Y:S01]  /*142c0*/  FMUL.FTZ R2, R7, R0 ;  /* 0x0000000007027220 */ /* 0x008fe20000410000 */
[----:B------:R-:W-:Y:S02]  /*142d0*/  WARPGROUP.DEPBAR.LE gsb0, 0x0 ;  /* 0x00008000000079c5 */ /* 0x000fe40000010000 */
[----:B------:R-:W-:Y:S05]  /*142e0*/  @!P0 BRA `(.L_x_660) ;  /* 0x0000000000048947 */ /* 0x000fea0003800000 */
[----:B------:R-:W-:Y:S01]  /*142f0*/  BPT.TRAP 0x1 ;  /* 0x000000040000795c */ /* 0x000fe20000300000 */
.L_x_660:
[----:B------:R-:W0:Y:S01]  /*14300*/  S2R R4, SR_CgaCtaId ;  /* 0x0000000000047919 */ /* 0x000e220000008800 */
[----:B------:R-:W-:Y:S02]  /*14310*/  VIADD R0, R11, 0x22860 ;  /* 0x000228600b007836 */ /* 0x000fe40000000000 */
[-C--:B------:R-:W-:Y:S01]  /*14320*/  FMUL.FTZ R90, R48, R3.reuse ;  /* 0x00000003305a7220 */ /* 0x080fe20000410000 */
[----:B------:R-:W-:Y:S02]  /*14330*/  VIADD R197, R197, 0x1 ;  /* 0x00000001c5c57836 */ /* 0x000fe40000000000 */
[-C--:B------:R-:W-:Y:S01]  /*14340*/  FMUL.FTZ R99, R29, R3.reuse ;  /* 0x000000031d637220 */ /* 0x080fe20000410000 */
[-C--:B------:R-:W-:Y:S01]  /*14350*/  FMUL.FTZ R98, R32, R3.reuse ;  /* 0x0000000320627220 */ /* 0x080fe20000410000 */
[-C--:B------:R-:W-:Y:S01]  /*14360*/  FMUL.FTZ R96, R33, R3.reuse ;  /* 0x0000000321607220 */ /* 0x080fe20000410000 */
[-C--:B------:R-:W-:Y:S01]  /*14370*/  FMUL.FTZ R97, R36, R3.reuse ;  /* 0x0000000324617220 */ /* 0x080fe20000410000 */
[----:B------:R-:W-:Y:S01]  /*14380*/  ISETP.NE.AND P1, PT, R197, 0x2, PT ;  /* 0x00000002c500780c */ /* 0x000fe20003f25270 */
        /* <DEDUP_REMOVED lines=23> */
[----:B0-----:R-:W-:Y:S01]  /*14500*/  PRMT R0, R4, 0x654, R0 ;  /* 0x0000065404007816 */ /* 0x001fe20000000000 */
[-C--:B------:R-:W-:Y:S01]  /*14510*/  FMUL.FTZ R65, R34, R2.reuse ;  /* 0x0000000222417220 */ /* 0x080fe20000410000 */
[-C--:B------:R-:W-:Y:S01]  /*14520*/  FMUL.FTZ R61, R35, R2.reuse ;  /* 0x00000002233d7220 */ /* 0x080fe20000410000 */
[-C--:B------:R-:W-:Y:S01]  /*14530*/  FMUL.FTZ R64, R38, R2.reuse ;  /* 0x0000000226407220 */ /* 0x080fe20000410000 */
[----:B------:R0:W-:Y:S01]  /*14540*/  SYNCS.ARRIVE.TRANS64.RED.A1T0 RZ, [R0+URZ], RZ ;  /* 0x000000ff00ff79a7 */ /* 0x0001e2000810043f */
[-C--:B------:R-:W-:Y:S01]  /*14550*/  FMUL.FTZ R60, R39, R2.reuse ;  /* 0x00000002273c7220 */ /* 0x080fe20000410000 */
[-C--:B------:R-:W-:Y:S01]  /*14560*/  FMUL.FTZ R57, R42, R2.reuse ;  /* 0x000000022a397220 */ /* 0x080fe20000410000 */
[-C--:B------:R-:W-:Y:S01]  /*14570*/  FMUL.FTZ R53, R43, R2.reuse ;  /* 0x000000022b357220 */ /* 0x080fe20000410000 */
[-C--:B------:R-:W-:Y:S01]  /*14580*/  FMUL.FTZ R56, R46, R2.reuse ;  /* 0x000000022e387220 */ /* 0x080fe20000410000 */
[-C--:B------:R-:W-:Y:S01]  /*14590*/  FMUL.FTZ R52, R47, R2.reuse ;  /* 0x000000022f347220 */ /* 0x080fe20000410000 */
[-C--:B------:R-:W-:Y:S01]  /*145a0*/  FMUL.FTZ R102, R24, R3.reuse ;  /* 0x0000000318667220 */ /* 0x080fe20000410000 */
[-C--:B------:R-:W-:Y:S01]  /*145b0*/  FMUL.FTZ R100, R25, R3.reuse ;  /* 0x0000000319647220 */ /* 0x080fe20000410000 */
[----:B0-----:R-:W-:Y:S01]  /*145c0*/  SEL R0, RZ, 0x1, P1 ;  /* 0x00000001ff007807 */ /* 0x001fe20000800000 */
        /* <DEDUP_REMOVED lines=26> */
[----:B------:R-:W-:Y:S01]  /*14770*/  FMUL.FTZ R87, R87, R2 ;  /* 0x0000000257577220 */ /* 0x000fe20000410000 */
[----:B------:R-:W-:Y:S01]  /*14780*/  LOP3.LUT R199, R199, R0, RZ, 0x3c, !PT ;  /* 0x00000000c7c77212 */ /* 0x000fe200078e3cff */
[----:B------:R-:W-:Y:S01]  /*14790*/  VIADD R213, R213, 0x1 ;  /* 0x00000001d5d57836 */ /* 0x000fe20000000000 */
[----:B------:R-:W-:-:S07]  /*147a0*/  SEL R197, R197, RZ, P1 ;  /* 0x000000ffc5c57207 */ /* 0x000fce0000800000 */
.L_x_606:
[----:B------:R-:W-:Y:S05]  /*147b0*/  WARPSYNC.ALL ;  /* 0x0000000000007948 */ /* 0x000fea0003800000 */
[----:B------:R-:W0:Y:S01]  /*147c0*/  S2R R0, SR_CgaCtaId ;  /* 0x0000000000007919 */ /* 0x000e220000008800 */
[----:B------:R-:W-:Y:S01]  /*147d0*/  MOV R18, 0x400 ;  /* 0x0000040000127802 */ /* 0x000fe20000000f00 */
[----:B------:R-:W-:Y:S01]  /*147e0*/  BSSY B0, `(.L_x_661) ;  /* 0x0000276000007945 */ /* 0x000fe20003800000 */
[----:B------:R-:W-:Y:S02]  /*147f0*/  BAR.SYNC.DEFER_BLOCKING 0x5, 0x180 ;  /* 0x0146000000007b1d */ /* 0x000fe40000010000 */
[----:B0-----:R-:W-:-:S05]  /*14800*/  LEA R18, R0, R18, 0x18 ;  /* 0x0000001200127211 */ /* 0x001fca00078ec0ff */
[----:B------:R0:W1:Y:S01]  /*14810*/  LDS.128 R168, [R18+0x228d0] ;  /* 0x0228d00012a87984 */ /* 0x0000620000000c00 */
[----:B------:R-:W-:Y:S06]  /*14820*/  BAR.ARV 0x4, 0x180 ;  /* 0x0106000000007b1d */ /* 0x000fec0000002000 */
[----:B------:R-:W-:Y:S05]  /*14830*/  @P0 BRA `(.L_x_662) ;  /* 0x0000001800c80947 */ /* 0x000fea0003800000 */
[----:B------:R-:W2:Y:S01]  /*14840*/  S2R R50, SR_TID.X ;  /* 0x0000000000327919 */ /* 0x000ea20000002100 */
[----:B------:R-:W-:Y:S01]  /*14850*/  ULDC.64 UR4, c[0x4][0x38] ;  /* 0x01000e0000047ab9 */ /* 0x000fe20000000a00 */
[----:B-----5:R-:W3:Y:S01]  /*14860*/  LDL R24, [R1+0x18] ;  /* 0x0000180001187983 */ /* 0x020ee20000100800 */
[----:B--2---:R-:W-:-:S05]  /*14870*/  IMAD.SHL.U32 R0, R50, 0x4, RZ ;  /* 0x0000000432007824 */ /* 0x004fca00078e00ff */
[----:B------:R-:W-:-:S04]  /*14880*/  LOP3.LUT R0, R0, 0xc, RZ, 0xc0, !PT ;  /* 0x0000000c00007812 */ /* 0x000fc800078ec0ff */
[----:B------:R-:W-:-:S04]  /*14890*/  IADD3 R2, P0, R0, UR4, RZ ;  /* 0x0000000400027c10 */ /* 0x000fc8000ff1e0ff */
[----:B------:R-:W-:-:S05]  /*148a0*/  IADD3.X R3, RZ, UR5, RZ, P0, !PT ;  /* 0x00000005ff037c10 */ /* 0x000fca00087fe4ff */
[----:B------:R2:W4:Y:S01]  /*148b0*/  LDG.E.CONSTANT R0, desc[UR60][R2.64] ;  /* 0x0000003c02007981 */ /* 0x000522000c1e9900 */
[----:B------:R-:W-:Y:S01]  /*148c0*/  F2FP.BF16.F32.PACK_AB R60, R60, R61 ;  /* 0x0000003d3c3c723e */ /* 0x000fe200000010ff */
[----:B------:R-:W-:Y:S01]  /*148d0*/  UMOV UR4, 0xffffffff ;  /* 0xffffffff00047882 */ /* 0x000fe20000000000 */
[----:B------:R-:W-:Y:S01]  /*148e0*/  F2FP.BF16.F32.PACK_AB R61, R42, R43 ;  /* 0x0000002b2a3d723e */ /* 0x000fe200000010ff */
[----:B------:R-:W0:Y:S01]  /*148f0*/  S2R R25, SR_SWINHI ;  /* 0x0000000000197919 */ /* 0x000e220000002f00 */
[----:B------:R-:W-:Y:S02]  /*14900*/  F2FP.BF16.F32.PACK_AB R43, R4, R5 ;  /* 0x00000005042b723e */ /* 0x000fe400000010ff */
[----:B------:R-:W-:Y:S02]  /*14910*/  F2FP.BF16.F32.PACK_AB R51, R64, R65 ;  /* 0x000000414033723e */ /* 0x000fe400000010ff */
[----:B------:R-:W-:Y:S02]  /*14920*/  F2FP.BF16.F32.PACK_AB R65, R34, R35 ;  /* 0x000000232241723e */ /* 0x000fe400000010ff */
[----:B------:R-:W-:-:S02]  /*14930*/  F2FP.BF16.F32.PACK_AB R35, R33, R36 ;  /* 0x000000242123723e */ /* 0x000fc400000010ff */
[----:B------:R-:W-:Y:S02]  /*14940*/  F2FP.BF16.F32.PACK_AB R77, R8, R9 ;  /* 0x00000009084d723e */ /* 0x000fe400000010ff */
[----:B------:R-:W-:Y:S02]  /*14950*/  F2FP.BF16.F32.PACK_AB R36, R7, R10 ;  /* 0x0000000a0724723e */ /* 0x000fe400000010ff */
        /* <DEDUP_REMOVED lines=8> */
[----:B--2---:R-:W-:Y:S02]  /*149e0*/  LOP3.LUT P0, R2, R50, 0x3, RZ, 0xc0, !PT ;  /* 0x0000000332027812 */ /* 0x004fe4000780c0ff */
[----:B------:R-:W-:-:S02]  /*149f0*/  F2FP.BF16.F32.PACK_AB R101, R101, R102 ;  /* 0x000000666565723e */ /* 0x000fc400000010ff */
[----:B------:R-:W-:Y:S02]  /*14a00*/  MOV R54, R18 ;  /* 0x0000001200367202 */ /* 0x000fe40000000f00 */
[----:B0-----:R-:W-:Y:S02]  /*14a10*/  MOV R55, R25 ;  /* 0x0000001900377202 */ /* 0x001fe40000000f00 */
[----:B------:R-:W-:Y:S02]  /*14a20*/  F2FP.BF16.F32.PACK_AB R100, R99, R100 ;  /* 0x000000646364723e */ /* 0x000fe400000010ff */
[----:B------:R-:W-:Y:S02]  /*14a30*/  ISETP.EQ.OR P0, PT, R2, 0x3, !P0 ;  /* 0x000000030200780c */ /* 0x000fe40004702670 */
        /* <DEDUP_REMOVED lines=14> */
[----:B------:R-:W-:Y:S02]  /*14b20*/  SEL R13, R101, R100, P0 ;  /* 0x00000064650d7207 */ /* 0x000fe40000000000 */
[----:B------:R-:W-:Y:S01]  /*14b30*/  SEL R3, R100, R101, P0 ;  /* 0x0000006564037207 */ /* 0x000fe20000000000 */
[----:B---3--:R-:W-:-:S03]  /*14b40*/  IMAD.WIDE R4, R24, 0x2, R54 ;  /* 0x0000000218047825 */ /* 0x008fc600078e0236 */
[C---:B------:R-:W-:Y:S02]  /*14b50*/  IADD3 R7, P5, R4.reuse, 0x4060, RZ ;  /* 0x0000406004077810 */ /* 0x040fe40007fbe0ff */
[C---:B------:R-:W-:Y:S02]  /*14b60*/  IADD3 R9, P1, R4.reuse, 0x4040, RZ ;  /* 0x0000404004097810 */ /* 0x040fe40007f3e0ff */
[----:B------:R-:W-:Y:S02]  /*14b70*/  LOP3.LUT R6, R7, 0x380, RZ, 0xc0, !PT ;  /* 0x0000038007067812 */ /* 0x000fe400078ec0ff */
[----:B------:R-:W-:Y:S02]  /*14b80*/  LOP3.LUT R8, R9, 0x380, RZ, 0xc0, !PT ;  /* 0x0000038009087812 */ /* 0x000fe400078ec0ff */
[----:B------:R-:W-:Y:S02]  /*14b90*/  IADD3 R15, P3, R4, 0x4000, RZ ;  /* 0x00004000040f7810 */ /* 0x000fe40007f7e0ff */
[----:B------:R-:W-:-:S02]  /*14ba0*/  SHF.R.U64 R6, R6, 0x3, RZ ;  /* 0x0000000306067819 */ /* 0x000fc400000012ff */
[----:B------:R-:W-:Y:S02]  /*14bb0*/  SHF.R.U64 R8, R8, 0x3, RZ ;  /* 0x0000000308087819 */ /* 0x000fe400000012ff */
[----:B------:R-:W-:Y:S02]  /*14bc0*/  LOP3.LUT R14, R15, 0x380, RZ, 0xc0, !PT ;  /* 0x000003800f0e7812 */ /* 0x000fe400078ec0ff */
[----:B------:R-:W-:Y:S01]  /*14bd0*/  LOP3.LUT R6, R6, R7, RZ, 0x3c, !PT ;  /* 0x0000000706067212 */ /* 0x000fe200078e3cff */
[--C-:B------:R-:W-:Y:S01]  /*14be0*/  IMAD.X R7, RZ, RZ, R5.reuse, P5 ;  /* 0x000000ffff077224 */ /* 0x100fe200028e0605 */
[----:B------:R-:W-:Y:S01]  /*14bf0*/  LOP3.LUT R8, R8, R9, RZ, 0x3c, !PT ;  /* 0x0000000908087212 */ /* 0x000fe200078e3cff */
[----:B------:R-:W-:Y:S01]  /*14c00*/  IMAD.X R9, RZ, RZ, R5, P1 ;  /* 0x000000ffff097224 */ /* 0x000fe200008e0605 */
[----:B------:R-:W-:Y:S02]  /*14c10*/  SHF.R.U64 R14, R14, 0x3, RZ ;  /* 0x000000030e0e7819 */ /* 0x000fe400000012ff */
[----:B------:R-:W-:-:S02]  /*14c20*/  IADD3 R11, P2, R4, 0x4020, RZ ;  /* 0x00004020040b7810 */ /* 0x000fc40007f5e0ff */
[C---:B------:R-:W-:Y:S02]  /*14c30*/  IADD3 R25, P5, R4.reuse, 0x40, RZ ;  /* 0x0000004004197810 */ /* 0x040fe40007fbe0ff */
[C---:B------:R-:W-:Y:S02]  /*14c40*/  IADD3 R27, P1, R4.reuse, 0x20, RZ ;  /* 0x00000020041b7810 */ /* 0x040fe40007f3e0ff */
[----:B------:R-:W-:Y:S02]  /*14c50*/  IADD3 R21, P4, R4, 0x60, RZ ;  /* 0x0000006004157810 */ /* 0x000fe40007f9e0ff */
[----:B------:R-:W-:Y:S02]  /*14c60*/  LOP3.LUT R14, R14, R15, RZ, 0x3c, !PT ;  /* 0x0000000f0e0e7212 */ /* 0x000fe400078e3cff */
[----:B------:R-:W-:Y:S02]  /*14c70*/  LOP3.LUT R10, R11, 0x380, RZ, 0xc0, !PT ;  /* 0x000003800b0a7812 */ /* 0x000fe400078ec0ff */
[----:B------:R-:W-:-:S02]  /*14c80*/  LOP3.LUT R24, R25, 0x380, RZ, 0xc0, !PT ;  /* 0x0000038019187812 */ /* 0x000fc400078ec0ff */
[----:B------:R-:W-:Y:S02]  /*14c90*/  LOP3.LUT R26, R27, 0x380, RZ, 0xc0, !PT ;  /* 0x000003801b1a7812 */ /* 0x000fe400078ec0ff */
[----:B------:R-:W-:Y:S02]  /*14ca0*/  LOP3.LUT R15, R4, 0x380, RZ, 0xc0, !PT ;  /* 0x00000380040f7812 */ /* 0x000fe400078ec0ff */
[----:B------:R-:W-:Y:S02]  /*14cb0*/  LOP3.LUT R20, R21, 0x380, RZ, 0xc0, !PT ;  /* 0x0000038015147812 */ /* 0x000fe400078ec0ff */
[----:B------:R-:W-:Y:S02]  /*14cc0*/  SHF.R.U64 R10, R10, 0x3, RZ ;  /* 0x000000030a0a7819 */ /* 0x000fe400000012ff */
[----:B------:R-:W-:Y:S02]  /*14cd0*/  SHF.R.U64 R24, R24, 0x3, RZ ;  /* 0x0000000318187819 */ /* 0x000fe400000012ff */
[----:B------:R-:W-:-:S02]  /*14ce0*/  SHF.R.U64 R26, R26, 0x3, RZ ;  /* 0x000000031a1a7819 */ /* 0x000fc400000012ff */
[----:B------:R-:W-:Y:S02]  /*14cf0*/  SHF.R.U64 R15, R15, 0x3, RZ ;  /* 0x000000030f0f7819 */ /* 0x000fe400000012ff */
[----:B------:R-:W-:Y:S02]  /*14d00*/  SHF.R.U64 R20, R20, 0x3, RZ ;  /* 0x0000000314147819 */ /* 0x000fe400000012ff */
[----:B------:R-:W-:Y:S01]  /*14d10*/  LOP3.LUT R10, R10, R11, RZ, 0x3c, !PT ;  /* 0x0000000b0a0a7212 */ /* 0x000fe200078e3cff */
[--C-:B------:R-:W-:Y:S01]  /*14d20*/  IMAD.X R11, RZ, RZ, R5.reuse, P2 ;  /* 0x000000ffff0b7224 */ /* 0x100fe200010e0605 */
[----:B------:R-:W-:Y:S01]  /*14d30*/  LOP3.LUT R24, R24, R25, RZ, 0x3c, !PT ;  /* 0x0000001918187212 */ /* 0x000fe200078e3cff */
[--C-:B------:R-:W-:Y:S01]  /*14d40*/  IMAD.X R25, RZ, RZ, R5.reuse, P5 ;  /* 0x000000ffff197224 */ /* 0x100fe200028e0605 */
[----:B------:R-:W-:Y:S01]  /*14d50*/  LOP3.LUT R26, R26, R27, RZ, 0x3c, !PT ;  /* 0x0000001b1a1a7212 */ /* 0x000fe200078e3cff */
[--C-:B------:R-:W-:Y:S01]  /*14d60*/  IMAD.X R27, RZ, RZ, R5.reuse, P1 ;  /* 0x000000ffff1b7224 */ /* 0x100fe200008e0605 */
[----:B------:R-:W-:Y:S01]  /*14d70*/  LOP3.LUT R4, R15, R4, RZ, 0x3c, !PT ;  /* 0x000000040f047212 */ /* 0x000fe200078e3cff */
[----:B------:R-:W-:Y:S01]  /*14d80*/  IMAD.X R15, RZ, RZ, R5, P3 ;  /* 0x000000ffff0f7224 */ /* 0x000fe200018e0605 */
[----:B------:R-:W-:-:S02]  /*14d90*/  LOP3.LUT R20, R20, R21, RZ, 0x3c, !PT ;  /* 0x0000001514147212 */ /* 0x000fc400078e3cff */
[-C--:B------:R-:W-:Y:S02]  /*14da0*/  IADD3.X R21, RZ, R5.reuse, RZ, P4, !PT ;  /* 0x00000005ff157210 */ /* 0x080fe400027fe4ff */
[----:B------:R-:W-:Y:S02]  /*14db0*/  MOV R78, R4 ;  /* 0x00000004004e7202 */ /* 0x000fe40000000f00 */
[----:B------:R-:W-:Y:S02]  /*14dc0*/  MOV R62, R6 ;  /* 0x00000006003e7202 */ /* 0x000fe40000000f00 */
[----:B------:R-:W-:Y:S02]  /*14dd0*/  MOV R64, R8 ;  /* 0x0000000800407202 */ /* 0x000fe40000000f00 */
[----:B------:R-:W-:Y:S02]  /*14de0*/  MOV R66, R10 ;  /* 0x0000000a00427202 */ /* 0x000fe40000000f00 */
[----:B------:R-:W-:-:S02]  /*14df0*/  MOV R70, R14 ;  /* 0x0000000e00467202 */ /* 0x000fc40000000f00 */
[----:B------:R-:W-:Y:S02]  /*14e00*/  MOV R72, R20 ;  /* 0x0000001400487202 */ /* 0x000fe40000000f00 */
[----:B------:R-:W-:Y:S02]  /*14e10*/  MOV R74, R24 ;  /* 0x00000018004a7202 */ /* 0x000fe40000000f00 */
[----:B------:R-:W-:Y:S02]  /*14e20*/  MOV R76, R26 ;  /* 0x0000001a004c7202 */ /* 0x000fe40000000f00 */
[----:B----4-:R-:W-:Y:S01]  /*14e30*/  LOP3.LUT R2, R0, 0x2, RZ, 0x3c, !PT ;  /* 0x0000000200027812 */ /* 0x010fe200078e3cff */
[----:B------:R-:W-:Y:S06]  /*14e40*/  BRA.DIV UR4, `(.L_x_663) ;  /* 0x000000aa04e47947 */ /* 0x000fec000b800000 */
[----:B------:R-:W-:Y:S01]  /*14e50*/  SEL R29, R41, R40, P0 ;  /* 0x00000028291d7207 */ /* 0x000fe20000000000 */
[----:B------:R-:W-:Y:S01]  /*14e60*/  SHFL.IDX PT, R6, R13, R0, 0x1c1f ;  /* 0x001c1f000d067589 */ /* 0x000fe200000e0000 */
[----:B------:R-:W-:Y:S02]  /*14e70*/  SEL R31, R40, R41, P0 ;  /* 0x00000029281f7207 */ /* 0x000fe40000000000 */
[----:B------:R-:W-:Y:S01]  /*14e80*/  SEL R33, R35, R32, P0 ;  /* 0x0000002023217207 */ /* 0x000fe20000000000 */
[----:B------:R-:W-:Y:S01]  /*14e90*/  SHFL.IDX PT, R3, R3, R2, 0x1c1f ;  /* 0x001c1f0203037589 */ /* 0x000fe200000e0000 */
[----:B------:R-:W-:Y:S02]  /*14ea0*/  SEL R7, R96, R97, P0 ;  /* 0x0000006160077207 */ /* 0x000fe40000000000 */
[----:B------:R-:W-:Y:S01]  /*14eb0*/  SEL R27, R48, R49, P0 ;  /* 0x00000031301b7207 */ /* 0x000fe20000000000 */
[----:B------:R-:W-:Y:S01]  /*14ec0*/  SHFL.IDX PT, R31, R31, R2, 0x1c1f ;  /* 0x001c1f021f1f7589 */ /* 0x000fe200000e0000 */
[----:B------:R-:W-:-:S02]  /*14ed0*/  SEL R35, R32, R35, P0 ;  /* 0x0000002320237207 */ /* 0x000fc40000000000 */
[----:B------:R-:W-:Y:S01]  /*14ee0*/  SEL R41, R43, R36, P0 ;  /* 0x000000242b297207 */ /* 0x000fe20000000000 */
[----:B------:R-:W-:Y:S01]  /*14ef0*/  SHFL.IDX PT, R7, R7, R2, 0x1c1f ;  /* 0x001c1f0207077589 */ /* 0x000fe200000e0000 */
[----:B------:R-:W-:Y:S02]  /*14f00*/  SEL R5, R97, R96, P0 ;  /* 0x0000006061057207 */ /* 0x000fe40000000000 */
[----:B------:R-:W-:Y:S01]  /*14f10*/  SEL R21, R92, R93, P0 ;  /* 0x0000005d5c157207 */ /* 0x000fe20000000000 */
[----:B------:R-:W-:Y:S01]  /*14f20*/  SHFL.IDX PT, R27, R27, R2, 0x1c1f ;  /* 0x001c1f021b1b7589 */ /* 0x000fe200000e0000 */
[----:B------:R-:W-:Y:S02]  /*14f30*/  SEL R25, R49, R48, P0 ;  /* 0x0000003031197207 */ /* 0x000fe40000000000 */
[----:B------:R-:W-:Y:S01]  /*14f40*/  SEL R37, R28, R39, P0 ;  /* 0x000000271c257207 */ /* 0x000fe20000000000 */
[----:B------:R-:W0:Y:S01]  /*14f50*/  SHFL.IDX PT, R10, R5, R0, 0x1c1f ;  /* 0x001c1f00050a7589 */ /* 0x000e2200000e0000 */
        /* <DEDUP_REMOVED lines=8> */
[----:B------:R-:W2:Y:S01]  /*14fe0*/  SHFL.IDX PT, R21, R21, R2, 0x1c1f ;  /* 0x001c1f0215157589 */ /* 0x000ea200000e0000 */
[----:B------:R-:W-:-:S02]  /*14ff0*/  SEL R53, R57, R52, P0 ;  /* 0x0000003439357207 */ /* 0x000fc40000000000 */
[----:B------:R-:W-:Y:S01]  /*15000*/  SEL R59, R46, R61, P0 ;  /* 0x0000003d2e3b7207 */ /* 0x000fe20000000000 */
[----:B------:R-:W-:Y:S01]  /*15010*/  SHFL.IDX PT, R37, R37, R0, 0x1c1f ;  /* 0x001c1f0025257589 */ /* 0x000fe200000e0000 */
[----:B------:R-:W-:Y:S02]  /*15020*/  SEL R63, R38, R65, P0 ;  /* 0x00000041263f7207 */ /* 0x000fe40000000000 */
[----:B------:R-:W-:Y:S01]  /*15030*/  SEL R67, R30, R69, P0 ;  /* 0x000000451e437207 */ /* 0x000fe20000000000 */
[----:B------:R-:W3:Y:S01]  /*15040*/  SHFL.IDX PT, R20, R39, R2, 0x1c1f ;  /* 0x001c1f0227147589 */ /* 0x000ee200000e0000 */
        /* <DEDUP_REMOVED lines=8> */
[----:B------:R-:W4:Y:S01]  /*150d0*/  SHFL.IDX PT, R38, R33, R0, 0x1c1f ;  /* 0x001c1f0021267589 */ /* 0x000f2200000e0000 */
[----:B------:R-:W-:Y:S02]  /*150e0*/  SEL R73, R75, R34, P0 ;  /* 0x000000224b497207 */ /* 0x000fe40000000000 */
[----:B------:R-:W-:Y:S01]  /*150f0*/  SEL R75, R77, R42, P0 ;  /* 0x0000002a4d4b7207 */ /* 0x000fe20000000000 */
[----:B------:R-:W5:Y:S01]  /*15100*/  SHFL.IDX PT, R30, R25, R0, 0x1c1f ;  /* 0x001c1f00191e7589 */ /* 0x000f6200000e0000 */
[----:B------:R-:W-:-:S02]  /*15110*/  SEL R77, R42, R77, P0 ;  /* 0x0000004d2a4d7207 */ /* 0x000fc40000000000 */
[----:B0-----:R-:W-:Y:S01]  /*15120*/  SEL R8, R10, R7, P0 ;  /* 0x000000070a087207 */ /* 0x001fe20000000000 */
[----:B------:R-:W0:Y:S01]  /*15130*/  SHFL.IDX PT, R34, R29, R0, 0x1c1f ;  /* 0x001c1f001d227589 */ /* 0x000e2200000e0000 */
[----:B------:R-:W-:Y:S02]  /*15140*/  SEL R4, R6, R3, P0 ;  /* 0x0000000306047207 */ /* 0x000fe40000000000 */
[----:B------:R-:W-:Y:S01]  /*15150*/  SEL R10, R7, R10, P0 ;  /* 0x0000000a070a7207 */ /* 0x000fe20000000000 */
[----:B------:R-:W1:Y:S01]  /*15160*/  SHFL.IDX PT, R42, R41, R0, 0x1c1f ;  /* 0x001c1f00292a7589 */ /* 0x000e6200000e0000 */
[----:B--2---:R-:W-:Y:S02]  /*15170*/  SEL R24, R26, R21, P0 ;  /* 0x000000151a187207 */ /* 0x004fe40000000000 */
[----:B---3--:R-:W-:Y:S01]  /*15180*/  SEL R12, R37, R20, P0 ;  /* 0x00000014250c7207 */ /* 0x008fe20000000000 */
[----:B------:R-:W-:Y:S01]  /*15190*/  SHFL.IDX PT, R49, R49, R0, 0x1c1f ;  /* 0x001c1f0031317589 */ /* 0x000fe200000e0000 */
[----:B------:R-:W-:-:S02]  /*151a0*/  SEL R14, R20, R37, P0 ;  /* 0x00000025140e7207 */ /* 0x000fc40000000000 */
[----:B------:R-:W-:Y:S01]  /*151b0*/  SEL R6, R3, R6, P0 ;  /* 0x0000000603067207 */ /* 0x000fe20000000000 */
[----:B------:R-:W-:Y:S01]  /*151c0*/  SHFL.IDX PT, R53, R53, R0, 0x1c1f ;  /* 0x001c1f0035357589 */ /* 0x000fe200000e0000 */
[----:B------:R-:W-:-:S03]  /*151d0*/  SEL R26, R21, R26, P0 ;  /* 0x0000001a151a7207 */ /* 0x000fc60000000000 */
[----:B------:R-:W-:Y:S01]  /*151e0*/  SHFL.IDX PT, R59, R59, R0, 0x1c1f ;  /* 0x001c1f003b3b7589 */ /* 0x000fe200000e0000 */
[----:B----4-:R-:W-:Y:S02]  /*151f0*/  SEL R36, R38, R35, P0 ;  /* 0x0000002326247207 */ /* 0x010fe40000000000 */
[----:B------:R-:W-:Y:S01]  /*15200*/  SEL R38, R35, R38, P0 ;  /* 0x0000002623267207 */ /* 0x000fe20000000000 */
[----:B------:R-:W-:Y:S01]  /*15210*/  SHFL.IDX PT, R63, R63, R0, 0x1c1f ;  /* 0x001c1f003f3f7589 */ /* 0x000fe200000e0000 */
[----:B-----5:R-:W-:Y:S02]  /*15220*/  SEL R28, R30, R27, P0 ;  /* 0x0000001b1e1c7207 */ /* 0x020fe40000000000 */
[----:B------:R-:W-:Y:S01]  /*15230*/  SEL R30, R27, R30, P0 ;  /* 0x0000001e1b1e7207 */ /* 0x000fe20000000000 */
[----:B------:R-:W-:Y:S01]  /*15240*/  SHFL.IDX PT, R67, R67, R0, 0x1c1f ;  /* 0x001c1f0043437589 */ /* 0x000fe200000e0000 */
[----:B0-----:R-:W-:Y:S02]  /*15250*/  SEL R32, R34, R31, P0 ;  /* 0x0000001f22207207 */ /* 0x001fe40000000000 */
[----:B------:R-:W-:Y:S01]  /*15260*/  SEL R34, R31, R34, P0 ;  /* 0x000000221f227207 */ /* 0x000fe20000000000 */
[----:B------:R-:W-:Y:S01]  /*15270*/  SHFL.IDX PT, R71, R71, R0, 0x1c1f ;  /* 0x001c1f0047477589 */ /* 0x000fe200000e0000 */
[----:B-1----:R-:W-:-:S02]  /*15280*/  SEL R40, R42, R43, P0 ;  /* 0x0000002b2a287207 */ /* 0x002fc40000000000 */
[----:B------:R-:W-:Y:S01]  /*15290*/  SEL R42, R43, R42, P0 ;  /* 0x0000002a2b2a7207 */ /* 0x000fe20000000000 */
[----:B------:R0:W1:Y:S04]  /*152a0*/  SHFL.IDX PT, R44, R47, R2, 0x1c1f ;  /* 0x001c1f022f2c7589 */ /* 0x00006800000e0000 */
[----:B------:R-:W2:Y:S04]  /*152b0*/  SHFL.IDX PT, R46, R51, R2, 0x1c1f ;  /* 0x001c1f02332e7589 */ /* 0x000ea800000e0000 */
[----:B------:R-:W3:Y:S01]  /*152c0*/  SHFL.IDX PT, R48, R57, R2, 0x1c1f ;  /* 0x001c1f0239307589 */ /* 0x000ee200000e0000 */
[----:B0-----:R-:W-:-:S03]  /*152d0*/  IMAD.MOV.U32 R47, RZ, RZ, RZ ;  /* 0x000000ffff2f7224 */ /* 0x001fc600078e00ff */
[----:B------:R-:W0:Y:S04]  /*152e0*/  SHFL.IDX PT, R50, R61, R2, 0x1c1f ;  /* 0x001c1f023d327589 */ /* 0x000e2800000e0000 */
[----:B------:R-:W4:Y:S04]  /*152f0*/  SHFL.IDX PT, R52, R65, R2, 0x1c1f ;  /* 0x001c1f0241347589 */ /* 0x000f2800000e0000 */
[----:B------:R-:W5:Y:S04]  /*15300*/  SHFL.IDX PT, R56, R69, R2, 0x1c1f ;  /* 0x001c1f0245387589 */ /* 0x000f6800000e0000 */
[----:B------:R-:W5:Y:S01]  /*15310*/  SHFL.IDX PT, R58, R73, R2, 0x1c1f ;  /* 0x001c1f02493a7589 */ /* 0x000f6200000e0000 */
[----:B-1----:R-:W-:-:S02]  /*15320*/  SEL R5, R45, R44, P0 ;  /* 0x0000002c2d057207 */ /* 0x002fc40000000000 */
[----:B------:R-:W-:Y:S01]  /*15330*/  SEL R7, R44, R45, P0 ;  /* 0x0000002d2c077207 */ /* 0x000fe20000000000 */
[----:B------:R1:W1:Y:S01]  /*15340*/  SHFL.IDX PT, R75, R75, R0, 0x1c1f ;  /* 0x001c1f004b4b7589 */ /* 0x00026200000e0000 */
[----:B--2---:R-:W-:Y:S02]  /*15350*/  SEL R9, R49, R46, P0 ;  /* 0x0000002e31097207 */ /* 0x004fe40000000000 */
[----:B------:R-:W-:Y:S01]  /*15360*/  SEL R11, R46, R49, P0 ;  /* 0x000000312e0b7207 */ /* 0x000fe20000000000 */
[----:B------:R2:W1:Y:S01]  /*15370*/  SHFL.IDX PT, R60, R77, R2, 0x1c1f ;  /* 0x001c1f024d3c7589 */ /* 0x00046200000e0000 */
[----:B---3--:R-:W-:Y:S02]  /*15380*/  SEL R25, R53, R48, P0 ;  /* 0x0000003035197207 */ /* 0x008fe40000000000 */
[----:B------:R-:W-:Y:S02]  /*15390*/  SEL R27, R48, R53, P0 ;  /* 0x00000035301b7207 */ /* 0x000fe40000000000 */
[----:B0-----:R-:W-:-:S02]  /*153a0*/  SEL R29, R59, R50, P0 ;  /* 0x000000323b1d7207 */ /* 0x001fc40000000000 */
[----:B------:R-:W-:Y:S02]  /*153b0*/  SEL R31, R50, R59, P0 ;  /* 0x0000003b321f7207 */ /* 0x000fe40000000000 */
[----:B----4-:R-:W-:Y:S02]  /*153c0*/  SEL R33, R63, R52, P0 ;  /* 0x000000343f217207 */ /* 0x010fe40000000000 */
[----:B------:R-:W-:Y:S02]  /*153d0*/  SEL R35, R52, R63, P0 ;  /* 0x0000003f34237207 */ /* 0x000fe40000000000 */
[----:B-----5:R-:W-:Y:S02]  /*153e0*/  SEL R37, R67, R56, P0 ;  /* 0x0000003843257207 */ /* 0x020fe40000000000 */
[----:B------:R-:W-:Y:S02]  /*153f0*/  SEL R39, R56, R67, P0 ;  /* 0x0000004338277207 */ /* 0x000fe40000000000 */
[----:B------:R-:W-:-:S02]  /*15400*/  SEL R13, R71, R58, P0 ;  /* 0x0000003a470d7207 */ /* 0x000fc40000000000 */
[----:B--2---:R-:W-:-:S07]  /*15410*/  SEL R15, R58, R71, P0 ;  /* 0x000000473a0f7207 */ /* 0x004fce0000000000 */
.L_x_907:
[----:B------:R-:W-:Y:S05]  /*15420*/  WARPSYNC.ALL ;  /* 0x0000000000007948 */ /* 0x000fea0003800000 */
[----:B------:R-:W-:Y:S01]  /*15430*/  BAR.SYNC.DEFER_BLOCKING 0x1, 0x100 ;  /* 0x0044000000007b1d */ /* 0x000fe20000010000 */
[----:B-1----:R-:W-:-:S05]  /*15440*/  SEL R41, R75, R60, P0 ;  /* 0x0000003c4b297207 */ /* 0x002fca0000000000 */
[----:B------:R-:W-:Y:S01]  /*15450*/  ULDC.64 UR4, c[0x0][0xc00] ;  /* 0x0003000000047ab9 */ /* 0x000fe20000000a00 */
[----:B------:R-:W-:Y:S01]  /*15460*/  SEL R43, R60, R75, P0 ;  /* 0x0000004b3c2b7207 */ /* 0x000fe20000000000 */
[----:B------:R-:W2:Y:S01]  /*15470*/  LDL R44, [R1+0xc] ;  /* 0x00000c00012c7983 */ /* 0x000ea20000100800 */
[----:B------:R-:W-:Y:S01]  /*15480*/  ISETP.NE.U32.AND P1, PT, RZ, UR4, PT ;  /* 0x00000004ff007c0c */ /* 0x000fe2000bf25070 */
[----:B------:R-:W0:Y:S01]  /*15490*/  LDC R49, c[0x0][0xbe8] ;  /* 0x0002fa00ff317b82 */ /* 0x000e220000000800 */
[----:B------:R-:W-:Y:S02]  /*154a0*/  IADD3 R20, P2, R211, UR4, RZ ;  /* 0x00000004d3147c10 */ /* 0x000fe4000ff5e0ff */
[----:B------:R-:W-:Y:S02]  /*154b0*/  ISETP.NE.AND.EX P1, PT, RZ, UR5, PT, P1 ;  /* 0x00000005ff007c0c */ /* 0x000fe4000bf25310 */
[----:B------:R-:W-:Y:S01]  /*154c0*/  IADD3.X R21, R212, UR5, RZ, P2, !PT ;  /* 0x00000005d4157c10 */ /* 0x000fe200097fe4ff */
[----:B------:R-:W-:-:S02]  /*154d0*/  ULDC.64 UR4, c[0x0][0xc08] ;  /* 0x0003020000047ab9 */ /* 0x000fc40000000a00 */
[----:B------:R-:W-:Y:S01]  /*154e0*/  ISETP.NE.U32.AND P0, PT, RZ, UR4, PT ;  /* 0x00000004ff007c0c */ /* 0x000fe2000bf05070 */
[----:B------:R1:W-:Y:S04]  /*154f0*/  STSM.16.M88.4 [R78], R4 ;  /* 0x000000044e007844 */ /* 0x0003e80000000200 */
[----:B------:R-:W-:Y:S04]  /*15500*/  STSM.16.M88.4 [R76], R8 ;  /* 0x000000084c007844 */ /* 0x000fe80000000200 */
[----:B------:R-:W-:Y:S04]  /*15510*/  STSM.16.M88.4 [R74], R24 ;  /* 0x000000184a007844 */ /* 0x000fe80000000200 */
[----:B------:R-:W-:Y:S04]  /*15520*/  STSM.16.M88.4 [R72], R28 ;  /* 0x0000001c48007844 */ /* 0x000fe80000000200 */
[----:B------:R-:W-:Y:S04]  /*15530*/  STSM.16.M88.4 [R70], R32 ;  /* 0x0000002046007844 */ /* 0x000fe80000000200 */
[----:B------:R-:W-:Y:S04]  /*15540*/  STSM.16.M88.4 [R66], R36 ;  /* 0x0000002442007844 */ /* 0x000fe80000000200 */
[----:B------:R2:W-:Y:S01]  /*15550*/  STSM.16.M88.4 [R64], R12 ;  /* 0x0000000c40007844 */ /* 0x0005e20000000200 */
[----:B------:R-:W-:-:S03]  /*15560*/  ISETP.NE.AND.EX P0, PT, RZ, UR5, PT, P0 ;  /* 0x00000005ff007c0c */ /* 0x000fc6000bf05300 */
[----:B------:R3:W-:Y:S01]  /*15570*/  STSM.16.M88.4 [R62], R40 ;  /* 0x000000283e007844 */ /* 0x0007e20000000200 */
[----:B------:R-:W-:Y:S09]  /*15580*/  BAR.SYNC.DEFER_BLOCKING 0x1, 0x100 ;  /* 0x0044000000007b1d */ /* 0x000ff20000010000 */
[----:B------:R-:W-:Y:S01]  /*15590*/  @P0 IADD3 R2, P3, R211, UR4, RZ ;  /* 0x00000004d3020c10 */ /* 0x000fe2000ff7e0ff */
[----:B------:R-:W-:-:S02]  /*155a0*/  ULDC UR4, c[0x0][0xa88] ;  /* 0x0002a20000047ab9 */ /* 0x000fc40000000800 */
[----:B------:R-:W-:Y:S01]  /*155b0*/  IMAD.U32 R0, RZ, RZ, UR4 ;  /* 0x00000004ff007e24 */ /* 0x000fe2000f8e00ff */
[----:B------:R-:W-:Y:S01]  /*155c0*/  @P0 IADD3.X R3, R212, UR5, RZ, P3, !PT ;  /* 0x00000005d4030c10 */ /* 0x000fe20009ffe4ff */
[----:B------:R3:W5:Y:S01]  /*155d0*/  @P1 LDG.E R47, desc[UR60][R20.64] ;  /* 0x0000003c142f1981 */ /* 0x000762000c1e1900 */
[----:B0-----:R-:W-:-:S03]  /*155e0*/  ISETP.NE.AND P2, PT, R49, 0x1, PT ;  /* 0x000000013100780c */ /* 0x001fc60003f45270 */
[----:B------:R3:W5:Y:S10]  /*155f0*/  @P0 LDG.E R0, desc[UR60][R2.64] ;  /* 0x0000003c02000981 */ /* 0x000774000c1e1900 */
[----:B-1----:R-:W0:Y:S08]  /*15600*/  @P2 LDC R4, c[0x0][0xbec] ;  /* 0x0002fb00ff042b82 */ /* 0x002e300000000800 */
[----:B------:R-:W1:Y:S01]  /*15610*/  @P2 LDC R5, c[0x0][0xbf0] ;  /* 0x0002fc00ff052b82 */ /* 0x000e620000000800 */
[----:B--2---:R-:W-:Y:S01]  /*15620*/  LEA R13, R215, R44, 0x7 ;  /* 0x0000002cd70d7211 */ /* 0x004fe200078e38ff */
[----:B01-3--:R-:W-:Y:S06]  /*15630*/  @P0 BRA `(.L_x_664) ;  /* 0x0000000000100947 */ /* 0x00bfec0003800000 */
[----:B------:R-:W-:Y:S05]  /*15640*/  @!P1 BRA `(.L_x_664) ;  /* 0x00000000000c9947 */ /* 0x000fea0003800000 */
[----:B------:R-:W2:Y:S04]  /*15650*/  LDG.E R3, desc[UR60][R20.64] ;  /* 0x0000003c14037981 */ /* 0x000ea8000c1e1900 */
[----:B-----5:R-:W2:Y:S02]  /*15660*/  LDG.E R0, desc[UR60][R20.64+0x4] ;  /* 0x0000043c14007981 */ /* 0x020ea4000c1e1900 */
[----:B--2---:R-:W-:-:S07]  /*15670*/  IMAD.IADD R0, R0, 0x1, -R3 ;  /* 0x0000000100007824 */ /* 0x004fce00078e0a03 */
.L_x_664:
[----:B------:R-:W2:Y:S01]  /*15680*/  LDL R10, [R1+0x8] ;  /* 0x00000800010a7983 */ /* 0x000ea20000100800 */
[----:B------:R-:W-:Y:S01]  /*15690*/  @P2 IMAD.HI.U32 R2, R13, R4, RZ ;  /* 0x000000040d022227 */ /* 0x000fe200078e00ff */
[----:B------:R-:W-:Y:S01]  /*156a0*/  SHF.R.S32.HI R46, RZ, 0x1f, R210 ;  /* 0x0000001fff2e7819 */ /* 0x000fe200000114d2 */
[----:B------:R-:W-:Y:S01]  /*156b0*/  ULDC.64 UR4, c[0x0][0xb90] ;  /* 0x0002e40000047ab9 */ /* 0x000fe20000000a00 */
[----:B-----5:R-:W-:Y:S01]  /*156c0*/  SHF.R.S32.HI R3, RZ, 0x1f, R47 ;  /* 0x0000001fff037819 */ /* 0x020fe2000001142f */
[----:B------:R-:W-:Y:S01]  /*156d0*/  IMAD.MOV.U32 R7, RZ, RZ, R13 ;  /* 0x000000ffff077224 */ /* 0x000fe200078e000d */
[----:B------:R-:W-:Y:S01]  /*156e0*/  @P2 SHF.R.U32.HI R7, RZ, R5, R2 ;  /* 0x00000005ff072219 */ /* 0x000fe20000011602 */
[----:B------:R-:W-:Y:S01]  /*156f0*/  IMAD R9, R46, UR4, RZ ;  /* 0x000000042e097c24 */ /* 0x000fe2000f8e02ff */
[----:B------:R-:W-:Y:S01]  /*15700*/  SEL R214, R214, RZ, !P1 ;  /* 0x000000ffd6d67207 */ /* 0x000fe20004800000 */
[----:B------:R-:W-:Y:S01]  /*15710*/  IMAD.MOV.U32 R2, RZ, RZ, R47 ;  /* 0x000000ffff027224 */ /* 0x000fe200078e002f */
[----:B------:R-:W-:Y:S01]  /*15720*/  SEL R207, R207, RZ, !P1 ;  /* 0x000000ffcfcf7207 */ /* 0x000fe20004800000 */
[C---:B------:R-:W-:Y:S01]  /*15730*/  IMAD R9, R210.reuse, UR5, R9 ;  /* 0x00000005d2097c24 */ /* 0x040fe2000f8e0209 */
[----:B------:R-:W0:Y:S01]  /*15740*/  @P2 LDC R53, c[0x0][0xbec] ;  /* 0x0002fb00ff352b82 */ /* 0x000e220000000800 */
[----:B------:R-:W-:Y:S01]  /*15750*/  IMAD.WIDE.U32 R4, R210, UR4, R2 ;  /* 0x00000004d2047c25 */ /* 0x000fe2000f8e0002 */
[----:B------:R-:W-:Y:S01]  /*15760*/  IADD3 R2, -R7, RZ, RZ ;  /* 0x000000ff07027210 */ /* 0x000fe20007ffe1ff */
[----:B------:R-:W-:-:S02]  /*15770*/  ULDC.64 UR4, c[0x0][0xb98] ;  /* 0x0002e60000047ab9 */ /* 0x000fc40000000a00 */
[----:B------:R-:W-:Y:S02]  /*15780*/  IMAD.IADD R5, R5, 0x1, R9 ;  /* 0x0000000105057824 */ /* 0x000fe400078e0209 */
[----:B------:R-:W-:Y:S02]  /*15790*/  IMAD R9, R49, R2, R13 ;  /* 0x0000000231097224 */ /* 0x000fe400078e020d */
[----:B------:R-:W-:Y:S02]  /*157a0*/  IMAD R11, R216, 0x40, R202 ;  /* 0x00000040d80b7824 */ /* 0x000fe400078e02ca */
[----:B------:R-:W-:Y:S02]  /*157b0*/  IMAD R2, R214, UR4, RZ ;  /* 0x00000004d6027c24 */ /* 0x000fe4000f8e02ff */
[----:B------:R-:W-:-:S04]  /*157c0*/  IMAD.WIDE.U32 R4, R207, UR4, R4 ;  /* 0x00000004cf047c25 */ /* 0x000fc8000f8e0004 */
[----:B------:R-:W-:Y:S01]  /*157d0*/  IMAD.WIDE R54, R11, 0x2, R54 ;  /* 0x000000020b367825 */ /* 0x000fe200078e0236 */
[----:B------:R-:W-:Y:S02]  /*157e0*/  SHF.R.S32.HI R11, RZ, 0x1f, R7 ;  /* 0x0000001fff0b7819 */ /* 0x000fe40000011407 */
[----:B------:R-:W-:Y:S01]  /*157f0*/  IADD3 R4, P1, R7, R4, RZ ;  /* 0x0000000407047210 */ /* 0x000fe20007f3e0ff */
[----:B------:R-:W-:Y:S01]  /*15800*/  IMAD R6, R207, UR5, R2 ;  /* 0x00000005cf067c24 */ /* 0x000fe2000f8e0202 */
[----:B------:R-:W-:Y:S01]  /*15810*/  SHF.R.S32.HI R2, RZ, 0x1f, R9 ;  /* 0x0000001fff027819 */ /* 0x000fe20000011409 */
[----:B------:R-:W-:Y:S01]  /*15820*/  ULDC.64 UR4, c[0x0][0xb88] ;  /* 0x0002e20000047ab9 */ /* 0x000fe20000000a00 */
[----:B------:R-:W-:Y:S01]  /*15830*/  IADD3 R7, P0, R54, 0x1000, RZ ;  /* 0x0000100036077810 */ /* 0x000fe20007f1e0ff */
[----:B------:R-:W-:Y:S01]  /*15840*/  IMAD R51, R0, R49, RZ ;  /* 0x0000003100337224 */ /* 0x000fe200078e02ff */
[----:B------:R-:W-:Y:S01]  /*15850*/  IADD3.X R5, R11, R5, R6, P1, !PT ;  /* 0x000000050b057210 */ /* 0x000fe20000ffe406 */
[----:B------:R-:W-:Y:S01]  /*15860*/  IMAD R2, R2, UR4, RZ ;  /* 0x0000000402027c24 */ /* 0x000fe2000f8e02ff */
[----:B------:R-:W-:-:S02]  /*15870*/  IADD3 R29, P3, R54, 0x4000, RZ ;  /* 0x00004000361d7810 */ /* 0x000fc40007f7e0ff */
[----:B------:R-:W-:Y:S01]  /*15880*/  IADD3 R13, P4, R54, 0x2000, RZ ;  /* 0x00002000360d7810 */ /* 0x000fe20007f9e0ff */
[----:B------:R-:W-:Y:S01]  /*15890*/  IMAD R11, R9, UR5, R2 ;  /* 0x00000005090b7c24 */ /* 0x000fe2000f8e0202 */
[----:B------:R-:W-:Y:S01]  /*158a0*/  LOP3.LUT R28, R29, 0x380, RZ, 0xc0, !PT ;  /* 0x000003801d1c7812 */ /* 0x000fe200078ec0ff */
[----:B------:R-:W-:Y:S01]  /*158b0*/  IMAD.WIDE.U32 R4, R9, UR4, R4 ;  /* 0x0000000409047c25 */ /* 0x000fe2000f8e0004 */
[----:B------:R-:W-:Y:S01]  /*158c0*/  ULDC.64 UR4, c[0x0][0xb50] ;  /* 0x0002d40000047ab9 */ /* 0x000fe20000000a00 */
[----:B------:R-:W-:Y:S02]  /*158d0*/  LOP3.LUT R12, R13, 0x380, RZ, 0xc0, !PT ;  /* 0x000003800d0c7812 */ /* 0x000fe400078ec0ff */
[----:B------:R-:W-:Y:S01]  /*158e0*/  IMAD.IADD R5, R5, 0x1, R11 ;  /* 0x0000000105057824 */ /* 0x000fe200078e020b */
[----:B------:R-:W-:Y:S01]  /*158f0*/  LEA R2, P1, R4, UR4, 0x2 ;  /* 0x0000000404027c11 */ /* 0x000fe2000f8210ff */
[----:B------:R-:W-:Y:S01]  /*15900*/  IMAD.X R9, RZ, RZ, R55, P0 ;  /* 0x000000ffff097224 */ /* 0x000fe200000e0637 */
[----:B------:R-:W-:-:S02]  /*15910*/  LOP3.LUT P0, RZ, R217, 0x3, RZ, 0xc0, !PT ;  /* 0x00000003d9ff7812 */ /* 0x000fc4000780c0ff */
[----:B------:R-:W-:Y:S01]  /*15920*/  LEA.HI.X R4, R4, UR5, R5, 0x2, P1 ;  /* 0x0000000504047c11 */ /* 0x000fe200088f1405 */
[----:B------:R-:W-:Y:S01]  /*15930*/  SHFL.IDX PT, R20, R2, RZ, 0x1c1f ;  /* 0x001c1fff02147589 */ /* 0x000fe200000e0000 */
[----:B------:R-:W-:Y:S01]  /*15940*/  IADD3 R25, P1, R54, 0x3000, RZ ;  /* 0x0000300036197810 */ /* 0x000fe20007f3e0ff */
[----:B------:R-:W-:Y:S01]  /*15950*/  ULDC.64 UR4, c[0x0][0xaa0] ;  /* 0x0002a80000047ab9 */ /* 0x000fe20000000a00 */
[----:B------:R-:W-:Y:S01]  /*15960*/  SHF.R.U64 R28, R28, 0x3, RZ ;  /* 0x000000031c1c7819 */ /* 0x000fe200000012ff */
[----:B------:R-:W1:Y:S01]  /*15970*/  SHFL.IDX PT, R21, R4, RZ, 0x1c1f ;  /* 0x001c1fff04157589 */ /* 0x000e6200000e0000 */
[----:B------:R-:W-:Y:S02]  /*15980*/  LOP3.LUT R24, R25, 0x380, RZ, 0xc0, !PT ;  /* 0x0000038019187812 */ /* 0x000fe400078ec0ff */
[----:B------:R-:W-:Y:S01]  /*15990*/  LOP3.LUT R28, R28, R29, RZ, 0x3c, !PT ;  /* 0x0000001d1c1c7212 */ /* 0x000fe200078e3cff */
[----:B------:R-:W-:Y:S01]  /*159a0*/  SHFL.IDX PT, R44, R2, 0x1, 0x1c1f ;  /* 0x003c1f00022c7f89 */ /* 0x000fe200000e0000 */
[----:B------:R-:W-:Y:S01]  /*159b0*/  SHF.R.U64 R24, R24, 0x3, RZ ;  /* 0x0000000318187819 */ /* 0x000fe200000012ff */
[--C-:B------:R-:W-:Y:S01]  /*159c0*/  IMAD.X R29, RZ, RZ, R55.reuse, P3 ;  /* 0x000000ffff1d7224 */ /* 0x100fe200018e0637 */
[----:B------:R-:W-:Y:S01]  /*159d0*/  IADD3 R5, P3, R54, 0x7000, RZ ;  /* 0x0000700036057810 */ /* 0x000fe20007f7e0ff */
[----:B------:R-:W3:Y:S01]  /*159e0*/  SHFL.IDX PT, R45, R4, 0x1, 0x1c1f ;  /* 0x003c1f00042d7f89 */ /* 0x000ee200000e0000 */
[----:B------:R-:W-:Y:S01]  /*159f0*/  LOP3.LUT R24, R24, R25, RZ, 0x3c, !PT ;  /* 0x0000001918187212 */ /* 0x000fe200078e3cff */
[--C-:B------:R-:W-:Y:S01]  /*15a00*/  IMAD.X R25, RZ, RZ, R55.reuse, P1 ;  /* 0x000000ffff197224 */ /* 0x100fe200008e0637 */
[----:B------:R-:W-:Y:S01]  /*15a10*/  SHF.R.U64 R12, R12, 0x3, RZ ;  /* 0x000000030c0c7819 */ /* 0x000fe200000012ff */
[----:B------:R-:W-:Y:S01]  /*15a20*/  IMAD.X R41, RZ, RZ, R55, P3 ;  /* 0x000000ffff297224 */ /* 0x000fe200018e0637 */
[----:B------:R-:W-:-:S02]  /*15a30*/  LOP3.LUT R8, R7, 0x380, RZ, 0xc0, !PT ;  /* 0x0000038007087812 */ /* 0x000fc400078ec0ff */
[----:B------:R-:W-:Y:S02]  /*15a40*/  LOP3.LUT R12, R12, R13, RZ, 0x3c, !PT ;  /* 0x0000000d0c0c7212 */ /* 0x000fe400078e3cff */
[----:B------:R-:W-:Y:S02]  /*15a50*/  IADD3.X R13, RZ, R55, RZ, P4, !PT ;  /* 0x00000037ff0d7210 */ /* 0x000fe400027fe4ff */
[C---:B------:R-:W-:Y:S02]  /*15a60*/  IADD3 R33, P5, R54.reuse, 0x5000, RZ ;  /* 0x0000500036217810 */ /* 0x040fe40007fbe0ff */
[----:B------:R-:W-:Y:S02]  /*15a70*/  IADD3 R37, P4, R54, 0x6000, RZ ;  /* 0x0000600036257810 */ /* 0x000fe40007f9e0ff */
[----:B------:R-:W-:Y:S02]  /*15a80*/  SHF.R.U64 R8, R8, 0x3, RZ ;  /* 0x0000000308087819 */ /* 0x000fe400000012ff */
[----:B------:R-:W-:-:S02]  /*15a90*/  LOP3.LUT R32, R33, 0x380, RZ, 0xc0, !PT ;  /* 0x0000038021207812 */ /* 0x000fc400078ec0ff */
[----:B------:R-:W-:Y:S02]  /*15aa0*/  LOP3.LUT R36, R37, 0x380, RZ, 0xc0, !PT ;  /* 0x0000038025247812 */ /* 0x000fe400078ec0ff */
[----:B------:R-:W-:Y:S02]  /*15ab0*/  LOP3.LUT R8, R8, R7, RZ, 0x3c, !PT ;  /* 0x0000000708087212 */ /* 0x000fe400078e3cff */
[----:B------:R-:W-:Y:S02]  /*15ac0*/  LOP3.LUT R7, R54, 0x380, RZ, 0xc0, !PT ;  /* 0x0000038036077812 */ /* 0x000fe400078ec0ff */
[----:B------:R-:W-:Y:S02]  /*15ad0*/  SHF.R.U64 R32, R32, 0x3, RZ ;  /* 0x0000000320207819 */ /* 0x000fe400000012ff */
[----:B------:R-:W-:Y:S02]  /*15ae0*/  SHF.R.U64 R36, R36, 0x3, RZ ;  /* 0x0000000324247819 */ /* 0x000fe400000012ff */
[----:B------:R-:W-:-:S02]  /*15af0*/  SHF.R.U64 R7, R7, 0x3, RZ ;  /* 0x0000000307077819 */ /* 0x000fc400000012ff */
[----:B------:R-:W-:Y:S01]  /*15b00*/  LOP3.LUT R32, R32, R33, RZ, 0x3c, !PT ;  /* 0x0000002120207212 */ /* 0x000fe200078e3cff */
[----:B------:R-:W-:Y:S01]  /*15b10*/  IMAD.X R33, RZ, RZ, R55, P5 ;  /* 0x000000ffff217224 */ /* 0x000fe200028e0637 */
[----:B------:R-:W-:Y:S02]  /*15b20*/  LOP3.LUT R36, R36, R37, RZ, 0x3c, !PT ;  /* 0x0000002524247212 */ /* 0x000fe400078e3cff */
[----:B------:R-:W-:Y:S02]  /*15b30*/  IADD3.X R37, RZ, R55, RZ, P4, !PT ;  /* 0x00000037ff257210 */ /* 0x000fe400027fe4ff */
[----:B------:R-:W-:Y:S01]  /*15b40*/  LOP3.LUT R54, R7, R54, RZ, 0x3c, !PT ;  /* 0x0000003607367212 */ /* 0x000fe200078e3cff */
[----:B------:R-:W-:Y:S01]  /*15b50*/  BSSY B1, `(.L_x_665) ;  /* 0x0000054000017945 */ /* 0x000fe20003800000 */
[----:B------:R-:W-:Y:S02]  /*15b60*/  SHF.R.S32.HI R48, RZ, 0x1f, R208 ;  /* 0x0000001fff307819 */ /* 0x000fe400000114d0 */
[----:B------:R-:W-:Y:S01]  /*15b70*/  SHF.R.S32.HI R50, RZ, 0x1f, R202 ;  /* 0x0000001fff327819 */ /* 0x000fe200000114ca */
[----:B--2---:R-:W-:-:S04]  /*15b80*/  IMAD R6, R215, 0x80, R10 ;  /* 0x00000080d7067824 */ /* 0x004fc800078e020a */
[C---:B------:R-:W-:Y:S01]  /*15b90*/  VIADD R0, R6.reuse, 0x8 ;  /* 0x0000000806007836 */ /* 0x040fe20000000000 */
[----:B------:R-:W-:-:S04]  /*15ba0*/  ISETP.GE.OR P1, PT, R6, R51, P0 ;  /* 0x000000330600720c */ /* 0x000fc80000726670 */
[----:B------:R-:W-:Y:S02]  /*15bb0*/  ISETP.GE.OR P0, PT, R0, R51, P0 ;  /* 0x000000330000720c */ /* 0x000fe40000706670 */
[----:B------:R-:W-:-:S04]  /*15bc0*/  LOP3.LUT R0, R5, 0x380, RZ, 0xc0, !PT ;  /* 0x0000038005007812 */ /* 0x000fc800078ec0ff */
[----:B------:R-:W-:-:S03]  /*15bd0*/  SHF.R.U64 R0, R0, 0x3, RZ ;  /* 0x0000000300007819 */ /* 0x000fc600000012ff */
[----:B-1----:R-:W-:Y:S01]  /*15be0*/  @!P1 ST.E desc[UR60][R20.64], R88 ;  /* 0x0000005814009985 */ /* 0x002fe2000c10193c */
[----:B------:R-:W-:-:S03]  /*15bf0*/  LOP3.LUT R40, R0, R5, RZ, 0x3c, !PT ;  /* 0x0000000500287212 */ /* 0x000fc600078e3cff */
[----:B---3--:R1:W-:Y:S01]  /*15c00*/  @!P0 ST.E desc[UR60][R44.64], R89 ;  /* 0x000000592c008985 */ /* 0x0083e2000c10193c */
[----:B------:R-:W-:Y:S02]  /*15c10*/  IMAD R0, R3, UR4, RZ ;  /* 0x0000000403007c24 */ /* 0x000fe4000f8e02ff */
[C---:B------:R-:W-:Y:S01]  /*15c20*/  IMAD.WIDE.U32 R2, R47.reuse, UR4, RZ ;  /* 0x000000042f027c25 */ /* 0x040fe2000f8e00ff */
[----:B------:R2:W5:Y:S01]  /*15c30*/  LD.E.128 R4, desc[UR60][R54.64] ;  /* 0x0000003c36047980 */ /* 0x000562000c101d00 */
[----:B-1----:R-:W1:Y:S02]  /*15c40*/  @P2 LDC R45, c[0x0][0xbf0] ;  /* 0x0002fc00ff2d2b82 */ /* 0x002e640000000800 */
[----:B------:R-:W-:Y:S01]  /*15c50*/  IMAD R21, R47, UR5, R0 ;  /* 0x000000052f157c24 */ /* 0x000fe2000f8e0200 */
[----:B------:R-:W-:Y:S01]  /*15c60*/  ULDC.64 UR4, c[0x0][0xae8] ;  /* 0x0002ba0000047ab9 */ /* 0x000fe20000000a00 */
[----:B------:R-:W-:Y:S01]  /*15c70*/  IMAD R0, R209, 0x20, R216 ;  /* 0x00000020d1007824 */ /* 0x000fe200078e02d8 */
[----:B------:R-:W5:Y:S01]  /*15c80*/  LD.E.128 R8, desc[UR60][R8.64] ;  /* 0x0000003c08087980 */ /* 0x000f62000c101d00 */
[----:B------:R-:W-:-:S02]  /*15c90*/  IMAD.IADD R3, R3, 0x1, R21 ;  /* 0x0000000103037824 */ /* 0x000fc400078e0215 */
[----:B------:R-:W-:Y:S01]  /*15ca0*/  IMAD R21, R46, UR4, RZ ;  /* 0x000000042e157c24 */ /* 0x000fe2000f8e02ff */
[----:B------:R-:W5:Y:S01]  /*15cb0*/  LD.E.128 R12, desc[UR60][R12.64] ;  /* 0x0000003c0c0c7980 */ /* 0x000f62000c101d00 */
[----:B------:R-:W-:Y:S02]  /*15cc0*/  IMAD R44, R215, 0x80, R0 ;  /* 0x00000080d72c7824 */ /* 0x000fe400078e0200 */
[C---:B------:R-:W-:Y:S01]  /*15cd0*/  IMAD R21, R210.reuse, UR5, R21 ;  /* 0x00000005d2157c24 */ /* 0x040fe2000f8e0215 */
[----:B------:R-:W5:Y:S01]  /*15ce0*/  LD.E.128 R24, desc[UR60][R24.64] ;  /* 0x0000003c18187980 */ /* 0x000f62000c101d00 */
[----:B------:R-:W-:Y:S01]  /*15cf0*/  IMAD.WIDE.U32 R2, R210, UR4, R2 ;  /* 0x00000004d2027c25 */ /* 0x000fe2000f8e0002 */
[----:B------:R-:W-:Y:S02]  /*15d00*/  ULDC.64 UR4, c[0x0][0xaf0] ;  /* 0x0002bc0000047ab9 */ /* 0x000fe40000000a00 */
[----:B------:R-:W5:Y:S01]  /*15d10*/  LD.E.128 R28, desc[UR60][R28.64] ;  /* 0x0000003c1c1c7980 */ /* 0x000f62000c101d00 */
[----:B0-----:R-:W-:Y:S01]  /*15d20*/  @P2 IMAD.HI.U32 R0, R44, R53, RZ ;  /* 0x000000352c002227 */ /* 0x001fe200078e00ff */
[----:B------:R-:W-:-:S02]  /*15d30*/  IADD3 R3, R3, R21, RZ ;  /* 0x0000001503037210 */ /* 0x000fc40007ffe0ff */
[----:B------:R-:W5:Y:S01]  /*15d40*/  LD.E.128 R32, desc[UR60][R32.64] ;  /* 0x0000003c20207980 */ /* 0x000f62000c101d00 */
[----:B------:R-:W-:Y:S02]  /*15d50*/  IMAD.MOV.U32 R21, RZ, RZ, R44 ;  /* 0x000000ffff157224 */ /* 0x000fe400078e002c */
[----:B------:R-:W-:Y:S01]  /*15d60*/  IMAD R20, R214, UR4, RZ ;  /* 0x00000004d6147c24 */ /* 0x000fe2000f8e02ff */
[----:B-1----:R-:W-:Y:S01]  /*15d70*/  @P2 SHF.R.U32.HI R21, RZ, R45, R0 ;  /* 0x0000002dff152219 */ /* 0x002fe20000011600 */
[C---:B------:R-:W-:Y:S01]  /*15d80*/  IMAD.WIDE.U32 R2, R207.reuse, UR4, R2 ;  /* 0x00000004cf027c25 */ /* 0x040fe2000f8e0002 */
[----:B------:R-:W5:Y:S02]  /*15d90*/  LD.E.128 R36, desc[UR60][R36.64] ;  /* 0x0000003c24247980 */ /* 0x000f64000c101d00 */
[--C-:B------:R-:W-:Y:S01]  /*15da0*/  SHF.R.S32.HI R0, RZ, 0x1f, R21.reuse ;  /* 0x0000001fff007819 */ /* 0x100fe20000011415 */
[----:B------:R-:W-:Y:S01]  /*15db0*/  IMAD R45, R207, UR5, R20 ;  /* 0x00000005cf2d7c24 */ /* 0x000fe2000f8e0214 */
[----:B------:R-:W-:Y:S01]  /*15dc0*/  ULDC.64 UR4, c[0x0][0xae0] ;  /* 0x0002b80000047ab9 */ /* 0x000fe20000000a00 */
[----:B------:R-:W-:Y:S01]  /*15dd0*/  IMAD.MOV R20, RZ, RZ, -R21 ;  /* 0x000000ffff147224 */ /* 0x000fe200078e0a15 */
[----:B------:R-:W5:Y:S01]  /*15de0*/  LD.E.128 R40, desc[UR60][R40.64] ;  /* 0x0000003c28287980 */ /* 0x000f62000c101d00 */
[----:B------:R-:W-:-:S02]  /*15df0*/  IMAD.IADD R3, R3, 0x1, R45 ;  /* 0x0000000103037824 */ /* 0x000fc400078e022d */
[----:B------:R-:W-:Y:S01]  /*15e00*/  IMAD R0, R0, UR4, RZ ;  /* 0x0000000400007c24 */ /* 0x000fe2000f8e02ff */
[----:B------:R-:W-:Y:S01]  /*15e10*/  @!PT LDS RZ, [RZ] ;  /* 0x00000000fffff984 */ /* 0x000fe20000000800 */
[----:B------:R-:W-:Y:S01]  /*15e20*/  @!PT LDS RZ, [RZ] ;  /* 0x00000000fffff984 */ /* 0x000fe20000000800 */
[----:B------:R-:W-:Y:S01]  /*15e30*/  @!PT LDS RZ, [RZ] ;  /* 0x00000000fffff984 */ /* 0x000fe20000000800 */
[----:B------:R-:W-:Y:S01]  /*15e40*/  @!PT LDS RZ, [RZ] ;  /* 0x00000000fffff984 */ /* 0x000fe20000000800 */
[----:B------:R0:W-:Y:S06]  /*15e50*/  MEMBAR.ALL.CTA ;  /* 0x0000000000007992 */ /* 0x0001ec0000008000 */
[----:B0-----:R-:W0:Y:S01]  /*15e60*/  FENCE.VIEW.ASYNC.S ;  /* 0x00000000000073c6 */ /* 0x001e220000000000 */
[----:B------:R-:W-:Y:S02]  /*15e70*/  IMAD R45, R49, R20, R44 ;  /* 0x00000014312d7224 */ /* 0x000fe400078e022c */
[----:B------:R-:W-:-:S02]  /*15e80*/  IMAD R47, R21, UR5, R0 ;  /* 0x00000005152f7c24 */ /* 0x000fc4000f8e0200 */
[----:B------:R-:W-:Y:S01]  /*15e90*/  IMAD.WIDE.U32 R2, R21, UR4, R2 ;  /* 0x0000000415027c25 */ /* 0x000fe2000f8e0002 */
[----:B------:R-:W-:Y:S01]  /*15ea0*/  SHF.R.S32.HI R0, RZ, 0x1f, R45 ;  /* 0x0000001fff007819 */ /* 0x000fe2000001142d */
[----:B------:R-:W-:Y:S02]  /*15eb0*/  ULDC.64 UR4, c[0x0][0xad8] ;  /* 0x0002b60000047ab9 */ /* 0x000fe40000000a00 */
[----:B------:R-:W-:Y:S01]  /*15ec0*/  IMAD R46, R215, 0x80, R216 ;  /* 0x00000080d72e7824 */ /* 0x000fe200078e02d8 */
[----:B------:R-:W-:Y:S01]  /*15ed0*/  IADD3 R3, R3, R47, RZ ;  /* 0x0000002f03037210 */ /* 0x000fe20007ffe0ff */
[----:B------:R-:W-:Y:S02]  /*15ee0*/  IMAD R20, R0, UR4, RZ ;  /* 0x0000000400147c24 */ /* 0x000fe4000f8e02ff */
[C---:B------:R-:W-:Y:S01]  /*15ef0*/  VIADD R0, R46.reuse, 0x20 ;  /* 0x000000202e007836 */ /* 0x040fe20000000000 */
[----:B------:R-:W-:Y:S01]  /*15f00*/  ISETP.GE.AND P2, PT, R46, R51, PT ;  /* 0x000000332e00720c */ /* 0x000fe20003f46270 */
[----:B------:R-:W-:-:S02]  /*15f10*/  IMAD R21, R45, UR5, R20 ;  /* 0x000000052d157c24 */ /* 0x000fc4000f8e0214 */
[----:B------:R-:W-:Y:S01]  /*15f20*/  IMAD.WIDE.U32 R2, R45, UR4, R2 ;  /* 0x000000042d027c25 */ /* 0x000fe2000f8e0002 */
[----:B------:R-:W-:Y:S01]  /*15f30*/  ULDC.64 UR4, c[0x0][0xa80] ;  /* 0x0002a00000047ab9 */ /* 0x000fe20000000a00 */
[-C--:B------:R-:W-:Y:S02]  /*15f40*/  ISETP.GE.AND P0, PT, R0, R51.reuse, PT ;  /* 0x000000330000720c */ /* 0x080fe40003f06270 */
[----:B------:R-:W-:Y:S01]  /*15f50*/  IMAD.IADD R3, R3, 0x1, R21 ;  /* 0x0000000103037824 */ /* 0x000fe200078e0215 */
[----:B------:R-:W-:Y:S01]  /*15f60*/  LEA R44, P3, R2, UR4, 0x1 ;  /* 0x00000004022c7c11 */ /* 0x000fe2000f8608ff */
[----:B------:R-:W-:Y:S02]  /*15f70*/  VIADD R0, R18, 0x22820 ;  /* 0x0002282012007836 */ /* 0x000fe40000000000 */
[----:B------:R-:W-:Y:S01]  /*15f80*/  VIADD R20, R46, 0x40 ;  /* 0x000000402e147836 */ /* 0x000fe20000000000 */
[----:B------:R-:W-:Y:S02]  /*15f90*/  LEA.HI.X R45, R2, UR5, R3, 0x1, P3 ;  /* 0x00000005022d7c11 */ /* 0x000fe400098f0c03 */
[----:B------:R-:W-:Y:S01]  /*15fa0*/  PRMT R0, RZ, 0x654, R0 ;  /* 0x00000654ff007816 */ /* 0x000fe20000000000 */
[----:B0-----:R2:W0:Y:S01]  /*15fb0*/  SHFL.IDX PT, R3, R44, RZ, 0x181f ;  /* 0x00181fff2c037589 */ /* 0x00142200000e0000 */
[----:B------:R-:W-:-:S02]  /*15fc0*/  ISETP.GE.AND P1, PT, R20, R51, PT ;  /* 0x000000331400720c */ /* 0x000fc40003f26270 */
[----:B------:R2:W-:Y:S01]  /*15fd0*/  SYNCS.ARRIVE.TRANS64.RED.A1T0 RZ, [R0+URZ], RZ ;  /* 0x000000ff00ff79a7 */ /* 0x0005e2000810043f */
[----:B------:R2:W1:Y:S01]  /*15fe0*/  SHFL.IDX PT, R21, R45, RZ, 0x181f ;  /* 0x00181fff2d157589 */ /* 0x00046200000e0000 */
[----:B------:R-:W-:Y:S09]  /*15ff0*/  @P2 BRA `(.L_x_666) ;  /* 0x0000000000242947 */ /* 0x000ff20003800000 */
[----:B------:R-:W-:Y:S02]  /*16000*/  ULDC UR4, c[0x0][0xac8] ;  /* 0x0002b20000047ab9 */ /* 0x000fe40000000800 */
[----:B------:R-:W-:Y:S02]  /*16010*/  ISETP.GE.AND P2, PT, R202, UR4, PT ;  /* 0x00000004ca007c0c */ /* 0x000fe4000bf46270 */
[----:B------:R-:W-:-:S11]  /*16020*/  ISETP.GE.AND P3, PT, R208, UR4, PT ;  /* 0x00000004d0007c0c */ /* 0x000fd6000bf66270 */
[-C--:B0-----:R-:W-:Y:S02]  /*16030*/  @!P2 LEA R2, P4, R202, R3.reuse, 0x1 ;  /* 0x00000003ca02a211 */ /* 0x081fe400078808ff */
[----:B------:R-:W-:Y:S02]  /*16040*/  @!P3 LEA R20, P5, R208, R3, 0x1 ;  /* 0x00000003d014b211 */ /* 0x000fe400078a08ff */
[-C--:B-1----:R-:W-:Y:S02]  /*16050*/  @!P2 LEA.HI.X R3, R202, R21.reuse, R50, 0x1, P4 ;  /* 0x00000015ca03a211 */ /* 0x082fe400020f0c32 */
[----:B------:R-:W-:-:S03]  /*16060*/  @!P3 LEA.HI.X R21, R208, R21, R48, 0x1, P5 ;  /* 0x00000015d015b211 */ /* 0x000fc600028f0c30 */
[----:B-----5:R3:W-:Y:S04]  /*16070*/  @!P2 ST.E.128 desc[UR60][R2.64], R4 ;  /* 0x000000040200a985 */ /* 0x0207e8000c101d3c */
[----:B------:R3:W-:Y:S02]  /*16080*/  @!P3 ST.E.128 desc[UR60][R20.64], R28 ;  /* 0x0000001c1400b985 */ /* 0x0007e4000c101d3c */
.L_x_666:
[----:B------:R-:W-:Y:S05]  /*16090*/  BSYNC B1 ;  /* 0x0000000000017941 */ /* 0x000fea0003800000 */
.L_x_665:
[----:B---3-5:R3:W4:Y:S01]  /*160a0*/  SHFL.IDX PT, R5, R45, 0x1, 0x181f ;  /* 0x00381f002d057f89 */ /* 0x02872200000e0000 */
[----:B------:R-:W-:Y:S03]  /*160b0*/  BSSY B1, `(.L_x_667) ;  /* 0x000000c000017945 */ /* 0x000fe60003800000 */
[----:B0-----:R3:W0:Y:S01]  /*160c0*/  SHFL.IDX PT, R3, R44, 0x1, 0x181f ;  /* 0x00381f002c037f89 */ /* 0x00162200000e0000 */
[----:B------:R-:W-:Y:S05]  /*160d0*/  @P0 BRA `(.L_x_668) ;  /* 0x0000000000240947 */ /* 0x000fea0003800000 */
[----:B------:R-:W-:Y:S02]  /*160e0*/  ULDC UR4, c[0x0][0xac8] ;  /* 0x0002b20000047ab9 */ /* 0x000fe40000000800 */
[----:B------:R-:W-:Y:S02]  /*160f0*/  ISETP.GE.AND P3, PT, R202, UR4, PT ;  /* 0x00000004ca007c0c */ /* 0x000fe4000bf66270 */
[----:B------:R-:W-:-:S11]  /*16100*/  ISETP.GE.AND P4, PT, R208, UR4, PT ;  /* 0x00000004d0007c0c */ /* 0x000fd6000bf86270 */
[-C--:B0-----:R-:W-:Y:S02]  /*16110*/  @!P3 LEA R2, P0, R202, R3.reuse, 0x1 ;  /* 0x00000003ca02b211 */ /* 0x081fe400078008ff */
[----:B------:R-:W-:Y:S02]  /*16120*/  @!P4 LEA R4, P2, R208, R3, 0x1 ;  /* 0x00000003d004c211 */ /* 0x000fe400078408ff */
[-C--:B----4-:R-:W-:Y:S02]  /*16130*/  @!P3 LEA.HI.X R3, R202, R5.reuse, R50, 0x1, P0 ;  /* 0x00000005ca03b211 */ /* 0x090fe400000f0c32 */
[----:B------:R-:W-:-:S03]  /*16140*/  @!P4 LEA.HI.X R5, R208, R5, R48, 0x1, P2 ;  /* 0x00000005d005c211 */ /* 0x000fc600010f0c30 */
[----:B------:R0:W-:Y:S04]  /*16150*/  @!P3 ST.E.128 desc[UR60][R2.64], R8 ;  /* 0x000000080200b985 */ /* 0x0001e8000c101d3c */
[----:B------:R0:W-:Y:S02]  /*16160*/  @!P4 ST.E.128 desc[UR60][R4.64], R32 ;  /* 0x000000200400c985 */ /* 0x0001e4000c101d3c */
.L_x_668:
[----:B------:R-:W-:Y:S05]  /*16170*/  BSYNC B1 ;  /* 0x0000000000017941 */ /* 0x000fea0003800000 */
.L_x_667:
[----:B0---4-:R0:W4:Y:S01]  /*16180*/  SHFL.IDX PT, R5, R45, 0x2, 0x181f ;  /* 0x00581f002d057f89 */ /* 0x01112200000e0000 */
[----:B------:R-:W-:Y:S03]  /*16190*/  BSSY B1, `(.L_x_669) ;  /* 0x000000c000017945 */ /* 0x000fe60003800000 */
[----:B------:R0:W0:Y:S01]  /*161a0*/  SHFL.IDX PT, R3, R44, 0x2, 0x181f ;  /* 0x00581f002c037f89 */ /* 0x00002200000e0000 */
        /* <DEDUP_REMOVED lines=10> */
.L_x_670:
[----:B------:R-:W-:Y:S05]  /*16250*/  BSYNC B1 ;  /* 0x0000000000017941 */ /* 0x000fea0003800000 */
.L_x_669:
[----:B--2---:R-:W-:Y:S01]  /*16260*/  IADD3 R0, R46, 0x60, RZ ;  /* 0x000000602e007810 */ /* 0x004fe20007ffe0ff */
[----:B0--3--:R-:W2:Y:S03]  /*16270*/  SHFL.IDX PT, R45, R45, 0x3, 0x181f ;  /* 0x00781f002d2d7f89 */ /* 0x009ea600000e0000 */
[----:B------:R-:W-:Y:S01]  /*16280*/  ISETP.GE.AND P0, PT, R0, R51, PT ;  /* 0x000000330000720c */ /* 0x000fe20003f06270 */
[----:B----4-:R3:W4:-:S12]  /*16290*/  SHFL.IDX PT, R5, R44, 0x3, 0x181f ;  /* 0x00781f002c057f89 */ /* 0x01071800000e0000 */
[----:B---3--:R-:W-:Y:S05]  /*162a0*/  @P0 BRA `(.L_x_671) ;  /* 0x0000000c00240947 */ /* 0x008fea0003800000 */
[----:B------:R-:W-:Y:S02]  /*162b0*/  ULDC UR4, c[0x0][0xac8] ;  /* 0x0002b20000047ab9 */ /* 0x000fe40000000800 */
[----:B------:R-:W-:-:S13]  /*162c0*/  ISETP.GE.AND P1, PT, R202, UR4, PT ;  /* 0x00000004ca007c0c */ /* 0x000fda000bf26270 */
[----:B----4-:R-:W-:-:S04]  /*162d0*/  @!P1 LEA R2, P0, R202, R5, 0x1 ;  /* 0x00000005ca029211 */ /* 0x010fc800078008ff */
[----:B--2---:R-:W-:Y:S02]  /*162e0*/  @!P1 LEA.HI.X R3, R202, R45, R50, 0x1, P0 ;  /* 0x0000002dca039211 */ /* 0x004fe400000f0c32 */
[----:B------:R-:W-:-:S03]  /*162f0*/  ISETP.GE.AND P0, PT, R208, UR4, PT ;  /* 0x00000004d0007c0c */ /* 0x000fc6000bf06270 */
[----:B------:R3:W-:Y:S10]  /*16300*/  @!P1 ST.E.128 desc[UR60][R2.64], R24 ;  /* 0x0000001802009985 */ /* 0x0007f4000c101d3c */
[----:B------:R-:W-:Y:S05]  /*16310*/  @P0 BRA `(.L_x_671) ;  /* 0x0000000c00080947 */ /* 0x000fea0003800000 */
[----:B---3--:R-:W-:-:S04]  /*16320*/  LEA R2, P0, R208, R5, 0x1 ;  /* 0x00000005d0027211 */ /* 0x008fc800078008ff */
[----:B------:R-:W-:-:S05]  /*16330*/  LEA.HI.X R3, R208, R45, R48, 0x1, P0 ;  /* 0x0000002dd0037211 */ /* 0x000fca00000f0c30 */
[----:B------:R0:W-:Y:S01]  /*16340*/  ST.E.128 desc[UR60][R2.64], R40 ;  /* 0x0000002802007985 */ /* 0x0001e2000c101d3c */
[----:B------:R-:W-:Y:S05]  /*16350*/  BRA `(.L_x_671) ;  /* 0x0000000800f87947 */ /* 0x000fea0003800000 */
.L_x_662:
[----:B------:R-:W-:Y:S01]  /*16360*/  ULDC.64 UR4, c[0x0][0xc00] ;  /* 0x0003000000047ab9 */ /* 0x000fe20000000a00 */
[----:B------:R-:W-:Y:S01]  /*16370*/  IMAD.MOV.U32 R0, RZ, RZ, RZ ;  /* 0x000000ffff007224 */ /* 0x000fe200078e00ff */
[----:B------:R-:W-:Y:S01]  /*16380*/  ISETP.NE.U32.AND P0, PT, RZ, UR4, PT ;  /* 0x00000004ff007c0c */ /* 0x000fe2000bf05070 */
[----:B------:R-:W2:Y:S01]  /*16390*/  LDC R21, c[0x0][0xbe8] ;  /* 0x0002fa00ff157b82 */ /* 0x000ea20000000800 */
[----:B------:R-:W-:Y:S02]  /*163a0*/  IADD3 R2, P1, R211, UR4, RZ ;  /* 0x00000004d3027c10 */ /* 0x000fe4000ff3e0ff */
[----:B------:R-:W-:Y:S02]  /*163b0*/  ISETP.NE.AND.EX P0, PT, RZ, UR5, PT, P0 ;  /* 0x00000005ff007c0c */ /* 0x000fe4000bf05300 */
[----:B------:R-:W-:Y:S01]  /*163c0*/  IADD3.X R3, R212, UR5, RZ, P1, !PT ;  /* 0x00000005d4037c10 */ /* 0x000fe20008ffe4ff */
[----:B------:R-:W-:Y:S02]  /*163d0*/  ULDC.64 UR4, c[0x0][0xc08] ;  /* 0x0003020000047ab9 */ /* 0x000fe40000000a00 */
[----:B------:R-:W-:-:S04]  /*163e0*/  ISETP.NE.U32.AND P1, PT, RZ, UR4, PT ;  /* 0x00000004ff007c0c */ /* 0x000fc8000bf25070 */
[----:B------:R-:W-:-:S04]  /*163f0*/  ISETP.NE.AND.EX P1, PT, RZ, UR5, PT, P1 ;  /* 0x00000005ff007c0c */ /* 0x000fc8000bf25310 */
[----:B------:R3:W5:Y:S01]  /*16400*/  @P0 LDG.E R0, desc[UR60][R2.64] ;  /* 0x0000003c02000981 */ /* 0x000762000c1e1900 */
[----:B------:R-:W4:Y:S08]  /*16410*/  S2R R7, SR_TID.X ;  /* 0x0000000000077919 */ /* 0x000f300000002100 */
[----:B------:R-:W-:Y:S01]  /*16420*/  @P1 IADD3 R4, P2, R211, UR4, RZ ;  /* 0x00000004d3041c10 */ /* 0x000fe2000ff5e0ff */
[----:B------:R-:W-:-:S02]  /*16430*/  ULDC UR4, c[0x0][0xa88] ;  /* 0x0002a20000047ab9 */ /* 0x000fc40000000800 */
[----:B------:R-:W-:Y:S01]  /*16440*/  IMAD.U32 R6, RZ, RZ, UR4 ;  /* 0x00000004ff067e24 */ /* 0x000fe2000f8e00ff */
[----:B------:R-:W-:-:S05]  /*16450*/  @P1 IADD3.X R5, R212, UR5, RZ, P2, !PT ;  /* 0x00000005d4051c10 */ /* 0x000fca00097fe4ff */
[----:B------:R3:W5:Y:S01]  /*16460*/  @P1 LDG.E R6, desc[UR60][R4.64] ;  /* 0x0000003c04061981 */ /* 0x000762000c1e1900 */
[----:B--2---:R-:W-:-:S13]  /*16470*/  ISETP.NE.AND P2, PT, R21, 0x1, PT ;  /* 0x000000011500780c */ /* 0x004fda0003f45270 */
[----:B------:R-:W2:Y:S01]  /*16480*/  @P2 LDC R12, c[0x0][0xbec] ;  /* 0x0002fb00ff0c2b82 */ /* 0x000ea20000000800 */
[----:B----4-:R-:W-:-:S07]  /*16490*/  VIADD R7, R7, 0xffffff80 ;  /* 0xffffff8007077836 */ /* 0x010fce0000000000 */
[----:B------:R-:W4:Y:S01]  /*164a0*/  @P2 LDC R25, c[0x0][0xbf0] ;  /* 0x0002fc00ff192b82 */ /* 0x000f220000000800 */
[----:B------:R-:W-:Y:S01]  /*164b0*/  ISETP.GE.AND P3, PT, R7, 0x80, PT ;  /* 0x000000800700780c */ /* 0x000fe20003f66270 */
[----:B---3--:R-:W-:-:S12]  /*164c0*/  @P1 BRA `(.L_x_672) ;  /* 0x0000000000101947 */ /* 0x008fd80003800000 */
[----:B------:R-:W-:Y:S05]  /*164d0*/  @!P0 BRA `(.L_x_672) ;  /* 0x00000000000c8947 */ /* 0x000fea0003800000 */
[----:B------:R-:W3:Y:S04]  /*164e0*/  LDG.E R5, desc[UR60][R2.64] ;  /* 0x0000003c02057981 */ /* 0x000ee8000c1e1900 */
[----:B-----5:R-:W3:Y:S02]  /*164f0*/  LDG.E R6, desc[UR60][R2.64+0x4] ;  /* 0x0000043c02067981 */ /* 0x020ee4000c1e1900 */
[----:B---3--:R-:W-:-:S07]  /*16500*/  IMAD.IADD R6, R6, 0x1, -R5 ;  /* 0x0000000106067824 */ /* 0x008fce00078e0a05 */
.L_x_672:
[----:B------:R-:W-:Y:S01]  /*16510*/  BSSY B1, `(.L_x_673) ;  /* 0x000002e000017945 */ /* 0x000fe20003800000 */
[----:B------:R-:W-:Y:S02]  /*16520*/  SHF.R.S32.HI R10, RZ, 0x1f, R210 ;  /* 0x0000001fff0a7819 */ /* 0x000fe400000114d2 */
[----:B------:R-:W-:Y:S02]  /*16530*/  SEL R207, R207, RZ, !P0 ;  /* 0x000000ffcfcf7207 */ /* 0x000fe40004000000 */
[----:B------:R-:W-:Y:S02]  /*16540*/  SEL R214, R214, RZ, !P0 ;  /* 0x000000ffd6d67207 */ /* 0x000fe40004000000 */
[----:B-----5:R-:W-:Y:S01]  /*16550*/  SHF.R.S32.HI R11, RZ, 0x1f, R0 ;  /* 0x0000001fff0b7819 */ /* 0x020fe20000011400 */
[----:B------:R-:W-:Y:S06]  /*16560*/  @P3 BRA `(.L_x_674) ;  /* 0x0000000000a03947 */ /* 0x000fec0003800000 */
[----:B------:R-:W3:Y:S01]  /*16570*/  S2R R2, SR_TID.X ;  /* 0x0000000000027919 */ /* 0x000ee20000002100 */
[----:B------:R-:W5:Y:S02]  /*16580*/  LDC R9, c[0x0][0xbe8] ;  /* 0x0002fa00ff097b82 */ /* 0x000f640000000800 */
[----:B-----5:R-:W-:Y:S01]  /*16590*/  IMAD R3, R6, R9, RZ ;  /* 0x0000000906037224 */ /* 0x020fe200078e02ff */
[----:B---3--:R-:W-:-:S05]  /*165a0*/  LEA R2, R215, R2, 0x7 ;  /* 0x00000002d7027211 */ /* 0x008fca00078e38ff */
[----:B------:R-:W-:-:S05]  /*165b0*/  VIADD R8, R2, 0xffffff80 ;  /* 0xffffff8002087836 */ /* 0x000fca0000000000 */
[----:B------:R-:W-:-:S13]  /*165c0*/  ISETP.GE.AND P0, PT, R8, R3, PT ;  /* 0x000000030800720c */ /* 0x000fda0003f06270 */
[----:B------:R-:W-:Y:S05]  /*165d0*/  @P0 BRA `(.L_x_674) ;  /* 0x0000000000840947 */ /* 0x000fea0003800000 */
[----:B------:R-:W-:Y:S01]  /*165e0*/  ISETP.NE.AND P0, PT, R9, 0x1, PT ;  /* 0x000000010900780c */ /* 0x000fe20003f05270 */
[----:B------:R-:W-:Y:S01]  /*165f0*/  ULDC.64 UR4, c[0x0][0xb90] ;  /* 0x0002e40000047ab9 */ /* 0x000fe20000000a00 */
[----:B------:R-:W-:Y:S02]  /*16600*/  IMAD.MOV.U32 R2, RZ, RZ, R0 ;  /* 0x000000ffff027224 */ /* 0x000fe400078e0000 */
[----:B------:R-:W-:Y:S02]  /*16610*/  IMAD R7, R10, UR4, RZ ;  /* 0x000000040a077c24 */ /* 0x000fe4000f8e02ff */
[----:B------:R-:W-:Y:S02]  /*16620*/  IMAD.MOV.U32 R3, RZ, RZ, R11 ;  /* 0x000000ffff037224 */ /* 0x000fe400078e000b */
[----:B------:R-:W-:Y:S02]  /*16630*/  IMAD.MOV.U32 R5, RZ, RZ, R8 ;  /* 0x000000ffff057224 */ /* 0x000fe400078e0008 */
[----:B------:R-:W-:-:S03]  /*16640*/  IMAD.WIDE.U32 R2, R210, UR4, R2 ;  /* 0x00000004d2027c25 */ /* 0x000fc6000f8e0002 */
[----:B------:R-:W3:Y:S01]  /*16650*/  @P0 LDC R13, c[0x0][0xbec] ;  /* 0x0002fb00ff0d0b82 */ /* 0x000ee20000000800 */
[----:B------:R-:W-:Y:S01]  /*16660*/  IMAD R7, R210, UR5, R7 ;  /* 0x00000005d2077c24 */ /* 0x000fe2000f8e0207 */
[----:B------:R-:W-:-:S04]  /*16670*/  ULDC.64 UR4, c[0x0][0xb98] ;  /* 0x0002e60000047ab9 */ /* 0x000fc80000000a00 */
[----:B------:R-:W-:Y:S02]  /*16680*/  IADD3 R3, R3, R7, RZ ;  /* 0x0000000703037210 */ /* 0x000fe40007ffe0ff */
[----:B------:R-:W5:Y:S01]  /*16690*/  @P0 LDC R15, c[0x0][0xbf0] ;  /* 0x0002fc00ff0f0b82 */ /* 0x000f620000000800 */
[----:B------:R-:W-:-:S04]  /*166a0*/  IMAD.WIDE.U32 R2, R207, UR4, R2 ;  /* 0x00000004cf027c25 */ /* 0x000fc8000f8e0002 */
[----:B---3--:R-:W-:-:S05]  /*166b0*/  @P0 IMAD.HI.U32 R4, R8, R13, RZ ;  /* 0x0000000d08040227 */ /* 0x008fca00078e00ff */
[----:B-----5:R-:W-:Y:S01]  /*166c0*/  @P0 SHF.R.U32.HI R5, RZ, R15, R4 ;  /* 0x0000000fff050219 */ /* 0x020fe20000011604 */
[----:B------:R-:W-:-:S03]  /*166d0*/  IMAD R4, R214, UR4, RZ ;  /* 0x00000004d6047c24 */ /* 0x000fc6000f8e02ff */
[----:B------:R-:W-:Y:S01]  /*166e0*/  IADD3 R2, P0, R5, R2, RZ ;  /* 0x0000000205027210 */ /* 0x000fe20007f1e0ff */
[----:B------:R-:W-:-:S04]  /*166f0*/  IMAD.MOV R7, RZ, RZ, -R5 ;  /* 0x000000ffff077224 */ /* 0x000fc800078e0a05 */
[----:B------:R-:W-:Y:S01]  /*16700*/  IMAD R7, R9, R7, R8 ;  /* 0x0000000709077224 */ /* 0x000fe200078e0208 */
[----:B------:R-:W-:Y:S01]  /*16710*/  SHF.R.S32.HI R9, RZ, 0x1f, R5 ;  /* 0x0000001fff097819 */ /* 0x000fe20000011405 */
[----:B------:R-:W-:Y:S01]  /*16720*/  IMAD R8, R207, UR5, R4 ;  /* 0x00000005cf087c24 */ /* 0x000fe2000f8e0204 */
[----:B------:R-:W-:Y:S02]  /*16730*/  ULDC.64 UR4, c[0x0][0xb88] ;  /* 0x0002e20000047ab9 */ /* 0x000fe40000000a00 */
[----:B------:R-:W-:Y:S02]  /*16740*/  SHF.R.S32.HI R4, RZ, 0x1f, R7 ;  /* 0x0000001fff047819 */ /* 0x000fe40000011407 */
[----:B------:R-:W-:-:S03]  /*16750*/  IADD3.X R3, R9, R3, R8, P0, !PT ;  /* 0x0000000309037210 */ /* 0x000fc600007fe408 */
[----:B------:R-:W-:Y:S02]  /*16760*/  IMAD R4, R4, UR4, RZ ;  /* 0x0000000404047c24 */ /* 0x000fe4000f8e02ff */
[----:B------:R-:W-:-:S04]  /*16770*/  IMAD.WIDE.U32 R2, R7, UR4, R2 ;  /* 0x0000000407027c25 */ /* 0x000fc8000f8e0002 */
[----:B------:R-:W-:Y:S01]  /*16780*/  IMAD R5, R7, UR5, R4 ;  /* 0x0000000507057c24 */ /* 0x000fe2000f8e0204 */
[----:B------:R-:W-:Y:S02]  /*16790*/  ULDC.64 UR4, c[0x0][0xb50] ;  /* 0x0002d40000047ab9 */ /* 0x000fe40000000a00 */
[----:B------:R-:W-:Y:S01]  /*167a0*/  LEA R4, P0, R2, UR4, 0x2 ;  /* 0x0000000402047c11 */ /* 0x000fe2000f8010ff */
[----:B------:R-:W-:-:S05]  /*167b0*/  IMAD.IADD R3, R3, 0x1, R5 ;  /* 0x0000000103037824 */ /* 0x000fca00078e0205 */
[----:B------:R-:W-:Y:S01]  /*167c0*/  LEA.HI.X R5, R2, UR5, R3, 0x2, P0 ;  /* 0x0000000502057c11 */ /* 0x000fe200080f1403 */
[----:B------:R-:W-:-:S05]  /*167d0*/  IMAD.MOV.U32 R3, RZ, RZ, -0x800000 ;  /* 0xff800000ff037424 */ /* 0x000fca00078e00ff */
[----:B------:R3:W-:Y:S02]  /*167e0*/  STG.E desc[UR60][R4.64], R3 ;  /* 0x0000000304007986 */ /* 0x0007e4000c10193c */
.L_x_674:
[----:B------:R-:W-:Y:S05]  /*167f0*/  BSYNC B1 ;  /* 0x0000000000017941 */ /* 0x000fea0003800000 */
.L_x_673:
[----:B------:R-:W-:Y:S02]  /*16800*/  ULDC.64 UR4, c[0x0][0xaa0] ;  /* 0x0002a80000047ab9 */ /* 0x000fe40000000a00 */
[----:B---3--:R-:W-:-:S04]  /*16810*/  IMAD R3, R11, UR4, RZ ;  /* 0x000000040b037c24 */ /* 0x008fc8000f8e02ff */
[C---:B------:R-:W-:Y:S02]  /*16820*/  IMAD R5, R0.reuse, UR5, R3 ;  /* 0x0000000500057c24 */ /* 0x040fe4000f8e0203 */
[----:B------:R-:W-:Y:S01]  /*16830*/  IMAD.WIDE.U32 R2, R0, UR4, RZ ;  /* 0x0000000400027c25 */ /* 0x000fe2000f8e00ff */
[----:B------:R-:W-:-:S03]  /*16840*/  ULDC.64 UR4, c[0x0][0xae8] ;  /* 0x0002ba0000047ab9 */ /* 0x000fc60000000a00 */
[----:B------:R-:W-:Y:S01]  /*16850*/  IMAD R0, R209, 0x20, R216 ;  /* 0x00000020d1007824 */ /* 0x000fe200078e02d8 */
[----:B------:R-:W-:Y:S01]  /*16860*/  IADD3 R3, R3, R5, RZ ;  /* 0x0000000503037210 */ /* 0x000fe20007ffe0ff */
[----:B------:R-:W-:Y:S02]  /*16870*/  IMAD R7, R10, UR4, RZ ;  /* 0x000000040a077c24 */ /* 0x000fe4000f8e02ff */
[----:B------:R-:W-:Y:S02]  /*16880*/  IMAD R9, R215, 0x80, R0 ;  /* 0x00000080d7097824 */ /* 0x000fe400078e0200 */
[----:B------:R-:W-:Y:S02]  /*16890*/  IMAD R7, R210, UR5, R7 ;  /* 0x00000005d2077c24 */ /* 0x000fe4000f8e0207 */
[----:B--2---:R-:W-:-:S04]  /*168a0*/  @P2 IMAD.HI.U32 R0, R9, R12, RZ ;  /* 0x0000000c09002227 */ /* 0x004fc800078e00ff */
[----:B------:R-:W-:Y:S01]  /*168b0*/  IMAD.WIDE.U32 R2, R210, UR4, R2 ;  /* 0x00000004d2027c25 */ /* 0x000fe2000f8e0002 */
[----:B------:R-:W-:-:S03]  /*168c0*/  ULDC.64 UR4, c[0x0][0xaf0] ;  /* 0x0002bc0000047ab9 */ /* 0x000fc60000000a00 */
[----:B------:R-:W-:Y:S01]  /*168d0*/  IMAD.MOV.U32 R5, RZ, RZ, R9 ;  /* 0x000000ffff057224 */ /* 0x000fe200078e0009 */
[----:B----4-:R-:W-:Y:S01]  /*168e0*/  @P2 SHF.R.U32.HI R5, RZ, R25, R0 ;  /* 0x00000019ff052219 */ /* 0x010fe20000011600 */
[----:B------:R-:W-:Y:S02]  /*168f0*/  IMAD R4, R214, UR4, RZ ;  /* 0x00000004d6047c24 */ /* 0x000fe4000f8e02ff */
[----:B------:R-:W-:Y:S01]  /*16900*/  IMAD.IADD R3, R3, 0x1, R7 ;  /* 0x0000000103037824 */ /* 0x000fe200078e0207 */
[----:B------:R-:W-:Y:S01]  /*16910*/  SHF.R.S32.HI R0, RZ, 0x1f, R5 ;  /* 0x0000001fff007819 */ /* 0x000fe20000011405 */
[C---:B------:R-:W-:Y:S02]  /*16920*/  IMAD R7, R207.reuse, UR5, R4 ;  /* 0x00000005cf077c24 */ /* 0x040fe4000f8e0204 */
[----:B------:R-:W-:Y:S01]  /*16930*/  IMAD.WIDE.U32 R2, R207, UR4, R2 ;  /* 0x00000004cf027c25 */ /* 0x000fe2000f8e0002 */
[----:B------:R-:W-:-:S03]  /*16940*/  ULDC.64 UR4, c[0x0][0xae0] ;  /* 0x0002b80000047ab9 */ /* 0x000fc60000000a00 */
[----:B------:R-:W-:Y:S01]  /*16950*/  IMAD.MOV R4, RZ, RZ, -R5 ;  /* 0x000000ffff047224 */ /* 0x000fe200078e0a05 */
[----:B------:R-:W-:Y:S01]  /*16960*/  IADD3 R3, R3, R7, RZ ;  /* 0x0000000703037210 */ /* 0x000fe20007ffe0ff */
[----:B------:R-:W-:Y:S02]  /*16970*/  IMAD R0, R0, UR4, RZ ;  /* 0x0000000400007c24 */ /* 0x000fe4000f8e02ff */
[----:B------:R-:W-:Y:S02]  /*16980*/  IMAD R7, R21, R4, R9 ;  /* 0x0000000415077224 */ /* 0x000fe400078e0209 */
[C---:B------:R-:W-:Y:S02]  /*16990*/  IMAD R9, R5.reuse, UR5, R0 ;  /* 0x0000000505097c24 */ /* 0x040fe4000f8e0200 */
[----:B------:R-:W-:Y:S01]  /*169a0*/  IMAD.WIDE.U32 R2, R5, UR4, R2 ;  /* 0x0000000405027c25 */ /* 0x000fe2000f8e0002 */
[----:B------:R-:W-:Y:S01]  /*169b0*/  SHF.R.S32.HI R0, RZ, 0x1f, R7 ;  /* 0x0000001fff007819 */ /* 0x000fe20000011407 */
[----:B------:R-:W-:-:S02]  /*169c0*/  ULDC.64 UR4, c[0x0][0xad8] ;  /* 0x0002b60000047ab9 */ /* 0x000fc40000000a00 */
[----:B------:R-:W-:Y:S02]  /*169d0*/  IMAD.IADD R3, R3, 0x1, R9 ;  /* 0x0000000103037824 */ /* 0x000fe400078e0209 */
[----:B------:R-:W-:Y:S02]  /*169e0*/  IMAD R0, R0, UR4, RZ ;  /* 0x0000000400007c24 */ /* 0x000fe4000f8e02ff */
[----:B------:R-:W-:-:S04]  /*169f0*/  IMAD.WIDE.U32 R2, R7, UR4, R2 ;  /* 0x0000000407027c25 */ /* 0x000fc8000f8e0002 */
[----:B------:R-:W-:Y:S01]  /*16a00*/  IMAD R7, R7, UR5, R0 ;  /* 0x0000000507077c24 */ /* 0x000fe2000f8e0200 */
[----:B------:R-:W-:Y:S02]  /*16a10*/  ULDC.64 UR4, c[0x0][0xa80] ;  /* 0x0002a00000047ab9 */ /* 0x000fe40000000a00 */
[----:B------:R-:W-:Y:S01]  /*16a20*/  LEA R0, P0, R2, UR4, 0x1 ;  /* 0x0000000402007c11 */ /* 0x000fe2000f8008ff */
[----:B------:R-:W-:Y:S01]  /*16a30*/  IMAD.IADD R3, R3, 0x1, R7 ;  /* 0x0000000103037824 */ /* 0x000fe200078e0207 */
[----:B------:R-:W-:-:S04]  /*16a40*/  UMOV UR4, 0xffffffff ;  /* 0xffffffff00047882 */ /* 0x000fc80000000000 */
[----:B------:R-:W-:Y:S01]  /*16a50*/  LEA.HI.X R2, R2, UR5, R3, 0x1, P0 ;  /* 0x0000000502027c11 */ /* 0x000fe200080f0c03 */
[----:B------:R-:W-:Y:S06]  /*16a60*/  BRA.DIV UR4, `(.L_x_675) ;  /* 0x0000009e04d87947 */ /* 0x000fec000b800000 */
[----:B------:R2:W3:Y:S04]  /*16a70*/  SHFL.IDX PT, R3, R2, RZ, 0x181f ;  /* 0x00181fff02037589 */ /* 0x0004e800000e0000 */
[----:B------:R2:W4:Y:S02]  /*16a80*/  SHFL.IDX PT, R14, R0, RZ, 0x181f ;  /* 0x00181fff000e7589 */ /* 0x00052400000e0000 */
.L_x_910:
[----:B------:R-:W-:Y:S01]  /*16a90*/  IMAD R21, R6, R21, RZ ;  /* 0x0000001506157224 */ /* 0x000fe200078e02ff */
[----:B------:R-:W-:Y:S01]  /*16aa0*/  BSSY B1, `(.L_x_676) ;  /* 0x000000f000017945 */ /* 0x000fe20003800000 */
[----:B------:R-:W-:-:S05]  /*16ab0*/  IMAD R6, R215, 0x80, R216 ;  /* 0x00000080d7067824 */ /* 0x000fca00078e02d8 */
[----:B------:R-:W-:-:S13]  /*16ac0*/  ISETP.GE.AND P0, PT, R6, R21, PT ;  /* 0x000000150600720c */ /* 0x000fda0003f06270 */
[----:B------:R-:W-:Y:S05]  /*16ad0*/  @P0 BRA `(.L_x_677) ;  /* 0x00000000002c0947 */ /* 0x000fea0003800000 */
[----:B------:R-:W-:Y:S01]  /*16ae0*/  ULDC UR4, c[0x0][0xac8] ;  /* 0x0002b20000047ab9 */ /* 0x000fe20000000800 */
[----:B------:R-:W-:Y:S02]  /*16af0*/  SHF.R.S32.HI R8, RZ, 0x1f, R202 ;  /* 0x0000001fff087819 */ /* 0x000fe400000114ca */
[----:B------:R-:W-:Y:S02]  /*16b00*/  ISETP.GE.AND P2, PT, R202, UR4, PT ;  /* 0x00000004ca007c0c */ /* 0x000fe4000bf46270 */
[----:B------:R-:W-:Y:S02]  /*16b10*/  ISETP.GE.AND P3, PT, R208, UR4, PT ;  /* 0x00000004d0007c0c */ /* 0x000fe4000bf66270 */
[----:B------:R-:W-:-:S09]  /*16b20*/  SHF.R.S32.HI R7, RZ, 0x1f, R208 ;  /* 0x0000001fff077819 */ /* 0x000fd200000114d0 */
[-C--:B----4-:R-:W-:Y:S02]  /*16b30*/  @!P2 LEA R4, P0, R202, R14.reuse, 0x1 ;  /* 0x0000000eca04a211 */ /* 0x090fe400078008ff */
[----:B------:R-:W-:Y:S02]  /*16b40*/  @!P3 LEA R14, P1, R208, R14, 0x1 ;  /* 0x0000000ed00eb211 */ /* 0x000fe400078208ff */
[-C--:B---3--:R-:W-:Y:S02]  /*16b50*/  @!P2 LEA.HI.X R5, R202, R3.reuse, R8, 0x1, P0 ;  /* 0x00000003ca05a211 */ /* 0x088fe400000f0c08 */
[----:B------:R-:W-:-:S03]  /*16b60*/  @!P3 LEA.HI.X R15, R208, R3, R7, 0x1, P1 ;  /* 0x00000003d00fb211 */ /* 0x000fc600008f0c07 */
[----:B------:R3:W-:Y:S04]  /*16b70*/  @!P2 ST.E.128 desc[UR60][R4.64], RZ ;  /* 0x000000ff0400a985 */ /* 0x0007e8000c101d3c */
[----:B------:R3:W-:Y:S02]  /*16b80*/  @!P3 ST.E.128 desc[UR60][R14.64], RZ ;  /* 0x000000ff0e00b985 */ /* 0x0007e4000c101d3c */
.L_x_677:
[----:B------:R-:W-:Y:S05]  /*16b90*/  BSYNC B1 ;  /* 0x0000000000017941 */ /* 0x000fea0003800000 */
.L_x_676:
[----:B------:R-:W-:-:S03]  /*16ba0*/  UMOV UR4, 0xffffffff ;  /* 0xffffffff00047882 */ /* 0x000fc60000000000 */
[----:B------:R-:W-:Y:S05]  /*16bb0*/  BRA.DIV UR4, `(.L_x_678) ;  /* 0x0000009e04b87947 */ /* 0x000fea000b800000 */
[----:B---3--:R3:W0:Y:S04]  /*16bc0*/  SHFL.IDX PT, R3, R2, 0x1, 0x181f ;  /* 0x00381f0002037f89 */ /* 0x00862800000e0000 */
[----:B----4-:R3:W4:Y:S02]  /*16bd0*/  SHFL.IDX PT, R14, R0, 0x1, 0x181f ;  /* 0x00381f00000e7f89 */ /* 0x01072400000e0000 */
.L_x_914:
[----:B------:R-:W-:Y:S01]  /*16be0*/  VIADD R4, R6, 0x20 ;  /* 0x0000002006047836 */ /* 0x000fe20000000000 */
[----:B------:R-:W-:Y:S04]  /*16bf0*/  BSSY B1, `(.L_x_679) ;  /* 0x000000e000017945 */ /* 0x000fe80003800000 */
        /* <DEDUP_REMOVED lines=9> */
[-C--:B0-----:R-:W-:Y:S02]  /*16c90*/  @!P2 LEA.HI.X R5, R202, R3.reuse, R8, 0x1, P0 ;  /* 0x00000003ca05a211 */ /* 0x081fe400000f0c08 */
[----:B------:R-:W-:-:S03]  /*16ca0*/  @!P3 LEA.HI.X R15, R208, R3, R7, 0x1, P1 ;  /* 0x00000003d00fb211 */ /* 0x000fc600008f0c07 */
[----:B------:R0:W-:Y:S04]  /*16cb0*/  @!P2 ST.E.128 desc[UR60][R4.64], RZ ;  /* 0x000000ff0400a985 */ /* 0x0001e8000c101d3c */
[----:B------:R0:W-:Y:S02]  /*16cc0*/  @!P3 ST.E.128 desc[UR60][R14.64], RZ ;  /* 0x000000ff0e00b985 */ /* 0x0001e4000c101d3c */
.L_x_680:
[----:B------:R-:W-:Y:S05]  /*16cd0*/  BSYNC B1 ;  /* 0x0000000000017941 */ /* 0x000fea0003800000 */
.L_x_679:
[----:B------:R-:W-:-:S03]  /*16ce0*/  UMOV UR4, 0xffffffff ;  /* 0xffffffff00047882 */ /* 0x000fc60000000000 */
[----:B------:R-:W-:Y:S05]  /*16cf0*/  BRA.DIV UR4, `(.L_x_681) ;  /* 0x0000009e04b07947 */ /* 0x000fea000b800000 */
[----:B0-----:R0:W0:Y:S04]  /*16d00*/  SHFL.IDX PT, R3, R2, 0x2, 0x181f ;  /* 0x00581f0002037f89 */ /* 0x00102800000e0000 */
[----:B----4-:R4:W0:Y:S02]  /*16d10*/  SHFL.IDX PT, R14, R0, 0x2, 0x181f ;  /* 0x00581f00000e7f89 */ /* 0x01082400000e0000 */
.L_x_918:
[----:B------:R-:W-:Y:S01]  /*16d20*/  IADD3 R4, R6, 0x40, RZ ;  /* 0x0000004006047810 */ /* 0x000fe20007ffe0ff */
[----:B------:R-:W-:Y:S03]  /*16d30*/  BSSY B1, `(.L_x_682) ;  /* 0x000000e000017945 */ /* 0x000fe60003800000 */
[----:B------:R-:W-:-:S13]  /*16d40*/  ISETP.GE.AND P0, PT, R4, R21, PT ;  /* 0x000000150400720c */ /* 0x000fda0003f06270 */
[----:B------:R-:W-:Y:S05]  /*16d50*/  @P0 BRA `(.L_x_683) ;  /* 0x00000000002c0947 */ /* 0x000fea0003800000 */
[----:B------:R-:W-:Y:S01]  /*16d60*/  ULDC UR4, c[0x0][0xac8] ;  /* 0x0002b20000047ab9 */ /* 0x000fe20000000800 */
[----:B------:R-:W-:Y:S02]  /*16d70*/  SHF.R.S32.HI R8, RZ, 0x1f, R202 ;  /* 0x0000001fff087819 */ /* 0x000fe400000114ca */
[----:B------:R-:W-:Y:S02]  /*16d80*/  ISETP.GE.AND P2, PT, R202, UR4, PT ;  /* 0x00000004ca007c0c */ /* 0x000fe4000bf46270 */
[----:B------:R-:W-:Y:S02]  /*16d90*/  ISETP.GE.AND P3, PT, R208, UR4, PT ;  /* 0x00000004d0007c0c */ /* 0x000fe4000bf66270 */
[----:B------:R-:W-:-:S09]  /*16da0*/  SHF.R.S32.HI R7, RZ, 0x1f, R208 ;  /* 0x0000001fff077819 */ /* 0x000fd200000114d0 */
[-C--:B0-----:R-:W-:Y:S02]  /*16db0*/  @!P2 LEA R4, P0, R202, R14.reuse, 0x1 ;  /* 0x0000000eca04a211 */ /* 0x081fe400078008ff */
[----:B------:R-:W-:Y:S02]  /*16dc0*/  @!P3 LEA R14, P1, R208, R14, 0x1 ;  /* 0x0000000ed00eb211 */ /* 0x000fe400078208ff */
[-C--:B------:R-:W-:Y:S02]  /*16dd0*/  @!P2 LEA.HI.X R5, R202, R3.reuse, R8, 0x1, P0 ;  /* 0x00000003ca05a211 */ /* 0x080fe400000f0c08 */
[----:B------:R-:W-:-:S03]  /*16de0*/  @!P3 LEA.HI.X R15, R208, R3, R7, 0x1, P1 ;  /* 0x00000003d00fb211 */ /* 0x000fc600008f0c07 */
[----:B------:R0:W-:Y:S04]  /*16df0*/  @!P2 ST.E.128 desc[UR60][R4.64], RZ ;  /* 0x000000ff0400a985 */ /* 0x0001e8000c101d3c */
[----:B------:R0:W-:Y:S02]  /*16e00*/  @!P3 ST.E.128 desc[UR60][R14.64], RZ ;  /* 0x000000ff0e00b985 */ /* 0x0001e4000c101d3c */
.L_x_683:
[----:B------:R-:W-:Y:S05]  /*16e10*/  BSYNC B1 ;  /* 0x0000000000017941 */ /* 0x000fea0003800000 */
.L_x_682:
[----:B------:R-:W-:-:S03]  /*16e20*/  UMOV UR4, 0xffffffff ;  /* 0xffffffff00047882 */ /* 0x000fc60000000000 */
[----:B------:R-:W-:Y:S05]  /*16e30*/  BRA.DIV UR4, `(.L_x_684) ;  /* 0x0000009e04a87947 */ /* 0x000fea000b800000 */
[----:B0-----:R0:W0:Y:S04]  /*16e40*/  SHFL.IDX PT, R3, R2, 0x3, 0x181f ;  /* 0x00781f0002037f89 */ /* 0x00102800000e0000 */
[----:B------:R0:W0:Y:S02]  /*16e50*/  SHFL.IDX PT, R14, R0, 0x3, 0x181f ;  /* 0x00781f00000e7f89 */ /* 0x00002400000e0000 */
.L_x_922:
[----:B0-234-:R-:W-:-:S05]  /*16e60*/  VIADD R0, R6, 0x60 ;  /* 0x0000006006007836 */ /* 0x01dfca0000000000 */
[----:B------:R-:W-:-:S13]  /*16e70*/  ISETP.GE.AND P0, PT, R0, R21, PT ;  /* 0x000000150000720c */ /* 0x000fda0003f06270 */
[----:B------:R-:W-:Y:S05]  /*16e80*/  @P0 BRA `(.L_x_671) ;  /* 0x00000000002c0947 */ /* 0x000fea0003800000 */
[----:B------:R-:W-:Y:S01]  /*16e90*/  ULDC UR4, c[0x0][0xac8] ;  /* 0x0002b20000047ab9 */ /* 0x000fe20000000800 */
[----:B------:R-:W-:Y:S02]  /*16ea0*/  SHF.R.S32.HI R7, RZ, 0x1f, R202 ;  /* 0x0000001fff077819 */ /* 0x000fe400000114ca */
[----:B------:R-:W-:Y:S02]  /*16eb0*/  ISETP.GE.AND P2, PT, R202, UR4, PT ;  /* 0x00000004ca007c0c */ /* 0x000fe4000bf46270 */
[----:B------:R-:W-:Y:S02]  /*16ec0*/  ISETP.GE.AND P3, PT, R208, UR4, PT ;  /* 0x00000004d0007c0c */ /* 0x000fe4000bf66270 */
[----:B------:R-:W-:-:S09]  /*16ed0*/  SHF.R.S32.HI R2, RZ, 0x1f, R208 ;  /* 0x0000001fff027819 */ /* 0x000fd200000114d0 */
[-C--:B------:R-:W-:Y:S02]  /*16ee0*/  @!P2 LEA R4, P0, R202, R14.reuse, 0x1 ;  /* 0x0000000eca04a211 */ /* 0x080fe400078008ff */
[----:B------:R-:W-:Y:S02]  /*16ef0*/  @!P3 LEA R14, P1, R208, R14, 0x1 ;  /* 0x0000000ed00eb211 */ /* 0x000fe400078208ff */
[-C--:B------:R-:W-:Y:S02]  /*16f00*/  @!P2 LEA.HI.X R5, R202, R3.reuse, R7, 0x1, P0 ;  /* 0x00000003ca05a211 */ /* 0x080fe400000f0c07 */
[----:B------:R-:W-:-:S03]  /*16f10*/  @!P3 LEA.HI.X R15, R208, R3, R2, 0x1, P1 ;  /* 0x00000003d00fb211 */ /* 0x000fc600008f0c02 */
[----:B------:R0:W-:Y:S04]  /*16f20*/  @!P2 ST.E.128 desc[UR60][R4.64], RZ ;  /* 0x000000ff0400a985 */ /* 0x0001e8000c101d3c */
[----:B------:R0:W-:Y:S02]  /*16f30*/  @!P3 ST.E.128 desc[UR60][R14.64], RZ ;  /* 0x000000ff0e00b985 */ /* 0x0001e4000c101d3c */
.L_x_671:
[----:B------:R-:W-:Y:S05]  /*16f40*/  BSYNC B0 ;  /* 0x0000000000007941 */ /* 0x000fea0003800000 */
.L_x_661:
[----:B------:R-:W-:Y:S02]  /*16f50*/  ULDC UR4, c[0x0][0xc3c] ;  /* 0x00030f0000047ab9 */ /* 0x000fe40000000800 */
[----:B-1----:R-:W-:-:S13]  /*16f60*/  ISETP.GE.AND P0, PT, R171, UR4, PT ;  /* 0x00000004ab007c0c */ /* 0x002fda000bf06270 */
[----:B------:R-:W-:Y:S05]  /*16f70*/  @!P0 BRA `(.L_x_685) ;  /* 0xfffffea000388947 */ /* 0x000fea000383ffff */
[----:B------:R-:W-:Y:S05]  /*16f80*/  BRA `(.L_x_521) ;  /* 0x0000007800287947 */ /* 0x000fea0003800000 */
.L_x_519:
[----:B------:R-:W-:-:S08]  /*16f90*/  NOP ;  /* 0x0000000000007918 */ /* 0x000fd00000000000 */
[----:B--2---:R-:W0:-:S00]  /*16fa0*/  USETMAXREG.DEALLOC.CTAPOOL 0x28 ;  /* 0x00000028000079c8 */ /* 0x004e0000080e0500 */
        /* <DEDUP_REMOVED lines=8> */
[----:B------:R0:W1:Y:S01]  /*17030*/  @P0 LDS.128 R16, [R0+0x228d0] ;  /* 0x0228d00000100984 */ /* 0x0000620000000c00 */
[----:B------:R-:W-:Y:S06]  /*17040*/  @P0 BAR.ARV 0x4, 0x180 ;  /* 0x0106000000000b1d */ /* 0x000fec0000002000 */
[----:B------:R-:W-:Y:S05]  /*17050*/  @P0 BRA `(.L_x_686) ;  /* 0x0000000800040947 */ /* 0x000fea0003800000 */
[----:B------:R-:W2:Y:S01]  /*17060*/  S2R R2, SR_TID.X ;  /* 0x0000000000027919 */ /* 0x000ea20000002100 */
[----:B------:R-:W-:Y:S01]  /*17070*/  ULDC UR4, c[0x0][0xc3c] ;  /* 0x00030f0000047ab9 */ /* 0x000fe20000000800 */
[----:B0-----:R-:W-:Y:S01]  /*17080*/  IMAD.MOV.U32 R0, RZ, RZ, RZ ;  /* 0x000000ffff007224 */ /* 0x001fe200078e00ff */
[----:B------:R-:W0:Y:S01]  /*17090*/  S2UR UR6, SR_CTAID.X ;  /* 0x00000000000679c3 */ /* 0x000e220000002500 */
[----:B------:R-:W-:Y:S01]  /*170a0*/  ULDC UR5, c[0x0][0xc38] ;  /* 0x00030e0000057ab9 */ /* 0x000fe20000000800 */
[----:B--2---:R-:W-:-:S04]  /*170b0*/  LOP3.LUT R5, R2, 0x1f, RZ, 0xc0, !PT ;  /* 0x0000001f02057812 */ /* 0x004fc800078ec0ff */
[----:B------:R-:W-:-:S04]  /*170c0*/  ISETP.NE.AND P0, PT, R5, 0x1f, PT ;  /* 0x0000001f0500780c */ /* 0x000fc80003f05270 */
[----:B------:R-:W-:-:S13]  /*170d0*/  ISETP.GE.OR P1, PT, R5, UR4, !P0 ;  /* 0x0000000405007c0c */ /* 0x000fda000c726670 */
[----:B------:R-:W2:Y:S02]  /*170e0*/  @!P1 LDC.64 R2, c[0x0][0xc80] ;  /* 0x00032000ff029b82 */ /* 0x000ea40000000a00 */
[----:B--2---:R-:W-:-:S05]  /*170f0*/  @!P1 IMAD.WIDE.U32 R2, R5, 0x4, R2 ;  /* 0x0000000405029825 */ /* 0x004fca00078e0002 */
[----:B------:R-:W2:Y:S01]  /*17100*/  @!P1 LDG.E R0, desc[UR60][R2.64] ;  /* 0x0000003c02009981 */ /* 0x000ea2000c1e1900 */
[C---:B------:R-:W-:Y:S01]  /*17110*/  ISETP.NE.AND P1, PT, R5.reuse, RZ, PT ;  /* 0x000000ff0500720c */ /* 0x040fe20003f25270 */
[----:B------:R-:W-:Y:S01]  /*17120*/  UMOV UR4, URZ ;  /* 0x0000003f00047c82 */ /* 0x000fe20008000000 */
[C---:B------:R-:W-:Y:S01]  /*17130*/  ISETP.GE.U32.AND P2, PT, R5.reuse, 0x2, PT ;  /* 0x000000020500780c */ /* 0x040fe20003f46070 */
[----:B-1----:R-:W-:Y:S01]  /*17140*/  IMAD.MOV.U32 R16, RZ, RZ, RZ ;  /* 0x000000ffff107224 */ /* 0x002fe200078e00ff */
        /* <DEDUP_REMOVED lines=8> */
[----:B------:R-:W-:-:S05]  /*171d0*/  IMAD.IADD R4, R7, 0x1, R4 ;  /* 0x0000000107047824 */ /* 0x000fca00078e0204 */
[----:B------:R-:W1:Y:S02]  /*171e0*/  SHFL.UP PT, R6, R4, 0x4, RZ ;  /* 0x0480000004067989 */ /* 0x000e6400000e00ff */
[----:B-1----:R-:W-:-:S04]  /*171f0*/  SEL R3, R6, RZ, P3 ;  /* 0x000000ff06037207 */ /* 0x002fc80001800000 */
[----:B------:R-:W-:-:S05]  /*17200*/  IADD3 R3, R4, R3, RZ ;  /* 0x0000000304037210 */ /* 0x000fca0007ffe0ff */
[----:B------:R-:W1:Y:S02]  /*17210*/  SHFL.UP PT, R2, R3, 0x8, RZ ;  /* 0x0500000003027989 */ /* 0x000e6400000e00ff */
[----:B-1----:R-:W-:-:S05]  /*17220*/  SEL R2, R2, RZ, P4 ;  /* 0x000000ff02027207 */ /* 0x002fca0002000000 */
[----:B------:R-:W-:-:S05]  /*17230*/  IMAD.IADD R2, R3, 0x1, R2 ;  /* 0x0000000103027824 */ /* 0x000fca00078e0202 */
[----:B------:R-:W1:Y:S02]  /*17240*/  SHFL.UP PT, R6, R2, 0x10, RZ ;  /* 0x0600000002067989 */ /* 0x000e6400000e00ff */
[----:B-1----:R-:W-:-:S05]  /*17250*/  SEL R7, R6, RZ, P5 ;  /* 0x000000ff06077207 */ /* 0x002fca0002800000 */
[----:B------:R-:W-:-:S05]  /*17260*/  IMAD.IADD R7, R2, 0x1, R7 ;  /* 0x0000000102077824 */ /* 0x000fca00078e0207 */
[----:B------:R-:W1:Y:S02]  /*17270*/  SHFL.IDX PT, R4, R7, 0x1f, 0x1f ;  /* 0x03e01f0007047f89 */ /* 0x000e6400000e0000 */
[----:B-1----:R-:W-:-:S04]  /*17280*/  IMAD R4, R4, UR5, RZ ;  /* 0x0000000504047c24 */ /* 0x002fc8000f8e02ff */
[----:B------:R-:W-:Y:S01]  /*17290*/  IMAD.MOV.U32 R3, RZ, RZ, R4 ;  /* 0x000000ffff037224 */ /* 0x000fe200078e0004 */
[----:B0-----:R-:W-:-:S13]  /*172a0*/  ISETP.GT.AND P6, PT, R4, UR6, PT ;  /* 0x0000000604007c0c */ /* 0x001fda000bfc4270 */
[----:B------:R-:W-:Y:S05]  /*172b0*/  @P6 BRA `(.L_x_687) ;  /* 0x00000000009c6947 */ /* 0x000fea0003800000 */
[----:B------:R-:W0:Y:S01]  /*172c0*/  LDC R10, c[0x0][0xc3c] ;  /* 0x00030f00ff0a7b82 */ /* 0x000e220000000800 */
[----:B------:R-:W-:Y:S01]  /*172d0*/  MOV R4, R3 ;  /* 0x0000000300047202 */ /* 0x000fe20000000f00 */
[----:B------:R-:W-:Y:S01]  /*172e0*/  UMOV UR4, URZ ;  /* 0x0000003f00047c82 */ /* 0x000fe20008000000 */
[----:B------:R-:W-:Y:S01]  /*172f0*/  ULDC UR7, c[0x0][0xc3c] ;  /* 0x00030f0000077ab9 */ /* 0x000fe20000000800 */
[----:B------:R-:W-:-:S05]  /*17300*/  ULDC UR5, c[0x0][0xc38] ;  /* 0x00030e0000057ab9 */ /* 0x000fca0000000800 */
.L_x_691:
[----:B------:R-:W-:Y:S01]  /*17310*/  UIADD3 UR4, UR4, 0x1f, URZ ;  /* 0x0000001f04047890 */ /* 0x000fe2000fffe03f */
[----:B------:R-:W-:-:S05]  /*17320*/  IMAD.U32 R19, RZ, RZ, UR7 ;  /* 0x00000007ff137e24 */ /* 0x000fca000f8e00ff */
[----:B0-----:R-:W-:-:S13]  /*17330*/  ISETP.LE.AND P6, PT, R10, UR4, PT ;  /* 0x000000040a007c0c */ /* 0x001fda000bfc3270 */
[----:B------:R-:W-:Y:S05]  /*17340*/  @P6 BRA `(.L_x_688) ;  /* 0x0000000400246947 */ /* 0x000fea0003800000 */
[----:B------:R-:W-:Y:S01]  /*17350*/  VIADD R7, R5, UR4 ;  /* 0x0000000405077c36 */ /* 0x000fe20008000000 */
[----:B------:R-:W-:Y:S01]  /*17360*/  BSSY B0, `(.L_x_689) ;  /* 0x0000007000007945 */ /* 0x000fe20003800000 */
[----:B------:R-:W-:-:S03]  /*17370*/  IMAD.MOV.U32 R0, RZ, RZ, RZ ;  /* 0x000000ffff007224 */ /* 0x000fc600078e00ff */
[----:B------:R-:W-:-:S13]  /*17380*/  ISETP.GE.OR P6, PT, R7, R10, !P0 ;  /* 0x0000000a0700720c */ /* 0x000fda00047c6670 */
[----:B------:R-:W-:Y:S05]  /*17390*/  @P6 BRA `(.L_x_690) ;  /* 0x00000000000c6947 */ /* 0x000fea0003800000 */
[----:B------:R-:W0:Y:S02]  /*173a0*/  LDC.64 R2, c[0x0][0xc80] ;  /* 0x00032000ff027b82 */ /* 0x000e240000000a00 */
[----:B0-----:R-:W-:-:S05]  /*173b0*/  IMAD.WIDE R2, R7, 0x4, R2 ;  /* 0x0000000407027825 */ /* 0x001fca00078e0202 */
[----:B------:R0:W5:Y:S02]  /*173c0*/  LDG.E R0, desc[UR60][R2.64] ;  /* 0x0000003c02007981 */ /* 0x000164000c1e1900 */
.L_x_690:
[----:B------:R-:W-:Y:S05]  /*173d0*/  BSYNC B0 ;  /* 0x0000000000007941 */ /* 0x000fea0003800000 */
.L_x_689:
[----:B0----5:R-:W0:Y:S02]  /*173e0*/  SHFL.UP PT, R2, R0, 0x1, RZ ;  /* 0x0420000000027989 */ /* 0x021e2400000e00ff */
[----:B0-----:R-:W-:-:S05]  /*173f0*/  SEL R3, R2, RZ, P1 ;  /* 0x000000ff02037207 */ /* 0x001fca0000800000 */
[----:B------:R-:W-:-:S05]  /*17400*/  IMAD.IADD R3, R0, 0x1, R3 ;  /* 0x0000000100037824 */ /* 0x000fca00078e0203 */
[----:B------:R-:W0:Y:S02]  /*17410*/  SHFL.UP PT, R2, R3, 0x2, RZ ;  /* 0x0440000003027989 */ /* 0x000e2400000e00ff */
[----:B0-----:R-:W-:-:S04]  /*17420*/  SEL R2, R2, RZ, P2 ;  /* 0x000000ff02027207 */ /* 0x001fc80001000000 */
[----:B------:R-:W-:-:S05]  /*17430*/  IADD3 R2, R3, R2, RZ ;  /* 0x0000000203027210 */ /* 0x000fca0007ffe0ff */
        /* <DEDUP_REMOVED lines=9> */
[----:B------:R-:W0:Y:S02]  /*174d0*/  SHFL.IDX PT, R3, R9, 0x1f, 0x1f ;  /* 0x03e01f0009037f89 */ /* 0x000e2400000e0000 */
[----:B0-----:R-:W-:-:S04]  /*174e0*/  IMAD R3, R3, UR5, RZ ;  /* 0x0000000503037c24 */ /* 0x001fc8000f8e02ff */
[----:B------:R-:W-:-:S05]  /*174f0*/  IMAD.IADD R4, R3, 0x1, R4 ;  /* 0x0000000103047824 */ /* 0x000fca00078e0204 */
[----:B------:R-:W-:-:S13]  /*17500*/  ISETP.GT.AND P6, PT, R4, UR6, PT ;  /* 0x0000000604007c0c */ /* 0x000fda000bfc4270 */
[----:B------:R-:W-:Y:S05]  /*17510*/  @!P6 BRA `(.L_x_691) ;  /* 0xfffffffc007ce947 */ /* 0x000fea000383ffff */
[----:B------:R-:W-:-:S07]  /*17520*/  MOV R7, R9 ;  /* 0x0000000900077202 */ /* 0x000fce0000000f00 */
.L_x_687:
[----:B------:R-:W-:-:S04]  /*17530*/  IMAD.IADD R9, R4, 0x1, -R3 ;  /* 0x0000000104097824 */ /* 0x000fc800078e0a03 */
[----:B------:R-:W-:-:S05]  /*17540*/  IMAD R2, R7, UR5, R9 ;  /* 0x0000000507027c24 */ /* 0x000fca000f8e0209 */
[----:B------:R-:W-:-:S13]  /*17550*/  ISETP.GT.AND P0, PT, R2, UR6, PT ;  /* 0x0000000602007c0c */ /* 0x000fda000bf04270 */
[----:B------:R-:W-:-:S04]  /*17560*/  VOTE.ANY R4, PT, !P0 ;  /* 0x0000000000047806 */ /* 0x000fc800040e0100 */
[----:B------:R-:W0:Y:S01]  /*17570*/  POPC R19, R4 ;  /* 0x0000000400137309 */ /* 0x000e220000000000 */
[----:B------:R-:W-:Y:S01]  /*17580*/  ISETP.NE.AND P0, PT, R4, RZ, PT ;  /* 0x000000ff0400720c */ /* 0x000fe20003f05270 */
[----:B0-----:R-:W0:Y:S02]  /*17590*/  SHFL.IDX PT, R0, R0, R19, 0x1f ;  /* 0x00001f1300007589 */ /* 0x001e2400000e0000 */
[----:B0-----:R-:W-:-:S04]  /*175a0*/  IABS R8, R0 ;  /* 0x0000000000087213 */ /* 0x001fc80000000000 */
[----:B------:R-:W0:Y:S08]  /*175b0*/  I2F.RP R6, R8 ;  /* 0x0000000800067306 */ /* 0x000e300000209400 */
[----:B0-----:R-:W0:Y:S02]  /*175c0*/  MUFU.RCP R6, R6 ;  /* 0x0000000600067308 */ /* 0x001e240000001000 */
[----:B0-----:R-:W-:-:S06]  /*175d0*/  VIADD R2, R6, 0xffffffe ;  /* 0x0ffffffe06027836 */ /* 0x001fcc0000000000 */
[----:B------:R0:W1:Y:S01]  /*175e0*/  F2I.FTZ.U32.TRUNC.NTZ R3, R2 ;  /* 0x0000000200037305 */ /* 0x000062000021f000 */
[----:B------:R-:W-:Y:S05]  /*175f0*/  @!P0 BRA `(.L_x_692) ;  /* 0x0000000000088947 */ /* 0x000fea0003800000 */
[----:B------:R-:W-:-:S06]  /*17600*/  VIADD R16, R19, 0xffffffff ;  /* 0xffffffff13107836 */ /* 0x000fcc0000000000 */
[----:B------:R2:W3:Y:S02]  /*17610*/  SHFL.IDX PT, R16, R7, R16, 0x1f ;  /* 0x00001f1007107589 */ /* 0x0004e400000e0000 */
.L_x_692:
[----:B---3--:R-:W-:Y:S01]  /*17620*/  IMAD R16, R16, UR5, R9 ;  /* 0x0000000510107c24 */ /* 0x008fe2000f8e0209 */
[----:B0-----:R-:W-:Y:S01]  /*17630*/  IABS R2, R0 ;  /* 0x0000000000027213 */ /* 0x001fe20000000000 */
[----:B-12---:R-:W-:Y:S02]  /*17640*/  IMAD.MOV R7, RZ, RZ, -R3 ;  /* 0x000000ffff077224 */ /* 0x006fe400078e0a03 */
[----:B------:R-:W-:Y:S01]  /*17650*/  VIADD R19, R19, UR4 ;  /* 0x0000000413137c36 */ /* 0x000fe20008000000 */
[----:B------:R-:W-:Y:S01]  /*17660*/  IADD3 R9, -R16, UR6, RZ ;  /* 0x0000000610097c10 */ /* 0x000fe2000fffe1ff */
[----:B------:R-:W-:Y:S01]  /*17670*/  IMAD R7, R7, R8, RZ ;  /* 0x0000000807077224 */ /* 0x000fe200078e02ff */
[----:B------:R-:W-:Y:S01]  /*17680*/  IADD3 R6, RZ, -R2, RZ ;  /* 0x80000002ff067210 */ /* 0x000fe20007ffe0ff */
[----:B------:R-:W-:Y:S01]  /*17690*/  IMAD.MOV.U32 R2, RZ, RZ, RZ ;  /* 0x000000ffff027224 */ /* 0x000fe200078e00ff */
[----:B------:R-:W-:-:S03]  /*176a0*/  IABS R4, R9 ;  /* 0x0000000900047213 */ /* 0x000fc60000000000 */
[----:B------:R-:W-:-:S04]  /*176b0*/  IMAD.HI.U32 R2, R3, R7, R2 ;  /* 0x0000000703027227 */ /* 0x000fc800078e0002 */
[----:B------:R-:W-:Y:S02]  /*176c0*/  IMAD.MOV.U32 R3, RZ, RZ, R4 ;  /* 0x000000ffff037224 */ /* 0x000fe400078e0004 */
[----:B------:R-:W-:Y:S02]  /*176d0*/  IMAD.MOV.U32 R4, RZ, RZ, R6 ;  /* 0x000000ffff047224 */ /* 0x000fe400078e0006 */
[----:B------:R-:W-:-:S04]  /*176e0*/  IMAD.HI.U32 R2, R2, R3, RZ ;  /* 0x0000000302027227 */ /* 0x000fc800078e00ff */
[----:B------:R-:W-:-:S05]  /*176f0*/  IMAD R3, R2, R4, R3 ;  /* 0x0000000402037224 */ /* 0x000fca00078e0203 */
[----:B------:R-:W-:-:S13]  /*17700*/  ISETP.GT.U32.AND P1, PT, R8, R3, PT ;  /* 0x000000030800720c */ /* 0x000fda0003f24070 */
[----:B------:R-:W-:Y:S01]  /*17710*/  @!P1 IMAD.IADD R3, R3, 0x1, -R8 ;  /* 0x0000000103039824 */ /* 0x000fe200078e0a08 */
[----:B------:R-:W-:Y:S02]  /*17720*/  @!P1 IADD3 R2, R2, 0x1, RZ ;  /* 0x0000000102029810 */ /* 0x000fe40007ffe0ff */
[----:B------:R-:W-:Y:S02]  /*17730*/  ISETP.NE.AND P1, PT, R0, RZ, PT ;  /* 0x000000ff0000720c */ /* 0x000fe40003f25270 */
[----:B------:R-:W-:Y:S02]  /*17740*/  ISETP.GE.U32.AND P0, PT, R3, R8, PT ;  /* 0x000000080300720c */ /* 0x000fe40003f06070 */
[----:B------:R-:W-:-:S04]  /*17750*/  LOP3.LUT R3, R9, R0, RZ, 0x3c, !PT ;  /* 0x0000000009037212 */ /* 0x000fc800078e3cff */
[----:B------:R-:W-:-:S07]  /*17760*/  ISETP.GE.AND P2, PT, R3, RZ, PT ;  /* 0x000000ff0300720c */ /* 0x000fce0003f46270 */
[----:B------:R-:W-:-:S06]  /*17770*/  @P0 VIADD R2, R2, 0x1 ;  /* 0x0000000102020836 */ /* 0x000fcc0000000000 */
[----:B------:R-:W-:Y:S01]  /*17780*/  @!P2 IMAD.MOV R2, RZ, RZ, -R2 ;  /* 0x000000ffff02a224 */ /* 0x000fe200078e0a02 */
[----:B------:R-:W-:-:S04]  /*17790*/  @!P1 LOP3.LUT R2, RZ, R0, RZ, 0x33, !PT ;  /* 0x00000000ff029212 */ /* 0x000fc800078e33ff */
[----:B------:R-:W-:Y:S01]  /*177a0*/  MOV R18, R2 ;  /* 0x0000000200127202 */ /* 0x000fe20000000f00 */
[----:B------:R-:W-:-:S04]  /*177b0*/  IMAD.MOV R17, RZ, RZ, -R2 ;  /* 0x000000ffff117224 */ /* 0x000fc800078e0a02 */
[----:B------:R-:W-:Y:S01]  /*177c0*/  IMAD R17, R0, R17, R9 ;  /* 0x0000001100117224 */ /* 0x000fe200078e0209 */
[----:B------:R-:W-:Y:S06]  /*177d0*/  BRA `(.L_x_693) ;  /* 0x00000000000c7947 */ /* 0x000fec0003800000 */
.L_x_688:
[----:B------:R-:W-:Y:S02]  /*177e0*/  IMAD.MOV.U32 R17, RZ, RZ, RZ ;  /* 0x000000ffff117224 */ /* 0x000fe400078e00ff */
[----:B------:R-:W-:Y:S02]  /*177f0*/  IMAD.U32 R16, RZ, RZ, UR6 ;  /* 0x00000006ff107e24 */ /* 0x000fe4000f8e00ff */
[----:B------:R-:W-:-:S07]  /*17800*/  IMAD.MOV.U32 R18, RZ, RZ, RZ ;  /* 0x000000ffff127224 */ /* 0x000fce00078e00ff */
.L_x_693:
[----:B------:R-:W-:-:S13]  /*17810*/  ISETP.NE.AND P0, PT, R5, RZ, PT ;  /* 0x000000ff0500720c */ /* 0x000fda0003f05270 */
[----:B------:R-:W0:Y:S01]  /*17820*/  @!P0 S2R R3, SR_CgaCtaId ;  /* 0x0000000000038919 */ /* 0x000e220000008800 */
[----:B------:R-:W-:-:S04]  /*17830*/  @!P0 MOV R0, 0x400 ;  /* 0x0000040000008802 */ /* 0x000fc80000000f00 */
[----:B0-----:R-:W-:-:S05]  /*17840*/  @!P0 LEA R0, R3, R0, 0x18 ;  /* 0x0000000003008211 */ /* 0x001fca00078ec0ff */
[----:B------:R2:W-:Y:S01]  /*17850*/  @!P0 STS.128 [R0+0x228d0], R16 ;  /* 0x0228d01000008388 */ /* 0x0005e20000000c00 */
[----:B------:R-:W-:Y:S06]  /*17860*/  BAR.ARV 0x5, 0x180 ;  /* 0x0146000000007b1d */ /* 0x000fec0000002000 */
.L_x_686:
[----:B------:R3:W-:Y:S01]  /*17870*/  STL [R1+0x40], RZ ;  /* 0x000040ff01007387 */ /* 0x0007e20000100800 */
[----:B------:R-:W-:Y:S01]  /*17880*/  ULDC UR4, c[0x0][0xc3c] ;  /* 0x00030f0000047ab9 */ /* 0x000fe20000000800 */
[----:B------:R-:W-:Y:S01]  /*17890*/  IMAD.MOV.U32 R36, RZ, RZ, 0x1 ;  /* 0x00000001ff247424 */ /* 0x000fe200078e00ff */
[----:B-1----:R-:W-:Y:S02]  /*178a0*/  ISETP.GE.AND P0, PT, R19, UR4, PT ;  /* 0x0000000413007c0c */ /* 0x002fe4000bf06270 */
[----:B------:R-:W-:-:S11]  /*178b0*/  MOV R32, RZ ;  /* 0x000000ff00207202 */ /* 0x000fd60000000f00 */
[----:B---3--:R-:W-:Y:S05]  /*178c0*/  @P0 BRA `(.L_x_694) ;  /* 0x0000006800dc0947 */ /* 0x008fea0003800000 */
[----:B------:R-:W3:Y:S01]  /*178d0*/  LDL R13, [R1+0x10] ;  /* 0x00001000010d7983 */ /* 0x000ee20000100800 */
[----:B------:R-:W1:Y:S01]  /*178e0*/  S2R R15, SR_TID.X ;  /* 0x00000000000f7919 */ /* 0x000e620000002100 */
[----:B------:R-:W4:Y:S01]  /*178f0*/  S2UR UR4, SR_CgaCtaId ;  /* 0x00000000000479c3 */ /* 0x000f220000008800 */
[----:B------:R-:W-:Y:S02]  /*17900*/  MOV R22, 0x400 ;  /* 0x0000040000167802 */ /* 0x000fe40000000f00 */
[C---:B-1----:R-:W-:Y:S01]  /*17910*/  LOP3.LUT R14, R15.reuse, 0x7f, RZ, 0xc0, !PT ;  /* 0x0000007f0f0e7812 */ /* 0x042fe200078ec0ff */
[C---:B------:R-:W-:Y:S02]  /*17920*/  IMAD.SHL.U32 R5, R15.reuse, 0x20, RZ ;  /* 0x000000200f057824 */ /* 0x040fe400078e00ff */
[----:B------:R-:W-:Y:S02]  /*17930*/  IMAD.SHL.U32 R2, R15, 0x80, RZ ;  /* 0x000000800f027824 */ /* 0x000fe400078e00ff */
[----:B------:R-:W-:Y:S01]  /*17940*/  IMAD.SHL.U32 R7, R14, 0x10, RZ ;  /* 0x000000100e077824 */ /* 0x000fe200078e00ff */
[----:B------:R-:W-:-:S02]  /*17950*/  LOP3.LUT R6, R5, 0x80, RZ, 0xc0, !PT ;  /* 0x0000008005067812 */ /* 0x000fc400078ec0ff */
[----:B0-2---:R-:W-:Y:S02]  /*17960*/  SHF.L.U32 R0, R15, 0x4, RZ ;  /* 0x000000040f007819 */ /* 0x005fe400000006ff */
[----:B------:R-:W-:Y:S01]  /*17970*/  LOP3.LUT R8, R7, 0x600, RZ, 0xc0, !PT ;  /* 0x0000060007087812 */ /* 0x000fe200078ec0ff */
[C---:B------:R-:W-:Y:S01]  /*17980*/  IMAD.SHL.U32 R11, R15.reuse, 0x4, RZ ;  /* 0x000000040f0b7824 */ /* 0x040fe200078e00ff */
[--C-:B------:R-:W-:Y:S02]  /*17990*/  SHF.R.U32.HI R4, RZ, 0x1, R15.reuse ;  /* 0x00000001ff047819 */ /* 0x100fe4000001160f */
[----:B------:R-:W-:Y:S01]  /*179a0*/  LOP3.LUT R3, R2, 0x380, RZ, 0xc0, !PT ;  /* 0x0000038002037812 */ /* 0x000fe200078ec0ff */
[----:B------:R-:W-:Y:S01]  /*179b0*/  IMAD.SHL.U32 R10, R15, 0x2, RZ ;  /* 0x000000020f0a7824 */ /* 0x000fe200078e00ff */
[----:B------:R-:W-:Y:S02]  /*179c0*/  LOP3.LUT R6, R6, 0x10, R15, 0xf8, !PT ;  /* 0x0000001006067812 */ /* 0x000fe400078ef80f */
[----:B------:R-:W-:-:S02]  /*179d0*/  LOP3.LUT R8, R8, 0x60, R5, 0xf8, !PT ;  /* 0x0000006008087812 */ /* 0x000fc400078ef805 */
[----:B------:R-:W-:Y:S02]  /*179e0*/  LOP3.LUT R9, R0, 0x3f0, RZ, 0xc0, !PT ;  /* 0x000003f000097812 */ /* 0x000fe400078ec0ff */
[----:B------:R-:W-:Y:S02]  /*179f0*/  LOP3.LUT R3, R3, 0x30, R4, 0xf8, !PT ;  /* 0x0000003003037812 */ /* 0x000fe400078ef804 */
[----:B------:R-:W-:Y:S02]  /*17a00*/  LOP3.LUT R6, R6, 0x10, R11, 0x78, !PT ;  /* 0x0000001006067812 */ /* 0x000fe400078e780b */
[----:B------:R-:W-:Y:S02]  /*17a10*/  LOP3.LUT R5, R8, 0x100, R5, 0xf8, !PT ;  /* 0x0000010008057812 */ /* 0x000fe400078ef805 */
[----:B------:R-:W-:Y:S02]  /*17a20*/  LOP3.LUT R10, R9, 0x70, R10, 0x78, !PT ;  /* 0x00000070090a7812 */ /* 0x000fe400078e780a */
[----:B------:R-:W-:-:S02]  /*17a30*/  LOP3.LUT R3, R3, 0x70, R0, 0x78, !PT ;  /* 0x0000007003037812 */ /* 0x000fc400078e7800 */
[----:B------:R-:W-:Y:S02]  /*17a40*/  LOP3.LUT R4, R5, R6, RZ, 0xfc, !PT ;  /* 0x0000000605047212 */ /* 0x000fe400078efcff */
[----:B------:R-:W-:Y:S02]  /*17a50*/  LOP3.LUT R12, R10, 0x400, R7, 0xf8, !PT ;  /* 0x000004000a0c7812 */ /* 0x000fe400078ef807 */
[----:B------:R-:W-:Y:S01]  /*17a60*/  LOP3.LUT R2, R3, 0xc00, R2, 0xf8, !PT ;  /* 0x00000c0003027812 */ /* 0x000fe200078ef802 */
[----:B------:R4:W-:Y:S01]  /*17a70*/  STL [R1+0x18], R4 ;  /* 0x0000180401007387 */ /* 0x0009e20000100800 */
[----:B------:R-:W-:-:S03]  /*17a80*/  LOP3.LUT P0, RZ, R15, 0x4, RZ, 0xc0, !PT ;  /* 0x000000040fff7812 */ /* 0x000fc6000780c0ff */
[----:B------:R-:W-:Y:S04]  /*17a90*/  STL [R1+0x14], R12 ;  /* 0x0000140c01007387 */ /* 0x000fe80000100800 */
[----:B------:R0:W-:Y:S01]  /*17aa0*/  STL [R1+0x1c], R2 ;  /* 0x00001c0201007387 */ /* 0x0001e20000100800 */
[----:B----4-:R-:W-:Y:S01]  /*17ab0*/  IMAD.U32 R4, RZ, RZ, UR4 ;  /* 0x00000004ff047e24 */ /* 0x010fe2000f8e00ff */
[----:B------:R-:W-:-:S04]  /*17ac0*/  SHF.R.U32.HI R3, RZ, 0x3, R14 ;  /* 0x00000003ff037819 */ /* 0x000fc8000001160e */
[----:B------:R-:W-:Y:S01]  /*17ad0*/  LEA R22, R4, R22, 0x18 ;  /* 0x0000001604167211 */ /* 0x000fe200078ec0ff */
[----:B0-----:R-:W-:Y:S01]  /*17ae0*/  IMAD.MOV.U32 R2, RZ, RZ, 0x40 ;  /* 0x00000040ff027424 */ /* 0x001fe200078e00ff */
[----:B------:R-:W-:Y:S02]  /*17af0*/  LOP3.LUT R31, R0, 0x70, RZ, 0xc0, !PT ;  /* 0x00000070001f7812 */ /* 0x000fe400078ec0ff */
[----:B------:R-:W-:Y:S02]  /*17b00*/  LOP3.LUT R3, R3, 0x70, R0, 0xf8, !PT ;  /* 0x0000007003037812 */ /* 0x000fe400078ef800 */
[----:B------:R-:W-:Y:S01]  /*17b10*/  SEL R2, R2, 0xffffffc0, !P0 ;  /* 0xffffffc002027807 */ /* 0x000fe20004000000 */
[----:B------:R-:W-:Y:S01]  /*17b20*/  IMAD.IADD R0, R22, 0x1, R12 ;  /* 0x0000000116007824 */ /* 0x000fe200078e020c */
[----:B------:R-:W-:Y:S01]  /*17b30*/  BSSY B7, `(.L_x_694) ;  /* 0x0000690000077945 */ /* 0x000fe20003800000 */
[----:B------:R-:W-:Y:S01]  /*17b40*/  IMAD.MOV.U32 R37, RZ, RZ, 0x1 ;  /* 0x00000001ff257424 */ /* 0x000fe200078e00ff */
[----:B------:R-:W-:Y:S01]  /*17b50*/  MOV R34, RZ ;  /* 0x000000ff00227202 */ /* 0x000fe20000000f00 */
[----:B------:R-:W-:-:S02]  /*17b60*/  IMAD.MOV.U32 R32, RZ, RZ, RZ ;  /* 0x000000ffff207224 */ /* 0x000fc400078e00ff */
[----:B------:R-:W-:Y:S01]  /*17b70*/  IMAD.MOV.U32 R36, RZ, RZ, 0x1 ;  /* 0x00000001ff247424 */ /* 0x000fe200078e00ff */
[----:B------:R-:W-:Y:S01]  /*17b80*/  ULDC.64 UR36, c[0x0][0x198] ;  /* 0x0000660000247ab9 */ /* 0x000fe20000000a00 */
[----:B------:R-:W-:Y:S01]  /*17b90*/  ULDC UR38, c[0x0][0xc] ;  /* 0x0000030000267ab9 */ /* 0x000fe20000000800 */
[C---:B---3--:R-:W-:Y:S02]  /*17ba0*/  LOP3.LUT R6, R13.reuse, 0x2, RZ, 0xfc, !PT ;  /* 0x000000020d067812 */ /* 0x048fe400078efcff */
[----:B------:R-:W-:-:S03]  /*17bb0*/  LOP3.LUT R5, R13, 0x1, RZ, 0xfc, !PT ;  /* 0x000000010d057812 */ /* 0x000fc600078efcff */
[----:B------:R-:W-:Y:S04]  /*17bc0*/  STL [R1+0x44], R6 ;  /* 0x0000440601007387 */ /* 0x000fe80000100800 */
[----:B------:R-:W-:Y:S04]  /*17bd0*/  STL [R1+0x38], R5 ;  /* 0x0000380501007387 */ /* 0x000fe80000100800 */
[----:B------:R0:W-:Y:S04]  /*17be0*/  STL [R1+0x20], R2 ;  /* 0x0000200201007387 */ /* 0x0001e80000100800 */
[----:B------:R1:W-:Y:S04]  /*17bf0*/  STL [R1+0xc], R4 ;  /* 0x00000c0401007387 */ /* 0x0003e80000100800 */
[----:B------:R1:W-:Y:S04]  /*17c00*/  STL [R1+0x40], RZ ;  /* 0x000040ff01007387 */ /* 0x0003e80000100800 */
[----:B------:R1:W-:Y:S01]  /*17c10*/  STL [R1+0x24], R0 ;  /* 0x0000240001007387 */ /* 0x0003e20000100800 */
[----:B0-----:R-:W-:-:S07]  /*17c20*/  LOP3.LUT R2, R3, 0x80, RZ, 0xfc, !PT ;  /* 0x0000008003027812 */ /* 0x001fce00078efcff */
.L_x_802:
[----:B0-----:R-:W0:Y:S02]  /*17c30*/  LDC.64 R24, c[0x0][0xc88] ;  /* 0x00032200ff187b82 */ /* 0x001e240000000a00 */
[----:B0-----:R-:W-:-:S06]  /*17c40*/  IMAD.WIDE R24, R19, 0x4, R24 ;  /* 0x0000000413187825 */ /* 0x001fcc00078e0218 */
[----:B-1----:R-:W1:Y:S01]  /*17c50*/  LDG.E R24, desc[UR60][R24.64] ;  /* 0x0000003c18187981 */ /* 0x002e62000c1e1900 */
[----:B------:R-:W-:Y:S05]  /*17c60*/  YIELD ;  /* 0x0000000000007946 */ /* 0x000fea0003800000 */
[----:B------:R-:W-:Y:S01]  /*17c70*/  ULDC.64 UR4, c[0x0][0xa28] ;  /* 0x00028a0000047ab9 */ /* 0x000fe20000000a00 */
[----:B------:R-:W-:Y:S01]  /*17c80*/  ULDC.64 UR8, c[0x0][0xa18] ;  /* 0x0002860000087ab9 */ /* 0x000fe20000000a00 */
[----:B------:R-:W-:Y:S01]  /*17c90*/  ISETP.NE.U32.AND P0, PT, RZ, UR4, PT ;  /* 0x00000004ff007c0c */ /* 0x000fe2000bf05070 */
[----:B------:R-:W-:Y:S01]  /*17ca0*/  IMAD.MOV.U32 R9, RZ, RZ, RZ ;  /* 0x000000ffff097224 */ /* 0x000fe200078e00ff */
[----:B------:R-:W-:-:S02]  /*17cb0*/  ULDC.64 UR6, c[0x0][0xa10] ;  /* 0x0002840000067ab9 */ /* 0x000fc40000000a00 */
[----:B------:R-:W-:Y:S02]  /*17cc0*/  ISETP.NE.AND.EX P0, PT, RZ, UR5, PT, P0 ;  /* 0x00000005ff007c0c */ /* 0x000fe4000bf05300 */
[----:B------:R-:W-:-:S04]  /*17cd0*/  ISETP.NE.U32.AND P2, PT, RZ, UR8, PT ;  /* 0x00000008ff007c0c */ /* 0x000fc8000bf45070 */
[----:B------:R-:W-:Y:S01]  /*17ce0*/  ISETP.NE.AND.EX P2, PT, RZ, UR9, PT, P2 ;  /* 0x00000009ff007c0c */ /* 0x000fe2000bf45320 */
[----:B------:R-:W-:Y:S01]  /*17cf0*/  IMAD.MOV.U32 R28, RZ, RZ, RZ ;  /* 0x000000ffff1c7224 */ /* 0x000fe200078e00ff */
[----:B-12---:R-:W-:-:S05]  /*17d00*/  SHF.R.S32.HI R0, RZ, 0x1f, R24 ;  /* 0x0000001fff007819 */ /* 0x006fca0000011418 */
[C---:B------:R-:W-:Y:S02]  /*17d10*/  @P0 LEA R2, P1, R24.reuse, UR4, 0x2 ;  /* 0x0000000418020c11 */ /* 0x040fe4000f8210ff */
[C---:B------:R-:W-:Y:S01]  /*17d20*/  SHF.L.U32 R26, R24.reuse, 0x2, RZ ;  /* 0x00000002181a7819 */ /* 0x040fe200000006ff */
[----:B------:R0:W-:Y:S01]  /*17d30*/  STL [R1+0x34], R0 ;  /* 0x0000340001007387 */ /* 0x0001e20000100800 */
[C-C-:B------:R-:W-:Y:S01]  /*17d40*/  @P0 LEA.HI.X R3, R24.reuse, UR5, R0.reuse, 0x2, P1 ;  /* 0x0000000518030c11 */ /* 0x140fe200088f1400 */
[----:B------:R-:W-:Y:S01]  /*17d50*/  ULDC.64 UR4, c[0x0][0xa00] ;  /* 0x0002800000047ab9 */ /* 0x000fe20000000a00 */
[----:B------:R-:W-:-:S03]  /*17d60*/  SHF.L.U64.HI R27, R24, 0x2, R0 ;  /* 0x00000002181b7819 */ /* 0x000fc60000010200 */
[----:B------:R1:W2:Y:S01]  /*17d70*/  @P0 LDG.E R9, desc[UR60][R2.64] ;  /* 0x0000003c02090981 */ /* 0x0002a2000c1e1900 */
[----:B------:R-:W-:Y:S02]  /*17d80*/  ISETP.NE.U32.AND P0, PT, RZ, UR4, PT ;  /* 0x00000004ff007c0c */ /* 0x000fe4000bf05070 */
[----:B------:R-:W-:Y:S01]  /*17d90*/  ISETP.NE.U32.AND P1, PT, RZ, UR6, PT ;  /* 0x00000006ff007c0c */ /* 0x000fe2000bf25070 */
[----:B0-----:R-:W-:Y:S01]  /*17da0*/  IMAD.MOV.U32 R0, RZ, RZ, RZ ;  /* 0x000000ffff007224 */ /* 0x001fe200078e00ff */
[----:B------:R-:W-:Y:S02]  /*17db0*/  ISETP.NE.AND.EX P0, PT, RZ, UR5, PT, P0 ;  /* 0x00000005ff007c0c */ /* 0x000fe4000bf05300 */
[----:B------:R-:W-:Y:S02]  /*17dc0*/  ISETP.NE.AND.EX P1, PT, RZ, UR7, PT, P1 ;  /* 0x00000007ff007c0c */ /* 0x000fe4000bf25310 */
[C---:B------:R-:W-:Y:S02]  /*17dd0*/  IADD3 R4, P4, R26.reuse, UR6, RZ ;  /* 0x000000061a047c10 */ /* 0x040fe4000ff9e0ff */
[----:B-1----:R-:W-:Y:S01]  /*17de0*/  IADD3 R2, P3, R26, UR4, RZ ;  /* 0x000000041a027c10 */ /* 0x002fe2000ff7e0ff */
[----:B------:R-:W-:Y:S01]  /*17df0*/  ULDC UR4, c[0x0][0x288] ;  /* 0x0000a20000047ab9 */ /* 0x000fe20000000800 */
[----:B------:R-:W-:-:S02]  /*17e00*/  IADD3.X R5, R27, UR7, RZ, P4, !PT ;  /* 0x000000071b057c10 */ /* 0x000fc4000a7fe4ff */
[C---:B------:R-:W-:Y:S02]  /*17e10*/  IADD3.X R3, R27.reuse, UR5, RZ, P3, !PT ;  /* 0x000000051b037c10 */ /* 0x040fe40009ffe4ff */
[----:B------:R-:W-:Y:S01]  /*17e20*/  @P2 IADD3 R6, P3, R26, UR8, RZ ;  /* 0x000000081a062c10 */ /* 0x000fe2000ff7e0ff */
[----:B------:R-:W-:Y:S01]  /*17e30*/  IMAD.U32 R8, RZ, RZ, UR4 ;  /* 0x00000004ff087e24 */ /* 0x000fe2000f8e00ff */
[----:B------:R-:W-:Y:S01]  /*17e40*/  ULDC.64 UR4, c[0x0][0x418] ;  /* 0x0001060000047ab9 */ /* 0x000fe20000000a00 */
[----:B------:R-:W5:Y:S01]  /*17e50*/  @P0 LDG.E R28, desc[UR60][R2.64] ;  /* 0x0000003c021c0981 */ /* 0x000f62000c1e1900 */
[----:B------:R-:W-:-:S03]  /*17e60*/  @P2 IADD3.X R7, R27, UR9, RZ, P3, !PT ;  /* 0x000000091b072c10 */ /* 0x000fc60009ffe4ff */
[----:B------:R-:W5:Y:S04]  /*17e70*/  @P1 LDG.E R0, desc[UR60][R4.64] ;  /* 0x0000003c04001981 */ /* 0x000f68000c1e1900 */
[----:B------:R0:W3:Y:S01]  /*17e80*/  @P2 LDG.E R8, desc[UR60][R6.64] ;  /* 0x0000003c06082981 */ /* 0x0000e2000c1e1900 */
[----:B------:R-:W-:-:S03]  /*17e90*/  UISETP.NE.U32.AND UP0, UPT, UR4, URZ, UPT ;  /* 0x0000003f0400728c */ /* 0x000fc6000bf05070 */
[----:B------:R-:W-:Y:S01]  /*17ea0*/  ULDC UR4, c[0x0][0x424] ;  /* 0x0001090000047ab9 */ /* 0x000fe20000000800 */
[----:B------:R-:W-:-:S03]  /*17eb0*/  UISETP.NE.AND.EX UP0, UPT, UR5, URZ, UPT, UP0 ;  /* 0x0000003f0500728c */ /* 0x000fc6000bf05300 */
[----:B------:R-:W-:Y:S01]  /*17ec0*/  ULDC UR5, c[0x0][0x2f0] ;  /* 0x0000bc0000057ab9 */ /* 0x000fe20000000800 */
[----:B------:R-:W-:-:S04]  /*17ed0*/  USEL UR4, UR4, 0x1, UP0 ;  /* 0x0000000104047887 */ /* 0x000fc80008000000 */
[----:B------:R-:W-:-:S03]  /*17ee0*/  UIMAD UR4, UR4, UR5, URZ ;  /* 0x00000005040472a4 */ /* 0x000fc6000f8e023f */
[----:B------:R-:W-:Y:S02]  /*17ef0*/  ULDC UR5, c[0x0][0x348] ;  /* 0x0000d20000057ab9 */ /* 0x000fe40000000800 */
[----:B0-----:R-:W-:Y:S01]  /*17f00*/  IMAD.U32 R6, RZ, RZ, UR5 ;  /* 0x00000005ff067e24 */ /* 0x001fe2000f8e00ff */
[----:B------:R-:W-:Y:S01]  /*17f10*/  MOV R7, UR4 ;  /* 0x0000000400077c02 */ /* 0x000fe20008000f00 */
[----:B--2---:R0:W-:Y:S04]  /*17f20*/  STL [R1+0x4], R9 ;  /* 0x0000040901007387 */ /* 0x0041e80000100800 */
[----:B---3--:R0:W-:Y:S01]  /*17f30*/  STL [R1+0x3c], R8 ;  /* 0x00003c0801007387 */ /* 0x0081e20000100800 */
[----:B------:R-:W-:Y:S05]  /*17f40*/  @P2 BRA `(.L_x_695) ;  /* 0x0000000000142947 */ /* 0x000fea0003800000 */
[----:B------:R-:W-:Y:S05]  /*17f50*/  @!P0 BRA `(.L_x_695) ;  /* 0x0000000000108947 */ /* 0x000fea0003800000 */
[----:B0-----:R-:W2:Y:S04]  /*17f60*/  LDG.E R8, desc[UR60][R2.64] ;  /* 0x0000003c02087981 */ /* 0x001ea8000c1e1900 */
[----:B------:R-:W2:Y:S02]  /*17f70*/  LDG.E R2, desc[UR60][R2.64+0x4] ;  /* 0x0000043c02027981 */ /* 0x000ea4000c1e1900 */
[----:B--2---:R-:W-:-:S05]  /*17f80*/  IMAD.IADD R2, R2, 0x1, -R8 ;  /* 0x0000000102027824 */ /* 0x004fca00078e0a08 */
[----:B------:R1:W-:Y:S02]  /*17f90*/  STL [R1+0x3c], R2 ;  /* 0x00003c0201007387 */ /* 0x0003e40000100800 */
.L_x_695:
[----:B------:R-:W-:Y:S01]  /*17fa0*/  ULDC.64 UR4, c[0x0][0xa20] ;  /* 0x0002880000047ab9 */ /* 0x000fe20000000a00 */
[----:B------:R-:W-:Y:S01]  /*17fb0*/  IMAD.MOV.U32 R35, RZ, RZ, R24 ;  /* 0x000000ffff237224 */ /* 0x000fe200078e0018 */
[----:B------:R-:W-:-:S04]  /*17fc0*/  ISETP.NE.U32.AND P0, PT, RZ, UR4, PT ;  /* 0x00000004ff007c0c */ /* 0x000fc8000bf05070 */
[----:B------:R-:W-:-:S13]  /*17fd0*/  ISETP.NE.AND.EX P0, PT, RZ, UR5, PT, P0 ;  /* 0x00000005ff007c0c */ /* 0x000fda000bf05300 */
[----:B------:R-:W-:Y:S05]  /*17fe0*/  @!P0 BRA `(.L_x_696) ;  /* 0x0000000000108947 */ /* 0x000fea0003800000 */
[----:B-1----:R-:W-:-:S04]  /*17ff0*/  IADD3 R2, P0, R26, UR4, RZ ;  /* 0x000000041a027c10 */ /* 0x002fc8000ff1e0ff */
[----:B------:R-:W-:-:S05]  /*18000*/  IADD3.X R3, R27, UR5, RZ, P0, !PT ;  /* 0x000000051b037c10 */ /* 0x000fca00087fe4ff */
[----:B------:R1:W5:Y:S01]  /*18010*/  LDG.E R7, desc[UR60][R2.64] ;  /* 0x0000003c02077981 */ /* 0x000362000c1e1900 */
[----:B------:R-:W-:Y:S05]  /*18020*/  BRA `(.L_x_697) ;  /* 0x0000000000247947 */ /* 0x000fea0003800000 */
.L_x_696:
[----:B------:R-:W-:Y:S02]  /*18030*/  ULDC.64 UR4, c[0x0][0xa08] ;  /* 0x0002820000047ab9 */ /* 0x000fe40000000a00 */
[----:B------:R-:W-:-:S04]  /*18040*/  ISETP.NE.U32.AND P0, PT, RZ, UR4, PT ;  /* 0x00000004ff007c0c */ /* 0x000fc8000bf05070 */
[----:B------:R-:W-:-:S13]  /*18050*/  ISETP.NE.AND.EX P0, PT, RZ, UR5, PT, P0 ;  /* 0x00000005ff007c0c */ /* 0x000fda000bf05300 */
[----:B------:R-:W-:Y:S05]  /*18060*/  @!P0 BRA `(.L_x_697) ;  /* 0x0000000000148947 */ /* 0x000fea0003800000 */
[----:B-1----:R-:W1:Y:S02]  /*18070*/  LDC.64 R2, c[0x0][0xa08] ;  /* 0x00028200ff027b82 */ /* 0x002e640000000a00 */
[----:B-1----:R-:W-:-:S05]  /*18080*/  IMAD.WIDE R2, R35, 0x4, R2 ;  /* 0x0000000423027825 */ /* 0x002fca00078e0202 */
[----:B------:R-:W2:Y:S04]  /*18090*/  LDG.E R7, desc[UR60][R2.64] ;  /* 0x0000003c02077981 */ /* 0x000ea8000c1e1900 */
[----:B------:R-:W2:Y:S02]  /*180a0*/  LDG.E R2, desc[UR60][R2.64+0x4] ;  /* 0x0000043c02027981 */ /* 0x000ea4000c1e1900 */
[----:B--2---:R-:W-:-:S07]  /*180b0*/  IMAD.IADD R7, R2, 0x1, -R7 ;  /* 0x0000000102077824 */ /* 0x004fce00078e0a07 */
.L_x_697:
[----:B-1----:R-:W2:Y:S04]  /*180c0*/  @P1 LDG.E R2, desc[UR60][R4.64] ;  /* 0x0000003c04021981 */ /* 0x002ea8000c1e1900 */
[----:B------:R-:W2:Y:S01]  /*180d0*/  @P1 LDG.E R4, desc[UR60][R4.64+0x4] ;  /* 0x0000043c04041981 */ /* 0x000ea2000c1e1900 */
[----:B-----5:R-:W-:Y:S01]  /*180e0*/  IADD3 R7, -R9, R7, RZ ;  /* 0x0000000709077210 */ /* 0x020fe20007ffe1ff */
[----:B------:R-:W-:Y:S01]  /*180f0*/  BSSY B0, `(.L_x_698) ;  /* 0x00000da000007945 */ /* 0x000fe20003800000 */
[----:B--2---:R-:W-:-:S04]  /*18100*/  @P1 IMAD.IADD R6, R4, 0x1, -R2 ;  /* 0x0000000104061824 */ /* 0x004fc800078e0a02 */
[----:B------:R-:W-:-:S04]  /*18110*/  IMAD.IADD R25, R7, 0x1, R6 ;  /* 0x0000000107197824 */ /* 0x000fc800078e0206 */
[----:B------:R-:W-:-:S04]  /*18120*/  VIADD R33, R25, 0x9f ;  /* 0x0000009f19217836 */ /* 0x000fc80000000000 */
[----:B------:R-:W-:-:S05]  /*18130*/  IMAD.HI R33, R33, 0x66666667, RZ ;  /* 0x6666666721217827 */ /* 0x000fca00078e02ff */
[----:B------:R-:W-:-:S04]  /*18140*/  SHF.R.U32.HI R2, RZ, 0x1f, R33 ;  /* 0x0000001fff027819 */ /* 0x000fc80000011621 */
[----:B------:R-:W-:-:S05]  /*18150*/  LEA.HI.SX32 R33, R33, R2, 0x1a ;  /* 0x0000000221217211 */ /* 0x000fca00078fd2ff */
[--C-:B------:R-:W-:Y:S02]  /*18160*/  IMAD R2, R33, 0xa0, -R7.reuse ;  /* 0x000000a021027824 */ /* 0x100fe400078e0a07 */
[----:B------:R-:W-:-:S03]  /*18170*/  IMAD.MOV R7, RZ, RZ, -R7 ;  /* 0x000000ffff077224 */ /* 0x000fc600078e0a07 */
[----:B------:R-:W-:Y:S02]  /*18180*/  VIMNMX R2, R2, R6, PT ;  /* 0x0000000602027248 */ /* 0x000fe40003fe0100 */
[----:B------:R-:W-:-:S04]  /*18190*/  VIMNMX R7, RZ, R7, !PT ;  /* 0x00000007ff077248 */ /* 0x000fc80007fe0100 */
        /* <DEDUP_REMOVED lines=11> */
[----:B------:R-:W-:Y:S01]  /*18250*/  UMOV UR4, 0xffffffff ;  /* 0xffffffff00047882 */ /* 0x000fe20000000000 */
[----:B------:R-:W-:Y:S02]  /*18260*/  SEL R2, R35, RZ, !P1 ;  /* 0x000000ff23027207 */ /* 0x000fe40004800000 */
[----:B------:R-:W-:Y:S05]  /*18270*/  BRA.DIV UR4, `(.L_x_700) ;  /* 0x0000008a04e07947 */ /* 0x000fea000b800000 */
[----:B------:R-:W1:Y:S02]  /*18280*/  S2R R5, SR_TID.X ;  /* 0x0000000000057919 */ /* 0x000e640000002100 */
[----:B-1----:R-:W-:-:S04]  /*18290*/  SHF.R.U32.HI R5, RZ, 0x5, R5 ;  /* 0x00000005ff057819 */ /* 0x002fc80000011605 */
[----:B------:R-:W-:-:S05]  /*182a0*/  LOP3.LUT R5, R5, 0x3, RZ, 0xc0, !PT ;  /* 0x0000000305057812 */ /* 0x000fca00078ec0ff */
[----:B------:R1:W2:Y:S02]  /*182b0*/  SHFL.IDX PT, R14, R5, RZ, 0x1f ;  /* 0x00001fff050e7589 */ /* 0x0002a400000e0000 */
.L_x_925:
[----:B--2---:R-:W-:Y:S02]  /*182c0*/  ISETP.NE.AND P0, PT, R14, RZ, PT ;  /* 0x000000ff0e00720c */ /* 0x004fe40003f05270 */
[----:B------:R-:W-:-:S11]  /*182d0*/  PLOP3.LUT P6, PT, PT, PT, PT, 0x8, 0x0 ;  /* 0x000000000000781c */ /* 0x000fd60003fce170 */
[----:B------:R-:W-:Y:S05]  /*182e0*/  @P0 BRA `(.L_x_701) ;  /* 0x00000000000c0947 */ /* 0x000fea0003800000 */
[----:B------:R-:W-:-:S03]  /*182f0*/  UMOV UR4, 0xffffffff ;  /* 0xffffffff00047882 */ /* 0x000fc60000000000 */
[----:B------:R-:W-:Y:S05]  /*18300*/  BRA.DIV UR4, `(.L_x_702) ;  /* 0x0000008a04f07947 */ /* 0x000fea000b800000 */
[----:B------:R-:W-:-:S13]  /*18310*/  ELECT P6, URZ, PT ;  /* 0x00000000003f782f */ /* 0x000fda00038c0000 */
.L_x_701:
[----:B-1----:R-:W2:Y:S01]  /*18320*/  LDL R5, [R1+0x40] ;  /* 0x0000400001057983 */ /* 0x002ea20000100800 */
[----:B------:R-:W-:Y:S01]  /*18330*/  BSSY B1, `(.L_x_703) ;  /* 0x0000008000017945 */ /* 0x000fe20003800000 */
[----:B--2---:R-:W-:-:S05]  /*18340*/  VIADD R5, R5, 0x1 ;  /* 0x0000000105057836 */ /* 0x004fca0000000000 */
[----:B------:R-:W-:-:S04]  /*18350*/  LEA.HI R6, R5, R5, RZ, 0x1 ;  /* 0x0000000505067211 */ /* 0x000fc800078f08ff */
[----:B------:R-:W-:-:S05]  /*18360*/  LOP3.LUT R6, R6, 0xfffffffe, RZ, 0xc0, !PT ;  /* 0xfffffffe06067812 */ /* 0x000fca00078ec0ff */
[----:B------:R-:W-:-:S05]  /*18370*/  IMAD.IADD R5, R5, 0x1, -R6 ;  /* 0x0000000105057824 */ /* 0x000fca00078e0a06 */
[----:B------:R-:W-:-:S04]  /*18380*/  SHF.L.U32 R5, R5, 0x1f, RZ ;  /* 0x0000001f05057819 */ /* 0x000fc800000006ff */
[----:B------:R-:W1:Y:S02]  /*18390*/  SYNCS.PHASECHK.TRANS64.TRYWAIT P0, [R22+URZ+0x22820], R5 ;  /* 0x02282005160075a7 */ /* 0x000e64000800017f */
[----:B-1----:R-:W-:Y:S05]  /*183a0*/  @!P0 BRA `(.L_x_704) ;  /* 0x0000008800e88947 */ /* 0x002fea0003800000 */
.L_x_928:
[----:B------:R-:W-:Y:S05]  /*183b0*/  BSYNC B1 ;  /* 0x0000000000017941 */ /* 0x000fea0003800000 */
.L_x_703:
[----:B------:R-:W-:Y:S04]  /*183c0*/  BSSY B1, `(.L_x_705) ;  /* 0x000004d000017945 */ /* 0x000fe80003800000 */
[----:B------:R-:W-:Y:S05]  /*183d0*/  @!P6 BRA `(.L_x_706) ;  /* 0x00000004002ce947 */ /* 0x000fea0003800000 */
[----:B------:R-:W2:Y:S01]  /*183e0*/  S2R R6, SR_TID.X ;  /* 0x0000000000067919 */ /* 0x000ea20000002100 */
[----:B-1----:R-:W-:Y:S01]  /*183f0*/  IMAD R5, R34, 0x8, R22 ;  /* 0x0000000822057824 */ /* 0x002fe200078e0216 */
[----:B------:R-:W-:Y:S01]  /*18400*/  BSSY B2, `(.L_x_707) ;  /* 0x0000006000027945 */ /* 0x000fe20003800000 */
[----:B--2---:R-:W-:Y:S02]  /*18410*/  LOP3.LUT R7, R6, 0x7f, RZ, 0xc0, !PT ;  /* 0x0000007f06077812 */ /* 0x004fe400078ec0ff */
[----:B------:R-:W-:Y:S02]  /*18420*/  SHF.L.U32 R6, R37, 0x1f, RZ ;  /* 0x0000001f25067819 */ /* 0x000fe400000006ff */
[----:B------:R-:W-:Y:S02]  /*18430*/  ISETP.NE.AND P1, PT, R7, RZ, PT ;  /* 0x000000ff0700720c */ /* 0x000fe40003f25270 */
[----:B------:R-:W1:Y:S02]  /*18440*/  SYNCS.PHASECHK.TRANS64.TRYWAIT P0, [R5+URZ+0x228a0], R6 ;  /* 0x0228a006050075a7 */ /* 0x000e64000800017f */
[----:B-1----:R-:W-:Y:S09]  /*18450*/  @!P0 BRA `(.L_x_708) ;  /* 0x0000008800d08947 */ /* 0x002ff20003800000 */
.L_x_929:
[----:B------:R-:W-:Y:S05]  /*18460*/  BSYNC B2 ;  /* 0x0000000000027941 */ /* 0x000fea0003800000 */
.L_x_707:
[----:B------:R-:W-:Y:S04]  /*18470*/  BSSY B2, `(.L_x_709) ;  /* 0x0000009000027945 */ /* 0x000fe80003800000 */
[----:B------:R-:W-:Y:S05]  /*18480*/  @P1 BRA `(.L_x_710) ;  /* 0x00000000001c1947 */ /* 0x000fea0003800000 */
[----:B------:R-:W0:Y:S02]  /*18490*/  S2R R7, SR_TID.X ;  /* 0x0000000000077919 */ /* 0x000e240000002100 */
[----:B0-----:R-:W-:Y:S01]  /*184a0*/  LOP3.LUT R8, R7, 0x1f, RZ, 0xc0, !PT ;  /* 0x0000001f07087812 */ /* 0x001fe200078ec0ff */
[----:B------:R-:W-:-:S03]  /*184b0*/  IMAD.MOV.U32 R7, RZ, RZ, 0x5000 ;  /* 0x00005000ff077424 */ /* 0x000fc600078e00ff */
[----:B------:R-:W-:Y:S01]  /*184c0*/  ISETP.NE.AND P0, PT, R8, RZ, PT ;  /* 0x000000ff0800720c */ /* 0x000fe20003f05270 */
[----:B------:R2:W-:-:S12]  /*184d0*/  SYNCS.ARRIVE.TRANS64 RZ, [R5+URZ+0x22890], R7 ;  /* 0x0228900705ff79a7 */ /* 0x0005d8000800003f */
[----:B--2---:R-:W-:Y:S05]  /*184e0*/  @!P0 BRA `(.L_x_710) ;  /* 0x0000000000048947 */ /* 0x004fea0003800000 */
[----:B------:R-:W-:Y:S01]  /*184f0*/  BPT.TRAP 0x1 ;  /* 0x000000040000795c */ /* 0x000fe20000300000 */
.L_x_710:
[----:B------:R-:W-:Y:S05]  /*18500*/  BSYNC B2 ;  /* 0x0000000000027941 */ /* 0x000fea0003800000 */
.L_x_709:
[----:B------:R-:W-:Y:S01]  /*18510*/  MOV R11, RZ ;  /* 0x000000ff000b7202 */ /* 0x000fe20000000f00 */
[----:B0-----:R-:W-:Y:S01]  /*18520*/  IMAD R8, R3, 0xa0, R0 ;  /* 0x000000a003087824 */ /* 0x001fe200078e0200 */
[----:B------:R-:W-:Y:S01]  /*18530*/  UIADD3 UR4, UP0, UR36, 0x570, URZ ;  /* 0x0000057024047890 */ /* 0x000fe2000ff1e03f */
[----:B------:R-:W-:Y:S01]  /*18540*/  IMAD R7, R34, 0x5000, R22 ;  /* 0x0000500022077824 */ /* 0x000fe200078e0216 */
[----:B------:R-:W-:Y:S01]  /*18550*/  R2UR UR10, R11 ;  /* 0x000000000b0a72ca */ /* 0x000fe200000e0000 */
[----:B------:R-:W-:Y:S01]  /*18560*/  VIADD R8, R8, 0xffffff60 ;  /* 0xffffff6008087836 */ /* 0x000fe20000000000 */
[----:B------:R-:W-:Y:S01]  /*18570*/  PLOP3.LUT P0, PT, PT, PT, PT, 0x80, 0x0 ;  /* 0x000000000000781c */ /* 0x000fe20003f0f070 */
[----:B------:R-:W-:Y:S01]  /*18580*/  VIADD R9, R5, 0x22890 ;  /* 0x0002289005097836 */ /* 0x000fe20000000000 */
[----:B------:R-:W-:Y:S01]  /*18590*/  UIADD3.X UR5, URZ, UR37, URZ, UP0, !UPT ;  /* 0x000000253f057290 */ /* 0x000fe200087fe43f */
[----:B------:R-:W-:Y:S01]  /*185a0*/  VIADD R10, R7, 0x18400 ;  /* 0x00018400070a7836 */ /* 0x000fe20000000000 */
[----:B------:R-:W-:Y:S01]  /*185b0*/  UMOV UR6, 0x0 ;  /* 0x0000000000067882 */ /* 0x000fe20000000000 */
[----:B------:R-:W-:-:S09]  /*185c0*/  UMOV UR7, 0x12f00000 ;  /* 0x12f0000000077882 */ /* 0x000fd20000000000 */
.L_x_711:
[----:B------:R-:W-:-:S13]  /*185d0*/  @P0 ELECT P2, URZ, PT ;  /* 0x00000000003f082f */ /* 0x000fda0003840000 */
[----:B------:R-:W-:Y:S02]  /*185e0*/  @P2 R2UR UR13, R2 ;  /* 0x00000000020d22ca */ /* 0x000fe400000e0000 */
[----:B------:R-:W-:Y:S02]  /*185f0*/  @P2 R2UR UR12, R18 ;  /* 0x00000000120c22ca */ /* 0x000fe400000e0000 */
[----:B------:R-:W-:Y:S02]  /*18600*/  @P2 R2UR UR11, R8 ;  /* 0x00000000080b22ca */ /* 0x000fe400000e0000 */
[----:B------:R-:W-:Y:S02]  /*18610*/  @P2 R2UR UR9, R9 ;  /* 0x00000000090922ca */ /* 0x000fe400000e0000 */
[----:B------:R-:W-:Y:S02]  /*18620*/  @P2 R2UR UR8, R10 ;  /* 0x000000000a0822ca */ /* 0x000fe400000e0000 */
[----:B------:R-:W-:-:S02]  /*18630*/  @P2 PLOP3.LUT P0, PT, P2, PT, PT, 0x8, 0x0 ;  /* 0x000000000000281c */ /* 0x000fc4000170e170 */
[----:B------:R-:W-:-:S09]  /*18640*/  PLOP3.LUT P2, PT, PT, PT, PT, 0x8, 0x0 ;  /* 0x000000000000781c */ /* 0x000fd20003f4e170 */
[----:B------:R0:W-:Y:S02]  /*18650*/  UTMALDG.4D [UR8], [UR4], desc[UR6] ;  /* 0x00000608040075b4 */ /* 0x0001e40008019000 */
[----:B0-----:R-:W-:Y:S05]  /*18660*/  @P0 BRA.U.ANY `(.L_x_711) ;  /* 0xfffffffd00d80947 */ /* 0x001fea000393ffff */
[----:B------:R-:W0:Y:S01]  /*18670*/  SYNCS.PHASECHK.TRANS64.TRYWAIT P0, [R5+URZ+0x228c0], R6 ;  /* 0x0228c006050075a7 */ /* 0x000e22000800017f */
[----:B------:R-:W-:Y:S04]  /*18680*/  BSSY B2, `(.L_x_712) ;  /* 0x0000002000027945 */ /* 0x000fe80003800000 */
[----:B0-----:R-:W-:Y:S05]  /*18690*/  @!P0 BRA `(.L_x_713) ;  /* 0x0000008800548947 */ /* 0x001fea0003800000 */
.L_x_930:
[----:B------:R-:W-:Y:S05]  /*186a0*/  BSYNC B2 ;  /* 0x0000000000027941 */ /* 0x000fea0003800000 */
.L_x_712:
[----:B------:R-:W-:Y:S01]  /*186b0*/  BSSY B2, `(.L_x_714) ;  /* 0x000000b000027945 */ /* 0x000fe20003800000 */
[----:B------:R-:W-:Y:S01]  /*186c0*/  IMAD.MOV.U32 R12, RZ, RZ, 0x0 ;  /* 0x00000000ff0c7424 */ /* 0x000fe200078e00ff */
[----:B------:R-:W-:Y:S02]  /*186d0*/  MOV R13, 0x12f00000 ;  /* 0x12f00000000d7802 */ /* 0x000fe40000000f00 */
[----:B------:R-:W-:Y:S05]  /*186e0*/  @P1 BRA `(.L_x_715) ;  /* 0x00000000001c1947 */ /* 0x000fea0003800000 */
[----:B------:R-:W2:Y:S01]  /*186f0*/  S2R R9, SR_TID.X ;  /* 0x0000000000097919 */ /* 0x000ea20000002100 */
[----:B01----:R-:W-:-:S04]  /*18700*/  IMAD.MOV.U32 R6, RZ, RZ, 0x5000 ;  /* 0x00005000ff067424 */ /* 0x003fc800078e00ff */
[----:B------:R3:W-:Y:S01]  /*18710*/  SYNCS.ARRIVE.TRANS64 RZ, [R5+URZ+0x228b0], R6 ;  /* 0x0228b00605ff79a7 */ /* 0x0007e2000800003f */
[----:B--2---:R-:W-:-:S04]  /*18720*/  LOP3.LUT R9, R9, 0x1f, RZ, 0xc0, !PT ;  /* 0x0000001f09097812 */ /* 0x004fc800078ec0ff */
[----:B------:R-:W-:-:S13]  /*18730*/  ISETP.NE.AND P0, PT, R9, RZ, PT ;  /* 0x000000ff0900720c */ /* 0x000fda0003f05270 */
[----:B---3--:R-:W-:Y:S05]  /*18740*/  @!P0 BRA `(.L_x_715) ;  /* 0x0000000000048947 */ /* 0x008fea0003800000 */
[----:B------:R-:W-:Y:S01]  /*18750*/  BPT.TRAP 0x1 ;  /* 0x000000040000795c */ /* 0x000fe20000300000 */
.L_x_715:
[----:B------:R-:W-:Y:S05]  /*18760*/  BSYNC B2 ;  /* 0x0000000000027941 */ /* 0x000fea0003800000 */
.L_x_714:
[----:B------:R-:W-:Y:S01]  /*18770*/  R2UR UR10, R11 ;  /* 0x000000000b0a72ca */ /* 0x000fe200000e0000 */
[----:B------:R-:W-:Y:S01]  /*18780*/  UIADD3 UR4, UP0, UR36, 0x670, URZ ;  /* 0x0000067024047890 */ /* 0x000fe2000ff1e03f */
[----:B------:R-:W-:Y:S01]  /*18790*/  R2UR UR6, R12 ;  /* 0x000000000c0672ca */ /* 0x000fe200000e0000 */
[----:B------:R-:W-:Y:S01]  /*187a0*/  VIADD R7, R7, 0xa400 ;  /* 0x0000a40007077836 */ /* 0x000fe20000000000 */
[----:B------:R-:W-:Y:S01]  /*187b0*/  R2UR UR7, R13 ;  /* 0x000000000d0772ca */ /* 0x000fe200000e0000 */
[----:B01----:R-:W-:Y:S01]  /*187c0*/  VIADD R5, R5, 0x228b0 ;  /* 0x000228b005057836 */ /* 0x003fe20000000000 */
[----:B------:R-:W-:Y:S01]  /*187d0*/  PLOP3.LUT P0, PT, PT, PT, PT, 0x80, 0x0 ;  /* 0x000000000000781c */ /* 0x000fe20003f0f070 */
[----:B------:R-:W-:-:S12]  /*187e0*/  UIADD3.X UR5, URZ, UR37, URZ, UP0, !UPT ;  /* 0x000000253f057290 */ /* 0x000fd800087fe43f */
.L_x_716:
        /* <DEDUP_REMOVED lines=9> */
[----:B--2---:R-:W-:Y:S05]  /*18880*/  @P0 BRA.U.ANY `(.L_x_716) ;  /* 0xfffffffd00d80947 */ /* 0x004fea000393ffff */
.L_x_706:
[----:B------:R-:W-:Y:S05]  /*18890*/  BSYNC B1 ;  /* 0x0000000000017941 */ /* 0x000fea0003800000 */
.L_x_705:
[----:B------:R-:W-:Y:S01]  /*188a0*/  IADD3 R3, R3, -0x2, RZ ;  /* 0xfffffffe03037810 */ /* 0x000fe20007ffe0ff */
[----:B------:R-:W-:Y:S01]  /*188b0*/  VIADD R34, R34, 0x1 ;  /* 0x0000000122227836 */ /* 0x000fe20000000000 */
[----:B------:R-:W-:Y:S02]  /*188c0*/  PLOP3.LUT P0, PT, PT, PT, PT, 0x8, 0x0 ;  /* 0x000000000000781c */ /* 0x000fe40003f0e170 */
[----:B------:R-:W-:Y:S02]  /*188d0*/  ISETP.GE.AND P2, PT, R3, R4, PT ;  /* 0x000000040300720c */ /* 0x000fe40003f46270 */
[----:B------:R-:W-:-:S04]  /*188e0*/  ISETP.NE.AND P1, PT, R34, 0x2, PT ;  /* 0x000000022200780c */ /* 0x000fc80003f25270 */
[----:B-1----:R-:W-:Y:S02]  /*188f0*/  SEL R5, RZ, 0x1, P1 ;  /* 0x00000001ff057807 */ /* 0x002fe40000800000 */
[----:B------:R-:W-:Y:S02]  /*18900*/  SEL R34, R34, RZ, P1 ;  /* 0x000000ff22227207 */ /* 0x000fe40000800000 */
[----:B------:R-:W-:-:S03]  /*18910*/  LOP3.LUT R37, R37, R5, RZ, 0x3c, !PT ;  /* 0x0000000525257212 */ /* 0x000fc600078e3cff */
[----:B------:R-:W-:Y:S05]  /*18920*/  @!P2 BRA `(.L_x_699) ;  /* 0x000000040058a947 */ /* 0x000fea0003800000 */
.L_x_729:
[----:B------:R-:W-:Y:S05]  /*18930*/  YIELD ;  /* 0x0000000000007946 */ /* 0x000fea0003800000 */
[----:B------:R-:W-:Y:S04]  /*18940*/  BSSY B1, `(.L_x_717) ;  /* 0x000004c000017945 */ /* 0x000fe80003800000 */
[----:B------:R-:W-:Y:S05]  /*18950*/  @!P6 BRA `(.L_x_718) ;  /* 0x000000040028e947 */ /* 0x000fea0003800000 */
[----:B------:R-:W1:Y:S01]  /*18960*/  S2R R5, SR_TID.X ;  /* 0x0000000000057919 */ /* 0x000e620000002100 */
[----:B------:R-:W-:Y:S01]  /*18970*/  SHF.L.U32 R6, R37, 0x1f, RZ ;  /* 0x0000001f25067819 */ /* 0x000fe200000006ff */
[----:B------:R-:W-:Y:S01]  /*18980*/  BSSY B2, `(.L_x_719) ;  /* 0x0000006000027945 */ /* 0x000fe20003800000 */
[----:B-1----:R-:W-:Y:S01]  /*18990*/  LOP3.LUT R7, R5, 0x7f, RZ, 0xc0, !PT ;  /* 0x0000007f05077812 */ /* 0x002fe200078ec0ff */
[----:B------:R-:W-:-:S03]  /*189a0*/  IMAD R5, R34, 0x8, R22 ;  /* 0x0000000822057824 */ /* 0x000fc600078e0216 */
[----:B------:R-:W-:Y:S01]  /*189b0*/  ISETP.NE.AND P2, PT, R7, RZ, PT ;  /* 0x000000ff0700720c */ /* 0x000fe20003f45270 */
[----:B------:R-:W1:Y:S02]  /*189c0*/  SYNCS.PHASECHK.TRANS64.TRYWAIT P1, [R5+URZ+0x228a0], R6 ;  /* 0x0228a006050075a7 */ /* 0x000e64000802017f */
[----:B-1----:R-:W-:Y:S10]  /*189d0*/  @!P1 BRA `(.L_x_720) ;  /* 0x0000008400989947 */ /* 0x002ff40003800000 */
.L_x_931:
[----:B------:R-:W-:Y:S05]  /*189e0*/  BSYNC B2 ;  /* 0x0000000000027941 */ /* 0x000fea0003800000 */
.L_x_719:
        /* <DEDUP_REMOVED lines=9> */
.L_x_722:
[----:B------:R-:W-:Y:S05]  /*18a80*/  BSYNC B2 ;  /* 0x0000000000027941 */ /* 0x000fea0003800000 */
.L_x_721:
[----:B------:R-:W-:Y:S01]  /*18a90*/  IMAD.MOV.U32 R11, RZ, RZ, RZ ;  /* 0x000000ffff0b7224 */ /* 0x000fe200078e00ff */
[----:B------:R-:W-:Y:S01]  /*18aa0*/  UIADD3 UR4, UP0, UR36, 0x570, URZ ;  /* 0x0000057024047890 */ /* 0x000fe2000ff1e03f */
[----:B------:R-:W-:Y:S01]  /*18ab0*/  IMAD R7, R34, 0x5000, R22 ;  /* 0x0000500022077824 */ /* 0x000fe200078e0216 */
[----:B------:R-:W-:Y:S01]  /*18ac0*/  PLOP3.LUT P1, PT, PT, PT, PT, 0x80, 0x0 ;  /* 0x000000000000781c */ /* 0x000fe20003f2f070 */
[----:B0-----:R-:W-:Y:S01]  /*18ad0*/  IMAD R8, R3, 0xa0, R0 ;  /* 0x000000a003087824 */ /* 0x001fe200078e0200 */
[----:B------:R-:W-:Y:S01]  /*18ae0*/  R2UR UR10, R11 ;  /* 0x000000000b0a72ca */ /* 0x000fe200000e0000 */
[----:B------:R-:W-:Y:S01]  /*18af0*/  VIADD R9, R5, 0x22890 ;  /* 0x0002289005097836 */ /* 0x000fe20000000000 */
[----:B------:R-:W-:Y:S01]  /*18b00*/  IADD3 R10, R7, 0x18400, RZ ;  /* 0x00018400070a7810 */ /* 0x000fe20007ffe0ff */
[----:B------:R-:W-:Y:S01]  /*18b10*/  UIADD3.X UR5, URZ, UR37, URZ, UP0, !UPT ;  /* 0x000000253f057290 */ /* 0x000fe200087fe43f */
[----:B------:R-:W-:Y:S01]  /*18b20*/  UMOV UR6, 0x0 ;  /* 0x0000000000067882 */ /* 0x000fe20000000000 */
[----:B------:R-:W-:-:S10]  /*18b30*/  UMOV UR7, 0x12f00000 ;  /* 0x12f0000000077882 */ /* 0x000fd40000000000 */
.L_x_723:
        /* <DEDUP_REMOVED lines=13> */
.L_x_932:
[----:B------:R-:W-:Y:S05]  /*18c10*/  BSYNC B2 ;  /* 0x0000000000027941 */ /* 0x000fea0003800000 */
.L_x_724:
[----:B------:R-:W-:Y:S01]  /*18c20*/  BSSY B2, `(.L_x_726) ;  /* 0x000000b000027945 */ /* 0x000fe20003800000 */
[----:B------:R-:W-:Y:S02]  /*18c30*/  IMAD.MOV.U32 R12, RZ, RZ, 0x0 ;  /* 0x00000000ff0c7424 */ /* 0x000fe400078e00ff */
[----:B------:R-:W-:Y:S01]  /*18c40*/  IMAD.MOV.U32 R13, RZ, RZ, 0x12f00000 ;  /* 0x12f00000ff0d7424 */ /* 0x000fe200078e00ff */
[----:B------:R-:W-:Y:S06]  /*18c50*/  @P2 BRA `(.L_x_727) ;  /* 0x00000000001c2947 */ /* 0x000fec0003800000 */
[----:B------:R-:W2:Y:S01]  /*18c60*/  S2R R9, SR_TID.X ;  /* 0x0000000000097919 */ /* 0x000ea20000002100 */
[----:B01----:R-:W-:-:S04]  /*18c70*/  IMAD.MOV.U32 R6, RZ, RZ, 0x5000 ;  /* 0x00005000ff067424 */ /* 0x003fc800078e00ff */
[----:B------:R3:W-:Y:S01]  /*18c80*/  SYNCS.ARRIVE.TRANS64 RZ, [R5+URZ+0x228b0], R6 ;  /* 0x0228b00605ff79a7 */ /* 0x0007e2000800003f */
[----:B--2---:R-:W-:-:S04]  /*18c90*/  LOP3.LUT R9, R9, 0x1f, RZ, 0xc0, !PT ;  /* 0x0000001f09097812 */ /* 0x004fc800078ec0ff */
[----:B------:R-:W-:-:S13]  /*18ca0*/  ISETP.NE.AND P1, PT, R9, RZ, PT ;  /* 0x000000ff0900720c */ /* 0x000fda0003f25270 */
[----:B---3--:R-:W-:Y:S05]  /*18cb0*/  @!P1 BRA `(.L_x_727) ;  /* 0x0000000000049947 */ /* 0x008fea0003800000 */
[----:B------:R-:W-:Y:S01]  /*18cc0*/  BPT.TRAP 0x1 ;  /* 0x000000040000795c */ /* 0x000fe20000300000 */
.L_x_727:
[----:B------:R-:W-:Y:S05]  /*18cd0*/  BSYNC B2 ;  /* 0x0000000000027941 */ /* 0x000fea0003800000 */
.L_x_726:
[----:B------:R-:W-:Y:S01]  /*18ce0*/  R2UR UR10, R11 ;  /* 0x000000000b0a72ca */ /* 0x000fe200000e0000 */
[----:B------:R-:W-:Y:S01]  /*18cf0*/  UIADD3 UR4, UP0, UR36, 0x670, URZ ;  /* 0x0000067024047890 */ /* 0x000fe2000ff1e03f */
[----:B------:R-:W-:Y:S01]  /*18d00*/  R2UR UR6, R12 ;  /* 0x000000000c0672ca */ /* 0x000fe200000e0000 */
[----:B------:R-:W-:Y:S01]  /*18d10*/  VIADD R7, R7, 0xa400 ;  /* 0x0000a40007077836 */ /* 0x000fe20000000000 */
[----:B------:R-:W-:Y:S01]  /*18d20*/  R2UR UR7, R13 ;  /* 0x000000000d0772ca */ /* 0x000fe200000e0000 */
[----:B------:R-:W-:Y:S01]  /*18d30*/  UIADD3.X UR5, URZ, UR37, URZ, UP0, !UPT ;  /* 0x000000253f057290 */ /* 0x000fe200087fe43f */
[----:B------:R-:W-:Y:S02]  /*18d40*/  PLOP3.LUT P1, PT, PT, PT, PT, 0x80, 0x0 ;  /* 0x000000000000781c */ /* 0x000fe40003f2f070 */
[----:B01----:R-:W-:-:S11]  /*18d50*/  IADD3 R5, R5, 0x228b0, RZ ;  /* 0x000228b005057810 */ /* 0x003fd60007ffe0ff */
.L_x_728:
        /* <DEDUP_REMOVED lines=9> */
[----:B-1----:R-:W-:Y:S05]  /*18df0*/  @P1 BRA.U.ANY `(.L_x_728) ;  /* 0xfffffffd00d81947 */ /* 0x002fea000393ffff */
.L_x_718:
[----:B------:R-:W-:Y:S05]  /*18e00*/  BSYNC B1 ;  /* 0x0000000000017941 */ /* 0x000fea0003800000 */
.L_x_717:
[C---:B------:R-:W-:Y:S01]  /*18e10*/  ISETP.GT.AND P2, PT, R3.reuse, R4, PT ;  /* 0x000000040300720c */ /* 0x040fe20003f44270 */
[----:B------:R-:W-:Y:S02]  /*18e20*/  VIADD R34, R34, 0x1 ;  /* 0x0000000122227836 */ /* 0x000fe40000000000 */
[----:B------:R-:W-:-:S03]  /*18e30*/  VIADD R3, R3, 0xffffffff ;  /* 0xffffffff03037836 */ /* 0x000fc60000000000 */
[----:B------:R-:W-:-:S04]  /*18e40*/  ISETP.NE.AND P1, PT, R34, 0x2, PT ;  /* 0x000000022200780c */ /* 0x000fc80003f25270 */
[----:B------:R-:W-:Y:S02]  /*18e50*/  SEL R5, RZ, 0x1, P1 ;  /* 0x00000001ff057807 */ /* 0x000fe40000800000 */
[----:B------:R-:W-:Y:S02]  /*18e60*/  SEL R34, R34, RZ, P1 ;  /* 0x000000ff22227207 */ /* 0x000fe40000800000 */
[----:B------:R-:W-:Y:S01]  /*18e70*/  LOP3.LUT R37, R37, R5, RZ, 0x3c, !PT ;  /* 0x0000000525257212 */ /* 0x000fe200078e3cff */
[----:B------:R-:W-:Y:S06]  /*18e80*/  @P2 BRA `(.L_x_729) ;  /* 0xfffffff800a82947 */ /* 0x000fec000383ffff */
.L_x_699:
[----:B------:R-:W-:Y:S05]  /*18e90*/  BSYNC B0 ;  /* 0x0000000000007941 */ /* 0x000fea0003800000 */
.L_x_698:
[----:B------:R-:W-:Y:S05]  /*18ea0*/  @!P0 WARPSYNC.ALL ;  /* 0x0000000000008948 */ /* 0x000fea0003800000 */
[----:B------:R-:W-:Y:S01]  /*18eb0*/  @!P0 BAR.SYNC.DEFER_BLOCKING 0xc, 0x180 ;  /* 0x0306000000008b1d */ /* 0x000fe20000010000 */
[----:B------:R-:W-:-:S13]  /*18ec0*/  ISETP.GT.AND P0, PT, R25, RZ, PT ;  /* 0x000000ff1900720c */ /* 0x000fda0003f04270 */
[----:B------:R-:W-:Y:S05]  /*18ed0*/  @P0 BRA `(.L_x_730) ;  /* 0x0000000000440947 */ /* 0x000fea0003800000 */
[----:B------:R-:W1:Y:S02]  /*18ee0*/  S2R R5, SR_TID.X ;  /* 0x0000000000057919 */ /* 0x000e640000002100 */
[----:B-1----:R-:W-:-:S04]  /*18ef0*/  LOP3.LUT R5, R5, 0x7f, RZ, 0xc0, !PT ;  /* 0x0000007f05057812 */ /* 0x002fc800078ec0ff */
[----:B------:R-:W-:-:S13]  /*18f00*/  ISETP.NE.AND P0, PT, R5, RZ, PT ;  /* 0x000000ff0500720c */ /* 0x000fda0003f05270 */
[----:B------:R-:W-:Y:S05]  /*18f10*/  @P0 BRA `(.L_x_731) ;  /* 0x0000004800c00947 */ /* 0x000fea0003800000 */
[----:B------:R-:W1:Y:S01]  /*18f20*/  S2R R5, SR_LANEID ;  /* 0x0000000000057919 */ /* 0x000e620000000000 */
[----:B------:R-:W-:Y:S01]  /*18f30*/  VOTEU.ANY UR4, UPT, PT ;  /* 0x0000000000047886 */ /* 0x000fe200038e0100 */
[----:B------:R-:W2:Y:S01]  /*18f40*/  LDC.64 R2, c[0x0][0xc60] ;  /* 0x00031800ff027b82 */ /* 0x000ea20000000a00 */
[----:B------:R-:W1:Y:S02]  /*18f50*/  FLO.U32 R0, UR4 ;  /* 0x0000000400007d00 */ /* 0x000e6400080e0000 */
[----:B-1----:R-:W-:-:S06]  /*18f60*/  ISETP.EQ.U32.AND P0, PT, R0, R5, PT ;  /* 0x000000050000720c */ /* 0x002fcc0003f02070 */
[----:B------:R-:W2:Y:S07]  /*18f70*/  POPC R5, UR4 ;  /* 0x0000000400057d09 */ /* 0x000eae0008000000 */
[----:B--2---:R-:W2:Y:S01]  /*18f80*/  @P0 ATOMG.E.ADD.STRONG.GPU PT, R3, desc[UR60][R2.64], R5 ;  /* 0x00000005020309a8 */ /* 0x004ea200081ee1fc */
[----:B------:R-:W1:Y:S02]  /*18f90*/  S2R R4, SR_LTMASK ;  /* 0x0000000000047919 */ /* 0x000e640000003900 */
[----:B-1----:R-:W-:-:S04]  /*18fa0*/  LOP3.LUT R4, R4, UR4, RZ, 0xc0, !PT ;  /* 0x0000000404047c12 */ /* 0x002fc8000f8ec0ff */
[----:B------:R-:W1:Y:S01]  /*18fb0*/  POPC R7, R4 ;  /* 0x0000000400077309 */ /* 0x000e620000000000 */
[----:B--2---:R-:W1:Y:S02]  /*18fc0*/  SHFL.IDX PT, R0, R3, R0, 0x1f ;  /* 0x00001f0003007589 */ /* 0x004e6400000e0000 */
[----:B-1----:R-:W-:Y:S01]  /*18fd0*/  IADD3 R16, R0, UR38, R7 ;  /* 0x0000002600107c10 */ /* 0x002fe2000fffe007 */
[----:B------:R-:W-:Y:S06]  /*18fe0*/  BRA `(.L_x_731) ;  /* 0x00000048008c7947 */ /* 0x000fec0003800000 */
.L_x_730:
        /* <DEDUP_REMOVED lines=11> */
[----:B------:R-:W-:Y:S01]  /*190a0*/  IMAD.U32 R6, RZ, RZ, UR8 ;  /* 0x00000008ff067e24 */ /* 0x000fe2000f8e00ff */
[----:B0-----:R-:W-:Y:S01]  /*190b0*/  MOV R8, 0x70 ;  /* 0x0000007000087802 */ /* 0x001fe20000000f00 */
[----:B------:R-:W-:Y:S02]  /*190c0*/  IMAD.U32 R7, RZ, RZ, UR9 ;  /* 0x00000009ff077e24 */ /* 0x000fe4000f8e00ff */
[----:B------:R-:W-:-:S02]  /*190d0*/  IMAD.U32 R10, RZ, RZ, UR4 ;  /* 0x00000004ff0a7e24 */ /* 0x000fc4000f8e00ff */
[----:B------:R-:W-:Y:S02]  /*190e0*/  IMAD.U32 R11, RZ, RZ, UR5 ;  /* 0x00000005ff0b7e24 */ /* 0x000fe4000f8e00ff */
[----:B------:R-:W-:Y:S02]  /*190f0*/  IMAD.MOV.U32 R12, RZ, RZ, 0x1 ;  /* 0x00000001ff0c7424 */ /* 0x000fe400078e00ff */
[----:B------:R-:W-:-:S07]  /*19100*/  IMAD.MOV.U32 R13, RZ, RZ, RZ ;  /* 0x000000ffff0d7224 */ /* 0x000fce00078e00ff */
[----:B------:R-:W-:-:S07]  /*19110*/  LEPC R20, `(.L_x_733) ;  /* 0x000000001014794e */ /* 0x000fce0000000000 */
[----:B-1----:R-:W-:Y:S05]  /*19120*/  CALL.ABS.NOINC R2 ;  /* 0x0000000002007343 */ /* 0x002fea0003c00000 */
.L_x_733:
[----:B------:R-:W-:Y:S05]  /*19130*/  BSYNC B6 ;  /* 0x0000000000067941 */ /* 0x000fea0003800000 */
.L_x_732:
        /* <DEDUP_REMOVED lines=22> */
.L_x_735:
[----:B------:R-:W-:Y:S05]  /*192a0*/  BSYNC B6 ;  /* 0x0000000000067941 */ /* 0x000fea0003800000 */
.L_x_734:
        /* <DEDUP_REMOVED lines=20> */
.L_x_737:
[----:B------:R-:W-:Y:S05]  /*193f0*/  BSYNC B6 ;  /* 0x0000000000067941 */ /* 0x000fea0003800000 */
.L_x_736:
[----:B------:R-:W-:Y:S01]  /*19400*/  LOP3.LUT P6, RZ, R23, 0x1, RZ, 0xc0, !PT ;  /* 0x0000000117ff7812 */ /* 0x000fe200078cc0ff */
[----:B------:R-:W-:-:S12]  /*19410*/  BSSY B6, `(.L_x_738) ;  /* 0x0000012000067945 */ /* 0x000fd80003800000 */
        /* <DEDUP_REMOVED lines=9> */
[----:B------:R-:W-:Y:S01]  /*194b0*/  MOV R12, 0x1 ;  /* 0x00000001000c7802 */ /* 0x000fe20000000f00 */
[----:B------:R-:W-:Y:S02]  /*194c0*/  IMAD.U32 R7, RZ, RZ, UR7 ;  /* 0x00000007ff077e24 */ /* 0x000fe4000f8e00ff */
[----:B------:R-:W-:-:S02]  /*194d0*/  IMAD.U32 R10, RZ, RZ, UR8 ;  /* 0x00000008ff0a7e24 */ /* 0x000fc4000f8e00ff */
[----:B------:R-:W-:Y:S02]  /*194e0*/  IMAD.U32 R11, RZ, RZ, UR9 ;  /* 0x00000009ff0b7e24 */ /* 0x000fe4000f8e00ff */
[----:B0-----:R-:W-:Y:S02]  /*194f0*/  IMAD.MOV.U32 R8, RZ, RZ, 0x70 ;  /* 0x00000070ff087424 */ /* 0x001fe400078e00ff */
[----:B------:R-:W-:-:S07]  /*19500*/  IMAD.MOV.U32 R13, RZ, RZ, RZ ;  /* 0x000000ffff0d7224 */ /* 0x000fce00078e00ff */
[----:B------:R-:W-:-:S07]  /*19510*/  LEPC R20, `(.L_x_739) ;  /* 0x000000001014794e */ /* 0x000fce0000000000 */
[----:B-1----:R-:W-:Y:S05]  /*19520*/  CALL.ABS.NOINC R2 ;  /* 0x0000000002007343 */ /* 0x002fea0003c00000 */
.L_x_739:
[----:B------:R-:W-:Y:S05]  /*19530*/  BSYNC B6 ;  /* 0x0000000000067941 */ /* 0x000fea0003800000 */
.L_x_738:
[----:B------:R-:W2:Y:S01]  /*19540*/  LDL R21, [R1+0x4] ;  /* 0x0000040001157983 */ /* 0x000ea20000100800 */
[----:B------:R-:W-:Y:S01]  /*19550*/  ULDC.64 UR4, c[0x0][0x9f8] ;  /* 0x00027e0000047ab9 */ /* 0x000fe20000000a00 */
[----:B------:R-:W1:Y:S01]  /*19560*/  LDC R12, c[0x0][0x430] ;  /* 0x00010c00ff0c7b82 */ /* 0x000e620000000800 */
[----:B------:R-:W-:Y:S01]  /*19570*/  ISETP.NE.U32.AND P0, PT, RZ, UR4, PT ;  /* 0x00000004ff007c0c */ /* 0x000fe2000bf05070 */
[----:B------:R-:W3:Y:S03]  /*19580*/  LDL R13, [R1+0x44] ;  /* 0x00004400010d7983 */ /* 0x000ee60000100800 */
[----:B------:R-:W-:Y:S01]  /*19590*/  ISETP.NE.AND.EX P0, PT, RZ, UR5, PT, P0 ;  /* 0x00000005ff007c0c */ /* 0x000fe2000bf05300 */
[----:B------:R-:W4:-:S12]  /*195a0*/  S2R R2, SR_TID.X ;  /* 0x0000000000027919 */ /* 0x000f180000002100 */
[----:B------:R-:W-:-:S04]  /*195b0*/  @P0 IADD3 R26, P1, R26, UR4, RZ ;  /* 0x000000041a1a0c10 */ /* 0x000fc8000ff3e0ff */
[----:B------:R-:W-:-:S05]  /*195c0*/  @P0 IADD3.X R27, R27, UR5, RZ, P1, !PT ;  /* 0x000000051b1b0c10 */ /* 0x000fca0008ffe4ff */
[----:B------:R-:W3:Y:S01]  /*195d0*/  @P0 LDG.E R35, desc[UR60][R26.64] ;  /* 0x0000003c1a230981 */ /* 0x000ee2000c1e1900 */
[----:B------:R-:W0:Y:S01]  /*195e0*/  S2R R20, SR_TID.X ;  /* 0x0000000000147919 */ /* 0x000e220000002100 */
[----:B-1----:R-:W-:Y:S02]  /*195f0*/  ISETP.NE.AND P2, PT, R12, 0x1, PT ;  /* 0x000000010c00780c */ /* 0x002fe40003f45270 */
[----:B----4-:R-:W-:-:S04]  /*19600*/  LOP3.LUT R2, R2, 0x7f, RZ, 0xc0, !PT ;  /* 0x0000007f02027812 */ /* 0x010fc800078ec0ff */
[----:B------:R-:W-:-:S07]  /*19610*/  SHF.R.U32.HI R2, RZ, 0x3, R2 ;  /* 0x00000003ff027819 */ /* 0x000fce0000011602 */
[----:B------:R-:W1:Y:S01]  /*19620*/  @P2 LDC R3, c[0x0][0x434] ;  /* 0x00010d00ff032b82 */ /* 0x000e620000000800 */
[----:B0-----:R-:W-:-:S04]  /*19630*/  IMAD.MOV.U32 R9, RZ, RZ, 0xa0 ;  /* 0x000000a0ff097424 */ /* 0x001fc800078e00ff */
[----:B------:R-:W-:Y:S02]  /*19640*/  IMAD R9, R33, R9, -0xa0 ;  /* 0xffffff6021097424 */ /* 0x000fe400078e0209 */
[----:B------:R-:W-:-:S05]  /*19650*/  IMAD.SHL.U32 R20, R20, 0x10, RZ ;  /* 0x0000001014147824 */ /* 0x000fca00078e00ff */
[----:B------:R-:W-:Y:S02]  /*19660*/  LOP3.LUT R20, R2, 0x70, R20, 0xf8, !PT ;  /* 0x0000007002147812 */ /* 0x000fe400078ef814 */
[----:B------:R-:W0:Y:S03]  /*19670*/  @P2 LDC R2, c[0x0][0x438] ;  /* 0x00010e00ff022b82 */ /* 0x000e260000000800 */
[----:B------:R-:W-:Y:S02]  /*19680*/  IMAD.IADD R0, R20, 0x1, R9 ;  /* 0x0000000114007824 */ /* 0x000fe400078e0209 */
[----:B------:R-:W4:Y:S03]  /*19690*/  S2R R20, SR_TID.X ;  /* 0x0000000000147919 */ /* 0x000f260000002100 */
[----:B------:R-:W-:-:S13]  /*196a0*/  ISETP.GE.AND P1, PT, R0, R25, PT ;  /* 0x000000190000720c */ /* 0x000fda0003f26270 */
[----:B------:R-:W3:Y:S01]  /*196b0*/  @!P1 LDC.64 R4, c[0x0][0x418] ;  /* 0x00010600ff049b82 */ /* 0x000ee20000000a00 */
[C---:B----4-:R-:W-:Y:S01]  /*196c0*/  LOP3.LUT R29, R20.reuse, 0x7f, RZ, 0xc0, !PT ;  /* 0x0000007f141d7812 */ /* 0x050fe200078ec0ff */
[----:B------:R-:W-:-:S03]  /*196d0*/  IMAD.SHL.U32 R20, R20, 0x10, RZ ;  /* 0x0000001014147824 */ /* 0x000fc600078e00ff */
[----:B------:R-:W-:-:S04]  /*196e0*/  SHF.R.U32.HI R29, RZ, 0x3, R29 ;  /* 0x00000003ff1d7819 */ /* 0x000fc8000001161d */
[----:B------:R-:W-:-:S04]  /*196f0*/  LOP3.LUT R20, R29, 0x70, R20, 0xf8, !PT ;  /* 0x000000701d147812 */ /* 0x000fc800078ef814 */
[----:B------:R-:W-:-:S04]  /*19700*/  LOP3.LUT R20, R20, 0x80, RZ, 0xfc, !PT ;  /* 0x0000008014147812 */ /* 0x000fc800078efcff */
[----:B------:R-:W-:Y:S02]  /*19710*/  IADD3 R9, R20, R9, RZ ;  /* 0x0000000914097210 */ /* 0x000fe40007ffe0ff */
[----:B------:R-:W-:Y:S01]  /*19720*/  LOP3.LUT R23, R23, 0xfffffffd, RZ, 0xc0, !PT ;  /* 0xfffffffd17177812 */ /* 0x000fe200078ec0ff */
[----:B------:R-:W-:Y:S01]  /*19730*/  UMOV UR4, 0xffffffff ;  /* 0xffffffff00047882 */ /* 0x000fe20000000000 */
[----:B--2---:R-:W-:-:S05]  /*19740*/  IADD3 R0, R0, R21, RZ ;  /* 0x0000001500007210 */ /* 0x004fca0007ffe0ff */
[----:B-1----:R-:W-:-:S04]  /*19750*/  @P2 IMAD.HI.U32 R3, R0, R3, RZ ;  /* 0x0000000300032227 */ /* 0x002fc800078e00ff */
[----:B------:R-:W-:Y:S01]  /*19760*/  IMAD.MOV.U32 R8, RZ, RZ, R0 ;  /* 0x000000ffff087224 */ /* 0x000fe200078e0000 */
[----:B0-----:R-:W-:Y:S02]  /*19770*/  @P2 SHF.R.U32.HI R8, RZ, R2, R3 ;  /* 0x00000002ff082219 */ /* 0x001fe40000011603 */
[----:B------:R-:W0:Y:S02]  /*19780*/  @!P1 LDC.64 R2, c[0x0][0x428] ;  /* 0x00010a00ff029b82 */ /* 0x000e240000000a00 */
[--C-:B------:R-:W-:Y:S01]  /*19790*/  @!P1 SHF.R.S32.HI R7, RZ, 0x1f, R8.reuse ;  /* 0x0000001fff079819 */ /* 0x100fe20000011408 */
[----:B------:R-:W-:Y:S01]  /*197a0*/  @!P1 IMAD.MOV.U32 R6, RZ, RZ, R8 ;  /* 0x000000ffff069224 */ /* 0x000fe200078e0008 */
[----:B---3--:R-:W-:-:S03]  /*197b0*/  SHF.R.S32.HI R14, RZ, 0x1f, R35 ;  /* 0x0000001fff0e7819 */ /* 0x008fc60000011423 */
[----:B0-----:R-:W-:-:S04]  /*197c0*/  @!P1 IMAD.WIDE.U32 R6, R35, R2, R6 ;  /* 0x0000000223069225 */ /* 0x001fc800078e0006 */
[----:B------:R-:W-:-:S04]  /*197d0*/  @!P1 IMAD R2, R14, R2, RZ ;  /* 0x000000020e029224 */ /* 0x000fc800078e02ff */
[----:B------:R-:W-:Y:S01]  /*197e0*/  @!P1 IMAD R3, R35, R3, R2 ;  /* 0x0000000323039224 */ /* 0x000fe200078e0202 */
[----:B------:R-:W-:Y:S02]  /*197f0*/  @!P1 LEA R2, P0, R6, R4, 0x2 ;  /* 0x0000000406029211 */ /* 0x000fe400078010ff */
[----:B------:R-:W0:Y:S01]  /*19800*/  @P2 LDC R4, c[0x0][0x434] ;  /* 0x00010d00ff042b82 */ /* 0x000e220000000800 */
[----:B------:R-:W-:-:S05]  /*19810*/  @!P1 IMAD.IADD R3, R7, 0x1, R3 ;  /* 0x0000000107039824 */ /* 0x000fca00078e0203 */
[----:B------:R-:W-:Y:S02]  /*19820*/  @!P1 LEA.HI.X R3, R6, R5, R3, 0x2, P0 ;  /* 0x0000000506039211 */ /* 0x000fe400000f1403 */
[----:B------:R-:W-:Y:S01]  /*19830*/  ISETP.GE.AND P0, PT, R9, R25, PT ;  /* 0x000000190900720c */ /* 0x000fe20003f06270 */
[----:B------:R-:W1:Y:S03]  /*19840*/  @P2 LDC R6, c[0x0][0x438] ;  /* 0x00010e00ff062b82 */ /* 0x000e660000000800 */
[----:B------:R-:W-:Y:S01]  /*19850*/  ISETP.GT.U32.OR P0, PT, R20, 0x9f, P0 ;  /* 0x0000009f1400780c */ /* 0x000fe20000704470 */
[----:B------:R-:W-:-:S06]  /*19860*/  IMAD.MOV.U32 R5, RZ, RZ, RZ ;  /* 0x000000ffff057224 */ /* 0x000fcc00078e00ff */
[----:B------:R2:W5:Y:S01]  /*19870*/  @!P1 LDG.E R5, desc[UR60][R2.64] ;  /* 0x0000003c02059981 */ /* 0x000562000c1e1900 */
[----:B------:R-:W-:-:S05]  /*19880*/  IMAD.IADD R10, R9, 0x1, R21 ;  /* 0x00000001090a7824 */ /* 0x000fca00078e0215 */
[----:B--2---:R-:W2:Y:S01]  /*19890*/  @!P0 LDC.64 R2, c[0x0][0x428] ;  /* 0x00010a00ff028b82 */ /* 0x004ea20000000a00 */
[----:B0-----:R-:W-:-:S04]  /*198a0*/  @P2 IMAD.HI.U32 R4, R10, R4, RZ ;  /* 0x000000040a042227 */ /* 0x001fc800078e00ff */
[----:B------:R-:W-:Y:S01]  /*198b0*/  IMAD.MOV.U32 R11, RZ, RZ, R10 ;  /* 0x000000ffff0b7224 */ /* 0x000fe200078e000a */
[----:B-1----:R-:W-:Y:S01]  /*198c0*/  @P2 SHF.R.U32.HI R11, RZ, R6, R4 ;  /* 0x00000006ff0b2219 */ /* 0x002fe20000011604 */
[----:B------:R-:W-:-:S03]  /*198d0*/  IMAD.MOV R4, RZ, RZ, -R8 ;  /* 0x000000ffff047224 */ /* 0x000fc600078e0a08 */
[----:B------:R-:W-:Y:S01]  /*198e0*/  @!P0 SHF.R.S32.HI R7, RZ, 0x1f, R11 ;  /* 0x0000001fff078819 */ /* 0x000fe2000001140b */
[----:B------:R-:W-:Y:S01]  /*198f0*/  IMAD R4, R12, R4, R0 ;  /* 0x000000040c047224 */ /* 0x000fe200078e0200 */
[----:B------:R-:W-:Y:S01]  /*19900*/  @!P0 MOV R6, R11 ;  /* 0x0000000b00068202 */ /* 0x000fe20000000f00 */
[----:B--2---:R-:W-:-:S04]  /*19910*/  @!P0 IMAD R0, R14, R2, RZ ;  /* 0x000000020e008224 */ /* 0x004fc800078e02ff */
[----:B------:R-:W-:-:S04]  /*19920*/  @!P0 IMAD.WIDE.U32 R6, R35, R2, R6 ;  /* 0x0000000223068225 */ /* 0x000fc800078e0006 */
[----:B------:R-:W-:Y:S02]  /*19930*/  @!P0 IMAD R0, R35, R3, R0 ;  /* 0x0000000323008224 */ /* 0x000fe400078e0200 */
[----:B------:R-:W0:Y:S02]  /*19940*/  @!P0 LDC.64 R2, c[0x0][0x418] ;  /* 0x00010600ff028b82 */ /* 0x000e240000000a00 */
[----:B------:R-:W-:Y:S01]  /*19950*/  @!P0 IMAD.IADD R0, R0, 0x1, R7 ;  /* 0x0000000100008824 */ /* 0x000fe200078e0207 */
[----:B------:R1:W-:Y:S01]  /*19960*/  STL [R1+0x8], R14 ;  /* 0x0000080e01007387 */ /* 0x0003e20000100800 */
[----:B------:R-:W-:Y:S01]  /*19970*/  IMAD.MOV.U32 R9, RZ, RZ, RZ ;  /* 0x000000ffff097224 */ /* 0x000fe200078e00ff */
[----:B0-----:R-:W-:-:S04]  /*19980*/  @!P0 LEA R2, P1, R6, R2, 0x2 ;  /* 0x0000000206028211 */ /* 0x001fc800078210ff */
[----:B------:R-:W-:Y:S02]  /*19990*/  @!P0 LEA.HI.X R3, R6, R3, R0, 0x2, P1 ;  /* 0x0000000306038211 */ /* 0x000fe400008f1400 */
[----:B------:R-:W-:-:S03]  /*199a0*/  ISETP.GT.U32.AND P1, PT, R20, 0x9f, PT ;  /* 0x0000009f1400780c */ /* 0x000fc60003f24070 */
[----:B------:R1:W5:Y:S01]  /*199b0*/  @!P0 LDG.E R9, desc[UR60][R2.64] ;  /* 0x0000003c02098981 */ /* 0x000362000c1e1900 */
[----:B------:R-:W-:Y:S01]  /*199c0*/  ISETP.NE.AND P0, PT, R13, 0x3, PT ;  /* 0x000000030d00780c */ /* 0x000fe20003f05270 */
[----:B------:R-:W-:-:S08]  /*199d0*/  IMAD.MOV R8, RZ, RZ, -R11 ;  /* 0x000000ffff087224 */ /* 0x000fd000078e0a0b */
[----:B------:R-:W-:-:S04]  /*199e0*/  @P1 LOP3.LUT R23, R23, 0x2, RZ, 0xfc, !PT ;  /* 0x0000000217171812 */ /* 0x000fc800078efcff */
[----:B------:R-:W-:Y:S01]  /*199f0*/  LOP3.LUT R23, R23, 0xfffffffb, RZ, 0xc0, !PT ;  /* 0xfffffffb17177812 */ /* 0x000fe200078ec0ff */
[----:B------:R-:W-:-:S03]  /*19a00*/  IMAD R8, R12, R8, R10 ;  /* 0x000000080c087224 */ /* 0x000fc600078e020a */
[----:B------:R-:W-:Y:S01]  /*19a10*/  @P0 LOP3.LUT R23, R23, 0x4, RZ, 0xfc, !PT ;  /* 0x0000000417170812 */ /* 0x000fe200078efcff */
[----:B-1----:R-:W-:Y:S06]  /*19a20*/  BRA.DIV UR4, `(.L_x_740) ;  /* 0x0000007604ac7947 */ /* 0x002fec000b800000 */
.L_x_935:
[----:B------:R-:W-:Y:S01]  /*19a30*/  SHF.R.S32.HI R0, RZ, 0x1f, R18 ;  /* 0x0000001fff007819 */ /* 0x000fe20000011412 */
[----:B------:R-:W-:-:S04]  /*19a40*/  VIADD R6, R33, 0xffffffff ;  /* 0xffffffff21067836 */ /* 0x000fc80000000000 */
[----:B------:R0:W-:Y:S01]  /*19a50*/  STL [R1], R0 ;  /* 0x0000000001007387 */ /* 0x0001e20000100800 */
[----:B------:R-:W-:Y:S05]  /*19a60*/  @!P0 BRA `(.L_x_741) ;  /* 0x0000000000048947 */ /* 0x000fea0003800000 */
[----:B------:R-:W-:Y:S01]  /*19a70*/  BPT.TRAP 0x1 ;  /* 0x000000040000795c */ /* 0x000fe20000300000 */
.L_x_741:
[----:B------:R-:W-:Y:S01]  /*19a80*/  LEA R7, R32, R22, 0x3 ;  /* 0x0000001620077211 */ /* 0x000fe200078e18ff */
[----:B------:R-:W-:Y:S01]  /*19a90*/  BSSY B0, `(.L_x_742) ;  /* 0x0000007000007945 */ /* 0x000fe20003800000 */
[----:B0-----:R-:W-:-:S04]  /*19aa0*/  SHF.L.U32 R0, R36, 0x1f, RZ ;  /* 0x0000001f24007819 */ /* 0x001fc800000006ff */
[----:B------:R0:W1:Y:S01]  /*19ab0*/  SYNCS.PHASECHK.TRANS64.TRYWAIT P0, [R7+URZ+0x22880], R0 ;  /* 0x02288000070075a7 */ /* 0x000062000800017f */
[----:B------:R0:W-:Y:S02]  /*19ac0*/  STL [R1+0x30], R0 ;  /* 0x0000300001007387 */ /* 0x0001e40000100800 */
[----:B0-----:R-:W-:-:S05]  /*19ad0*/  SHF.R.S32.HI R0, RZ, 0x1f, R4 ;  /* 0x0000001fff007819 */ /* 0x001fca0000011404 */
[----:B------:R0:W-:Y:S02]  /*19ae0*/  STL [R1+0x28], R0 ;  /* 0x0000280001007387 */ /* 0x0001e40000100800 */
[----:B01----:R-:W-:Y:S05]  /*19af0*/  @!P0 BRA `(.L_x_743) ;  /* 0x0000007400a88947 */ /* 0x003fea0003800000 */
.L_x_936:
[----:B------:R-:W-:Y:S05]  /*19b00*/  BSYNC B0 ;  /* 0x0000000000007941 */ /* 0x000fea0003800000 */
.L_x_742:
[----:B0-----:R-:W2:Y:S04]  /*19b10*/  LDL R0, [R1+0x28] ;  /* 0x0000280001007983 */ /* 0x001ea80000100800 */
[----:B------:R-:W3:Y:S01]  /*19b20*/  LDL R10, [R1] ;  /* 0x00000000010a7983 */ /* 0x000ee20000100800 */
[----:B-----5:R-:W-:Y:S01]  /*19b30*/  SHF.R.S32.HI R12, RZ, 0x1f, R5 ;  /* 0x0000001fff0c7819 */ /* 0x020fe20000011405 */
[----:B------:R-:W0:Y:S01]  /*19b40*/  LDC R11, c[0x0][0x2f4] ;  /* 0x0000bd00ff0b7b82 */ /* 0x000e220000000800 */
[----:B------:R-:W-:Y:S01]  /*19b50*/  ULDC.64 UR4, c[0x0][0x328] ;  /* 0x0000ca0000047ab9 */ /* 0x000fe20000000a00 */
[----:B------:R-:W-:Y:S01]  /*19b60*/  ULDC.64 UR6, c[0x0][0x338] ;  /* 0x0000ce0000067ab9 */ /* 0x000fe20000000a00 */
[----:B------:R-:W-:Y:S01]  /*19b70*/  IMAD.WIDE.U32 R2, R4, UR4, RZ ;  /* 0x0000000404027c25 */ /* 0x000fe2000f8e00ff */
[----:B------:R3:W-:Y:S01]  /*19b80*/  STL [R1+0x2c], R12 ;  /* 0x00002c0c01007387 */ /* 0x0007e20000100800 */
[----:B------:R-:W-:Y:S01]  /*19b90*/  ULDC.64 UR8, c[0x0][0x330] ;  /* 0x0000cc0000087ab9 */ /* 0x000fe20000000a00 */
[----:B------:R-:W-:Y:S01]  /*19ba0*/  LOP3.LUT R23, R23, 0xfffffffe, RZ, 0xc0, !PT ;  /* 0xfffffffe17177812 */ /* 0x000fe200078ec0ff */
[----:B------:R-:W-:Y:S01]  /*19bb0*/  ULDC.64 UR10, c[0x0][0x318] ;  /* 0x0000c600000a7ab9 */ /* 0x000fe20000000a00 */
[----:B------:R-:W4:Y:S01]  /*19bc0*/  LDL R13, [R1+0x14] ;  /* 0x00001400010d7983 */ /* 0x000f220000100800 */
[----:B------:R-:W1:Y:S01]  /*19bd0*/  S2R R14, SR_TID.X ;  /* 0x00000000000e7919 */ /* 0x000e620000002100 */
[----:B0-----:R-:W-:-:S02]  /*19be0*/  ISETP.GE.AND P1, PT, R31, R11, PT ;  /* 0x0000000b1f00720c */ /* 0x001fc40003f26270 */
[----:B------:R-:W-:Y:S02]  /*19bf0*/  SHF.R.S32.HI R30, RZ, 0x1f, R8 ;  /* 0x0000001fff1e7819 */ /* 0x000fe40000011408 */
[----:B------:R-:W-:-:S09]  /*19c00*/  ISETP.GE.AND P0, PT, R31, R11, PT ;  /* 0x0000000b1f00720c */ /* 0x000fd20003f06270 */
[----:B------:R-:W-:Y:S02]  /*19c10*/  @P1 LOP3.LUT R23, R23, 0x1, RZ, 0xfc, !PT ;  /* 0x0000000117171812 */ /* 0x000fe400078efcff */
[----:B------:R-:W-:Y:S01]  /*19c20*/  SHF.R.S32.HI R29, RZ, 0x1f, R9 ;  /* 0x0000001fff1d7819 */ /* 0x000fe20000011409 */
[----:B------:R-:W-:Y:S01]  /*19c30*/  IMAD R6, R6, -0xa0, R25 ;  /* 0xffffff6006067824 */ /* 0x000fe200078e0219 */
[----:B-1----:R-:W-:-:S04]  /*19c40*/  LOP3.LUT R14, R14, 0x7f, RZ, 0xc0, !PT ;  /* 0x0000007f0e0e7812 */ /* 0x002fc800078ec0ff */
[----:B------:R-:W-:-:S04]  /*19c50*/  SHF.R.U32.HI R14, RZ, 0x3, R14 ;  /* 0x00000003ff0e7819 */ /* 0x000fc8000001160e */
[----:B------:R-:W-:-:S04]  /*19c60*/  IADD3 R6, -R14, R6, RZ ;  /* 0x000000060e067210 */ /* 0x000fc80007ffe1ff */
[----:B------:R-:W-:Y:S02]  /*19c70*/  ISETP.GE.AND P2, PT, R6, 0x1, PT ;  /* 0x000000010600780c */ /* 0x000fe40003f46270 */
[----:B------:R-:W-:-:S11]  /*19c80*/  LOP3.LUT R23, R23, 0xffffffbf, RZ, 0xc0, !PT ;  /* 0xffffffbf17177812 */ /* 0x000fd600078ec0ff */
[----:B------:R-:W-:Y:S01]  /*19c90*/  @P2 LOP3.LUT R23, R23, 0x40, RZ, 0xfc, !PT ;  /* 0x0000004017172812 */ /* 0x000fe200078efcff */
[----:B--2---:R-:W-:-:S04]  /*19ca0*/  IMAD R0, R0, UR4, RZ ;  /* 0x0000000400007c24 */ /* 0x004fc8000f8e02ff */
[----:B------:R-:W-:-:S04]  /*19cb0*/  IMAD R0, R4, UR5, R0 ;  /* 0x0000000504007c24 */ /* 0x000fc8000f8e0200 */
[----:B------:R-:W-:Y:S02]  /*19cc0*/  IMAD.IADD R3, R3, 0x1, R0 ;  /* 0x0000000103037824 */ /* 0x000fe400078e0200 */
[----:B------:R-:W-:Y:S02]  /*19cd0*/  IMAD R0, R12, UR6, RZ ;  /* 0x000000060c007c24 */ /* 0x000fe4000f8e02ff */
[----:B------:R-:W-:-:S04]  /*19ce0*/  IMAD.WIDE.U32 R2, R5, UR6, R2 ;  /* 0x0000000605027c25 */ /* 0x000fc8000f8e0002 */
[----:B------:R-:W-:-:S04]  /*19cf0*/  IMAD R0, R5, UR7, R0 ;  /* 0x0000000705007c24 */ /* 0x000fc8000f8e0200 */
[----:B------:R-:W-:Y:S02]  /*19d00*/  IMAD.IADD R3, R3, 0x1, R0 ;  /* 0x0000000103037824 */ /* 0x000fe400078e0200 */
[----:B---3--:R-:W-:Y:S02]  /*19d10*/  IMAD R12, R10, UR8, RZ ;  /* 0x000000080a0c7c24 */ /* 0x008fe4000f8e02ff */
[----:B------:R-:W-:-:S04]  /*19d20*/  IMAD.WIDE.U32 R2, R18, UR8, R2 ;  /* 0x0000000812027c25 */ /* 0x000fc8000f8e0002 */
[----:B------:R-:W-:Y:S01]  /*19d30*/  IMAD R12, R18, UR9, R12 ;  /* 0x00000009120c7c24 */ /* 0x000fe2000f8e020c */
[----:B------:R-:W-:-:S04]  /*19d40*/  IADD3 R2, P1, R2, UR10, RZ ;  /* 0x0000000a02027c10 */ /* 0x000fc8000ff3e0ff */
[----:B------:R-:W-:Y:S01]  /*19d50*/  IADD3.X R0, R3, UR11, R12, P1, !PT ;  /* 0x0000000b03007c10 */ /* 0x000fe20008ffe40c */
[----:B------:R-:W-:Y:S02]  /*19d60*/  IMAD R3, R30, UR4, RZ ;  /* 0x000000041e037c24 */ /* 0x000fe4000f8e02ff */
[----:B------:R-:W-:-:S04]  /*19d70*/  IMAD.WIDE.U32 R10, R8, UR4, RZ ;  /* 0x00000004080a7c25 */ /* 0x000fc8000f8e00ff */
[----:B------:R-:W-:-:S04]  /*19d80*/  IMAD R3, R8, UR5, R3 ;  /* 0x0000000508037c24 */ /* 0x000fc8000f8e0203 */
        /* <DEDUP_REMOVED lines=8> */
[----:B----4-:R-:W-:-:S03]  /*19e10*/  IMAD R21, R32, 0x5000, R13 ;  /* 0x0000500020157824 */ /* 0x010fc600078e020d */
[----:B------:R-:W-:Y:S01]  /*19e20*/  IADD3.X R10, R12, UR11, R11, P1, !PT ;  /* 0x0000000b0c0a7c10 */ /* 0x000fe20008ffe40b */
[----:B------:R-:W-:Y:S08]  /*19e30*/  BRA.DIV UR4, `(.L_x_744) ;  /* 0x0000007204f07947 */ /* 0x000ff0000b800000 */
[----:B------:R-:W0:Y:S01]  /*19e40*/  SHFL.IDX PT, R12, R2, RZ, 0x181f ;  /* 0x00181fff020c7589 */ /* 0x000e2200000e0000 */
[C---:B------:R-:W-:Y:S02]  /*19e50*/  ISETP.GE.AND P2, PT, R6.reuse, 0x21, PT ;  /* 0x000000210600780c */ /* 0x040fe40003f46270 */
[----:B------:R-:W-:Y:S01]  /*19e60*/  LOP3.LUT R23, R23, 0xffffffef, RZ, 0xc0, !PT ;  /* 0xffffffef17177812 */ /* 0x000fe200078ec0ff */
[----:B------:R-:W1:Y:S01]  /*19e70*/  SHFL.IDX PT, R3, R0, RZ, 0x181f ;  /* 0x00181fff00037589 */ /* 0x000e6200000e0000 */
[C---:B------:R-:W-:Y:S02]  /*19e80*/  ISETP.GE.AND P3, PT, R6.reuse, 0x91, PT ;  /* 0x000000910600780c */ /* 0x040fe40003f66270 */
[C---:B------:R-:W-:Y:S02]  /*19e90*/  ISETP.GE.AND P5, PT, R6.reuse, 0x31, PT ;  /* 0x000000310600780c */ /* 0x040fe40003fa6270 */
[----:B------:R-:W-:Y:S02]  /*19ea0*/  ISETP.GE.AND P4, PT, R6, 0x61, PT ;  /* 0x000000610600780c */ /* 0x000fe40003f86270 */
[----:B0-----:R-:W-:-:S05]  /*19eb0*/  IADD3 R12, P1, R31, R12, RZ ;  /* 0x0000000c1f0c7210 */ /* 0x001fca0007f3e0ff */
[----:B-1----:R-:W-:Y:S01]  /*19ec0*/  IMAD.X R13, RZ, RZ, R3, P1 ;  /* 0x000000ffff0d7224 */ /* 0x002fe200008e0603 */
[----:B------:R-:W-:Y:S01]  /*19ed0*/  ISETP.LT.OR P1, PT, R6, 0x1, P0 ;  /* 0x000000010600780c */ /* 0x000fe20000721670 */
[----:B------:R-:W-:Y:S02]  /*19ee0*/  IMAD.IADD R3, R22, 0x1, R21 ;  /* 0x0000000116037824 */ /* 0x000fe400078e0215 */
[----:B------:R-:W-:Y:S10]  /*19ef0*/  SHFL.IDX PT, R21, R0, 0x1, 0x181f ;  /* 0x00381f0000157f89 */ /* 0x000ff400000e0000 */
[----:B------:R0:W-:Y:S04]  /*19f00*/  LDGSTS.E.BYPASS.LTC128B.128 [R3+0xa400], desc[UR60][R12.64], !P1 ;  /* 0x0a4000000c037fae */ /* 0x0001e8000c901d7c */
[----:B0-----:R-:W0:Y:S02]  /*19f10*/  SHFL.IDX PT, R12, R2, 0x1, 0x181f ;  /* 0x00381f00020c7f89 */ /* 0x001e2400000e0000 */
[----:B0-----:R-:W-:-:S05]  /*19f20*/  IADD3 R12, P1, R31, R12, RZ ;  /* 0x0000000c1f0c7210 */ /* 0x001fca0007f3e0ff */
[----:B------:R-:W-:Y:S01]  /*19f30*/  IMAD.X R13, RZ, RZ, R21, P1 ;  /* 0x000000ffff0d7224 */ /* 0x000fe200008e0615 */
[----:B------:R-:W-:Y:S01]  /*19f40*/  ISETP.LT.OR P1, PT, R6, 0x11, P0 ;  /* 0x000000110600780c */ /* 0x000fe20000721670 */
[----:B------:R-:W-:-:S12]  /*19f50*/  SHFL.IDX PT, R21, R0, 0x2, 0x181f ;  /* 0x00581f0000157f89 */ /* 0x000fd800000e0000 */
        /* <DEDUP_REMOVED lines=8> */
[----:B0-----:R-:W-:-:S04]  /*19fe0*/  IADD3 R12, P1, R31, R12, RZ ;  /* 0x0000000c1f0c7210 */ /* 0x001fc80007f3e0ff */
[----:B------:R-:W-:Y:S02]  /*19ff0*/  IADD3.X R13, RZ, R21, RZ, P1, !PT ;  /* 0x00000015ff0d7210 */ /* 0x000fe40000ffe4ff */
        /* <DEDUP_REMOVED lines=13> */
[----:B------:R-:W-:Y:S04]  /*1a0d0*/  SHFL.IDX PT, R21, R0, 0x6, 0x181f ;  /* 0x00d81f0000157f89 */ /* 0x000fe800000e0000 */
[----:B------:R-:W-:Y:S08]  /*1a0e0*/  SHFL.IDX PT, R0, R0, 0x7, 0x181f ;  /* 0x00f81f0000007f89 */ /* 0x000ff000000e0000 */
[----:B------:R0:W-:Y:S04]  /*1a0f0*/  LDGSTS.E.BYPASS.LTC128B.128 [R3+0xcc00], desc[UR60][R12.64], !P1 ;  /* 0x0cc000000c037fae */ /* 0x0001e8000c901d7c */
[----:B0-----:R-:W0:Y:S04]  /*1a100*/  SHFL.IDX PT, R12, R2, 0x6, 0x181f ;  /* 0x00d81f00020c7f89 */ /* 0x001e2800000e0000 */
[----:B------:R-:W1:Y:S01]  /*1a110*/  SHFL.IDX PT, R2, R2, 0x7, 0x181f ;  /* 0x00f81f0002027f89 */ /* 0x000e6200000e0000 */
[----:B0-----:R-:W-:-:S05]  /*1a120*/  IADD3 R12, P1, R31, R12, RZ ;  /* 0x0000000c1f0c7210 */ /* 0x001fca0007f3e0ff */
[----:B------:R-:W-:Y:S01]  /*1a130*/  IMAD.X R13, RZ, RZ, R21, P1 ;  /* 0x000000ffff0d7224 */ /* 0x000fe200008e0615 */
[----:B------:R-:W-:-:S13]  /*1a140*/  ISETP.LT.OR P1, PT, R6, 0x61, P0 ;  /* 0x000000610600780c */ /* 0x000fda0000721670 */
[----:B------:R1:W-:Y:S02]  /*1a150*/  LDGSTS.E.BYPASS.LTC128B.128 [R3+0xd400], desc[UR60][R12.64], !P1 ;  /* 0x0d4000000c037fae */ /* 0x0003e4000c901d7c */
[----:B-1----:R-:W-:-:S05]  /*1a160*/  IADD3 R12, P1, R31, R2, RZ ;  /* 0x000000021f0c7210 */ /* 0x002fca0007f3e0ff */
[----:B------:R-:W-:Y:S01]  /*1a170*/  IMAD.X R13, RZ, RZ, R0, P1 ;  /* 0x000000ffff0d7224 */ /* 0x000fe200008e0600 */
[----:B------:R-:W-:Y:S01]  /*1a180*/  ISETP.LT.OR P1, PT, R6, 0x71, P0 ;  /* 0x000000710600780c */ /* 0x000fe20000721670 */
[----:B------:R-:W-:-:S12]  /*1a190*/  SHFL.IDX PT, R0, R10, RZ, 0x181f ;  /* 0x00181fff0a007589 */ /* 0x000fd800000e0000 */
[----:B------:R0:W-:Y:S04]  /*1a1a0*/  LDGSTS.E.BYPASS.LTC128B.128 [R3+0xdc00], desc[UR60][R12.64], !P1 ;  /* 0x0dc000000c037fae */ /* 0x0001e8000c901d7c */
[----:B0-----:R-:W0:Y:S02]  /*1a1b0*/  SHFL.IDX PT, R12, R20, RZ, 0x181f ;  /* 0x00181fff140c7589 */ /* 0x001e2400000e0000 */
[----:B0-----:R-:W-:-:S04]  /*1a1c0*/  IADD3 R12, P1, R31, R12, RZ ;  /* 0x0000000c1f0c7210 */ /* 0x001fc80007f3e0ff */
[----:B------:R-:W-:Y:S02]  /*1a1d0*/  IADD3.X R13, RZ, R0, RZ, P1, !PT ;  /* 0x00000000ff0d7210 */ /* 0x000fe40000ffe4ff */
[C---:B------:R-:W-:Y:S01]  /*1a1e0*/  ISETP.LT.OR P1, PT, R6.reuse, 0x81, P0 ;  /* 0x000000810600780c */ /* 0x040fe20000721670 */
[----:B------:R0:W1:Y:S04]  /*1a1f0*/  SHFL.IDX PT, R0, R10, 0x1, 0x181f ;  /* 0x00381f000a007f89 */ /* 0x00006800000e0000 */
[----:B------:R0:W2:Y:S08]  /*1a200*/  SHFL.IDX PT, R10, R20, 0x1, 0x181f ;  /* 0x00381f00140a7f89 */ /* 0x0000b000000e0000 */
[----:B------:R0:W-:Y:S01]  /*1a210*/  LDGSTS.E.BYPASS.LTC128B.128 [R3+0xe400], desc[UR60][R12.64], !P1 ;  /* 0x0e4000000c037fae */ /* 0x0001e2000c901d7c */
[----:B------:R-:W-:-:S13]  /*1a220*/  ISETP.GE.AND P1, PT, R6, 0x11, PT ;  /* 0x000000110600780c */ /* 0x000fda0003f26270 */
        /* <DEDUP_REMOVED lines=12> */
[----:B012---:R-:W-:-:S07]  /*1a2f0*/  @P3 LOP3.LUT R23, R23, 0x100, RZ, 0xfc, !PT ;  /* 0x0000010017173812 */ /* 0x007fce00078efcff */
.L_x_958:
        /* <DEDUP_REMOVED lines=9> */
.L_x_745:
[----:B------:R-:W-:Y:S02]  /*1a390*/  PLOP3.LUT P3, PT, P3, P0, PT, 0xa2, 0x0 ;  /* 0x000000000000781c */ /* 0x000fe40001f61472 */
[----:B------:R-:W-:-:S08]  /*1a3a0*/  @P0 R2UR P3, UR4, R7 ;  /* 0x00000000070402ca */ /* 0x000fd00000060000 */
[----:B------:R-:W-:-:S05]  /*1a3b0*/  @P0 PLOP3.LUT P0, PT, P3, PT, PT, 0x80, 0x0 ;  /* 0x000000000000081c */ /* 0x000fca0001f0f070 */
[----:B------:R-:W-:Y:S01]  /*1a3c0*/  @!P3 SYNCS.ARRIVE.TRANS64.RED.A0T1 RZ, [UR4+0x22870], RZ ;  /* 0x022870ffffffb9a7 */ /* 0x000fe20008200404 */
[----:B------:R-:W-:Y:S07]  /*1a3d0*/  @!P3 ARRIVES.LDGSTSBAR.64.TRANSCNT [UR4+0x22870] ;  /* 0x02287000ff00b9b0 */ /* 0x000fee0008000a84 */
[----:B------:R-:W-:Y:S05]  /*1a3e0*/  @P0 BRA.U.ANY `(.L_x_745) ;  /* 0xfffffffd00e80947 */ /* 0x000fea000393ffff */
[----:B------:R-:W-:Y:S01]  /*1a3f0*/  NOP ;  /* 0x0000000000007918 */ /* 0x000fe20000000000 */
[----:B------:R-:W2:Y:S02]  /*1a400*/  LDL R0, [R1+0x44] ;  /* 0x0000440001007983 */ /* 0x000ea40000100800 */
[----:B--2---:R-:W-:-:S13]  /*1a410*/  ISETP.NE.AND P6, PT, R0, 0x3, PT ;  /* 0x000000030000780c */ /* 0x004fda0003fc5270 */
[----:B------:R-:W-:Y:S05]  /*1a420*/  @!P6 BRA `(.L_x_746) ;  /* 0x000000000004e947 */ /* 0x000fea0003800000 */
[----:B------:R-:W-:Y:S01]  /*1a430*/  BPT.TRAP 0x1 ;  /* 0x000000040000795c */ /* 0x000fe20000300000 */
.L_x_746:
[----:B------:R1:W-:Y:S01]  /*1a440*/  SYNCS.ARRIVE.TRANS64.A1T0 RZ, [R7+URZ+0x22870], RZ ;  /* 0x022870ff07ff79a7 */ /* 0x0003e2000810003f */
[----:B------:R-:W-:Y:S05]  /*1a450*/  @!P6 BRA `(.L_x_747) ;  /* 0x000000000004e947 */ /* 0x000fea0003800000 */
[----:B------:R-:W-:Y:S01]  /*1a460*/  BPT.TRAP 0x1 ;  /* 0x000000040000795c */ /* 0x000fe20000300000 */
.L_x_747:
[----:B------:R-:W2:Y:S01]  /*1a470*/  LDL R0, [R1+0x30] ;  /* 0x0000300001007983 */ /* 0x000ea20000100800 */
[----:B------:R-:W-:Y:S01]  /*1a480*/  BSSY B0, `(.L_x_748) ;  /* 0x0000003000007945 */ /* 0x000fe20003800000 */
[----:B--2---:R-:W2:Y:S03]  /*1a490*/  SYNCS.PHASECHK.TRANS64.TRYWAIT P0, [R7+URZ+0x22840], R0 ;  /* 0x02284000070075a7 */ /* 0x004ea6000800017f */
[----:B--2---:R-:W-:Y:S05]  /*1a4a0*/  @!P0 BRA `(.L_x_749) ;  /* 0x0000007800788947 */ /* 0x004fea0003800000 */
.L_x_959:
[----:B------:R-:W-:Y:S05]  /*1a4b0*/  BSYNC B0 ;  /* 0x0000000000007941 */ /* 0x000fea0003800000 */
.L_x_748:
[----:B--2---:R-:W2:Y:S01]  /*1a4c0*/  LDL.LU R0, [R1+0x28] ;  /* 0x0000280001007983 */ /* 0x004ea20000300800 */
[----:B------:R-:W-:Y:S01]  /*1a4d0*/  ULDC.64 UR4, c[0x0][0x300] ;  /* 0x0000c00000047ab9 */ /* 0x000fe20000000a00 */
[----:B------:R-:W-:Y:S01]  /*1a4e0*/  ULDC.64 UR6, c[0x0][0x310] ;  /* 0x0000c40000067ab9 */ /* 0x000fe20000000a00 */
[----:B------:R-:W3:Y:S01]  /*1a4f0*/  LDC R12, c[0x0][0x2f4] ;  /* 0x0000bd00ff0c7b82 */ /* 0x000ee20000000800 */
[----:B------:R-:W4:Y:S04]  /*1a500*/  LDL.LU R6, [R1+0x2c] ;  /* 0x00002c0001067983 */ /* 0x000f280000300800 */
[----:B------:R-:W5:Y:S01]  /*1a510*/  LDL R2, [R1] ;  /* 0x0000000001027983 */ /* 0x000f620000100800 */
[----:B0-----:R-:W-:Y:S01]  /*1a520*/  IMAD.WIDE.U32 R10, R4, UR4, RZ ;  /* 0x00000004040a7c25 */ /* 0x001fe2000f8e00ff */
[----:B---3--:R-:W-:-:S03]  /*1a530*/  ISETP.GE.AND P3, PT, R31, R12, PT ;  /* 0x0000000c1f00720c */ /* 0x008fc60003f66270 */
[----:B--2---:R-:W-:-:S04]  /*1a540*/  IMAD R0, R0, UR4, RZ ;  /* 0x0000000400007c24 */ /* 0x004fc8000f8e02ff */
[----:B------:R-:W-:-:S04]  /*1a550*/  IMAD R0, R4, UR5, R0 ;  /* 0x0000000504007c24 */ /* 0x000fc8000f8e0200 */
[----:B------:R-:W-:Y:S02]  /*1a560*/  IMAD.IADD R11, R11, 0x1, R0 ;  /* 0x000000010b0b7824 */ /* 0x000fe400078e0200 */
[----:B----4-:R-:W-:Y:S02]  /*1a570*/  IMAD R0, R6, UR6, RZ ;  /* 0x0000000606007c24 */ /* 0x010fe4000f8e02ff */
[----:B------:R-:W-:-:S04]  /*1a580*/  IMAD.WIDE.U32 R10, R5, UR6, R10 ;  /* 0x00000006050a7c25 */ /* 0x000fc8000f8e000a */
[----:B------:R-:W-:Y:S02]  /*1a590*/  IMAD R0, R5, UR7, R0 ;  /* 0x0000000705007c24 */ /* 0x000fe4000f8e0200 */
[----:B------:R-:W-:-:S04]  /*1a5a0*/  IMAD.WIDE.U32 R4, R8, UR4, RZ ;  /* 0x0000000408047c25 */ /* 0x000fc8000f8e00ff */
[----:B------:R-:W-:Y:S02]  /*1a5b0*/  IMAD.IADD R11, R11, 0x1, R0 ;  /* 0x000000010b0b7824 */ /* 0x000fe400078e0200 */
[----:B------:R-:W-:-:S04]  /*1a5c0*/  IMAD R0, R30, UR4, RZ ;  /* 0x000000041e007c24 */ /* 0x000fc8000f8e02ff */
[----:B------:R-:W-:Y:S01]  /*1a5d0*/  IMAD R0, R8, UR5, R0 ;  /* 0x0000000508007c24 */ /* 0x000fe2000f8e0200 */
[----:B------:R-:W-:Y:S02]  /*1a5e0*/  ULDC.64 UR4, c[0x0][0x308] ;  /* 0x0000c20000047ab9 */ /* 0x000fe40000000a00 */
[----:B------:R-:W-:-:S04]  /*1a5f0*/  IMAD.WIDE.U32 R10, R18, UR4, R10 ;  /* 0x00000004120a7c25 */ /* 0x000fc8000f8e000a */
[----:B------:R-:W-:Y:S02]  /*1a600*/  IMAD.IADD R5, R5, 0x1, R0 ;  /* 0x0000000105057824 */ /* 0x000fe400078e0200 */
[----:B------:R-:W-:Y:S02]  /*1a610*/  IMAD R0, R29, UR6, RZ ;  /* 0x000000061d007c24 */ /* 0x000fe4000f8e02ff */
[----:B------:R-:W-:-:S04]  /*1a620*/  IMAD.WIDE.U32 R4, R9, UR6, R4 ;  /* 0x0000000609047c25 */ /* 0x000fc8000f8e0004 */
[----:B------:R-:W-:Y:S01]  /*1a630*/  IMAD R0, R9, UR7, R0 ;  /* 0x0000000709007c24 */ /* 0x000fe2000f8e0200 */
[----:B------:R-:W-:Y:S01]  /*1a640*/  ULDC.64 UR6, c[0x0][0x2e8] ;  /* 0x0000ba0000067ab9 */ /* 0x000fe20000000a00 */
[----:B-----5:R-:W-:Y:S01]  /*1a650*/  IMAD R2, R2, UR4, RZ ;  /* 0x0000000402027c24 */ /* 0x020fe2000f8e02ff */
[----:B------:R-:W-:Y:S02]  /*1a660*/  IADD3 R8, P0, R10, UR6, RZ ;  /* 0x000000060a087c10 */ /* 0x000fe4000ff1e0ff */
[----:B------:R-:W-:Y:S01]  /*1a670*/  IADD3 R5, R5, R0, RZ ;  /* 0x0000000005057210 */ /* 0x000fe20007ffe0ff */
[C---:B------:R-:W-:Y:S02]  /*1a680*/  IMAD R2, R18.reuse, UR5, R2 ;  /* 0x0000000512027c24 */ /* 0x040fe4000f8e0202 */
[----:B------:R-:W-:-:S03]  /*1a690*/  IMAD.WIDE.U32 R4, R18, UR4, R4 ;  /* 0x0000000412047c25 */ /* 0x000fc6000f8e0004 */
[----:B------:R-:W-:Y:S01]  /*1a6a0*/  IADD3.X R6, R11, UR7, R2, P0, !PT ;  /* 0x000000070b067c10 */ /* 0x000fe200087fe402 */
[----:B------:R-:W-:Y:S01]  /*1a6b0*/  UMOV UR4, 0xffffffff ;  /* 0xffffffff00047882 */ /* 0x000fe20000000000 */
[----:B------:R-:W-:-:S04]  /*1a6c0*/  IADD3 R0, P0, R4, UR6, RZ ;  /* 0x0000000604007c10 */ /* 0x000fc8000ff1e0ff */
[----:B------:R-:W-:Y:S01]  /*1a6d0*/  IADD3.X R2, R2, UR7, R5, P0, !PT ;  /* 0x0000000702027c10 */ /* 0x000fe200087fe405 */
[----:B------:R-:W-:Y:S08]  /*1a6e0*/  BRA.DIV UR4, `(.L_x_750) ;  /* 0x0000007a04007947 */ /* 0x000ff0000b800000 */
[----:B------:R-:W0:Y:S01]  /*1a6f0*/  SHFL.IDX PT, R5, R8, RZ, 0x181f ;  /* 0x00181fff08057589 */ /* 0x000e2200000e0000 */
[----:B------:R-:W-:-:S03]  /*1a700*/  LOP3.LUT R23, R23, 0xffffefff, RZ, 0xc0, !PT ;  /* 0xffffefff17177812 */ /* 0x000fc600078ec0ff */
[----:B------:R-:W2:Y:S01]  /*1a710*/  SHFL.IDX PT, R4, R6, RZ, 0x181f ;  /* 0x00181fff06047589 */ /* 0x000ea200000e0000 */
[----:B------:R-:W-:-:S04]  /*1a720*/  @P4 LOP3.LUT R23, R23, 0x1000, RZ, 0xfc, !PT ;  /* 0x0000100017174812 */ /* 0x000fc800078efcff */
[C---:B------:R-:W-:Y:S02]  /*1a730*/  LOP3.LUT P4, RZ, R23.reuse, 0x40, RZ, 0xc0, !PT ;  /* 0x0000004017ff7812 */ /* 0x040fe4000788c0ff */
[----:B------:R-:W-:-:S04]  /*1a740*/  LOP3.LUT R23, R23, 0xfffff7ff, RZ, 0xc0, !PT ;  /* 0xfffff7ff17177812 */ /* 0x000fc800078ec0ff */
[----:B------:R-:W-:-:S04]  /*1a750*/  @P1 LOP3.LUT R23, R23, 0x800, RZ, 0xfc, !PT ;  /* 0x0000080017171812 */ /* 0x000fc800078efcff */
[C---:B------:R-:W-:Y:S02]  /*1a760*/  LOP3.LUT P1, RZ, R23.reuse, 0x10, RZ, 0xc0, !PT ;  /* 0x0000001017ff7812 */ /* 0x040fe4000782c0ff */
[----:B------:R-:W-:Y:S02]  /*1a770*/  LOP3.LUT R23, R23, 0xfffffbff, RZ, 0xc0, !PT ;  /* 0xfffffbff17177812 */ /* 0x000fe400078ec0ff */
[----:B0-----:R-:W-:Y:S02]  /*1a780*/  @P4 IADD3 R5, P0, R31, R5, RZ ;  /* 0x000000051f054210 */ /* 0x001fe40007f1e0ff */
[----:B------:R-:W-:-:S03]  /*1a790*/  @P2 LOP3.LUT R23, R23, 0x400, RZ, 0xfc, !PT ;  /* 0x0000040017172812 */ /* 0x000fc600078efcff */
[----:B--2---:R-:W-:Y:S01]  /*1a7a0*/  @P4 IMAD.X R4, RZ, RZ, R4, P0 ;  /* 0x000000ffff044224 */ /* 0x004fe200000e0604 */
[C---:B------:R-:W-:Y:S02]  /*1a7b0*/  LOP3.LUT P2, RZ, R23.reuse, 0x8, RZ, 0xc0, !PT ;  /* 0x0000000817ff7812 */ /* 0x040fe4000784c0ff */
[----:B------:R-:W-:Y:S02]  /*1a7c0*/  LOP3.LUT P6, RZ, R23, 0x80, RZ, 0xc0, !PT ;  /* 0x0000008017ff7812 */ /* 0x000fe400078cc0ff */
[----:B------:R-:W-:-:S04]  /*1a7d0*/  @P4 LOP3.LUT R5, R5, R4, RZ, 0x3c, !PT ;  /* 0x0000000405054212 */ /* 0x000fc800078e3cff */
[----:B------:R-:W-:-:S04]  /*1a7e0*/  @P4 LOP3.LUT R4, R5, R4, RZ, 0x3c, !PT ;  /* 0x0000000405044212 */ /* 0x000fc800078e3cff */
[----:B------:R-:W-:-:S05]  /*1a7f0*/  @P4 LOP3.LUT R5, R5, R4, RZ, 0x3c, !PT ;  /* 0x0000000405054212 */ /* 0x000fca00078e3cff */
[----:B------:R-:W-:Y:S01]  /*1a800*/  @!PT LDS RZ, [RZ] ;  /* 0x00000000fffff984 */ /* 0x000fe20000000800 */
[----:B------:R0:W-:Y:S01]  /*1a810*/  @P4 LDGSTS.E.BYPASS.LTC128B.128 [R3+0x18400], desc[UR60][R4.64], !P3 ;  /* 0x1840000004034fae */ /* 0x0001e2000d901d7c */
[----:B------:R-:W-:-:S03]  /*1a820*/  LOP3.LUT P4, RZ, R23, 0x1000, RZ, 0xc0, !PT ;  /* 0x0000100017ff7812 */ /* 0x000fc6000788c0ff */
[----:B0-----:R-:W0:Y:S04]  /*1a830*/  SHFL.IDX PT, R5, R8, 0x1, 0x181f ;  /* 0x00381f0008057f89 */ /* 0x001e2800000e0000 */
[----:B------:R-:W2:Y:S01]  /*1a840*/  SHFL.IDX PT, R4, R6, 0x1, 0x181f ;  /* 0x00381f0006047f89 */ /* 0x000ea200000e0000 */
[----:B0-----:R-:W-:-:S05]  /*1a850*/  @P1 IADD3 R5, P0, R31, R5, RZ ;  /* 0x000000051f051210 */ /* 0x001fca0007f1e0ff */
[----:B--2---:R-:W-:-:S05]  /*1a860*/  @P1 IMAD.X R4, RZ, RZ, R4, P0 ;  /* 0x000000ffff041224 */ /* 0x004fca00000e0604 */
[----:B------:R-:W-:-:S04]  /*1a870*/  @P1 LOP3.LUT R5, R5, R4, RZ, 0x3c, !PT ;  /* 0x0000000405051212 */ /* 0x000fc800078e3cff */
[----:B------:R-:W-:-:S04]  /*1a880*/  @P1 LOP3.LUT R4, R5, R4, RZ, 0x3c, !PT ;  /* 0x0000000405041212 */ /* 0x000fc800078e3cff */
[----:B------:R-:W-:-:S05]  /*1a890*/  @P1 LOP3.LUT R5, R5, R4, RZ, 0x3c, !PT ;  /* 0x0000000405051212 */ /* 0x000fca00078e3cff */
        /* <DEDUP_REMOVED lines=21> */
[----:B------:R-:W2:Y:S06]  /*1a9f0*/  SHFL.IDX PT, R4, R6, 0x4, 0x181f ;  /* 0x00981f0006047f89 */ /* 0x000eac00000e0000 */
[----:B0-----:R-:W-:-:S04]  /*1aa00*/  @P5 IADD3 R5, P0, R31, R5, RZ ;  /* 0x000000051f055210 */ /* 0x001fc80007f1e0ff */
[----:B--2---:R-:W-:-:S04]  /*1aa10*/  @P5 IADD3.X R4, RZ, R4, RZ, P0, !PT ;  /* 0x00000004ff045210 */ /* 0x004fc800007fe4ff */
[----:B------:R-:W-:-:S04]  /*1aa20*/  @P5 LOP3.LUT R5, R5, R4, RZ, 0x3c, !PT ;  /* 0x0000000405055212 */ /* 0x000fc800078e3cff */
[----:B------:R-:W-:-:S04]  /*1aa30*/  @P5 LOP3.LUT R4, R5, R4, RZ, 0x3c, !PT ;  /* 0x0000000405045212 */ /* 0x000fc800078e3cff */
[----:B------:R-:W-:-:S05]  /*1aa40*/  @P5 LOP3.LUT R5, R5, R4, RZ, 0x3c, !PT ;  /* 0x0000000405055212 */ /* 0x000fca00078e3cff */
[----:B------:R0:W-:Y:S04]  /*1aa50*/  @P5 LDGSTS.E.BYPASS.LTC128B.128 [R3+0x1a400], desc[UR60][R4.64], !P3 ;  /* 0x1a40000004035fae */ /* 0x0001e8000d901d7c */
[----:B0-----:R-:W0:Y:S04]  /*1aa60*/  SHFL.IDX PT, R5, R8, 0x5, 0x181f ;  /* 0x00b81f0008057f89 */ /* 0x001e2800000e0000 */
[----:B------:R-:W2:Y:S01]  /*1aa70*/  SHFL.IDX PT, R4, R6, 0x5, 0x181f ;  /* 0x00b81f0006047f89 */ /* 0x000ea200000e0000 */
[----:B0-----:R-:W-:-:S05]  /*1aa80*/  @P6 IADD3 R5, P0, R31, R5, RZ ;  /* 0x000000051f056210 */ /* 0x001fca0007f1e0ff */
[----:B--2---:R-:W-:-:S05]  /*1aa90*/  @P6 IMAD.X R4, RZ, RZ, R4, P0 ;  /* 0x000000ffff046224 */ /* 0x004fca00000e0604 */
[----:B------:R-:W-:-:S04]  /*1aaa0*/  @P6 LOP3.LUT R5, R5, R4, RZ, 0x3c, !PT ;  /* 0x0000000405056212 */ /* 0x000fc800078e3cff */
[----:B------:R-:W-:-:S04]  /*1aab0*/  @P6 LOP3.LUT R4, R5, R4, RZ, 0x3c, !PT ;  /* 0x0000000405046212 */ /* 0x000fc800078e3cff */
[----:B------:R-:W-:-:S05]  /*1aac0*/  @P6 LOP3.LUT R5, R5, R4, RZ, 0x3c, !PT ;  /* 0x0000000405056212 */ /* 0x000fca00078e3cff */
[----:B------:R0:W-:Y:S04]  /*1aad0*/  @P6 LDGSTS.E.BYPASS.LTC128B.128 [R3+0x1ac00], desc[UR60][R4.64], !P3 ;  /* 0x1ac0000004036fae */ /* 0x0001e8000d901d7c */
[----:B0-----:R-:W0:Y:S04]  /*1aae0*/  SHFL.IDX PT, R5, R8, 0x6, 0x181f ;  /* 0x00d81f0008057f89 */ /* 0x001e2800000e0000 */
[----:B------:R-:W2:Y:S04]  /*1aaf0*/  SHFL.IDX PT, R4, R6, 0x6, 0x181f ;  /* 0x00d81f0006047f89 */ /* 0x000ea800000e0000 */
[----:B------:R-:W-:Y:S01]  /*1ab00*/  SHFL.IDX PT, R6, R6, 0x7, 0x181f ;  /* 0x00f81f0006067f89 */ /* 0x000fe200000e0000 */
[----:B0-----:R-:W-:-:S05]  /*1ab10*/  @P4 IADD3 R5, P0, R31, R5, RZ ;  /* 0x000000051f054210 */ /* 0x001fca0007f1e0ff */
[----:B--2---:R-:W-:-:S05]  /*1ab20*/  @P4 IMAD.X R4, RZ, RZ, R4, P0 ;  /* 0x000000ffff044224 */ /* 0x004fca00000e0604 */
[----:B------:R-:W-:-:S04]  /*1ab30*/  @P4 LOP3.LUT R5, R5, R4, RZ, 0x3c, !PT ;  /* 0x0000000405054212 */ /* 0x000fc800078e3cff */
[----:B------:R-:W-:-:S04]  /*1ab40*/  @P4 LOP3.LUT R4, R5, R4, RZ, 0x3c, !PT ;  /* 0x0000000405044212 */ /* 0x000fc800078e3cff */
[----:B------:R-:W-:-:S05]  /*1ab50*/  @P4 LOP3.LUT R5, R5, R4, RZ, 0x3c, !PT ;  /* 0x0000000405054212 */ /* 0x000fca00078e3cff */
[----:B------:R0:W-:Y:S04]  /*1ab60*/  @P4 LDGSTS.E.BYPASS.LTC128B.128 [R3+0x1b400], desc[UR60][R4.64], !P3 ;  /* 0x1b40000004034fae */ /* 0x0001e8000d901d7c */
[----:B0-----:R-:W0:Y:S04]  /*1ab70*/  SHFL.IDX PT, R4, R8, 0x7, 0x181f ;  /* 0x00f81f0008047f89 */ /* 0x001e2800000e0000 */
[----:B------:R-:W2:Y:S04]  /*1ab80*/  SHFL.IDX PT, R8, R0, RZ, 0x181f ;  /* 0x00181fff00087589 */ /* 0x000ea800000e0000 */
[----:B------:R-:W-:Y:S01]  /*1ab90*/  SHFL.IDX PT, R0, R0, 0x1, 0x181f ;  /* 0x00381f0000007f89 */ /* 0x000fe200000e0000 */
[----:B0-----:R-:W-:-:S05]  /*1aba0*/  @P1 IADD3 R4, P0, R31, R4, RZ ;  /* 0x000000041f041210 */ /* 0x001fca0007f1e0ff */
[----:B------:R-:W-:Y:S02]  /*1abb0*/  @P1 IMAD.X R5, RZ, RZ, R6, P0 ;  /* 0x000000ffff051224 */ /* 0x000fe400000e0606 */
[----:B------:R-:W0:Y:S04]  /*1abc0*/  SHFL.IDX PT, R6, R2, RZ, 0x181f ;  /* 0x00181fff02067589 */ /* 0x000e2800000e0000 */
[----:B------:R2:W-:Y:S04]  /*1abd0*/  @P1 LDGSTS.E.BYPASS.LTC128B.128 [R3+0x1bc00], desc[UR60][R4.64], !P3 ;  /* 0x1bc0000004031fae */ /* 0x0005e8000d901d7c */
[----:B------:R-:W3:Y:S01]  /*1abe0*/  SHFL.IDX PT, R2, R2, 0x1, 0x181f ;  /* 0x00381f0002027f89 */ /* 0x000ee200000e0000 */
[----:B--2---:R-:W-:-:S05]  /*1abf0*/  @P2 IADD3 R4, P0, R31, R8, RZ ;  /* 0x000000081f042210 */ /* 0x004fca0007f1e0ff */
[----:B0-----:R-:W-:-:S05]  /*1ac00*/  @P2 IMAD.X R5, RZ, RZ, R6, P0 ;  /* 0x000000ffff052224 */ /* 0x001fca00000e0606 */
[----:B------:R0:W-:Y:S03]  /*1ac10*/  @P2 LDGSTS.E.BYPASS.LTC128B.128 [R3+0x1c400], desc[UR60][R4.64], !P3 ;  /* 0x1c40000004032fae */ /* 0x0001e6000d901d7c */
.L_x_981:
[----:B------:R-:W-:-:S13]  /*1ac20*/  LOP3.LUT P1, RZ, R23, 0x100, RZ, 0xc0, !PT ;  /* 0x0000010017ff7812 */ /* 0x000fda000782c0ff */
[----:B------:R-:W-:-:S04]  /*1ac30*/  @P1 IADD3 R0, P0, R31, R0, RZ ;  /* 0x000000001f001210 */ /* 0x000fc80007f1e0ff */
[----:B---3--:R-:W-:Y:S01]  /*1ac40*/  @P1 IADD3.X R2, RZ, R2, RZ, P0, !PT ;  /* 0x00000002ff021210 */ /* 0x008fe200007fe4ff */
[----:B0-----:R-:W-:Y:S01]  /*1ac50*/  @P1 IMAD.MOV.U32 R4, RZ, RZ, R0 ;  /* 0x000000ffff041224 */ /* 0x001fe200078e0000 */
[----:B------:R-:W-:-:S03]  /*1ac60*/  PLOP3.LUT P0, PT, PT, PT, PT, 0x80, 0x0 ;  /* 0x000000000000781c */ /* 0x000fc60003f0f070 */
[----:B------:R-:W-:-:S05]  /*1ac70*/  @P1 IMAD.MOV.U32 R5, RZ, RZ, R2 ;  /* 0x000000ffff051224 */ /* 0x000fca00078e0002 */
[----:B------:R-:W-:Y:S01]  /*1ac80*/  @!PT LDS RZ, [RZ] ;  /* 0x00000000fffff984 */ /* 0x000fe20000000800 */
[----:B------:R-:W-:Y:S01]  /*1ac90*/  @!PT LDS RZ, [RZ] ;  /* 0x00000000fffff984 */ /* 0x000fe20000000800 */
[----:B------:R-:W-:Y:S01]  /*1aca0*/  @!PT LDS RZ, [RZ] ;  /* 0x00000000fffff984 */ /* 0x000fe20000000800 */
[----:B------:R0:W-:Y:S01]  /*1acb0*/  @P1 LDGSTS.E.BYPASS.LTC128B.128 [R3+0x1cc00], desc[UR60][R4.64], !P3 ;  /* 0x1cc0000004031fae */ /* 0x0001e2000d901d7c */
[----:B------:R-:W-:-:S04]  /*1acc0*/  NOP ;  /* 0x0000000000007918 */ /* 0x000fc80000000000 */
.L_x_751:
        /* <DEDUP_REMOVED lines=11> */
.L_x_752:
[----:B0-----:R0:W5:Y:S01]  /*1ad80*/  LDL.LU R3, [R1+0x34] ;  /* 0x0000340001037983 */ /* 0x0011620000300800 */
[----:B------:R-:W-:Y:S01]  /*1ad90*/  VIADD R0, R22, 0x14400 ;  /* 0x0001440016007836 */ /* 0x000fe20000000000 */
[----:B------:R-:W-:Y:S01]  /*1ada0*/  SHF.R.S32.HI R2, RZ, 0x1f, R28 ;  /* 0x0000001fff027819 */ /* 0x000fe2000001141c */
[----:B------:R0:W-:Y:S06]  /*1adb0*/  SYNCS.ARRIVE.TRANS64.A1T0 RZ, [R7+URZ+0x22830], RZ ;  /* 0x022830ff07ff79a7 */ /* 0x0001ec000810003f */
[----:B------:R-:W-:Y:S05]  /*1adc0*/  WARPSYNC.ALL ;  /* 0x0000000000007948 */ /* 0x000fea0003800000 */
[----:B------:R-:W-:Y:S01]  /*1add0*/  BAR.SYNC.DEFER_BLOCKING 0x8, 0x180 ;  /* 0x0206000000007b1d */ /* 0x000fe20000010000 */
[----:B------:R-:W-:-:S05]  /*1ade0*/  LOP3.LUT P1, RZ, R0, 0x3ff, RZ, 0xc0, !PT ;  /* 0x000003ff00ff7812 */ /* 0x000fca000782c0ff */
[----:B------:R-:W-:Y:S01]  /*1adf0*/  ULDC.64 UR4, c[0x0][0x298] ;  /* 0x0000a60000047ab9 */ /* 0x000fe20000000a00 */
[----:B------:R-:W-:Y:S01]  /*1ae00*/  ULDC.64 UR6, c[0x0][0xa00] ;  /* 0x0002800000067ab9 */ /* 0x000fe20000000a00 */
[----:B------:R-:W-:Y:S01]  /*1ae10*/  IMAD R2, R2, UR4, RZ ;  /* 0x0000000402027c24 */ /* 0x000fe2000f8e02ff */
[----:B------:R-:W-:Y:S01]  /*1ae20*/  ISETP.NE.U32.AND P0, PT, RZ, UR6, PT ;  /* 0x00000006ff007c0c */ /* 0x000fe2000bf05070 */
[C---:B------:R-:W-:Y:S01]  /*1ae30*/  IMAD.WIDE.U32 R26, R28.reuse, UR4, RZ ;  /* 0x000000041c1a7c25 */ /* 0x040fe2000f8e00ff */
[----:B------:R-:W-:Y:S02]  /*1ae40*/  BSSY B6, `(.L_x_753) ;  /* 0x0000017000067945 */ /* 0x000fe40003800000 */
[----:B------:R-:W-:Y:S01]  /*1ae50*/  ISETP.NE.AND.EX P0, PT, RZ, UR7, PT, P0 ;  /* 0x00000007ff007c0c */ /* 0x000fe2000bf05300 */
[----:B------:R-:W-:-:S03]  /*1ae60*/  IMAD R0, R28, UR5, R2 ;  /* 0x000000051c007c24 */ /* 0x000fc6000f8e0202 */
[----:B------:R-:W-:Y:S01]  /*1ae70*/  SEL R24, R24, RZ, !P0 ;  /* 0x000000ff18187207 */ /* 0x000fe20004000000 */
[----:B------:R-:W-:Y:S01]  /*1ae80*/  IMAD.IADD R28, R27, 0x1, R0 ;  /* 0x000000011b1c7824 */ /* 0x000fe200078e0200 */
[----:B-----5:R-:W-:Y:S01]  /*1ae90*/  SEL R29, R3, RZ, !P0 ;  /* 0x000000ff031d7207 */ /* 0x020fe20004000000 */
[----:B------:R-:W-:Y:S06]  /*1aea0*/  @!P1 BRA `(.L_x_754) ;  /* 0x0000000000409947 */ /* 0x000fec0003800000 */
[----:B------:R-:W-:Y:S01]  /*1aeb0*/  MOV R2, 0x0 ;  /* 0x0000000000027802 */ /* 0x000fe20000000f00 */
[----:B------:R-:W-:Y:S01]  /*1aec0*/  ULDC.64 UR4, c[0x4][0x98] ;  /* 0x0100260000047ab9 */ /* 0x000fe20000000a00 */
[----:B------:R-:W-:Y:S01]  /*1aed0*/  ULDC.64 UR6, c[0x4][0xa0] ;  /* 0x0100280000067ab9 */ /* 0x000fe20000000a00 */
[----:B------:R-:W-:Y:S01]  /*1aee0*/  ULDC.64 UR8, c[0x4][0x28] ;  /* 0x01000a0000087ab9 */ /* 0x000fe20000000a00 */
[----:B------:R-:W-:Y:S01]  /*1aef0*/  MOV R4, UR4 ;  /* 0x0000000400047c02 */ /* 0x000fe20008000f00 */
[----:B------:R-:W-:Y:S01]  /*1af00*/  IMAD.U32 R5, RZ, RZ, UR5 ;  /* 0x00000005ff057e24 */ /* 0x000fe2000f8e00ff */
[----:B------:R-:W2:Y:S01]  /*1af10*/  LDC.64 R2, c[0x4][R2] ;  /* 0x0100000002027b82 */ /* 0x000ea20000000a00 */
[----:B------:R-:W-:Y:S01]  /*1af20*/  IMAD.U32 R6, RZ, RZ, UR6 ;  /* 0x00000006ff067e24 */ /* 0x000fe2000f8e00ff */
[----:B------:R-:W-:Y:S01]  /*1af30*/  MOV R11, UR9 ;  /* 0x00000009000b7c02 */ /* 0x000fe20008000f00 */
[----:B01----:R-:W-:Y:S02]  /*1af40*/  IMAD.U32 R7, RZ, RZ, UR7 ;  /* 0x00000007ff077e24 */ /* 0x003fe4000f8e00ff */
[----:B------:R-:W-:-:S02]  /*1af50*/  IMAD.U32 R10, RZ, RZ, UR8 ;  /* 0x00000008ff0a7e24 */ /* 0x000fc4000f8e00ff */
[----:B------:R-:W-:Y:S02]  /*1af60*/  IMAD.MOV.U32 R8, RZ, RZ, 0x70 ;  /* 0x00000070ff087424 */ /* 0x000fe400078e00ff */
[----:B------:R-:W-:Y:S02]  /*1af70*/  IMAD.MOV.U32 R12, RZ, RZ, 0x1 ;  /* 0x00000001ff0c7424 */ /* 0x000fe400078e00ff */
[----:B------:R-:W-:-:S07]  /*1af80*/  IMAD.MOV.U32 R13, RZ, RZ, RZ ;  /* 0x000000ffff0d7224 */ /* 0x000fce00078e00ff */
[----:B------:R-:W-:-:S07]  /*1af90*/  LEPC R20, `(.L_x_754) ;  /* 0x000000001014794e */ /* 0x000fce0000000000 */
[----:B--2---:R-:W-:Y:S05]  /*1afa0*/  CALL.ABS.NOINC R2 ;  /* 0x0000000002007343 */ /* 0x004fea0003c00000 */
.L_x_754:
[----:B------:R-:W-:Y:S05]  /*1afb0*/  BSYNC B6 ;  /* 0x0000000000067941 */ /* 0x000fea0003800000 */
.L_x_753:
[----:B------:R-:W2:Y:S01]  /*1afc0*/  LDL R20, [R1] ;  /* 0x0000000001147983 */ /* 0x000ea20000100800 */
[----:B01----:R-:W0:Y:S01]  /*1afd0*/  LDC R7, c[0x0][0x448] ;  /* 0x00011200ff077b82 */ /* 0x003e220000000800 */
[----:B------:R-:W-:Y:S01]  /*1afe0*/  ULDC.64 UR4, c[0x0][0x2d8] ;  /* 0x0000b60000047ab9 */ /* 0x000fe20000000a00 */
[----:B------:R-:W-:Y:S01]  /*1aff0*/  MOV R3, R28 ;  /* 0x0000001c00037202 */ /* 0x000fe20000000f00 */
[----:B------:R1:W5:Y:S01]  /*1b000*/  LDL R10, [R1+0x3c] ;  /* 0x00003c00010a7983 */ /* 0x0003620000100800 */
[----:B------:R-:W-:Y:S01]  /*1b010*/  IMAD.MOV.U32 R2, RZ, RZ, R26 ;  /* 0x000000ffff027224 */ /* 0x000fe200078e001a */
[----:B------:R-:W-:Y:S02]  /*1b020*/  ULDC.64 UR6, c[0x0][0x280] ;  /* 0x0000a00000067ab9 */ /* 0x000fe40000000a00 */
[----:B------:R1:W5:Y:S01]  /*1b030*/  LDL R9, [R1+0x24] ;  /* 0x0000240001097983 */ /* 0x0003620000100800 */
[----:B------:R-:W-:Y:S01]  /*1b040*/  IMAD.WIDE.U32 R2, R18, UR4, R2 ;  /* 0x0000000412027c25 */ /* 0x000fe2000f8e0002 */
[----:B0-----:R-:W-:-:S13]  /*1b050*/  ISETP.NE.AND P0, PT, R7, 0x1, PT ;  /* 0x000000010700780c */ /* 0x001fda0003f05270 */
[----:B------:R-:W0:Y:S01]  /*1b060*/  @P0 LDC R4, c[0x0][0x44c] ;  /* 0x00011300ff040b82 */ /* 0x000e220000000800 */
[----:B------:R-:W-:Y:S02]  /*1b070*/  IMAD.SHL.U32 R17, R17, 0x80, RZ ;  /* 0x0000008011117824 */ /* 0x000fe400078e00ff */
[----:B--2---:R-:W-:Y:S02]  /*1b080*/  IMAD R0, R20, UR4, RZ ;  /* 0x0000000414007c24 */ /* 0x004fe4000f8e02ff */
[----:B------:R-:W2:Y:S02]  /*1b090*/  S2R R20, SR_TID.X ;  /* 0x0000000000147919 */ /* 0x000ea40000002100 */
[----:B------:R-:W-:Y:S01]  /*1b0a0*/  IMAD R0, R18, UR5, R0 ;  /* 0x0000000512007c24 */ /* 0x000fe2000f8e0200 */
[----:B------:R-:W-:-:S03]  /*1b0b0*/  ULDC.64 UR4, c[0x0][0x2e0] ;  /* 0x0000b80000047ab9 */ /* 0x000fc60000000a00 */
[----:B------:R-:W-:Y:S02]  /*1b0c0*/  IMAD.IADD R3, R3, 0x1, R0 ;  /* 0x0000000103037824 */ /* 0x000fe400078e0200 */
[----:B------:R-:W-:Y:S02]  /*1b0d0*/  IMAD R0, R29, UR4, RZ ;  /* 0x000000041d007c24 */ /* 0x000fe4000f8e02ff */
[----:B------:R-:W-:-:S04]  /*1b0e0*/  IMAD.WIDE.U32 R2, R24, UR4, R2 ;  /* 0x0000000418027c25 */ /* 0x000fc8000f8e0002 */
[----:B------:R-:W-:Y:S01]  /*1b0f0*/  IMAD R0, R24, UR5, R0 ;  /* 0x0000000518007c24 */ /* 0x000fe2000f8e0200 */
[----:B------:R-:W-:-:S03]  /*1b100*/  ULDC.64 UR4, c[0x0][0x2d0] ;  /* 0x0000b40000047ab9 */ /* 0x000fc60000000a00 */
[----:B------:R-:W-:Y:S02]  /*1b110*/  IMAD.IADD R3, R3, 0x1, R0 ;  /* 0x0000000103037824 */ /* 0x000fe400078e0200 */
[----:B------:R-:W3:Y:S01]  /*1b120*/  @P0 LDC R0, c[0x0][0x450] ;  /* 0x00011400ff000b82 */ /* 0x000ee20000000800 */
[C---:B--2---:R-:W-:Y:S01]  /*1b130*/  LOP3.LUT R21, R20.reuse, 0x7f, RZ, 0xc0, !PT ;  /* 0x0000007f14157812 */ /* 0x044fe200078ec0ff */
[----:B------:R-:W-:-:S03]  /*1b140*/  IMAD.SHL.U32 R20, R20, 0x10, RZ ;  /* 0x0000001014147824 */ /* 0x000fc600078e00ff */
[----:B------:R-:W-:-:S04]  /*1b150*/  SHF.R.U32.HI R21, RZ, 0x3, R21 ;  /* 0x00000003ff157819 */ /* 0x000fc80000011615 */
[----:B------:R-:W-:-:S04]  /*1b160*/  LOP3.LUT R20, R21, 0x70, R20, 0xf8, !PT ;  /* 0x0000007015147812 */ /* 0x000fc800078ef814 */
[----:B------:R-:W-:-:S05]  /*1b170*/  LOP3.LUT R5, R20, R17, RZ, 0xfc, !PT ;  /* 0x0000001114057212 */ /* 0x000fca00078efcff */
[----:B0-----:R-:W-:Y:S01]  /*1b180*/  @P0 IMAD.HI.U32 R6, R5, R4, RZ ;  /* 0x0000000405060227 */ /* 0x001fe200078e00ff */
[----:B------:R-:W-:Y:S01]  /*1b190*/  MOV R4, R5 ;  /* 0x0000000500047202 */ /* 0x000fe20000000f00 */
[----:B------:R-:W0:Y:S03]  /*1b1a0*/  S2R R20, SR_TID.X ;  /* 0x0000000000147919 */ /* 0x000e260000002100 */
[----:B---3--:R-:W-:-:S05]  /*1b1b0*/  @P0 SHF.R.U32.HI R4, RZ, R0, R6 ;  /* 0x00000000ff040219 */ /* 0x008fca0000011606 */
[----:B------:R-:W-:-:S04]  /*1b1c0*/  IMAD.MOV R0, RZ, RZ, -R4 ;  /* 0x000000ffff007224 */ /* 0x000fc800078e0a04 */
[----:B------:R-:W-:Y:S01]  /*1b1d0*/  IMAD R0, R7, R0, R5 ;  /* 0x0000000007007224 */ /* 0x000fe200078e0205 */
[----:B------:R-:W-:Y:S01]  /*1b1e0*/  SHF.R.S32.HI R5, RZ, 0x1f, R4 ;  /* 0x0000001fff057819 */ /* 0x000fe20000011404 */
[----:B------:R-:W-:-:S04]  /*1b1f0*/  IMAD.WIDE.U32 R2, R4, UR4, R2 ;  /* 0x0000000404027c25 */ /* 0x000fc8000f8e0002 */
[----:B------:R-:W-:-:S04]  /*1b200*/  IMAD R5, R5, UR4, RZ ;  /* 0x0000000405057c24 */ /* 0x000fc8000f8e02ff */
[----:B------:R-:W-:Y:S01]  /*1b210*/  IMAD R5, R4, UR5, R5 ;  /* 0x0000000504057c24 */ /* 0x000fe2000f8e0205 */
[----:B------:R-:W-:Y:S01]  /*1b220*/  SHF.R.S32.HI R4, RZ, 0x1f, R0 ;  /* 0x0000001fff047819 */ /* 0x000fe20000011400 */
[----:B------:R-:W-:Y:S02]  /*1b230*/  ULDC.64 UR4, c[0x0][0x2c8] ;  /* 0x0000b20000047ab9 */ /* 0x000fe40000000a00 */
[----:B------:R-:W-:Y:S02]  /*1b240*/  IMAD.IADD R3, R3, 0x1, R5 ;  /* 0x0000000103037824 */ /* 0x000fe400078e0205 */
[----:B------:R-:W-:Y:S02]  /*1b250*/  IMAD R4, R4, UR4, RZ ;  /* 0x0000000404047c24 */ /* 0x000fe4000f8e02ff */
[----:B------:R-:W-:Y:S01]  /*1b260*/  IMAD.WIDE.U32 R2, R0, UR4, R2 ;  /* 0x0000000400027c25 */ /* 0x000fe2000f8e0002 */
[----:B------:R-:W-:-:S03]  /*1b270*/  ULDC UR4, c[0x0][0x2b8] ;  /* 0x0000ae0000047ab9 */ /* 0x000fc60000000800 */
[----:B------:R-:W-:Y:S01]  /*1b280*/  IMAD R4, R0, UR5, R4 ;  /* 0x0000000500047c24 */ /* 0x000fe2000f8e0204 */
[----:B------:R-:W-:Y:S02]  /*1b290*/  IADD3 R0, P1, R2, UR6, RZ ;  /* 0x0000000602007c10 */ /* 0x000fe4000ff3e0ff */
[----:B------:R-:W-:Y:S01]  /*1b2a0*/  ISETP.GE.AND P0, PT, R31, UR4, PT ;  /* 0x000000041f007c0c */ /* 0x000fe2000bf06270 */
[----:B------:R-:W-:Y:S01]  /*1b2b0*/  UMOV UR4, 0xffffffff ;  /* 0xffffffff00047882 */ /* 0x000fe20000000000 */
[----:B0-----:R-:W-:Y:S02]  /*1b2c0*/  LOP3.LUT R20, R20, 0x7f, RZ, 0xc0, !PT ;  /* 0x0000007f14147812 */ /* 0x001fe400078ec0ff */
[----:B------:R-:W-:Y:S02]  /*1b2d0*/  IADD3.X R4, R3, UR7, R4, P1, !PT ;  /* 0x0000000703047c10 */ /* 0x000fe40008ffe404 */
[----:B------:R-:W-:Y:S01]  /*1b2e0*/  SHF.R.U32.HI R20, RZ, 0x3, R20 ;  /* 0x00000003ff147819 */ /* 0x000fe20000011614 */
[----:B-1----:R-:W-:Y:S06]  /*1b2f0*/  BRA.DIV UR4, `(.L_x_755) ;  /* 0x0000007a04147947 */ /* 0x002fec000b800000 */
[----:B------:R-:W-:Y:S01]  /*1b300*/  IMAD.IADD R17, R20, 0x1, R17 ;  /* 0x0000000114117824 */ /* 0x000fe200078e0211 */
[----:B------:R-:W0:Y:S01]  /*1b310*/  SHFL.IDX PT, R3, R0, RZ, 0x181f ;  /* 0x00181fff00037589 */ /* 0x000e2200000e0000 */
[----:B-----5:R-:W-:Y:S02]  /*1b320*/  IMAD R5, R10, R7, RZ ;  /* 0x000000070a057224 */ /* 0x020fe400078e02ff */
[C---:B------:R-:W-:Y:S01]  /*1b330*/  VIADD R2, R17.reuse, 0x10 ;  /* 0x0000001011027836 */ /* 0x040fe20000000000 */
[----:B------:R-:W-:Y:S02]  /*1b340*/  SHFL.IDX PT, R6, R0, 0x1, 0x181f ;  /* 0x00381f0000067f89 */ /* 0x000fe400000e0000 */
[-C--:B------:R-:W-:Y:S02]  /*1b350*/  ISETP.GE.AND P2, PT, R17, R5.reuse, PT ;  /* 0x000000051100720c */ /* 0x080fe40003f46270 */
[----:B------:R-:W-:Y:S01]  /*1b360*/  ISETP.GE.AND P1, PT, R2, R5, PT ;  /* 0x000000050200720c */ /* 0x000fe20003f26270 */
[----:B------:R-:W-:Y:S04]  /*1b370*/  SHFL.IDX PT, R14, R0, 0x7, 0x181f ;  /* 0x00f81f00000e7f89 */ /* 0x000fe800000e0000 */
[----:B------:R-:W1:Y:S06]  /*1b380*/  SHFL.IDX PT, R2, R4, RZ, 0x181f ;  /* 0x00181fff04027589 */ /* 0x000e6c00000e0000 */
[----:B0-----:R-:W-:-:S04]  /*1b390*/  @!P2 IADD3 R3, P3, R31, R3, RZ ;  /* 0x000000031f03a210 */ /* 0x001fc80007f7e0ff */
[----:B-1----:R-:W-:Y:S02]  /*1b3a0*/  @!P2 IADD3.X R8, RZ, R2, RZ, P3, !PT ;  /* 0x00000002ff08a210 */ /* 0x002fe40001ffe4ff */
[----:B------:R-:W0:Y:S01]  /*1b3b0*/  SHFL.IDX PT, R2, R4, 0x1, 0x181f ;  /* 0x00381f0004027f89 */ /* 0x000e2200000e0000 */
[----:B------:R-:W-:-:S05]  /*1b3c0*/  @!P1 IADD3 R6, P3, R31, R6, RZ ;  /* 0x000000061f069210 */ /* 0x000fca0007f7e0ff */
[----:B0-----:R-:W-:Y:S02]  /*1b3d0*/  @!P1 IMAD.X R7, RZ, RZ, R2, P3 ;  /* 0x000000ffff079224 */ /* 0x001fe400018e0602 */
[----:B------:R-:W-:Y:S02]  /*1b3e0*/  @!P2 IMAD.MOV.U32 R2, RZ, RZ, R3 ;  /* 0x000000ffff02a224 */ /* 0x000fe400078e0003 */
[----:B------:R-:W-:-:S05]  /*1b3f0*/  @!P2 IMAD.MOV.U32 R3, RZ, RZ, R8 ;  /* 0x000000ffff03a224 */ /* 0x000fca00078e0008 */
[----:B------:R0:W-:Y:S02]  /*1b400*/  @!P2 LDGSTS.E.BYPASS.LTC128B.128 [R9+0x14400], desc[UR60][R2.64], !P0 ;  /* 0x144000000209afae */ /* 0x0001e4000c101d7c */
[----:B0-----:R-:W-:Y:S01]  /*1b410*/  @!P1 IMAD.MOV.U32 R2, RZ, RZ, R6 ;  /* 0x000000ffff029224 */ /* 0x001fe200078e0006 */
[----:B------:R-:W-:-:S05]  /*1b420*/  @!P1 MOV R3, R7 ;  /* 0x0000000700039202 */ /* 0x000fca0000000f00 */
[----:B------:R0:W-:Y:S02]  /*1b430*/  @!P1 LDGSTS.E.BYPASS.LTC128B.128 [R9+0x14c00], desc[UR60][R2.64], !P0 ;  /* 0x14c0000002099fae */ /* 0x0001e4000c101d7c */
[----:B0-----:R-:W-:Y:S02]  /*1b440*/  VIADD R2, R17, 0x20 ;  /* 0x0000002011027836 */ /* 0x001fe40000000000 */
[----:B------:R-:W0:Y:S03]  /*1b450*/  SHFL.IDX PT, R3, R0, 0x2, 0x181f ;  /* 0x00581f0000037f89 */ /* 0x000e2600000e0000 */
[----:B------:R-:W-:Y:S02]  /*1b460*/  ISETP.GE.AND P1, PT, R2, R5, PT ;  /* 0x000000050200720c */ /* 0x000fe40003f26270 */
[----:B------:R-:W1:Y:S11]  /*1b470*/  SHFL.IDX PT, R2, R4, 0x2, 0x181f ;  /* 0x00581f0004027f89 */ /* 0x000e7600000e0000 */
[----:B0-----:R-:W-:-:S05]  /*1b480*/  @!P1 IADD3 R3, P2, R31, R3, RZ ;  /* 0x000000031f039210 */ /* 0x001fca0007f5e0ff */
[----:B-1----:R-:W-:-:S05]  /*1b490*/  @!P1 IMAD.X R2, RZ, RZ, R2, P2 ;  /* 0x000000ffff029224 */ /* 0x002fca00010e0602 */
[----:B------:R-:W-:-:S04]  /*1b4a0*/  @!P1 LOP3.LUT R3, R3, R2, RZ, 0x3c, !PT ;  /* 0x0000000203039212 */ /* 0x000fc800078e3cff */
[----:B------:R-:W-:-:S04]  /*1b4b0*/  @!P1 LOP3.LUT R2, R3, R2, RZ, 0x3c, !PT ;  /* 0x0000000203029212 */ /* 0x000fc800078e3cff */
[----:B------:R-:W-:-:S05]  /*1b4c0*/  @!P1 LOP3.LUT R3, R3, R2, RZ, 0x3c, !PT ;  /* 0x0000000203039212 */ /* 0x000fca00078e3cff */
        /* <DEDUP_REMOVED lines=11> */
[----:B0-----:R-:W-:Y:S02]  /*1b580*/  IADD3 R2, R17, 0x40, RZ ;  /* 0x0000004011027810 */ /* 0x001fe40007ffe0ff */
[----:B------:R-:W0:Y:S02]  /*1b590*/  SHFL.IDX PT, R3, R0, 0x4, 0x181f ;  /* 0x00981f0000037f89 */ /* 0x000e2400000e0000 */
        /* <DEDUP_REMOVED lines=21> */
[----:B------:R-:W1:Y:S04]  /*1b6f0*/  SHFL.IDX PT, R2, R4, 0x6, 0x181f ;  /* 0x00d81f0004027f89 */ /* 0x000e6800000e0000 */
[----:B------:R-:W2:Y:S07]  /*1b700*/  SHFL.IDX PT, R4, R4, 0x7, 0x181f ;  /* 0x00f81f0004047f89 */ /* 0x000eae00000e0000 */
[----:B0-----:R-:W-:-:S04]  /*1b710*/  @!P2 IADD3 R3, P1, R31, R3, RZ ;  /* 0x000000031f03a210 */ /* 0x001fc80007f3e0ff */
[----:B-1----:R-:W-:-:S04]  /*1b720*/  @!P2 IADD3.X R2, RZ, R2, RZ, P1, !PT ;  /* 0x00000002ff02a210 */ /* 0x002fc80000ffe4ff */
[----:B------:R-:W-:-:S04]  /*1b730*/  @!P2 LOP3.LUT R3, R3, R2, RZ, 0x3c, !PT ;  /* 0x000000020303a212 */ /* 0x000fc800078e3cff */
[----:B------:R-:W-:-:S04]  /*1b740*/  @!P2 LOP3.LUT R2, R3, R2, RZ, 0x3c, !PT ;  /* 0x000000020302a212 */ /* 0x000fc800078e3cff */
[----:B------:R-:W-:-:S05]  /*1b750*/  @!P2 LOP3.LUT R3, R3, R2, RZ, 0x3c, !PT ;  /* 0x000000020303a212 */ /* 0x000fca00078e3cff */
[----:B--2---:R0:W-:Y:S02]  /*1b760*/  @!P2 LDGSTS.E.BYPASS.LTC128B.128 [R9+0x17400], desc[UR60][R2.64], !P0 ;  /* 0x174000000209afae */ /* 0x0041e4000c101d7c */
.L_x_998:
[----:B------:R-:W-:-:S05]  /*1b770*/  VIADD R0, R17, 0x70 ;  /* 0x0000007011007836 */ /* 0x000fca0000000000 */
[----:B------:R-:W-:-:S13]  /*1b780*/  ISETP.GE.AND P1, PT, R0, R5, PT ;  /* 0x000000050000720c */ /* 0x000fda0003f26270 */
[----:B0-----:R-:W-:-:S05]  /*1b790*/  @!P1 IADD3 R2, P2, R31, R14, RZ ;  /* 0x0000000e1f029210 */ /* 0x001fca0007f5e0ff */
[----:B------:R-:W-:-:S05]  /*1b7a0*/  @!P1 IMAD.X R3, RZ, RZ, R4, P2 ;  /* 0x000000ffff039224 */ /* 0x000fca00010e0604 */
[----:B------:R-:W-:Y:S01]  /*1b7b0*/  @!PT LDS RZ, [RZ] ;  /* 0x00000000fffff984 */ /* 0x000fe20000000800 */
[----:B------:R-:W-:Y:S01]  /*1b7c0*/  @!PT LDS RZ, [RZ] ;  /* 0x00000000fffff984 */ /* 0x000fe20000000800 */
[----:B------:R-:W-:Y:S01]  /*1b7d0*/  @!PT LDS RZ, [RZ] ;  /* 0x00000000fffff984 */ /* 0x000fe20000000800 */
[----:B------:R0:W-:Y:S01]  /*1b7e0*/  @!P1 LDGSTS.E.BYPASS.LTC128B.128 [R9+0x17c00], desc[UR60][R2.64], !P0 ;  /* 0x17c0000002099fae */ /* 0x0001e2000c101d7c */
[----:B------:R-:W-:Y:S01]  /*1b7f0*/  PLOP3.LUT P0, PT, PT, PT, PT, 0x80, 0x0 ;  /* 0x000000000000781c */ /* 0x000fe20003f0f070 */
[----:B------:R-:W-:-:S12]  /*1b800*/  NOP ;  /* 0x0000000000007918 */ /* 0x000fd80000000000 */
.L_x_756:
        /* <DEDUP_REMOVED lines=16> */
[----:B------:R-:W-:Y:S01]  /*1b910*/  ISETP.GE.AND P1, PT, R25, 0xa1, PT ;  /* 0x000000a11900780c */ /* 0x000fe20003f26270 */
[----:B------:R-:W1:Y:S02]  /*1b920*/  SYNCS.PHASECHK.TRANS64.TRYWAIT P0, [R22+URZ+0x22820], R3 ;  /* 0x02282003160075a7 */ /* 0x000e64000800017f */
[----:B01----:R-:W-:Y:S10]  /*1b930*/  @!P0 BRA `(.L_x_758) ;  /* 0x0000007c001c8947 */ /* 0x003ff40003800000 */
.L_x_999:
[----:B------:R-:W-:Y:S05]  /*1b940*/  BSYNC B0 ;  /* 0x0000000000007941 */ /* 0x000fea0003800000 */
.L_x_757:
[----:B------:R-:W-:Y:S05]  /*1b950*/  @!P1 BRA `(.L_x_759) ;  /* 0x00000018002c9947 */ /* 0x000fea0003800000 */
[----:B------:R-:W-:Y:S01]  /*1b960*/  IADD3 R33, R33, -0x2, RZ ;  /* 0xfffffffe21217810 */ /* 0x000fe20007ffe0ff */
[----:B------:R-:W-:Y:S02]  /*1b970*/  IMAD.MOV.U32 R24, RZ, RZ, R32 ;  /* 0x000000ffff187224 */ /* 0x000fe400078e0020 */
[----:B------:R-:W-:-:S07]  /*1b980*/  IMAD.MOV.U32 R25, RZ, RZ, R36 ;  /* 0x000000ffff197224 */ /* 0x000fce00078e0024 */
.L_x_779:
[----:B-1----:R-:W2:Y:S01]  /*1b990*/  LDL R0, [R1+0x4] ;  /* 0x0000040001007983 */ /* 0x002ea20000100800 */
[----:B------:R-:W1:Y:S03]  /*1b9a0*/  LDC R7, c[0x0][0x430] ;  /* 0x00010c00ff077b82 */ /* 0x000e660000000800 */
[----:B0-----:R-:W3:Y:S01]  /*1b9b0*/  LDL R9, [R1+0x8] ;  /* 0x0000080001097983 */ /* 0x001ee20000100800 */
[----:B------:R-:W0:Y:S01]  /*1b9c0*/  S2R R2, SR_TID.X ;  /* 0x0000000000027919 */ /* 0x000e220000002100 */
[----:B------:R-:W4:Y:S02]  /*1b9d0*/  S2R R8, SR_TID.X ;  /* 0x0000000000087919 */ /* 0x000f240000002100 */
[----:B------:R-:W3:Y:S01]  /*1b9e0*/  LDL R12, [R1+0x44] ;  /* 0x00004400010c7983 */ /* 0x000ee20000100800 */
[----:B-1----:R-:W-:-:S13]  /*1b9f0*/  ISETP.NE.AND P0, PT, R7, 0x1, PT ;  /* 0x000000010700780c */ /* 0x002fda0003f05270 */
[----:B------:R-:W1:Y:S01]  /*1ba00*/  @P0 LDC R5, c[0x0][0x434] ;  /* 0x00010d00ff050b82 */ /* 0x000e620000000800 */
[C---:B0-----:R-:W-:Y:S01]  /*1ba10*/  LOP3.LUT R3, R2.reuse, 0x7f, RZ, 0xc0, !PT ;  /* 0x0000007f02037812 */ /* 0x041fe200078ec0ff */
[----:B------:R-:W-:-:S03]  /*1ba20*/  IMAD.SHL.U32 R4, R2, 0x10, RZ ;  /* 0x0000001002047824 */ /* 0x000fc600078e00ff */
[----:B------:R-:W-:-:S04]  /*1ba30*/  SHF.R.U32.HI R3, RZ, 0x3, R3 ;  /* 0x00000003ff037819 */ /* 0x000fc80000011603 */
[----:B------:R-:W-:Y:S02]  /*1ba40*/  LOP3.LUT R4, R3, 0x70, R4, 0xf8, !PT ;  /* 0x0000007003047812 */ /* 0x000fe400078ef804 */
[----:B------:R-:W0:Y:S01]  /*1ba50*/  @P0 LDC R3, c[0x0][0x438] ;  /* 0x00010e00ff030b82 */ /* 0x000e220000000800 */
[----:B------:R-:W-:Y:S01]  /*1ba60*/  LOP3.LUT R2, R2, 0x7f, RZ, 0xc0, !PT ;  /* 0x0000007f02027812 */ /* 0x000fe200078ec0ff */
[----:B----4-:R-:W-:-:S03]  /*1ba70*/  IMAD.SHL.U32 R8, R8, 0x10, RZ ;  /* 0x0000001008087824 */ /* 0x010fc600078e00ff */
[----:B------:R-:W-:-:S04]  /*1ba80*/  SHF.R.U32.HI R6, RZ, 0x3, R2 ;  /* 0x00000003ff067819 */ /* 0x000fc80000011602 */
[----:B------:R-:W-:Y:S02]  /*1ba90*/  LOP3.LUT R8, R6, 0x70, R8, 0xf8, !PT ;  /* 0x0000007006087812 */ /* 0x000fe400078ef808 */
[----:B------:R-:W4:Y:S02]  /*1baa0*/  @P0 LDC R6, c[0x0][0x434] ;  /* 0x00010d00ff060b82 */ /* 0x000f240000000800 */
[----:B------:R-:W-:Y:S01]  /*1bab0*/  LOP3.LUT R8, R8, 0x80, RZ, 0xfc, !PT ;  /* 0x0000008008087812 */ /* 0x000fe200078efcff */
[----:B------:R-:W-:Y:S05]  /*1bac0*/  YIELD ;  /* 0x0000000000007946 */ /* 0x000fea0003800000 */
[----:B------:R-:W-:Y:S01]  /*1bad0*/  ULDC.64 UR4, c[0x0][0x428] ;  /* 0x00010a0000047ab9 */ /* 0x000fe20000000a00 */
[----:B------:R-:W-:Y:S01]  /*1bae0*/  ISETP.GT.U32.AND P1, PT, R8, 0x9f, PT ;  /* 0x0000009f0800780c */ /* 0x000fe20003f24070 */
[----:B------:R-:W-:Y:S01]  /*1baf0*/  ULDC.64 UR6, c[0x0][0x418] ;  /* 0x0001060000067ab9 */ /* 0x000fe20000000a00 */
[----:B--2---:R-:W-:-:S04]  /*1bb00*/  IMAD R0, R33, 0xa0, R0 ;  /* 0x000000a021007824 */ /* 0x004fc800078e0200 */
[----:B------:R-:W-:-:S04]  /*1bb10*/  IMAD.IADD R4, R4, 0x1, R0 ;  /* 0x0000000104047824 */ /* 0x000fc800078e0200 */
[----:B-1----:R-:W-:Y:S01]  /*1bb20*/  @P0 IMAD.HI.U32 R5, R4, R5, RZ ;  /* 0x0000000504050227 */ /* 0x002fe200078e00ff */
[----:B------:R-:W-:-:S04]  /*1bb30*/  MOV R2, R4 ;  /* 0x0000000400027202 */ /* 0x000fc80000000f00 */
[----:B0-----:R-:W-:Y:S02]  /*1bb40*/  @P0 SHF.R.U32.HI R2, RZ, R3, R5 ;  /* 0x00000003ff020219 */ /* 0x001fe40000011605 */
[----:B------:R-:W0:Y:S01]  /*1bb50*/  @P0 LDC R3, c[0x0][0x438] ;  /* 0x00010e00ff030b82 */ /* 0x000e220000000800 */
[----:B------:R-:W-:-:S04]  /*1bb60*/  IMAD.IADD R0, R8, 0x1, R0 ;  /* 0x0000000108007824 */ /* 0x000fc800078e0200 */
[----:B----4-:R-:W-:-:S04]  /*1bb70*/  @P0 IMAD.HI.U32 R6, R0, R6, RZ ;  /* 0x0000000600060227 */ /* 0x010fc800078e00ff */
[----:B------:R-:W-:Y:S01]  /*1bb80*/  IMAD.MOV.U32 R5, RZ, RZ, R0 ;  /* 0x000000ffff057224 */ /* 0x000fe200078e0000 */
[----:B0-----:R-:W-:Y:S01]  /*1bb90*/  @P0 SHF.R.U32.HI R5, RZ, R3, R6 ;  /* 0x00000003ff050219 */ /* 0x001fe20000011606 */
[----:B------:R-:W-:-:S03]  /*1bba0*/  IMAD.MOV R6, RZ, RZ, -R2 ;  /* 0x000000ffff067224 */ /* 0x000fc600078e0a02 */
[----:B------:R-:W-:Y:S01]  /*1bbb0*/  IADD3 R3, -R5, RZ, RZ ;  /* 0x000000ff05037210 */ /* 0x000fe20007ffe1ff */
[----:B------:R-:W-:-:S04]  /*1bbc0*/  IMAD R4, R7, R6, R4 ;  /* 0x0000000607047224 */ /* 0x000fc800078e0204 */
[----:B------:R-:W-:Y:S01]  /*1bbd0*/  IMAD R7, R7, R3, R0 ;  /* 0x0000000307077224 */ /* 0x000fe200078e0200 */
[----:B------:R-:W-:Y:S01]  /*1bbe0*/  SHF.R.S32.HI R3, RZ, 0x1f, R2 ;  /* 0x0000001fff037819 */ /* 0x000fe20000011402 */
[----:B---3--:R-:W-:-:S04]  /*1bbf0*/  IMAD R0, R9, UR4, RZ ;  /* 0x0000000409007c24 */ /* 0x008fc8000f8e02ff */
[C---:B------:R-:W-:Y:S02]  /*1bc00*/  IMAD R0, R35.reuse, UR5, R0 ;  /* 0x0000000523007c24 */ /* 0x040fe4000f8e0200 */
[----:B------:R-:W-:-:S04]  /*1bc10*/  IMAD.WIDE.U32 R2, R35, UR4, R2 ;  /* 0x0000000423027c25 */ /* 0x000fc8000f8e0002 */
[----:B------:R-:W-:Y:S01]  /*1bc20*/  IMAD.IADD R3, R0, 0x1, R3 ;  /* 0x0000000100037824 */ /* 0x000fe200078e0203 */
[----:B------:R-:W-:-:S04]  /*1bc30*/  LEA R8, P0, R2, UR6, 0x2 ;  /* 0x0000000602087c11 */ /* 0x000fc8000f8010ff */
[----:B------:R-:W-:Y:S01]  /*1bc40*/  LEA.HI.X R9, R2, UR7, R3, 0x2, P0 ;  /* 0x0000000702097c11 */ /* 0x000fe200080f1403 */
[--C-:B------:R-:W-:Y:S01]  /*1bc50*/  @!P1 IMAD.MOV.U32 R2, RZ, RZ, R5.reuse ;  /* 0x000000ffff029224 */ /* 0x100fe200078e0005 */
[----:B------:R-:W-:-:S03]  /*1bc60*/  @!P1 SHF.R.S32.HI R3, RZ, 0x1f, R5 ;  /* 0x0000001fff039819 */ /* 0x000fc60000011405 */
[----:B------:R0:W2:Y:S01]  /*1bc70*/  LDG.E R5, desc[UR60][R8.64] ;  /* 0x0000003c08057981 */ /* 0x0000a2000c1e1900 */
[----:B------:R-:W-:Y:S01]  /*1bc80*/  @!P1 IMAD.WIDE.U32 R2, R35, UR4, R2 ;  /* 0x0000000423029c25 */ /* 0x000fe2000f8e0002 */
[----:B------:R-:W-:-:S03]  /*1bc90*/  ISETP.NE.AND P2, PT, R12, 0x3, PT ;  /* 0x000000030c00780c */ /* 0x000fc60003f45270 */
[----:B------:R-:W-:Y:S01]  /*1bca0*/  @!P1 IMAD.IADD R0, R0, 0x1, R3 ;  /* 0x0000000100009824 */ /* 0x000fe200078e0203 */
[----:B------:R-:W-:Y:S02]  /*1bcb0*/  @!P1 LEA R10, P0, R2, UR6, 0x2 ;  /* 0x00000006020a9c11 */ /* 0x000fe4000f8010ff */
[----:B------:R-:W-:Y:S01]  /*1bcc0*/  IADD3 R32, R24, 0x1, RZ ;  /* 0x0000000118207810 */ /* 0x000fe20007ffe0ff */
[----:B0-----:R-:W-:Y:S01]  /*1bcd0*/  IMAD.MOV.U32 R8, RZ, RZ, RZ ;  /* 0x000000ffff087224 */ /* 0x001fe200078e00ff */
[----:B------:R-:W-:Y:S02]  /*1bce0*/  @!P1 LEA.HI.X R11, R2, UR7, R0, 0x2, P0 ;  /* 0x00000007020b9c11 */ /* 0x000fe400080f1400 */
[----:B------:R-:W-:-:S03]  /*1bcf0*/  ISETP.NE.AND P0, PT, R32, 0x2, PT ;  /* 0x000000022000780c */ /* 0x000fc60003f05270 */
[----:B------:R0:W5:Y:S01]  /*1bd00*/  @!P1 LDG.E R8, desc[UR60][R10.64] ;  /* 0x0000003c0a089981 */ /* 0x000162000c1e1900 */
[----:B------:R-:W-:Y:S02]  /*1bd10*/  SEL R36, RZ, 0x1, P0 ;  /* 0x00000001ff247807 */ /* 0x000fe40000000000 */
[C---:B------:R-:W-:Y:S01]  /*1bd20*/  ISETP.GT.AND P1, PT, R33.reuse, RZ, PT ;  /* 0x000000ff2100720c */ /* 0x040fe20003f24270 */
[----:B------:R-:W-:Y:S01]  /*1bd30*/  VIADD R33, R33, 0xffffffff ;  /* 0xffffffff21217836 */ /* 0x000fe20000000000 */
[----:B------:R-:W-:Y:S02]  /*1bd40*/  SEL R32, R32, RZ, P0 ;  /* 0x000000ff20207207 */ /* 0x000fe40000000000 */
[----:B------:R-:W-:Y:S02]  /*1bd50*/  LOP3.LUT R36, R25, R36, RZ, 0x3c, !PT ;  /* 0x0000002419247212 */ /* 0x000fe400078e3cff */
[----:B--2---:R-:W-:Y:S01]  /*1bd60*/  SHF.R.S32.HI R29, RZ, 0x1f, R5 ;  /* 0x0000001fff1d7819 */ /* 0x004fe20000011405 */
[----:B0-----:R-:W-:Y:S06]  /*1bd70*/  @!P2 BRA `(.L_x_760) ;  /* 0x000000000004a947 */ /* 0x001fec0003800000 */
[----:B------:R-:W-:Y:S01]  /*1bd80*/  BPT.TRAP 0x1 ;  /* 0x000000040000795c */ /* 0x000fe20000300000 */
.L_x_760:
[----:B------:R-:W-:Y:S01]  /*1bd90*/  IMAD R0, R32, 0x8, R22 ;  /* 0x0000000820007824 */ /* 0x000fe200078e0216 */
[----:B------:R-:W-:Y:S01]  /*1bda0*/  SHF.L.U32 R30, R36, 0x1f, RZ ;  /* 0x0000001f241e7819 */ /* 0x000fe200000006ff */
[----:B------:R-:W-:Y:S01]  /*1bdb0*/  BSSY B0, `(.L_x_761) ;  /* 0x0000004000007945 */ /* 0x000fe20003800000 */
[----:B------:R-:W-:Y:S02]  /*1bdc0*/  SHF.R.S32.HI R28, RZ, 0x1f, R4 ;  /* 0x0000001fff1c7819 */ /* 0x000fe40000011404 */
[----:B------:R-:W0:Y:S02]  /*1bdd0*/  SYNCS.PHASECHK.TRANS64.TRYWAIT P0, [R0+URZ+0x22880], R30 ;  /* 0x0228801e000075a7 */ /* 0x000e24000800017f */
[----:B0-----:R-:W-:Y:S05]  /*1bde0*/  @!P0 BRA `(.L_x_762) ;  /* 0x0000007800048947 */ /* 0x001fea0003800000 */
.L_x_1000:
[----:B------:R-:W-:Y:S05]  /*1bdf0*/  BSYNC B0 ;  /* 0x0000000000007941 */ /* 0x000fea0003800000 */
.L_x_761:
[----:B------:R-:W2:Y:S01]  /*1be00*/  LDL R9, [R1] ;  /* 0x0000000001097983 */ /* 0x000ea20000100800 */
[----:B------:R-:W-:Y:S01]  /*1be10*/  ULDC.64 UR4, c[0x0][0x328] ;  /* 0x0000ca0000047ab9 */ /* 0x000fe20000000a00 */
[----:B------:R-:W-:Y:S02]  /*1be20*/  ULDC.64 UR6, c[0x0][0x338] ;  /* 0x0000ce0000067ab9 */ /* 0x000fe40000000a00 */
[----:B------:R-:W3:Y:S01]  /*1be30*/  LDL R12, [R1+0x14] ;  /* 0x00001400010c7983 */ /* 0x000ee20000100800 */
[----:B------:R-:W-:Y:S01]  /*1be40*/  IMAD R6, R28, UR4, RZ ;  /* 0x000000041c067c24 */ /* 0x000fe2000f8e02ff */
[----:B------:R-:W-:Y:S01]  /*1be50*/  ULDC.64 UR8, c[0x0][0x330] ;  /* 0x0000cc0000087ab9 */ /* 0x000fe20000000a00 */
[C---:B------:R-:W-:Y:S01]  /*1be60*/  IMAD.WIDE.U32 R2, R4.reuse, UR4, RZ ;  /* 0x0000000404027c25 */ /* 0x040fe2000f8e00ff */
[----:B------:R-:W-:Y:S01]  /*1be70*/  SHF.R.S32.HI R27, RZ, 0x1f, R7 ;  /* 0x0000001fff1b7819 */ /* 0x000fe20000011407 */
[----:B------:R-:W-:Y:S01]  /*1be80*/  ULDC.64 UR10, c[0x0][0x318] ;  /* 0x0000c600000a7ab9 */ /* 0x000fe20000000a00 */
[----:B-----5:R-:W-:Y:S01]  /*1be90*/  SHF.R.S32.HI R26, RZ, 0x1f, R8 ;  /* 0x0000001fff1a7819 */ /* 0x020fe20000011408 */
[----:B------:R-:W-:Y:S01]  /*1bea0*/  IMAD R6, R4, UR5, R6 ;  /* 0x0000000504067c24 */ /* 0x000fe2000f8e0206 */
[----:B------:R-:W1:Y:S03]  /*1beb0*/  LDC R11, c[0x0][0x2f4] ;  /* 0x0000bd00ff0b7b82 */ /* 0x000e660000000800 */
[----:B------:R-:W-:-:S02]  /*1bec0*/  IMAD.IADD R3, R3, 0x1, R6 ;  /* 0x0000000103037824 */ /* 0x000fc400078e0206 */
[----:B------:R-:W-:Y:S02]  /*1bed0*/  IMAD R6, R29, UR6, RZ ;  /* 0x000000061d067c24 */ /* 0x000fe4000f8e02ff */
[----:B------:R-:W-:-:S04]  /*1bee0*/  IMAD.WIDE.U32 R2, R5, UR6, R2 ;  /* 0x0000000605027c25 */ /* 0x000fc8000f8e0002 */
[----:B------:R-:W-:-:S04]  /*1bef0*/  IMAD R6, R5, UR7, R6 ;  /* 0x0000000705067c24 */ /* 0x000fc8000f8e0206 */
[----:B------:R-:W-:Y:S02]  /*1bf00*/  IMAD.IADD R3, R3, 0x1, R6 ;  /* 0x0000000103037824 */ /* 0x000fe400078e0206 */
[----:B------:R-:W-:Y:S02]  /*1bf10*/  IMAD R6, R27, UR4, RZ ;  /* 0x000000041b067c24 */ /* 0x000fe4000f8e02ff */
[----:B------:R-:W-:-:S04]  /*1bf20*/  IMAD.WIDE.U32 R2, R18, UR8, R2 ;  /* 0x0000000812027c25 */ /* 0x000fc8000f8e0002 */
[----:B------:R-:W-:Y:S01]  /*1bf30*/  IMAD R6, R7, UR5, R6 ;  /* 0x0000000507067c24 */ /* 0x000fe2000f8e0206 */
[----:B------:R-:W-:Y:S02]  /*1bf40*/  IADD3 R10, P0, R2, UR10, RZ ;  /* 0x0000000a020a7c10 */ /* 0x000fe4000ff1e0ff */
[----:B-1----:R-:W-:Y:S01]  /*1bf50*/  ISETP.GE.AND P2, PT, R31, R11, PT ;  /* 0x0000000b1f00720c */ /* 0x002fe20003f46270 */
[----:B--2---:R-:W-:-:S04]  /*1bf60*/  IMAD R17, R9, UR8, RZ ;  /* 0x0000000809117c24 */ /* 0x004fc8000f8e02ff */
[----:B------:R-:W-:-:S05]  /*1bf70*/  IMAD R17, R18, UR9, R17 ;  /* 0x0000000912117c24 */ /* 0x000fca000f8e0211 */
        /* <DEDUP_REMOVED lines=8> */
[----:B---3--:R-:W-:Y:S02]  /*1c000*/  IMAD R6, R32, 0x5000, R12 ;  /* 0x0000500020067824 */ /* 0x008fe400078e020c */
[----:B------:R-:W-:-:S03]  /*1c010*/  IMAD.WIDE.U32 R2, R18, UR8, R2 ;  /* 0x0000000812027c25 */ /* 0x000fc6000f8e0002 */
[----:B------:R-:W-:-:S04]  /*1c020*/  IADD3 R9, P0, R2, UR10, RZ ;  /* 0x0000000a02097c10 */ /* 0x000fc8000ff1e0ff */
[----:B------:R-:W-:Y:S01]  /*1c030*/  IADD3.X R17, R17, UR11, R3, P0, !PT ;  /* 0x0000000b11117c10 */ /* 0x000fe200087fe403 */
[----:B------:R-:W-:Y:S08]  /*1c040*/  BRA.DIV UR4, `(.L_x_763) ;  /* 0x0000007604807947 */ /* 0x000ff0000b800000 */
[----:B------:R-:W1:Y:S01]  /*1c050*/  SHFL.IDX PT, R2, R10, RZ, 0x181f ;  /* 0x00181fff0a027589 */ /* 0x000e6200000e0000 */
[----:B------:R-:W-:-:S03]  /*1c060*/  IMAD.IADD R6, R22, 0x1, R6 ;  /* 0x0000000116067824 */ /* 0x000fc600078e0206 */
[----:B------:R-:W2:Y:S04]  /*1c070*/  SHFL.IDX PT, R3, R20, RZ, 0x181f ;  /* 0x00181fff14037589 */ /* 0x000ea800000e0000 */
[----:B------:R-:W3:Y:S04]  /*1c080*/  SHFL.IDX PT, R11, R10, 0x1, 0x181f ;  /* 0x00381f000a0b7f89 */ /* 0x000ee800000e0000 */
[----:B------:R-:W4:Y:S04]  /*1c090*/  SHFL.IDX PT, R21, R20, 0x1, 0x181f ;  /* 0x00381f0014157f89 */ /* 0x000f2800000e0000 */
[----:B------:R-:W-:Y:S01]  /*1c0a0*/  SHFL.IDX PT, R12, R9, RZ, 0x181f ;  /* 0x00181fff090c7589 */ /* 0x000fe200000e0000 */
[----:B-1----:R-:W-:-:S05]  /*1c0b0*/  IADD3 R2, P0, R31, R2, RZ ;  /* 0x000000021f027210 */ /* 0x002fca0007f1e0ff */
[----:B--2---:R-:W-:-:S05]  /*1c0c0*/  IMAD.X R3, RZ, RZ, R3, P0 ;  /* 0x000000ffff037224 */ /* 0x004fca00000e0603 */
[----:B------:R3:W-:Y:S02]  /*1c0d0*/  LDGSTS.E.BYPASS.LTC128B.128 [R6+0xa400], desc[UR60][R2.64], !P2 ;  /* 0x0a40000002067fae */ /* 0x0007e4000d101d7c */
[C---:B---3--:R-:W-:Y:S02]  /*1c0e0*/  IADD3 R2, P0, R31.reuse, R11, RZ ;  /* 0x0000000b1f027210 */ /* 0x048fe40007f1e0ff */
[----:B------:R-:W-:Y:S03]  /*1c0f0*/  SHFL.IDX PT, R11, R10, 0x7, 0x181f ;  /* 0x00f81f000a0b7f89 */ /* 0x000fe600000e0000 */
[----:B----4-:R-:W-:Y:S02]  /*1c100*/  IMAD.X R3, RZ, RZ, R21, P0 ;  /* 0x000000ffff037224 */ /* 0x010fe400000e0615 */
[----:B------:R-:W-:Y:S04]  /*1c110*/  SHFL.IDX PT, R21, R20, 0x6, 0x181f ;  /* 0x00d81f0014157f89 */ /* 0x000fe800000e0000 */
[----:B------:R1:W-:Y:S04]  /*1c120*/  LDGSTS.E.BYPASS.LTC128B.128 [R6+0xac00], desc[UR60][R2.64], !P2 ;  /* 0x0ac0000002067fae */ /* 0x0003e8000d101d7c */
[----:B-1----:R-:W1:Y:S04]  /*1c130*/  SHFL.IDX PT, R2, R10, 0x2, 0x181f ;  /* 0x00581f000a027f89 */ /* 0x002e6800000e0000 */
[----:B------:R-:W2:Y:S01]  /*1c140*/  SHFL.IDX PT, R3, R20, 0x2, 0x181f ;  /* 0x00581f0014037f89 */ /* 0x000ea200000e0000 */
[----:B-1----:R-:W-:-:S04]  /*1c150*/  IADD3 R2, P0, R31, R2, RZ ;  /* 0x000000021f027210 */ /* 0x002fc80007f1e0ff */
[----:B--2---:R-:W-:-:S05]  /*1c160*/  IADD3.X R3, RZ, R3, RZ, P0, !PT ;  /* 0x00000003ff037210 */ /* 0x004fca00007fe4ff */
[----:B------:R1:W-:Y:S04]  /*1c170*/  LDGSTS.E.BYPASS.LTC128B.128 [R6+0xb400], desc[UR60][R2.64], !P2 ;  /* 0x0b40000002067fae */ /* 0x0003e8000d101d7c */
[----:B-1----:R-:W1:Y:S04]  /*1c180*/  SHFL.IDX PT, R2, R10, 0x3, 0x181f ;  /* 0x00781f000a027f89 */ /* 0x002e6800000e0000 */
[----:B------:R-:W2:Y:S01]  /*1c190*/  SHFL.IDX PT, R3, R20, 0x3, 0x181f ;  /* 0x00781f0014037f89 */ /* 0x000ea200000e0000 */
[----:B-1----:R-:W-:-:S05]  /*1c1a0*/  IADD3 R2, P0, R31, R2, RZ ;  /* 0x000000021f027210 */ /* 0x002fca0007f1e0ff */
[----:B--2---:R-:W-:-:S05]  /*1c1b0*/  IMAD.X R3, RZ, RZ, R3, P0 ;  /* 0x000000ffff037224 */ /* 0x004fca00000e0603 */
        /* <DEDUP_REMOVED lines=12> */
[----:B------:R-:W-:Y:S04]  /*1c280*/  SHFL.IDX PT, R10, R17, RZ, 0x181f ;  /* 0x00181fff110a7589 */ /* 0x000fe800000e0000 */
[----:B------:R-:W-:Y:S01]  /*1c290*/  SHFL.IDX PT, R17, R17, 0x1, 0x181f ;  /* 0x00381f0011117f89 */ /* 0x000fe200000e0000 */
[----:B-1----:R-:W-:-:S05]  /*1c2a0*/  IADD3 R2, P0, R31, R2, RZ ;  /* 0x000000021f027210 */ /* 0x002fca0007f1e0ff */
[----:B------:R-:W-:-:S05]  /*1c2b0*/  IMAD.X R3, RZ, RZ, R21, P0 ;  /* 0x000000ffff037224 */ /* 0x000fca00000e0615 */
[----:B------:R1:W-:Y:S04]  /*1c2c0*/  LDGSTS.E.BYPASS.LTC128B.128 [R6+0xd400], desc[UR60][R2.64], !P2 ;  /* 0x0d40000002067fae */ /* 0x0003e8000d101d7c */
[----:B-1----:R-:W1:Y:S01]  /*1c2d0*/  SHFL.IDX PT, R3, R20, 0x7, 0x181f ;  /* 0x00f81f0014037f89 */ /* 0x002e6200000e0000 */
[----:B------:R-:W-:-:S04]  /*1c2e0*/  IADD3 R2, P0, R31, R11, RZ ;  /* 0x0000000b1f027210 */ /* 0x000fc80007f1e0ff */
[----:B-1----:R-:W-:-:S05]  /*1c2f0*/  IADD3.X R3, RZ, R3, RZ, P0, !PT ;  /* 0x00000003ff037210 */ /* 0x002fca00007fe4ff */
[----:B------:R1:W-:Y:S02]  /*1c300*/  LDGSTS.E.BYPASS.LTC128B.128 [R6+0xdc00], desc[UR60][R2.64], !P2 ;  /* 0x0dc0000002067fae */ /* 0x0003e4000d101d7c */
[----:B-1----:R-:W-:-:S05]  /*1c310*/  IADD3 R2, P0, R31, R12, RZ ;  /* 0x0000000c1f027210 */ /* 0x002fca0007f1e0ff */
[----:B------:R-:W-:-:S05]  /*1c320*/  IMAD.X R3, RZ, RZ, R10, P0 ;  /* 0x000000ffff037224 */ /* 0x000fca00000e060a */
[----:B------:R1:W-:Y:S04]  /*1c330*/  LDGSTS.E.BYPASS.LTC128B.128 [R6+0xe400], desc[UR60][R2.64], !P2 ;  /* 0x0e40000002067fae */ /* 0x0003e8000d101d7c */
[----:B-1----:R1:W2:Y:S02]  /*1c340*/  SHFL.IDX PT, R2, R9, 0x1, 0x181f ;  /* 0x00381f0009027f89 */ /* 0x0022a400000e0000 */
.L_x_1022:
[----:B--2---:R-:W-:-:S05]  /*1c350*/  IADD3 R2, P0, R31, R2, RZ ;  /* 0x000000021f027210 */ /* 0x004fca0007f1e0ff */
[----:B------:R-:W-:Y:S01]  /*1c360*/  IMAD.X R3, RZ, RZ, R17, P0 ;  /* 0x000000ffff037224 */ /* 0x000fe200000e0611 */
[----:B------:R-:W-:-:S04]  /*1c370*/  PLOP3.LUT P0, PT, PT, PT, PT, 0x80, 0x0 ;  /* 0x000000000000781c */ /* 0x000fc80003f0f070 */
[----:B------:R-:W-:Y:S01]  /*1c380*/  @!PT LDS RZ, [RZ] ;  /* 0x00000000fffff984 */ /* 0x000fe20000000800 */
[----:B------:R-:W-:Y:S01]  /*1c390*/  @!PT LDS RZ, [RZ] ;  /* 0x00000000fffff984 */ /* 0x000fe20000000800 */
[----:B------:R-:W-:Y:S01]  /*1c3a0*/  @!PT LDS RZ, [RZ] ;  /* 0x00000000fffff984 */ /* 0x000fe20000000800 */
[----:B------:R2:W-:Y:S01]  /*1c3b0*/  LDGSTS.E.BYPASS.LTC128B.128 [R6+0xec00], desc[UR60][R2.64], !P2 ;  /* 0x0ec0000002067fae */ /* 0x0005e2000d101d7c */
[----:B------:R-:W-:-:S08]  /*1c3c0*/  NOP ;  /* 0x0000000000007918 */ /* 0x000fd00000000000 */
.L_x_764:
[----:B------:R-:W-:Y:S02]  /*1c3d0*/  PLOP3.LUT P2, PT, P2, P0, PT, 0xa2, 0x0 ;  /* 0x000000000000781c */ /* 0x000fe40001741472 */
[----:B------:R-:W-:-:S08]  /*1c3e0*/  @P0 R2UR P2, UR4, R0 ;  /* 0x00000000000402ca */ /* 0x000fd00000040000 */
[----:B------:R-:W-:-:S05]  /*1c3f0*/  @P0 PLOP3.LUT P0, PT, P2, PT, PT, 0x80, 0x0 ;  /* 0x000000000000081c */ /* 0x000fca000170f070 */
[----:B------:R-:W-:Y:S01]  /*1c400*/  @!P2 SYNCS.ARRIVE.TRANS64.RED.A0T1 RZ, [UR4+0x22870], RZ ;  /* 0x022870ffffffa9a7 */ /* 0x000fe20008200404 */
[----:B------:R-:W-:Y:S07]  /*1c410*/  @!P2 ARRIVES.LDGSTSBAR.64.TRANSCNT [UR4+0x22870] ;  /* 0x02287000ff00a9b0 */ /* 0x000fee0008000a84 */
[----:B------:R-:W-:Y:S05]  /*1c420*/  @P0 BRA.U.ANY `(.L_x_764) ;  /* 0xfffffffd00e80947 */ /* 0x000fea000393ffff */
[----:B------:R-:W-:Y:S01]  /*1c430*/  NOP ;  /* 0x0000000000007918 */ /* 0x000fe20000000000 */
[----:B--2---:R-:W2:Y:S02]  /*1c440*/  LDL R2, [R1+0x44] ;  /* 0x0000440001027983 */ /* 0x004ea40000100800 */
[----:B--2---:R-:W-:-:S13]  /*1c450*/  ISETP.NE.AND P3, PT, R2, 0x3, PT ;  /* 0x000000030200780c */ /* 0x004fda0003f65270 */
[----:B------:R-:W-:Y:S05]  /*1c460*/  @!P3 BRA `(.L_x_765) ;  /* 0x000000000004b947 */ /* 0x000fea0003800000 */
[----:B------:R-:W-:Y:S01]  /*1c470*/  BPT.TRAP 0x1 ;  /* 0x000000040000795c */ /* 0x000fe20000300000 */
.L_x_765:
[----:B------:R2:W-:Y:S01]  /*1c480*/  SYNCS.ARRIVE.TRANS64.A1T0 RZ, [R0+URZ+0x22870], RZ ;  /* 0x022870ff00ff79a7 */ /* 0x0005e2000810003f */
[----:B------:R-:W-:Y:S05]  /*1c490*/  @!P3 BRA `(.L_x_766) ;  /* 0x000000000004b947 */ /* 0x000fea0003800000 */
[----:B------:R-:W-:Y:S01]  /*1c4a0*/  BPT.TRAP 0x1 ;  /* 0x000000040000795c */ /* 0x000fe20000300000 */
.L_x_766:
[----:B------:R-:W3:Y:S01]  /*1c4b0*/  SYNCS.PHASECHK.TRANS64.TRYWAIT P0, [R0+URZ+0x22840], R30 ;  /* 0x0228401e000075a7 */ /* 0x000ee2000800017f */
[----:B------:R-:W-:Y:S04]  /*1c4c0*/  BSSY B0, `(.L_x_767) ;  /* 0x0000002000007945 */ /* 0x000fe80003800000 */
[----:B---3--:R-:W-:Y:S05]  /*1c4d0*/  @!P0 BRA `(.L_x_768) ;  /* 0x0000007c00188947 */ /* 0x008fea0003800000 */
.L_x_1023:
[----:B------:R-:W-:Y:S05]  /*1c4e0*/  BSYNC B0 ;  /* 0x0000000000007941 */ /* 0x000fea0003800000 */
.L_x_767:
[----:B------:R-:W4:Y:S01]  /*1c4f0*/  LDL R10, [R1] ;  /* 0x00000000010a7983 */ /* 0x000f220000100800 */
[----:B------:R-:W-:Y:S01]  /*1c500*/  ULDC.64 UR4, c[0x0][0x300] ;  /* 0x0000c00000047ab9 */ /* 0x000fe20000000a00 */
[----:B------:R-:W-:Y:S01]  /*1c510*/  ULDC.64 UR6, c[0x0][0x310] ;  /* 0x0000c40000067ab9 */ /* 0x000fe20000000a00 */
[----:B-1----:R-:W-:Y:S02]  /*1c520*/  IMAD R9, R28, UR4, RZ ;  /* 0x000000041c097c24 */ /* 0x002fe4000f8e02ff */
[----:B------:R-:W-:-:S04]  /*1c530*/  IMAD.WIDE.U32 R2, R4, UR4, RZ ;  /* 0x0000000404027c25 */ /* 0x000fc8000f8e00ff */
[----:B------:R-:W-:Y:S02]  /*1c540*/  IMAD R9, R4, UR5, R9 ;  /* 0x0000000504097c24 */ /* 0x000fe4000f8e0209 */
[----:B------:R-:W-:Y:S02]  /*1c550*/  IMAD R29, R29, UR6, RZ ;  /* 0x000000061d1d7c24 */ /* 0x000fe4000f8e02ff */
[----:B------:R-:W-:Y:S02]  /*1c560*/  IMAD.IADD R3, R3, 0x1, R9 ;  /* 0x0000000103037824 */ /* 0x000fe400078e0209 */
[----:B------:R-:W-:Y:S02]  /*1c570*/  IMAD R9, R27, UR4, RZ ;  /* 0x000000041b097c24 */ /* 0x000fe4000f8e02ff */
[----:B------:R-:W-:-:S04]  /*1c580*/  IMAD.WIDE.U32 R2, R5, UR6, R2 ;  /* 0x0000000605027c25 */ /* 0x000fc8000f8e0002 */
[----:B------:R-:W-:Y:S01]  /*1c590*/  IMAD R5, R5, UR7, R29 ;  /* 0x0000000705057c24 */ /* 0x000fe2000f8e021d */
[----:B------:R-:W-:Y:S01]  /*1c5a0*/  MOV R4, R2 ;  /* 0x0000000200047202 */ /* 0x000fe20000000f00 */
[----:B------:R-:W-:Y:S02]  /*1c5b0*/  IMAD R9, R7, UR5, R9 ;  /* 0x0000000507097c24 */ /* 0x000fe4000f8e0209 */
[----:B------:R-:W-:Y:S02]  /*1c5c0*/  IMAD.IADD R5, R3, 0x1, R5 ;  /* 0x0000000103057824 */ /* 0x000fe400078e0205 */
        /* <DEDUP_REMOVED lines=8> */
[----:B------:R-:W-:Y:S01]  /*1c650*/  IMAD.IADD R3, R3, 0x1, R7 ;  /* 0x0000000103037824 */ /* 0x000fe200078e0207 */
[----:B------:R-:W-:Y:S01]  /*1c660*/  IADD3 R4, P0, R4, UR6, RZ ;  /* 0x0000000604047c10 */ /* 0x000fe2000ff1e0ff */
[----:B------:R-:W-:-:S04]  /*1c670*/  IMAD.WIDE.U32 R2, R18, UR4, R2 ;  /* 0x0000000412027c25 */ /* 0x000fc8000f8e0002 */
[----:B----4-:R-:W-:Y:S01]  /*1c680*/  IMAD R8, R10, UR4, RZ ;  /* 0x000000040a087c24 */ /* 0x010fe2000f8e02ff */
[----:B------:R-:W-:Y:S01]  /*1c690*/  UMOV UR4, 0xffffffff ;  /* 0xffffffff00047882 */ /* 0x000fe20000000000 */
[----:B------:R-:W1:Y:S02]  /*1c6a0*/  LDC R10, c[0x0][0x2f4] ;  /* 0x0000bd00ff0a7b82 */ /* 0x000e640000000800 */
[----:B------:R-:W-:-:S05]  /*1c6b0*/  IMAD R8, R18, UR5, R8 ;  /* 0x0000000512087c24 */ /* 0x000fca000f8e0208 */
[----:B------:R-:W-:Y:S02]  /*1c6c0*/  IADD3.X R5, R8, UR7, R5, P0, !PT ;  /* 0x0000000708057c10 */ /* 0x000fe400087fe405 */
[----:B------:R-:W-:-:S04]  /*1c6d0*/  IADD3 R7, P0, R2, UR6, RZ ;  /* 0x0000000602077c10 */ /* 0x000fc8000ff1e0ff */
[----:B------:R-:W-:Y:S02]  /*1c6e0*/  IADD3.X R8, R8, UR7, R3, P0, !PT ;  /* 0x0000000708087c10 */ /* 0x000fe400087fe403 */
[----:B-1----:R-:W-:Y:S01]  /*1c6f0*/  ISETP.GE.AND P2, PT, R31, R10, PT ;  /* 0x0000000a1f00720c */ /* 0x002fe20003f46270 */
[----:B------:R-:W-:-:S12]  /*1c700*/  BRA.DIV UR4, `(.L_x_769) ;  /* 0x0000007a04a07947 */ /* 0x000fd8000b800000 */
[----:B------:R-:W1:Y:S04]  /*1c710*/  SHFL.IDX PT, R2, R4, RZ, 0x181f ;  /* 0x00181fff04027589 */ /* 0x000e6800000e0000 */
[----:B------:R-:W4:Y:S04]  /*1c720*/  SHFL.IDX PT, R3, R5, RZ, 0x181f ;  /* 0x00181fff05037589 */ /* 0x000f2800000e0000 */
[----:B------:R-:W5:Y:S04]  /*1c730*/  SHFL.IDX PT, R10, R4, 0x1, 0x181f ;  /* 0x00381f00040a7f89 */ /* 0x000f6800000e0000 */
[----:B------:R-:W0:Y:S01]  /*1c740*/  SHFL.IDX PT, R9, R5, 0x1, 0x181f ;  /* 0x00381f0005097f89 */ /* 0x000e2200000e0000 */
[----:B-1----:R-:W-:-:S05]  /*1c750*/  IADD3 R2, P0, R31, R2, RZ ;  /* 0x000000021f027210 */ /* 0x002fca0007f1e0ff */
[----:B----4-:R-:W-:-:S05]  /*1c760*/  IMAD.X R3, RZ, RZ, R3, P0 ;  /* 0x000000ffff037224 */ /* 0x010fca00000e0603 */
[----:B------:R5:W-:Y:S02]  /*1c770*/  LDGSTS.E.BYPASS.LTC128B.128 [R6+0x18400], desc[UR60][R2.64], !P2 ;  /* 0x1840000002067fae */ /* 0x000be4000d101d7c */
[C---:B-----5:R-:W-:Y:S02]  /*1c780*/  IADD3 R2, P0, R31.reuse, R10, RZ ;  /* 0x0000000a1f027210 */ /* 0x060fe40007f1e0ff */
[----:B------:R-:W-:Y:S03]  /*1c790*/  SHFL.IDX PT, R10, R4, 0x7, 0x181f ;  /* 0x00f81f00040a7f89 */ /* 0x000fe600000e0000 */
[----:B0-----:R-:W-:Y:S02]  /*1c7a0*/  IMAD.X R3, RZ, RZ, R9, P0 ;  /* 0x000000ffff037224 */ /* 0x001fe400000e0609 */
[----:B------:R-:W-:Y:S04]  /*1c7b0*/  SHFL.IDX PT, R9, R5, 0x6, 0x181f ;  /* 0x00d81f0005097f89 */ /* 0x000fe800000e0000 */
[----:B------:R0:W-:Y:S04]  /*1c7c0*/  LDGSTS.E.BYPASS.LTC128B.128 [R6+0x18c00], desc[UR60][R2.64], !P2 ;  /* 0x18c0000002067fae */ /* 0x0001e8000d101d7c */
[----:B0-----:R-:W0:Y:S04]  /*1c7d0*/  SHFL.IDX PT, R2, R4, 0x2, 0x181f ;  /* 0x00581f0004027f89 */ /* 0x001e2800000e0000 */
[----:B------:R-:W1:Y:S01]  /*1c7e0*/  SHFL.IDX PT, R3, R5, 0x2, 0x181f ;  /* 0x00581f0005037f89 */ /* 0x000e6200000e0000 */
[----:B0-----:R-:W-:-:S04]  /*1c7f0*/  IADD3 R2, P0, R31, R2, RZ ;  /* 0x000000021f027210 */ /* 0x001fc80007f1e0ff */
[----:B-1----:R-:W-:-:S05]  /*1c800*/  IADD3.X R3, RZ, R3, RZ, P0, !PT ;  /* 0x00000003ff037210 */ /* 0x002fca00007fe4ff */
        /* <DEDUP_REMOVED lines=17> */
[----:B------:R-:W-:Y:S04]  /*1c920*/  SHFL.IDX PT, R4, R8, RZ, 0x181f ;  /* 0x00181fff08047589 */ /* 0x000fe800000e0000 */
[----:B------:R-:W-:Y:S01]  /*1c930*/  SHFL.IDX PT, R8, R8, 0x1, 0x181f ;  /* 0x00381f0008087f89 */ /* 0x000fe200000e0000 */
[----:B0-----:R-:W-:-:S05]  /*1c940*/  IADD3 R2, P0, R31, R2, RZ ;  /* 0x000000021f027210 */ /* 0x001fca0007f1e0ff */
[----:B------:R-:W-:-:S05]  /*1c950*/  IMAD.X R3, RZ, RZ, R9, P0 ;  /* 0x000000ffff037224 */ /* 0x000fca00000e0609 */
[----:B------:R0:W-:Y:S04]  /*1c960*/  LDGSTS.E.BYPASS.LTC128B.128 [R6+0x1b400], desc[UR60][R2.64], !P2 ;  /* 0x1b40000002067fae */ /* 0x0001e8000d101d7c */
[----:B0-----:R-:W0:Y:S01]  /*1c970*/  SHFL.IDX PT, R3, R5, 0x7, 0x181f ;  /* 0x00f81f0005037f89 */ /* 0x001e2200000e0000 */
[----:B------:R-:W-:-:S03]  /*1c980*/  IADD3 R2, P0, R31, R10, RZ ;  /* 0x0000000a1f027210 */ /* 0x000fc60007f1e0ff */
[----:B------:R-:W1:Y:S01]  /*1c990*/  SHFL.IDX PT, R5, R7, RZ, 0x181f ;  /* 0x00181fff07057589 */ /* 0x000e6200000e0000 */
[----:B0-----:R-:W-:-:S05]  /*1c9a0*/  IADD3.X R3, RZ, R3, RZ, P0, !PT ;  /* 0x00000003ff037210 */ /* 0x001fca00007fe4ff */
[----:B------:R1:W-:Y:S02]  /*1c9b0*/  LDGSTS.E.BYPASS.LTC128B.128 [R6+0x1bc00], desc[UR60][R2.64], !P2 ;  /* 0x1bc0000002067fae */ /* 0x0003e4000d101d7c */
[----:B-1----:R-:W-:-:S05]  /*1c9c0*/  IADD3 R2, P0, R31, R5, RZ ;  /* 0x000000051f027210 */ /* 0x002fca0007f1e0ff */
[----:B------:R-:W-:-:S05]  /*1c9d0*/  IMAD.X R3, RZ, RZ, R4, P0 ;  /* 0x000000ffff037224 */ /* 0x000fca00000e0604 */
[----:B------:R0:W-:Y:S04]  /*1c9e0*/  LDGSTS.E.BYPASS.LTC128B.128 [R6+0x1c400], desc[UR60][R2.64], !P2 ;  /* 0x1c40000002067fae */ /* 0x0001e8000d101d7c */
[----:B0-----:R0:W1:Y:S02]  /*1c9f0*/  SHFL.IDX PT, R2, R7, 0x1, 0x181f ;  /* 0x00381f0007027f89 */ /* 0x00106400000e0000 */
.L_x_1045:
        /* <DEDUP_REMOVED lines=8> */
.L_x_770:
[----:B------:R-:W-:Y:S02]  /*1ca80*/  PLOP3.LUT P2, PT, P2, P0, PT, 0xa2, 0x0 ;  /* 0x000000000000781c */ /* 0x000fe40001741472 */
[----:B------:R-:W-:-:S08]  /*1ca90*/  @P0 R2UR P2, UR4, R0 ;  /* 0x00000000000402ca */ /* 0x000fd00000040000 */
[----:B------:R-:W-:-:S05]  /*1caa0*/  @P0 PLOP3.LUT P0, PT, P2, PT, PT, 0x80, 0x0 ;  /* 0x000000000000081c */ /* 0x000fca000170f070 */
[----:B------:R-:W-:Y:S01]  /*1cab0*/  @!P2 SYNCS.ARRIVE.TRANS64.RED.A0T1 RZ, [UR4+0x22830], RZ ;  /* 0x022830ffffffa9a7 */ /* 0x000fe20008200404 */
[----:B------:R-:W-:Y:S07]  /*1cac0*/  @!P2 ARRIVES.LDGSTSBAR.64.TRANSCNT [UR4+0x22830] ;  /* 0x02283000ff00a9b0 */ /* 0x000fee0008000a84 */
[----:B------:R-:W-:Y:S05]  /*1cad0*/  @P0 BRA.U.ANY `(.L_x_770) ;  /* 0xfffffffd00e80947 */ /* 0x000fea000393ffff */
[----:B------:R-:W-:Y:S01]  /*1cae0*/  NOP ;  /* 0x0000000000007918 */ /* 0x000fe20000000000 */
[----:B-1----:R-:W4:Y:S02]  /*1caf0*/  LDL R2, [R1+0x44] ;  /* 0x0000440001027983 */ /* 0x002f240000100800 */
[----:B----4-:R-:W-:-:S13]  /*1cb00*/  ISETP.NE.AND P3, PT, R2, 0x3, PT ;  /* 0x000000030200780c */ /* 0x010fda0003f65270 */
[----:B------:R-:W-:Y:S05]  /*1cb10*/  @!P3 BRA `(.L_x_771) ;  /* 0x000000000004b947 */ /* 0x000fea0003800000 */
[----:B------:R-:W-:Y:S01]  /*1cb20*/  BPT.TRAP 0x1 ;  /* 0x000000040000795c */ /* 0x000fe20000300000 */
.L_x_771:
[----:B------:R-:W4:Y:S01]  /*1cb30*/  LDL R2, [R1+0x38] ;  /* 0x0000380001027983 */ /* 0x000f220000100800 */
[----:B------:R1:W-:Y:S01]  /*1cb40*/  SYNCS.ARRIVE.TRANS64.A1T0 RZ, [R0+URZ+0x22830], RZ ;  /* 0x022830ff00ff79a7 */ /* 0x0003e2000810003f */
[----:B----4-:R-:W-:-:S13]  /*1cb50*/  ISETP.NE.AND P0, PT, R2, 0x3, PT ;  /* 0x000000030200780c */ /* 0x010fda0003f05270 */
[----:B-1----:R-:W-:Y:S05]  /*1cb60*/  @!P0 BRA `(.L_x_772) ;  /* 0x0000000000048947 */ /* 0x002fea0003800000 */
[----:B------:R-:W-:Y:S01]  /*1cb70*/  BPT.TRAP 0x1 ;  /* 0x000000040000795c */ /* 0x000fe20000300000 */
.L_x_772:
[----:B------:R-:W-:Y:S01]  /*1cb80*/  LOP3.LUT R3, R25, 0x1, RZ, 0x3c, !PT ;  /* 0x0000000119037812 */ /* 0x000fe200078e3cff */
[----:B--23--:R-:W-:Y:S01]  /*1cb90*/  IMAD R0, R24, 0x8, R22 ;  /* 0x0000000818007824 */ /* 0x00cfe200078e0216 */
[----:B------:R-:W-:Y:S02]  /*1cba0*/  BSSY B0, `(.L_x_773) ;  /* 0x0000004000007945 */ /* 0x000fe40003800000 */
[----:B------:R-:W-:-:S04]  /*1cbb0*/  SHF.L.U32 R3, R3, 0x1f, RZ ;  /* 0x0000001f03037819 */ /* 0x000fc800000006ff */
[----:B------:R-:W1:Y:S02]  /*1cbc0*/  SYNCS.PHASECHK.TRANS64.TRYWAIT P2, [R0+URZ+0x22870], R3 ;  /* 0x02287003000075a7 */ /* 0x000e64000804017f */
[----:B-1----:R-:W-:Y:S05]  /*1cbd0*/  @!P2 BRA `(.L_x_774) ;  /* 0x00000080001ca947 */ /* 0x002fea0003800000 */
.L_x_1046:
[----:B------:R-:W-:Y:S05]  /*1cbe0*/  BSYNC B0 ;  /* 0x0000000000007941 */ /* 0x000fea0003800000 */
.L_x_773:
[----:B------:R-:W2:Y:S02]  /*1cbf0*/  LDL R2, [R1+0x44] ;  /* 0x0000440001027983 */ /* 0x000ea40000100800 */
[----:B--2---:R-:W-:-:S13]  /*1cc00*/  ISETP.NE.AND P2, PT, R2, 0x3, PT ;  /* 0x000000030200780c */ /* 0x004fda0003f45270 */
[----:B------:R-:W-:Y:S05]  /*1cc10*/  @!P2 BRA `(.L_x_775) ;  /* 0x000000000004a947 */ /* 0x000fea0003800000 */
[----:B------:R-:W-:Y:S01]  /*1cc20*/  BPT.TRAP 0x1 ;  /* 0x000000040000795c */ /* 0x000fe20000300000 */
.L_x_775:
[----:B-1----:R-:W-:Y:S01]  /*1cc30*/  SHF.L.U32 R3, R25, 0x1f, RZ ;  /* 0x0000001f19037819 */ /* 0x002fe200000006ff */
[----:B------:R-:W-:-:S03]  /*1cc40*/  IMAD R12, R24, 0x5000, RZ ;  /* 0x00005000180c7824 */ /* 0x000fc600078e02ff */
[----:B------:R-:W1:Y:S02]  /*1cc50*/  SYNCS.PHASECHK.TRANS64.TRYWAIT P2, [R0+URZ+0x22860], R3 ;  /* 0x02286003000075a7 */ /* 0x000e64000804017f */
[----:B-1----:R-:W-:Y:S05]  /*1cc60*/  @!P2 BRA `(.L_x_776) ;  /* 0x00000080000ca947 */ /* 0x002fea0003800000 */
.L_x_1047:
[----:B------:R-:W1:Y:S04]  /*1cc70*/  LDL R2, [R1+0x1c] ;  /* 0x00001c0001027983 */ /* 0x000e680000100800 */
[----:B------:R-:W2:Y:S04]  /*1cc80*/  LDL R14, [R1+0x20] ;  /* 0x00002000010e7983 */ /* 0x000ea80000100800 */
[----:B------:R-:W3:Y:S01]  /*1cc90*/  LDL R13, [R1+0x18] ;  /* 0x00001800010d7983 */ /* 0x000ee20000100800 */
[----:B------:R-:W-:Y:S05]  /*1cca0*/  WARPSYNC.ALL ;  /* 0x0000000000007948 */ /* 0x000fea0003800000 */
[----:B------:R-:W4:Y:S01]  /*1ccb0*/  LDL R20, [R1+0x44] ;  /* 0x0000440001147983 */ /* 0x000f220000100800 */
[----:B-1----:R-:W-:-:S05]  /*1ccc0*/  LOP3.LUT R3, R12, R2, RZ, 0xfc, !PT ;  /* 0x000000020c037212 */ /* 0x002fca00078efcff */
[----:B------:R-:W-:Y:S01]  /*1ccd0*/  IMAD.IADD R2, R22, 0x1, R3 ;  /* 0x0000000116027824 */ /* 0x000fe200078e0203 */
[----:B---3--:R-:W-:-:S04]  /*1cce0*/  LOP3.LUT R17, R12, R13, RZ, 0xfc, !PT ;  /* 0x0000000d0c117212 */ /* 0x008fc800078efcff */
[----:B0-----:R-:W0:Y:S01]  /*1ccf0*/  LDSM.16.MT88.4 R4, [R2+0xa400] ;  /* 0x00a400000204783b */ /* 0x001e220000004200 */
[----:B--2---:R-:W-:Y:S02]  /*1cd00*/  IADD3 R3, R14, R2, RZ ;  /* 0x000000020e037210 */ /* 0x004fe40007ffe0ff */
[C-C-:B0-----:R-:W-:Y:S02]  /*1cd10*/  PRMT R8, R4.reuse, 0x6420, R5.reuse ;  /* 0x0000642004087816 */ /* 0x141fe40000000005 */
[----:B------:R-:W-:Y:S02]  /*1cd20*/  PRMT R9, R4, 0x7531, R5 ;  /* 0x0000753104097816 */ /* 0x000fe40000000005 */
[C-C-:B------:R-:W-:Y:S02]  /*1cd30*/  PRMT R10, R6.reuse, 0x6420, R7.reuse ;  /* 0x00006420060a7816 */ /* 0x140fe40000000007 */
[----:B------:R-:W-:Y:S02]  /*1cd40*/  PRMT R11, R6, 0x7531, R7 ;  /* 0x00007531060b7816 */ /* 0x000fe40000000007 */
[----:B------:R-:W0:Y:S01]  /*1cd50*/  LDSM.16.MT88.4 R4, [R3+0xa400] ;  /* 0x00a400000304783b */ /* 0x000e220000004200 */
[----:B------:R-:W-:-:S05]  /*1cd60*/  IMAD.IADD R17, R22, 0x1, R17 ;  /* 0x0000000116117824 */ /* 0x000fca00078e0211 */
[----:B------:R-:W-:Y:S01]  /*1cd70*/  STSM.16.M88.4 [R17+0x400], R8 ;  /* 0x0004000811007844 */ /* 0x000fe20000000200 */
[C-C-:B0-----:R-:W-:Y:S02]  /*1cd80*/  PRMT R12, R4.reuse, 0x6420, R5.reuse ;  /* 0x00006420040c7816 */ /* 0x141fe40000000005 */
        /* <DEDUP_REMOVED lines=42> */
[----:B----4-:R-:W-:Y:S02]  /*1d030*/  ISETP.NE.AND P2, PT, R20, 0x3, PT ;  /* 0x000000031400780c */ /* 0x010fe40003f45270 */
[----:B0-----:R-:W-:-:S02]  /*1d040*/  PRMT R12, R8, 0x6420, R9 ;  /* 0x00006420080c7816 */ /* 0x001fc40000000009 */
[----:B------:R-:W-:Y:S02]  /*1d050*/  PRMT R13, R8, 0x7531, R9 ;  /* 0x00007531080d7816 */ /* 0x000fe40000000009 */
[C-C-:B------:R-:W-:Y:S02]  /*1d060*/  PRMT R14, R10.reuse, 0x6420, R11.reuse ;  /* 0x000064200a0e7816 */ /* 0x140fe4000000000b */
[----:B------:R-:W-:Y:S02]  /*1d070*/  PRMT R15, R10, 0x7531, R11 ;  /* 0x000075310a0f7816 */ /* 0x000fe4000000000b */
[C-C-:B-1----:R-:W-:Y:S02]  /*1d080*/  PRMT R8, R4.reuse, 0x6420, R5.reuse ;  /* 0x0000642004087816 */ /* 0x142fe40000000005 */
[----:B------:R-:W-:Y:S02]  /*1d090*/  PRMT R9, R4, 0x7531, R5 ;  /* 0x0000753104097816 */ /* 0x000fe40000000005 */
[----:B------:R-:W-:-:S02]  /*1d0a0*/  PRMT R10, R6, 0x6420, R7 ;  /* 0x00006420060a7816 */ /* 0x000fc40000000007 */
[----:B------:R-:W-:Y:S01]  /*1d0b0*/  PRMT R11, R6, 0x7531, R7 ;  /* 0x00007531060b7816 */ /* 0x000fe20000000007 */
[----:B------:R0:W-:Y:S04]  /*1d0c0*/  STSM.16.M88.4 [R17+0x4400], R12 ;  /* 0x0044000c11007844 */ /* 0x0001e80000000200 */
        /* <DEDUP_REMOVED lines=9> */
.L_x_777:
[----:B-1----:R1:W-:Y:S01]  /*1d160*/  SYNCS.ARRIVE.TRANS64.A1T0 RZ, [R0+URZ+0x22850], RZ ;  /* 0x022850ff00ff79a7 */ /* 0x0023e2000810003f */
[----:B------:R-:W-:Y:S06]  /*1d170*/  BAR.SYNC.DEFER_BLOCKING 0x2, 0x80 ;  /* 0x0082000000007b1d */ /* 0x000fec0000010000 */
[----:B------:R-:W-:Y:S05]  /*1d180*/  @!P0 BRA `(.L_x_778) ;  /* 0x0000000000048947 */ /* 0x000fea0003800000 */
[----:B------:R-:W-:Y:S01]  /*1d190*/  BPT.TRAP 0x1 ;  /* 0x000000040000795c */ /* 0x000fe20000300000 */
.L_x_778:
[----:B------:R-:W2:Y:S01]  /*1d1a0*/  LDL R2, [R1+0xc] ;  /* 0x00000c0001027983 */ /* 0x000ea20000100800 */
[----:B-1----:R-:W-:Y:S02]  /*1d1b0*/  VIADD R0, R0, 0x22880 ;  /* 0x0002288000007836 */ /* 0x002fe40000000000 */
[----:B------:R-:W-:Y:S02]  /*1d1c0*/  IMAD.MOV.U32 R24, RZ, RZ, R32 ;  /* 0x000000ffff187224 */ /* 0x000fe400078e0020 */
[----:B------:R-:W-:Y:S01]  /*1d1d0*/  IMAD.MOV.U32 R25, RZ, RZ, R36 ;  /* 0x000000ffff197224 */ /* 0x000fe200078e0024 */
[----:B--2---:R-:W-:-:S04]  /*1d1e0*/  PRMT R0, R2, 0x654, R0 ;  /* 0x0000065402007816 */ /* 0x004fc80000000000 */
[----:B------:R1:W-:Y:S01]  /*1d1f0*/  SYNCS.ARRIVE.TRANS64.RED.A1T0 RZ, [R0+URZ], RZ ;  /* 0x000000ff00ff79a7 */ /* 0x0003e2000810043f */
[----:B------:R-:W-:Y:S05]  /*1d200*/  @P1 BRA `(.L_x_779) ;  /* 0xffffffe400e01947 */ /* 0x000fea000383ffff */
.L_x_759:
[----:B-1----:R-:W1:Y:S02]  /*1d210*/  S2R R0, SR_TID.X ;  /* 0x0000000000007919 */ /* 0x002e640000002100 */
[----:B-1----:R-:W-:Y:S02]  /*1d220*/  LOP3.LUT R2, R0, 0x7f, RZ, 0xc0, !PT ;  /* 0x0000007f00027812 */ /* 0x002fe400078ec0ff */
[----:B------:R-:W2:Y:S01]  /*1d230*/  LDL R0, [R1+0x38] ;  /* 0x0000380001007983 */ /* 0x000ea20000100800 */
[----:B------:R-:W-:Y:S01]  /*1d240*/  BSSY B0, `(.L_x_780) ;  /* 0x0000010000007945 */ /* 0x000fe20003800000 */
[----:B------:R-:W-:Y:S02]  /*1d250*/  ISETP.NE.AND P1, PT, R2, RZ, PT ;  /* 0x000000ff0200720c */ /* 0x000fe40003f25270 */
[----:B--2---:R-:W-:-:S11]  /*1d260*/  ISETP.NE.AND P0, PT, R0, 0x3, PT ;  /* 0x000000030000780c */ /* 0x004fd60003f05270 */
[----:B------:R-:W-:Y:S05]  /*1d270*/  @P1 BRA `(.L_x_781) ;  /* 0x0000000000301947 */ /* 0x000fea0003800000 */
[----:B------:R-:W1:Y:S01]  /*1d280*/  S2R R5, SR_LANEID ;  /* 0x0000000000057919 */ /* 0x000e620000000000 */
[----:B------:R-:W-:Y:S01]  /*1d290*/  VOTEU.ANY UR4, UPT, PT ;  /* 0x0000000000047886 */ /* 0x000fe200038e0100 */
[----:B0-----:R-:W0:Y:S01]  /*1d2a0*/  LDC.64 R2, c[0x0][0xc60] ;  /* 0x00031800ff027b82 */ /* 0x001e220000000a00 */
[----:B------:R-:W1:Y:S02]  /*1d2b0*/  FLO.U32 R0, UR4 ;  /* 0x0000000400007d00 */ /* 0x000e6400080e0000 */
[----:B-1----:R-:W-:-:S06]  /*1d2c0*/  ISETP.EQ.U32.AND P1, PT, R0, R5, PT ;  /* 0x000000050000720c */ /* 0x002fcc0003f22070 */
[----:B------:R-:W0:Y:S07]  /*1d2d0*/  POPC R5, UR4 ;  /* 0x0000000400057d09 */ /* 0x000e2e0008000000 */
[----:B0-----:R-:W2:Y:S01]  /*1d2e0*/  @P1 ATOMG.E.ADD.STRONG.GPU PT, R3, desc[UR60][R2.64], R5 ;  /* 0x00000005020319a8 */ /* 0x001ea200081ee1fc */
[----:B------:R-:W0:Y:S02]  /*1d2f0*/  S2R R4, SR_LTMASK ;  /* 0x0000000000047919 */ /* 0x000e240000003900 */
[----:B0-----:R-:W-:-:S04]  /*1d300*/  LOP3.LUT R4, R4, UR4, RZ, 0xc0, !PT ;  /* 0x0000000404047c12 */ /* 0x001fc8000f8ec0ff */
[----:B------:R-:W0:Y:S01]  /*1d310*/  POPC R7, R4 ;  /* 0x0000000400077309 */ /* 0x000e220000000000 */
[----:B--2---:R-:W0:Y:S02]  /*1d320*/  SHFL.IDX PT, R0, R3, R0, 0x1f ;  /* 0x00001f0003007589 */ /* 0x004e2400000e0000 */
[----:B0-----:R-:W-:-:S07]  /*1d330*/  IADD3 R16, R0, UR38, R7 ;  /* 0x0000002600107c10 */ /* 0x001fce000fffe007 */
.L_x_781:
[----:B------:R-:W-:Y:S05]  /*1d340*/  BSYNC B0 ;  /* 0x0000000000007941 */ /* 0x000fea0003800000 */
.L_x_780:
[----:B------:R-:W-:Y:S05]  /*1d350*/  @!P0 BRA `(.L_x_782) ;  /* 0x0000000000048947 */ /* 0x000fea0003800000 */
[----:B------:R-:W-:Y:S01]  /*1d360*/  BPT.TRAP 0x1 ;  /* 0x000000040000795c */ /* 0x000fe20000300000 */
.L_x_782:
[----:B------:R-:W-:Y:S01]  /*1d370*/  LOP3.LUT R0, R36, 0x1, RZ, 0x3c, !PT ;  /* 0x0000000124007812 */ /* 0x000fe200078e3cff */
[----:B------:R-:W-:Y:S01]  /*1d380*/  BSSY B0, `(.L_x_783) ;  /* 0x0000005000007945 */ /* 0x000fe20003800000 */
[----:B0-----:R-:W-:Y:S02]  /*1d390*/  LEA R17, R32, R22, 0x3 ;  /* 0x0000001620117211 */ /* 0x001fe400078e18ff */
[----:B------:R-:W-:-:S04]  /*1d3a0*/  SHF.L.U32 R0, R0, 0x1f, RZ ;  /* 0x0000001f00007819 */ /* 0x000fc800000006ff */
[----:B------:R-:W0:Y:S02]  /*1d3b0*/  SYNCS.PHASECHK.TRANS64.TRYWAIT P1, [R17+URZ+0x22870], R0 ;  /* 0x02287000110075a7 */ /* 0x000e24000802017f */
[----:B0-----:R-:W-:Y:S05]  /*1d3c0*/  @!P1 BRA `(.L_x_784) ;  /* 0x0000007800489947 */ /* 0x001fea0003800000 */
.L_x_1048:
[----:B------:R-:W-:Y:S05]  /*1d3d0*/  BSYNC B0 ;  /* 0x0000000000007941 */ /* 0x000fea0003800000 */
.L_x_783:
[----:B------:R-:W2:Y:S02]  /*1d3e0*/  LDL R2, [R1+0x44] ;  /* 0x0000440001027983 */ /* 0x000ea40000100800 */
[----:B--2---:R-:W-:-:S13]  /*1d3f0*/  ISETP.NE.AND P1, PT, R2, 0x3, PT ;  /* 0x000000030200780c */ /* 0x004fda0003f25270 */
[----:B------:R-:W-:Y:S05]  /*1d400*/  @!P1 BRA `(.L_x_785) ;  /* 0x0000000000049947 */ /* 0x000fea0003800000 */
[----:B------:R-:W-:Y:S01]  /*1d410*/  BPT.TRAP 0x1 ;  /* 0x000000040000795c */ /* 0x000fe20000300000 */
.L_x_785:
[----:B0-----:R-:W-:-:S04]  /*1d420*/  SHF.L.U32 R0, R36, 0x1f, RZ ;  /* 0x0000001f24007819 */ /* 0x001fc800000006ff */
[----:B------:R-:W0:Y:S02]  /*1d430*/  SYNCS.PHASECHK.TRANS64.TRYWAIT P1, [R17+URZ+0x22860], R0 ;  /* 0x02286000110075a7 */ /* 0x000e24000802017f */
[----:B0-----:R-:W-:Y:S05]  /*1d440*/  @!P1 BRA `(.L_x_786) ;  /* 0x00000078003c9947 */ /* 0x001fea0003800000 */
.L_x_1049:
[----:B------:R-:W2:Y:S04]  /*1d450*/  LDL R2, [R1+0x1c] ;  /* 0x00001c0001027983 */ /* 0x000ea80000100800 */
[----:B------:R-:W3:Y:S04]  /*1d460*/  LDL R13, [R1+0x20] ;  /* 0x00002000010d7983 */ /* 0x000ee80000100800 */
[----:B------:R-:W4:Y:S01]  /*1d470*/  LDL R12, [R1+0x18] ;  /* 0x00001800010c7983 */ /* 0x000f220000100800 */
[----:B0-----:R-:W-:Y:S01]  /*1d480*/  IMAD R0, R32, 0x5000, RZ ;  /* 0x0000500020007824 */ /* 0x001fe200078e02ff */
[----:B------:R-:W-:Y:S05]  /*1d490*/  WARPSYNC.ALL ;  /* 0x0000000000007948 */ /* 0x000fea0003800000 */
[----:B------:R-:W5:Y:S01]  /*1d4a0*/  LDL R18, [R1+0x44] ;  /* 0x0000440001127983 */ /* 0x000f620000100800 */
[----:B--2---:R-:W-:-:S05]  /*1d4b0*/  LOP3.LUT R3, R0, R2, RZ, 0xfc, !PT ;  /* 0x0000000200037212 */ /* 0x004fca00078efcff */
[----:B------:R-:W-:-:S04]  /*1d4c0*/  IMAD.IADD R2, R22, 0x1, R3 ;  /* 0x0000000116027824 */ /* 0x000fc800078e0203 */
[----:B---3--:R-:W-:Y:S01]  /*1d4d0*/  IMAD.IADD R3, R13, 0x1, R2 ;  /* 0x000000010d037824 */ /* 0x008fe200078e0202 */
[----:B------:R-:W0:Y:S01]  /*1d4e0*/  LDSM.16.MT88.4 R4, [R2+0xa400] ;  /* 0x00a400000204783b */ /* 0x000e220000004200 */
[----:B----4-:R-:W-:Y:S02]  /*1d4f0*/  LOP3.LUT R13, R0, R12, RZ, 0xfc, !PT ;  /* 0x0000000c000d7212 */ /* 0x010fe400078efcff */
[C-C-:B0-----:R-:W-:Y:S02]  /*1d500*/  PRMT R8, R4.reuse, 0x6420, R5.reuse ;  /* 0x0000642004087816 */ /* 0x141fe40000000005 */
[----:B------:R-:W-:Y:S02]  /*1d510*/  PRMT R9, R4, 0x7531, R5 ;  /* 0x0000753104097816 */ /* 0x000fe40000000005 */
[C-C-:B------:R-:W-:Y:S02]  /*1d520*/  PRMT R10, R6.reuse, 0x6420, R7.reuse ;  /* 0x00006420060a7816 */ /* 0x140fe40000000007 */
[----:B------:R-:W-:-:S02]  /*1d530*/  PRMT R11, R6, 0x7531, R7 ;  /* 0x00007531060b7816 */ /* 0x000fc40000000007 */
[----:B------:R-:W0:Y:S01]  /*1d540*/  LDSM.16.MT88.4 R4, [R3+0xa400] ;  /* 0x00a400000304783b */ /* 0x000e220000004200 */
[----:B------:R-:W-:-:S05]  /*1d550*/  IMAD.IADD R0, R22, 0x1, R13 ;  /* 0x0000000116007824 */ /* 0x000fca00078e020d */
[----:B------:R0:W-:Y:S02]  /*1d560*/  STSM.16.M88.4 [R0+0x400], R8 ;  /* 0x0004000800007844 */ /* 0x0001e40000000200 */
        /* <DEDUP_REMOVED lines=41> */
[----:B------:R-:W0:Y:S01]  /*1d800*/  LDSM.16.MT88.4 R4, [R2+0xe400] ;  /* 0x00e400000204783b */ /* 0x000e220000004200 */
[----:B-----5:R-:W-:Y:S02]  /*1d810*/  ISETP.NE.AND P1, PT, R18, 0x3, PT ;  /* 0x000000031200780c */ /* 0x020fe40003f25270 */
[C-C-:B0-----:R-:W-:Y:S02]  /*1d820*/  PRMT R12, R4.reuse, 0x6420, R5.reuse ;  /* 0x00006420040c7816 */ /* 0x141fe40000000005 */
[----:B------:R-:W-:Y:S02]  /*1d830*/  PRMT R13, R4, 0x7531, R5 ;  /* 0x00007531040d7816 */ /* 0x000fe40000000005 */
[----:B------:R-:W-:-:S02]  /*1d840*/  PRMT R14, R6, 0x6420, R7 ;  /* 0x00006420060e7816 */ /* 0x000fc40000000007 */
[----:B------:R-:W-:Y:S02]  /*1d850*/  PRMT R15, R6, 0x7531, R7 ;  /* 0x00007531060f7816 */ /* 0x000fe40000000007 */
[----:B------:R-:W0:Y:S04]  /*1d860*/  LDSM.16.MT88.4 R4, [R3+0xe400] ;  /* 0x00e400000304783b */ /* 0x000e280000004200 */
[----:B------:R1:W-:Y:S01]  /*1d870*/  STSM.16.M88.4 [R0+0x4400], R12 ;  /* 0x0044000c00007844 */ /* 0x0003e20000000200 */
[C-C-:B0-----:R-:W-:Y:S02]  /*1d880*/  PRMT R8, R4.reuse, 0x6420, R5.reuse ;  /* 0x0000642004087816 */ /* 0x141fe40000000005 */
[----:B------:R-:W-:Y:S02]  /*1d890*/  PRMT R9, R4, 0x7531, R5 ;  /* 0x0000753104097816 */ /* 0x000fe40000000005 */
[----:B------:R-:W-:-:S02]  /*1d8a0*/  PRMT R10, R6, 0x6420, R7 ;  /* 0x00006420060a7816 */ /* 0x000fc40000000007 */
[----:B------:R-:W-:-:S05]  /*1d8b0*/  PRMT R11, R6, 0x7531, R7 ;  /* 0x00007531060b7816 */ /* 0x000fca0000000007 */
[----:B------:R1:W-:Y:S01]  /*1d8c0*/  STSM.16.M88.4 [R0+0x4c00], R8 ;  /* 0x004c000800007844 */ /* 0x0003e20000000200 */
[----:B------:R-:W-:Y:S01]  /*1d8d0*/  @!PT LDS RZ, [RZ] ;  /* 0x00000000fffff984 */ /* 0x000fe20000000800 */
[----:B------:R-:W-:Y:S01]  /*1d8e0*/  @!PT LDS RZ, [RZ] ;  /* 0x00000000fffff984 */ /* 0x000fe20000000800 */
[----:B------:R-:W-:Y:S01]  /*1d8f0*/  @!PT LDS RZ, [RZ] ;  /* 0x00000000fffff984 */ /* 0x000fe20000000800 */
[----:B------:R-:W-:Y:S01]  /*1d900*/  @!PT LDS RZ, [RZ] ;  /* 0x00000000fffff984 */ /* 0x000fe20000000800 */
[----:B------:R0:W-:Y:S06]  /*1d910*/  MEMBAR.ALL.CTA ;  /* 0x0000000000007992 */ /* 0x0001ec0000008000 */
[----:B0-----:R-:W0:Y:S01]  /*1d920*/  FENCE.VIEW.ASYNC.S ;  /* 0x00000000000073c6 */ /* 0x001e220000000000 */
[----:B------:R-:W-:Y:S05]  /*1d930*/  @!P1 BRA `(.L_x_787) ;  /* 0x0000000000049947 */ /* 0x000fea0003800000 */
[----:B------:R-:W-:Y:S01]  /*1d940*/  BPT.TRAP 0x1 ;  /* 0x000000040000795c */ /* 0x000fe20000300000 */
.L_x_787:
[----:B0-----:R0:W-:Y:S01]  /*1d950*/  SYNCS.ARRIVE.TRANS64.A1T0 RZ, [R17+URZ+0x22850], RZ ;  /* 0x022850ff11ff79a7 */ /* 0x0011e2000810003f */
[----:B------:R-:W-:Y:S06]  /*1d960*/  BAR.SYNC.DEFER_BLOCKING 0x2, 0x80 ;  /* 0x0082000000007b1d */ /* 0x000fec0000010000 */
[----:B------:R-:W-:Y:S05]  /*1d970*/  @!P0 BRA `(.L_x_788) ;  /* 0x0000000000048947 */ /* 0x000fea0003800000 */
[----:B------:R-:W-:Y:S01]  /*1d980*/  BPT.TRAP 0x1 ;  /* 0x000000040000795c */ /* 0x000fe20000300000 */
.L_x_788:
[----:B-1----:R-:W2:Y:S01]  /*1d990*/  LDL R0, [R1+0xc] ;  /* 0x00000c0001007983 */ /* 0x002ea20000100800 */
[----:B0-----:R-:W-:Y:S01]  /*1d9a0*/  VIADD R17, R17, 0x22880 ;  /* 0x0002288011117836 */ /* 0x001fe20000000000 */
[----:B------:R-:W-:-:S04]  /*1d9b0*/  IADD3 R32, R32, 0x1, RZ ;  /* 0x0000000120207810 */ /* 0x000fc80007ffe0ff */
[----:B------:R-:W-:-:S04]  /*1d9c0*/  ISETP.NE.AND P0, PT, R32, 0x2, PT ;  /* 0x000000022000780c */ /* 0x000fc80003f05270 */
[----:B------:R-:W-:Y:S02]  /*1d9d0*/  SEL R3, RZ, 0x1, P0 ;  /* 0x00000001ff037807 */ /* 0x000fe40000000000 */
[----:B------:R-:W-:Y:S02]  /*1d9e0*/  SEL R32, R32, RZ, P0 ;  /* 0x000000ff20207207 */ /* 0x000fe40000000000 */
[----:B------:R-:W-:Y:S02]  /*1d9f0*/  LOP3.LUT R36, R36, R3, RZ, 0x3c, !PT ;  /* 0x0000000324247212 */ /* 0x000fe400078e3cff */
[----:B--2---:R-:W-:-:S04]  /*1da00*/  PRMT R17, R0, 0x654, R17 ;  /* 0x0000065400117816 */ /* 0x004fc80000000011 */
[----:B------:R0:W-:Y:S03]  /*1da10*/  SYNCS.ARRIVE.TRANS64.RED.A1T0 RZ, [R17+URZ], RZ ;  /* 0x000000ff11ff79a7 */ /* 0x0001e6000810043f */
.L_x_731:
[----:B------:R-:W-:-:S13]  /*1da20*/  LOP3.LUT P0, RZ, R23, 0x200, RZ, 0xc0, !PT ;  /* 0x0000020017ff7812 */ /* 0x000fda000780c0ff */
[----:B------:R-:W-:Y:S05]  /*1da30*/  @!P0 BRA `(.L_x_789) ;  /* 0x0000000000288947 */ /* 0x000fea0003800000 */
[----:B------:R-:W-:Y:S05]  /*1da40*/  WARPSYNC.ALL ;  /* 0x0000000000007948 */ /* 0x000fea0003800000 */
[----:B------:R-:W1:Y:S08]  /*1da50*/  S2UR UR4, SR_CgaCtaId ;  /* 0x00000000000479c3 */ /* 0x000e700000008800 */
[----:B------:R-:W-:Y:S01]  /*1da60*/  BAR.SYNC.DEFER_BLOCKING 0x5, 0x180 ;  /* 0x0146000000007b1d */ /* 0x000fe20000010000 */
[----:B------:R-:W-:Y:S01]  /*1da70*/  MOV R22, 0x400 ;  /* 0x0000040000167802 */ /* 0x000fe20000000f00 */
[----:B-1----:R-:W-:-:S05]  /*1da80*/  IMAD.U32 R0, RZ, RZ, UR4 ;  /* 0x00000004ff007e24 */ /* 0x002fca000f8e00ff */
[----:B------:R-:W-:Y:S01]  /*1da90*/  LEA R22, R0, R22, 0x18 ;  /* 0x0000001600167211 */ /* 0x000fe200078ec0ff */
[----:B------:R2:W-:Y:S04]  /*1daa0*/  STL [R1+0xc], R0 ;  /* 0x00000c0001007387 */ /* 0x0005e80000100800 */
[----:B0-----:R2:W3:Y:S01]  /*1dab0*/  LDS.128 R16, [R22+0x228d0] ;  /* 0x0228d00016107984 */ /* 0x0014e20000000c00 */
[----:B------:R-:W-:Y:S06]  /*1dac0*/  BAR.ARV 0x4, 0x180 ;  /* 0x0106000000007b1d */ /* 0x000fec0000002000 */
[----:B------:R-:W-:Y:S05]  /*1dad0*/  BRA `(.L_x_790) ;  /* 0x0000000800487947 */ /* 0x000fea0003800000 */
.L_x_789:
[----:B------:R-:W0:Y:S01]  /*1dae0*/  S2R R0, SR_TID.X ;  /* 0x0000000000007919 */ /* 0x000e220000002100 */
[----:B------:R-:W-:Y:S01]  /*1daf0*/  UMOV UR4, 0xffffffff ;  /* 0xffffffff00047882 */ /* 0x000fe20000000000 */
[----:B0-----:R-:W-:-:S04]  /*1db00*/  LOP3.LUT R8, R0, 0x1f, RZ, 0xc0, !PT ;  /* 0x0000001f00087812 */ /* 0x001fc800078ec0ff */
[----:B------:R-:W-:Y:S01]  /*1db10*/  ISETP.NE.AND P0, PT, R8, 0x1f, PT ;  /* 0x0000001f0800780c */ /* 0x000fe20003f05270 */
[----:B------:R-:W-:-:S12]  /*1db20*/  BRA.DIV UR4, `(.L_x_791) ;  /* 0x0000007204987947 */ /* 0x000fd8000b800000 */
[----:B------:R-:W-:Y:S01]  /*1db30*/  IMAD.IADD R5, R19, 0x1, R8 ;  /* 0x0000000113057824 */ /* 0x000fe200078e0208 */
[----:B------:R-:W-:-:S04]  /*1db40*/  ULDC UR4, c[0x0][0xc3c] ;  /* 0x00030f0000047ab9 */ /* 0x000fc80000000800 */
[----:B------:R-:W-:-:S13]  /*1db50*/  ISETP.GE.OR P1, PT, R5, UR4, !P0 ;  /* 0x0000000405007c0c */ /* 0x000fda000c726670 */
[----:B------:R-:W0:Y:S02]  /*1db60*/  @!P1 LDC.64 R2, c[0x0][0xc80] ;  /* 0x00032000ff029b82 */ /* 0x000e240000000a00 */
[----:B0-----:R-:W-:-:S06]  /*1db70*/  @!P1 IMAD.WIDE R2, R5, 0x4, R2 ;  /* 0x0000000405029825 */ /* 0x001fcc00078e0202 */
[----:B------:R-:W2:Y:S01]  /*1db80*/  @!P1 LDG.E R2, desc[UR60][R2.64] ;  /* 0x0000003c02029981 */ /* 0x000ea2000c1e1900 */
[----:B------:R-:W-:Y:S01]  /*1db90*/  IMAD.MOV.U32 R5, RZ, RZ, RZ ;  /* 0x000000ffff057224 */ /* 0x000fe200078e00ff */
[C---:B------:R-:W-:Y:S02]  /*1dba0*/  ISETP.GE.U32.AND P2, PT, R8.reuse, 0x2, PT ;  /* 0x000000020800780c */ /* 0x040fe40003f46070 */
[C---:B------:R-:W-:Y:S01]  /*1dbb0*/  ISETP.GE.U32.AND P3, PT, R8.reuse, 0x4, PT ;  /* 0x000000040800780c */ /* 0x040fe20003f66070 */
[----:B------:R-:W-:Y:S01]  /*1dbc0*/  SHFL.IDX PT, R0, R16, RZ, 0x1f ;  /* 0x00001fff10007589 */ /* 0x000fe200000e0000 */
[C---:B------:R-:W-:Y:S02]  /*1dbd0*/  ISETP.GE.U32.AND P4, PT, R8.reuse, 0x8, PT ;  /* 0x000000080800780c */ /* 0x040fe40003f86070 */
[C---:B------:R-:W-:Y:S01]  /*1dbe0*/  ISETP.GE.U32.AND P5, PT, R8.reuse, 0x10, PT ;  /* 0x000000100800780c */ /* 0x040fe20003fa6070 */
[----:B------:R-:W-:Y:S01]  /*1dbf0*/  SHFL.IDX PT, R4, R16, 0x1, 0x1f ;  /* 0x00201f0010047f89 */ /* 0x000fe200000e0000 */
[----:B--2---:R-:W-:Y:S01]  /*1dc00*/  @!P1 IMAD.MOV.U32 R5, RZ, RZ, R2 ;  /* 0x000000ffff059224 */ /* 0x004fe200078e0002 */
[----:B------:R-:W-:-:S04]  /*1dc10*/  ISETP.NE.AND P1, PT, R8, RZ, PT ;  /* 0x000000ff0800720c */ /* 0x000fc80003f25270 */
        /* <DEDUP_REMOVED lines=15> */
[----:B------:R0:W1:Y:S02]  /*1dd10*/  SHFL.IDX PT, R14, R2, 0x1f, 0x1f ;  /* 0x03e01f00020e7f89 */ /* 0x00006400000e0000 */
.L_x_1059:
[----:B------:R-:W-:Y:S02]  /*1dd20*/  ULDC UR4, c[0x0][0xc38] ;  /* 0x00030e0000047ab9 */ /* 0x000fe40000000800 */
[----:B------:R-:W-:-:S05]  /*1dd30*/  MOV R16, UR4 ;  /* 0x0000000400107c02 */ /* 0x000fca0008000f00 */
[----:B-1----:R-:W-:-:S04]  /*1dd40*/  IMAD R14, R14, R16, RZ ;  /* 0x000000100e0e7224 */ /* 0x002fc800078e02ff */
[----:B------:R-:W-:-:S05]  /*1dd50*/  IMAD.IADD R7, R4, 0x1, R14 ;  /* 0x0000000104077824 */ /* 0x000fca00078e020e */
[----:B------:R-:W-:-:S13]  /*1dd60*/  ISETP.GT.AND P6, PT, R7, R0, PT ;  /* 0x000000000700720c */ /* 0x000fda0003fc4270 */
[----:B------:R-:W-:Y:S05]  /*1dd70*/  @P6 BRA `(.L_x_792) ;  /* 0x00000000009c6947 */ /* 0x000fea0003800000 */
.L_x_797:
[----:B0-----:R-:W0:Y:S01]  /*1dd80*/  LDC R2, c[0x0][0xc3c] ;  /* 0x00030f00ff027b82 */ /* 0x001e220000000800 */
[----:B------:R-:W-:-:S05]  /*1dd90*/  VIADD R19, R19, 0x1f ;  /* 0x0000001f13137836 */ /* 0x000fca0000000000 */
[----:B0-----:R-:W-:-:S13]  /*1dda0*/  ISETP.GE.AND P6, PT, R19, R2, PT ;  /* 0x000000021300720c */ /* 0x001fda0003fc6270 */
[----:B------:R-:W-:Y:S05]  /*1ddb0*/  @P6 BRA `(.L_x_793) ;  /* 0x0000000400446947 */ /* 0x000fea0003800000 */
[----:B------:R-:W0:Y:S01]  /*1ddc0*/  S2R R3, SR_TID.X ;  /* 0x0000000000037919 */ /* 0x000e220000002100 */
[----:B------:R-:W-:Y:S01]  /*1ddd0*/  BSSY B0, `(.L_x_794) ;  /* 0x0000009000007945 */ /* 0x000fe20003800000 */
[----:B------:R-:W-:Y:S01]  /*1dde0*/  IMAD.MOV.U32 R5, RZ, RZ, RZ ;  /* 0x000000ffff057224 */ /* 0x000fe200078e00ff */
[----:B0-----:R-:W-:-:S05]  /*1ddf0*/  LOP3.LUT R3, R3, 0x1f, RZ, 0xc0, !PT ;  /* 0x0000001f03037812 */ /* 0x001fca00078ec0ff */
[----:B------:R-:W-:-:S05]  /*1de00*/  IMAD.IADD R9, R19, 0x1, R3 ;  /* 0x0000000113097824 */ /* 0x000fca00078e0203 */
[----:B------:R-:W-:-:S13]  /*1de10*/  ISETP.GE.OR P6, PT, R9, R2, !P0 ;  /* 0x000000020900720c */ /* 0x000fda00047c6670 */
[----:B------:R-:W-:Y:S05]  /*1de20*/  @P6 BRA `(.L_x_795) ;  /* 0x00000000000c6947 */ /* 0x000fea0003800000 */
[----:B------:R-:W0:Y:S02]  /*1de30*/  LDC.64 R2, c[0x0][0xc80] ;  /* 0x00032000ff027b82 */ /* 0x000e240000000a00 */
[----:B0-----:R-:W-:-:S05]  /*1de40*/  IMAD.WIDE R2, R9, 0x4, R2 ;  /* 0x0000000409027825 */ /* 0x001fca00078e0202 */
[----:B------:R0:W5:Y:S02]  /*1de50*/  LDG.E R5, desc[UR60][R2.64] ;  /* 0x0000003c02057981 */ /* 0x000164000c1e1900 */
.L_x_795:
[----:B------:R-:W-:Y:S05]  /*1de60*/  BSYNC B0 ;  /* 0x0000000000007941 */ /* 0x000fea0003800000 */
.L_x_794:
[----:B------:R-:W-:-:S03]  /*1de70*/  UMOV UR4, 0xffffffff ;  /* 0xffffffff00047882 */ /* 0x000fc60000000000 */
[----:B------:R-:W-:Y:S05]  /*1de80*/  BRA.DIV UR4, `(.L_x_796) ;  /* 0x0000007204e47947 */ /* 0x000fea000b800000 */
[----:B-----5:R-:W1:Y:S02]  /*1de90*/  SHFL.UP PT, R14, R5, 0x1, RZ ;  /* 0x04200000050e7989 */ /* 0x020e6400000e00ff */
[----:B-1----:R-:W-:-:S04]  /*1dea0*/  SEL R14, R14, RZ, P1 ;  /* 0x000000ff0e0e7207 */ /* 0x002fc80000800000 */
        /* <DEDUP_REMOVED lines=14> */
.L_x_1067:
[----:B------:R-:W-:Y:S02]  /*1df90*/  ULDC UR4, c[0x0][0xc38] ;  /* 0x00030e0000047ab9 */ /* 0x000fe40000000800 */
[----:B------:R-:W-:-:S05]  /*1dfa0*/  MOV R16, UR4 ;  /* 0x0000000400107c02 */ /* 0x000fca0008000f00 */
[----:B-1----:R-:W-:-:S04]  /*1dfb0*/  IMAD R14, R14, R16, RZ ;  /* 0x000000100e0e7224 */ /* 0x002fc800078e02ff */
[----:B------:R-:W-:-:S05]  /*1dfc0*/  IMAD.IADD R7, R14, 0x1, R7 ;  /* 0x000000010e077824 */ /* 0x000fca00078e0207 */
[----:B------:R-:W-:-:S13]  /*1dfd0*/  ISETP.GT.AND P6, PT, R7, R0, PT ;  /* 0x000000000700720c */ /* 0x000fda0003fc4270 */
[----:B------:R-:W-:Y:S05]  /*1dfe0*/  @!P6 BRA `(.L_x_797) ;  /* 0xfffffffc0064e947 */ /* 0x000fea000383ffff */
.L_x_792:
[----:B------:R-:W-:Y:S01]  /*1dff0*/  IMAD.IADD R7, R7, 0x1, -R14 ;  /* 0x0000000107077824 */ /* 0x000fe200078e0a0e */
[----:B------:R-:W-:-:S03]  /*1e000*/  UMOV UR4, 0xffffffff ;  /* 0xffffffff00047882 */ /* 0x000fc60000000000 */
[----:B------:R-:W-:-:S05]  /*1e010*/  IMAD R3, R2, R16, R7 ;  /* 0x0000001002037224 */ /* 0x000fca00078e0207 */
[----:B------:R-:W-:Y:S01]  /*1e020*/  ISETP.GT.AND P6, PT, R3, R0, PT ;  /* 0x000000000300720c */ /* 0x000fe20003fc4270 */
[----:B------:R-:W-:-:S12]  /*1e030*/  BRA.DIV UR4, `(.L_x_798) ;  /* 0x0000007604347947 */ /* 0x000fd8000b800000 */
[----:B------:R-:W-:-:S04]  /*1e040*/  VOTE.ANY R3, PT, !P6 ;  /* 0x0000000000037806 */ /* 0x000fc800070e0100 */
[----:B------:R-:W1:Y:S02]  /*1e050*/  POPC R4, R3 ;  /* 0x0000000300047309 */ /* 0x000e640000000000 */
[----:B-1----:R1:W2:Y:S02]  /*1e060*/  SHFL.IDX PT, R5, R5, R4, 0x1f ;  /* 0x00001f0405057589 */ /* 0x0022a400000e0000 */
.L_x_1071:
[----:B------:R-:W-:Y:S01]  /*1e070*/  ISETP.NE.AND P0, PT, R3, RZ, PT ;  /* 0x000000ff0300720c */ /* 0x000fe20003f05270 */
[----:B------:R-:W-:-:S12]  /*1e080*/  IMAD.MOV.U32 R14, RZ, RZ, RZ ;  /* 0x000000ffff0e7224 */ /* 0x000fd800078e00ff */
[----:B------:R-:W-:Y:S05]  /*1e090*/  @!P0 BRA `(.L_x_799) ;  /* 0x0000000000108947 */ /* 0x000fea0003800000 */
[----:B------:R-:W-:Y:S01]  /*1e0a0*/  UMOV UR4, 0xffffffff ;  /* 0xffffffff00047882 */ /* 0x000fe20000000000 */
[----:B------:R-:W-:Y:S02]  /*1e0b0*/  VIADD R12, R4, 0xffffffff ;  /* 0xffffffff040c7836 */ /* 0x000fe40000000000 */
[----:B------:R-:W-:Y:S05]  /*1e0c0*/  BRA.DIV UR4, `(.L_x_800) ;  /* 0x0000007604587947 */ /* 0x000fea000b800000 */
[----:B------:R3:W4:Y:S02]  /*1e0d0*/  SHFL.IDX PT, R14, R2, R12, 0x1f ;  /* 0x00001f0c020e7589 */ /* 0x00072400000e0000 */
.L_x_799:
[----:B--2---:R-:W-:Y:S01]  /*1e0e0*/  IABS R6, R5 ;  /* 0x0000000500067213 */ /* 0x004fe20000000000 */
[----:B----4-:R-:W-:Y:S01]  /*1e0f0*/  IMAD R16, R14, R16, R7 ;  /* 0x000000100e107224 */ /* 0x010fe200078e0207 */
[----:B------:R-:W-:Y:S02]  /*1e100*/  IADD3 R19, R4, R19, RZ ;  /* 0x0000001304137210 */ /* 0x000fe40007ffe0ff */
[----:B------:R-:W2:Y:S01]  /*1e110*/  I2F.RP R8, R6 ;  /* 0x0000000600087306 */ /* 0x000ea20000209400 */
[----:B------:R-:W-:-:S07]  /*1e120*/  IMAD.IADD R0, R0, 0x1, -R16 ;  /* 0x0000000100007824 */ /* 0x000fce00078e0a10 */
[----:B--2---:R-:W0:Y:S02]  /*1e130*/  MUFU.RCP R8, R8 ;  /* 0x0000000800087308 */ /* 0x004e240000001000 */
[----:B0--3--:R-:W-:-:S06]  /*1e140*/  IADD3 R2, R8, 0xffffffe, RZ ;  /* 0x0ffffffe08027810 */ /* 0x009fcc0007ffe0ff */
[----:B------:R0:W2:Y:S02]  /*1e150*/  F2I.FTZ.U32.TRUNC.NTZ R3, R2 ;  /* 0x0000000200037305 */ /* 0x0000a4000021f000 */
[----:B0-----:R-:W-:Y:S02]  /*1e160*/  IMAD.MOV.U32 R2, RZ, RZ, RZ ;  /* 0x000000ffff027224 */ /* 0x001fe400078e00ff */
[----:B--2---:R-:W-:-:S04]  /*1e170*/  IMAD.MOV R7, RZ, RZ, -R3 ;  /* 0x000000ffff077224 */ /* 0x004fc800078e0a03 */
[----:B------:R-:W-:-:S04]  /*1e180*/  IMAD R7, R7, R6, RZ ;  /* 0x0000000607077224 */ /* 0x000fc800078e02ff */
        /* <DEDUP_REMOVED lines=16> */
[--C-:B------:R-:W-:Y:S02]  /*1e290*/  IMAD.MOV R17, RZ, RZ, -R3.reuse ;  /* 0x000000ffff117224 */ /* 0x100fe400078e0a03 */
[----:B------:R-:W-:Y:S02]  /*1e2a0*/  IMAD.MOV.U32 R18, RZ, RZ, R3 ;  /* 0x000000ffff127224 */ /* 0x000fe400078e0003 */
[----:B------:R-:W-:Y:S01]  /*1e2b0*/  IMAD R17, R5, R17, R0 ;  /* 0x0000001105117224 */ /* 0x000fe200078e0200 */
[----:B------:R-:W-:Y:S06]  /*1e2c0*/  BRA `(.L_x_801) ;  /* 0x00000000001c7947 */ /* 0x000fec0003800000 */
.L_x_793:
[----:B------:R-:W-:Y:S01]  /*1e2d0*/  UMOV UR4, URZ ;  /* 0x0000003f00047c82 */ /* 0x000fe20008000000 */
[----:B------:R-:W-:Y:S01]  /*1e2e0*/  UMOV UR5, URZ ;  /* 0x0000003f00057c82 */ /* 0x000fe20008000000 */
[----:B------:R-:W-:Y:S01]  /*1e2f0*/  ULDC UR6, c[0x0][0xc3c] ;  /* 0x00030f0000067ab9 */ /* 0x000fe20000000800 */
[----:B------:R-:W-:Y:S01]  /*1e300*/  IMAD.MOV.U32 R16, RZ, RZ, R0 ;  /* 0x000000ffff107224 */ /* 0x000fe200078e0000 */
[----:B------:R-:W-:Y:S01]  /*1e310*/  MOV R19, UR6 ;  /* 0x0000000600137c02 */ /* 0x000fe20008000f00 */
[----:B------:R-:W-:Y:S02]  /*1e320*/  IMAD.U32 R17, RZ, RZ, UR4 ;  /* 0x00000004ff117e24 */ /* 0x000fe4000f8e00ff */
[----:B------:R-:W-:-:S07]  /*1e330*/  IMAD.U32 R18, RZ, RZ, UR5 ;  /* 0x00000005ff127e24 */ /* 0x000fce000f8e00ff */
.L_x_801:
[----:B------:R0:W2:Y:S01]  /*1e340*/  LDL R2, [R1+0xc] ;  /* 0x00000c0001027983 */ /* 0x0000a20000100800 */
[----:B------:R-:W3:Y:S01]  /*1e350*/  S2R R0, SR_TID.X ;  /* 0x0000000000007919 */ /* 0x000ee20000002100 */
[----:B------:R-:W-:Y:S05]  /*1e360*/  WARPSYNC.ALL ;  /* 0x0000000000007948 */ /* 0x000fea0003800000 */
[----:B---3--:R-:W-:Y:S01]  /*1e370*/  LOP3.LUT R0, R0, 0x1f, RZ, 0xc0, !PT ;  /* 0x0000001f00007812 */ /* 0x008fe200078ec0ff */
[----:B------:R-:W-:Y:S03]  /*1e380*/  BAR.SYNC.DEFER_BLOCKING 0x4, 0x180 ;  /* 0x0106000000007b1d */ /* 0x000fe60000010000 */
[----:B------:R-:W-:-:S13]  /*1e390*/  ISETP.NE.AND P0, PT, R0, RZ, PT ;  /* 0x000000ff0000720c */ /* 0x000fda0003f05270 */
[----:B------:R-:W-:Y:S01]  /*1e3a0*/  @!P0 MOV R0, 0x400 ;  /* 0x0000040000008802 */ /* 0x000fe20000000f00 */
[----:B--2---:R-:W2:Y:S03]  /*1e3b0*/  @!P0 S2R R2, SR_CgaCtaId ;  /* 0x0000000000028919 */ /* 0x004ea60000008800 */
[----:B--2---:R-:W-:Y:S01]  /*1e3c0*/  @!P0 LEA R22, R2, R0, 0x18 ;  /* 0x0000000002168211 */ /* 0x004fe200078ec0ff */
[----:B------:R0:W-:Y:S04]  /*1e3d0*/  @!P0 STL [R1+0xc], R2 ;  /* 0x00000c0201008387 */ /* 0x0001e80000100800 */
[----:B------:R0:W-:Y:S01]  /*1e3e0*/  @!P0 STS.128 [R22+0x228d0], R16 ;  /* 0x0228d01016008388 */ /* 0x0001e20000000c00 */
[----:B------:R-:W-:Y:S06]  /*1e3f0*/  BAR.ARV 0x5, 0x180 ;  /* 0x0146000000007b1d */ /* 0x000fec0000002000 */
.L_x_790:
[----:B------:R-:W-:Y:S02]  /*1e400*/  ULDC UR4, c[0x0][0xc3c] ;  /* 0x00030f0000047ab9 */ /* 0x000fe40000000800 */
[----:B---3--:R-:W-:-:S13]  /*1e410*/  ISETP.GE.AND P0, PT, R19, UR4, PT ;  /* 0x0000000413007c0c */ /* 0x008fda000bf06270 */
[----:B------:R-:W-:Y:S05]  /*1e420*/  @!P0 BRA `(.L_x_802) ;  /* 0xffffff9800008947 */ /* 0x000fea000383ffff */
[----:B------:R-:W-:Y:S05]  /*1e430*/  BSYNC B7 ;  /* 0x0000000000077941 */ /* 0x000fea0003800000 */
.L_x_694:
[----:B0-2---:R-:W2:Y:S01]  /*1e440*/  LDL.LU R0, [R1+0x40] ;  /* 0x0000400001007983 */ /* 0x005ea20000300800 */
[----:B------:R-:W-:Y:S01]  /*1e450*/  BSSY B0, `(.L_x_803) ;  /* 0x000000b000007945 */ /* 0x000fe20003800000 */
[----:B------:R-:W0:Y:S01]  /*1e460*/  S2R R5, SR_CgaCtaId ;  /* 0x0000000000057919 */ /* 0x000e220000008800 */
[----:B--2---:R-:W-:-:S05]  /*1e470*/  VIADD R0, R0, 0x1 ;  /* 0x0000000100007836 */ /* 0x004fca0000000000 */
        /* <DEDUP_REMOVED lines=8> */
.L_x_1074:
[----:B------:R-:W-:Y:S05]  /*1e500*/  BSYNC B0 ;  /* 0x0000000000007941 */ /* 0x000fea0003800000 */
.L_x_803:
[----:B------:R-:W-:-:S03]  /*1e510*/  UMOV UR4, 0xffffffff ;  /* 0xffffffff00047882 */ /* 0x000fc60000000000 */
[----:B------:R-:W-:Y:S05]  /*1e520*/  BRA.DIV UR4, `(.L_x_805) ;  /* 0x0000007204787947 */ /* 0x000fea000b800000 */
[----:B0-----:R-:W0:Y:S02]  /*1e530*/  S2R R0, SR_TID.X ;  /* 0x0000000000007919 */ /* 0x001e240000002100 */
[----:B0-----:R-:W-:-:S04]  /*1e540*/  SHF.R.U32.HI R0, RZ, 0x5, R0 ;  /* 0x00000005ff007819 */ /* 0x001fc80000011600 */
[----:B------:R-:W-:-:S05]  /*1e550*/  LOP3.LUT R0, R0, 0x3, RZ, 0xc0, !PT ;  /* 0x0000000300007812 */ /* 0x000fca00078ec0ff */
[----:B------:R0:W2:Y:S02]  /*1e560*/  SHFL.IDX PT, R14, R0, RZ, 0x1f ;  /* 0x00001fff000e7589 */ /* 0x0000a400000e0000 */
.L_x_1077:
[----:B--2---:R-:W-:-:S13]  /*1e570*/  ISETP.NE.AND P0, PT, R14, RZ, PT ;  /* 0x000000ff0e00720c */ /* 0x004fda0003f05270 */
[----:B------:R-:W-:Y:S05]  /*1e580*/  @P0 BRA `(.L_x_521) ;  /* 0x0000000000a80947 */ /* 0x000fea0003800000 */
[----:B------:R-:W-:-:S03]  /*1e590*/  UMOV UR4, 0xffffffff ;  /* 0xffffffff00047882 */ /* 0x000fc60000000000 */
[----:B------:R-:W-:Y:S05]  /*1e5a0*/  BRA.DIV UR4, `(.L_x_806) ;  /* 0x00000072048c7947 */ /* 0x000fea000b800000 */
[----:B------:R-:W-:-:S13]  /*1e5b0*/  ELECT P6, URZ, PT ;  /* 0x00000000003f782f */ /* 0x000fda00038c0000 */
.L_x_1080:
[----:B------:R-:W-:Y:S05]  /*1e5c0*/  @!P6 BRA `(.L_x_521) ;  /* 0x000000000098e947 */ /* 0x000fea0003800000 */
[----:B0-----:R-:W2:Y:S02]  /*1e5d0*/  LDL.LU R0, [R1+0x10] ;  /* 0x0000100001007983 */ /* 0x001ea40000300800 */
[----:B--2---:R-:W-:-:S04]  /*1e5e0*/  LOP3.LUT R0, R0, 0x2, RZ, 0xfc, !PT ;  /* 0x0000000200007812 */ /* 0x004fc800078efcff */
[----:B------:R-:W-:-:S13]  /*1e5f0*/  ISETP.NE.AND P0, PT, R0, 0x3, PT ;  /* 0x000000030000780c */ /* 0x000fda0003f05270 */
[----:B------:R-:W-:Y:S05]  /*1e600*/  @!P0 BRA `(.L_x_807) ;  /* 0x0000000000048947 */ /* 0x000fea0003800000 */
[----:B------:R-:W-:Y:S01]  /*1e610*/  BPT.TRAP 0x1 ;  /* 0x000000040000795c */ /* 0x000fe20000300000 */
.L_x_807:
[----:B------:R-:W-:Y:S01]  /*1e620*/  IMAD R5, R32, 0x8, R7 ;  /* 0x0000000820057824 */ /* 0x000fe200078e0207 */
[----:B------:R-:W-:Y:S01]  /*1e630*/  SHF.L.U32 R0, R36, 0x1f, RZ ;  /* 0x0000001f24007819 */ /* 0x000fe200000006ff */
[----:B------:R-:W-:-:S03]  /*1e640*/  VIADD R32, R32, 0x1 ;  /* 0x0000000120207836 */ /* 0x000fc60000000000 */
[----:B------:R-:W0:Y:S02]  /*1e650*/  SYNCS.PHASECHK.TRANS64.TRYWAIT P1, [R5+URZ+0x22840], R0 ;  /* 0x02284000050075a7 */ /* 0x000e24000802017f */
[----:B------:R-:W-:-:S04]  /*1e660*/  ISETP.NE.AND P2, PT, R32, 0x2, PT ;  /* 0x000000022000780c */ /* 0x000fc80003f45270 */
[----:B------:R-:W-:Y:S01]  /*1e670*/  SEL R3, RZ, 0x1, P2 ;  /* 0x00000001ff037807 */ /* 0x000fe20001000000 */
[----:B0-----:R-:W-:Y:S08]  /*1e680*/  @!P1 BRA `(.L_x_808) ;  /* 0x0000007000749947 */ /* 0x001ff00003800000 */
.L_x_1081:
[----:B------:R-:W-:Y:S02]  /*1e690*/  SEL R32, R32, RZ, P2 ;  /* 0x000000ff20207207 */ /* 0x000fe40001000000 */
[----:B------:R-:W-:Y:S01]  /*1e6a0*/  LOP3.LUT R2, R36, R3, RZ, 0x3c, !PT ;  /* 0x0000000324027212 */ /* 0x000fe200078e3cff */
[----:B------:R-:W-:Y:S06]  /*1e6b0*/  @!P0 BRA `(.L_x_809) ;  /* 0x0000000000048947 */ /* 0x000fec0003800000 */
[----:B------:R-:W-:Y:S01]  /*1e6c0*/  BPT.TRAP 0x1 ;  /* 0x000000040000795c */ /* 0x000fe20000300000 */
.L_x_809:
[----:B------:R-:W-:Y:S02]  /*1e6d0*/  LEA R3, R32, R7, 0x3 ;  /* 0x0000000720037211 */ /* 0x000fe400078e18ff */
[----:B------:R-:W-:-:S04]  /*1e6e0*/  SHF.L.U32 R2, R2, 0x1f, RZ ;  /* 0x0000001f02027819 */ /* 0x000fc800000006ff */
[----:B------:R-:W2:Y:S02]  /*1e6f0*/  SYNCS.PHASECHK.TRANS64.TRYWAIT P1, [R3+URZ+0x22840], R2 ;  /* 0x02284002030075a7 */ /* 0x000ea4000802017f */
[----:B--2---:R-:W-:Y:S05]  /*1e700*/  @!P1 BRA `(.L_x_810) ;  /* 0x0000007000689947 */ /* 0x004fea0003800000 */
.L_x_1082:
[----:B------:R-:W-:Y:S05]  /*1e710*/  @!P0 BRA `(.L_x_811) ;  /* 0x0000000000048947 */ /* 0x000fea0003800000 */
[----:B------:R-:W-:Y:S01]  /*1e720*/  BPT.TRAP 0x1 ;  /* 0x000000040000795c */ /* 0x000fe20000300000 */
.L_x_811:
[----:B------:R-:W3:Y:S02]  /*1e730*/  SYNCS.PHASECHK.TRANS64.TRYWAIT P1, [R5+URZ+0x22860], R0 ;  /* 0x02286000050075a7 */ /* 0x000ee4000802017f */
[----:B---3--:R-:W-:Y:S05]  /*1e740*/  @!P1 BRA `(.L_x_812) ;  /* 0x00000070006c9947 */ /* 0x008fea0003800000 */
.L_x_1083:
[----:B------:R-:W-:Y:S05]  /*1e750*/  @!P0 BRA `(.L_x_813) ;  /* 0x0000000000048947 */ /* 0x000fea0003800000 */
[----:B------:R-:W-:Y:S01]  /*1e760*/  BPT.TRAP 0x1 ;  /* 0x000000040000795c */ /* 0x000fe20000300000 */
.L_x_813:
[----:B------:R-:W4:Y:S02]  /*1e770*/  SYNCS.PHASECHK.TRANS64.TRYWAIT P1, [R3+URZ+0x22860], R2 ;  /* 0x02286002030075a7 */ /* 0x000f24000802017f */
[----:B----4-:R-:W-:Y:S05]  /*1e780*/  @!P1 BRA `(.L_x_814) ;  /* 0x0000007000709947 */ /* 0x010fea0003800000 */
.L_x_1084:
[----:B------:R-:W-:Y:S05]  /*1e790*/  @!P0 BRA `(.L_x_815) ;  /* 0x0000000000048947 */ /* 0x000fea0003800000 */
[----:B------:R-:W-:Y:S01]  /*1e7a0*/  BPT.TRAP 0x1 ;  /* 0x000000040000795c */ /* 0x000fe20000300000 */
.L_x_815:
[----:B------:R-:W5:Y:S02]  /*1e7b0*/  SYNCS.PHASECHK.TRANS64.TRYWAIT P1, [R5+URZ+0x22880], R0 ;  /* 0x02288000050075a7 */ /* 0x000f64000802017f */
[----:B-----5:R-:W-:Y:S05]  /*1e7c0*/  @!P1 BRA `(.L_x_816) ;  /* 0x0000007000749947 */ /* 0x020fea0003800000 */
.L_x_1085:
[----:B------:R-:W-:Y:S05]  /*1e7d0*/  @!P0 BRA `(.L_x_817) ;  /* 0x0000000000048947 */ /* 0x000fea0003800000 */
[----:B------:R-:W-:Y:S01]  /*1e7e0*/  BPT.TRAP 0x1 ;  /* 0x000000040000795c */ /* 0x000fe20000300000 */
.L_x_817:
[----:B------:R0:W0:Y:S02]  /*1e7f0*/  SYNCS.PHASECHK.TRANS64.TRYWAIT P0, [R3+URZ+0x22880], R2 ;  /* 0x02288002030075a7 */ /* 0x000024000800017f */
[----:B0-----:R-:W-:Y:S05]  /*1e800*/  @!P0 NANOSLEEP.SYNCS 0x989680 ;  /* 0x009896800000895d */ /* 0x001fea0003900000 */
[----:B------:R-:W0:Y:S02]  /*1e810*/  @!P0 SYNCS.PHASECHK.TRANS64 P0, [R3+URZ+0x22880], R2 ;  /* 0x02288002030085a7 */ /* 0x000e24000800007f */
[----:B0-----:R-:W-:Y:S05]  /*1e820*/  @!P0 BRA `(.L_x_817) ;  /* 0xfffffffc00f08947 */ /* 0x001fea000383ffff */
.L_x_521:
[----:B------:R-:W-:Y:S05]  /*1e830*/  BSYNC B8 ;  /* 0x0000000000087941 */ /* 0x000fea0003800000 */
.L_x_518:
[----:B------:R-:W-:Y:S05]  /*1e840*/  EXIT ;  /* 0x000000000000794d */ /* 0x000fea0003800000 */
.L_x_541:
[----:B---3--:R3:W4:Y:S02]  /*1e850*/  SYNCS.PHASECHK.TRANS64.TRYWAIT P6, [R88+URZ+0x22890], R100 ;  /* 0x02289064580075a7 */ /* 0x00872400080c017f */
[----:B----4-:R-:W-:Y:S05]  /*1e860*/  @!P6 NANOSLEEP.SYNCS 0x989680 ;  /* 0x009896800000e95d */ /* 0x010fea0003900000 */
[----:B------:R-:W4:Y:S02]  /*1e870*/  @!P6 SYNCS.PHASECHK.TRANS64 P6, [R88+URZ+0x22890], R100 ;  /* 0x022890645800e5a7 */ /* 0x000f2400080c007f */
[----:B----4-:R-:W-:Y:S05]  /*1e880*/  @!P6 BRA `(.L_x_541) ;  /* 0xfffffffc00f0e947 */ /* 0x010fea000383ffff */
[----:B------:R-:W-:Y:S05]  /*1e890*/  BRA `(.L_x_818) ;  /* 0xfffffe40003c7947 */ /* 0x000fea000383ffff */
.L_x_542:
[----:B------:R-:W-:Y:S01]  /*1e8a0*/  BSSY B1, `(.L_x_819) ;  /* 0x0000008000017945 */ /* 0x000fe20003800000 */
[----:B01----:R-:W-:Y:S02]  /*1e8b0*/  IMAD.MOV.U32 R13, RZ, RZ, R102 ;  /* 0x000000ffff0d7224 */ /* 0x003fe400078e0066 */
[----:B------:R-:W-:Y:S02]  /*1e8c0*/  IMAD.MOV.U32 R12, RZ, RZ, RZ ;  /* 0x000000ffff0c7224 */ /* 0x000fe400078e00ff */
[----:B------:R-:W-:Y:S02]  /*1e8d0*/  IMAD.MOV.U32 R11, RZ, RZ, 0x1c1f ;  /* 0x00001c1fff0b7424 */ /* 0x000fe400078e00ff */
[----:B------:R-:W-:-:S07]  /*1e8e0*/  IMAD.MOV.U32 R15, RZ, RZ, -0x1 ;  /* 0xffffffffff0f7424 */ /* 0x000fce00078e00ff */
[----:B--23--:R-:W-:Y:S05]  /*1e8f0*/  WARPSYNC.COLLECTIVE R15, `(.L_x_820) ;  /* 0x000000000f087348 */ /* 0x00cfea0003c00000 */
[----:B------:R0:W1:Y:S02]  /*1e900*/  SHFL.IDX P6, R14, R13, R12, R11 ;  /* 0x0000000c0d0e7389 */ /* 0x00006400000c000b */
[----:B0123--:R-:W-:Y:S01]  /*1e910*/  ENDCOLLECTIVE ;  /* 0x000000000000791b */ /* 0x00ffe20003800000 */
.L_x_820:
[----:B------:R-:W-:Y:S05]  /*1e920*/  BSYNC B1 ;  /* 0x0000000000017941 */ /* 0x000fea0003800000 */
.L_x_819:
[----:B------:R-:W-:Y:S01]  /*1e930*/  IMAD.MOV.U32 R13, RZ, RZ, R101 ;  /* 0x000000ffff0d7224 */ /* 0x000fe200078e0065 */
[----:B------:R-:W-:Y:S01]  /*1e940*/  MOV R103, R14 ;  /* 0x0000000e00677202 */ /* 0x000fe20000000f00 */
[----:B------:R-:W-:Y:S02]  /*1e950*/  IMAD.MOV.U32 R12, RZ, RZ, RZ ;  /* 0x000000ffff0c7224 */ /* 0x000fe400078e00ff */
[----:B------:R-:W-:Y:S02]  /*1e960*/  IMAD.MOV.U32 R11, RZ, RZ, 0x1c1f ;  /* 0x00001c1fff0b7424 */ /* 0x000fe400078e00ff */
[----:B------:R-:W-:-:S07]  /*1e970*/  IMAD.MOV.U32 R15, RZ, RZ, -0x1 ;  /* 0xffffffffff0f7424 */ /* 0x000fce00078e00ff */
[----:B------:R-:W-:Y:S05]  /*1e980*/  WARPSYNC.COLLECTIVE R15, `(.L_x_821) ;  /* 0x000000000f087348 */ /* 0x000fea0003c00000 */
[----:B------:R0:W1:Y:S02]  /*1e990*/  SHFL.IDX P6, R14, R13, R12, R11 ;  /* 0x0000000c0d0e7389 */ /* 0x00006400000c000b */
[----:B01----:R-:W-:Y:S01]  /*1e9a0*/  ENDCOLLECTIVE ;  /* 0x000000000000791b */ /* 0x003fe20003800000 */
.L_x_821:
[----:B------:R-:W-:Y:S05]  /*1e9b0*/  BRA `(.L_x_822) ;  /* 0xfffffe4000087947 */ /* 0x000fea000383ffff */
.L_x_551:
[----:B------:R-:W-:Y:S01]  /*1e9c0*/  BSSY B1, `(.L_x_823) ;  /* 0x0000008000017945 */ /* 0x000fe20003800000 */
[----:B01----:R-:W-:Y:S01]  /*1e9d0*/  MOV R13, R102 ;  /* 0x00000066000d7202 */ /* 0x003fe20000000f00 */
[----:B------:R-:W-:Y:S02]  /*1e9e0*/  IMAD.MOV.U32 R12, RZ, RZ, 0x1 ;  /* 0x00000001ff0c7424 */ /* 0x000fe400078e00ff */
[----:B------:R-:W-:Y:S02]  /*1e9f0*/  IMAD.MOV.U32 R11, RZ, RZ, 0x1c1f ;  /* 0x00001c1fff0b7424 */ /* 0x000fe400078e00ff */
[----:B------:R-:W-:-:S07]  /*1ea00*/  IMAD.MOV.U32 R15, RZ, RZ, -0x1 ;  /* 0xffffffffff0f7424 */ /* 0x000fce00078e00ff */
[----:B--234-:R-:W-:Y:S05]  /*1ea10*/  WARPSYNC.COLLECTIVE R15, `(.L_x_824) ;  /* 0x000000000f087348 */ /* 0x01cfea0003c00000 */
[----:B------:R0:W1:Y:S02]  /*1ea20*/  SHFL.IDX P6, R14, R13, R12, R11 ;  /* 0x0000000c0d0e7389 */ /* 0x00006400000c000b */
[----:B01234-:R-:W-:Y:S01]  /*1ea30*/  ENDCOLLECTIVE ;  /* 0x000000000000791b */ /* 0x01ffe20003800000 */
.L_x_824:
[----:B------:R-:W-:Y:S05]  /*1ea40*/  BSYNC B1 ;  /* 0x0000000000017941 */ /* 0x000fea0003800000 */
.L_x_823:
[----:B------:R-:W-:Y:S01]  /*1ea50*/  MOV R13, R101 ;  /* 0x00000065000d7202 */ /* 0x000fe20000000f00 */
[----:B------:R-:W-:Y:S02]  /*1ea60*/  IMAD.MOV.U32 R12, RZ, RZ, 0x1 ;  /* 0x00000001ff0c7424 */ /* 0x000fe400078e00ff */
[----:B------:R-:W-:Y:S02]  /*1ea70*/  IMAD.MOV.U32 R11, RZ, RZ, 0x1c1f ;  /* 0x00001c1fff0b7424 */ /* 0x000fe400078e00ff */
[----:B------:R-:W-:Y:S02]  /*1ea80*/  IMAD.MOV.U32 R15, RZ, RZ, -0x1 ;  /* 0xffffffffff0f7424 */ /* 0x000fe400078e00ff */
[----:B------:R-:W-:-:S07]  /*1ea90*/  IMAD.MOV.U32 R42, RZ, RZ, R14 ;  /* 0x000000ffff2a7224 */ /* 0x000fce00078e000e */
[----:B------:R-:W-:Y:S05]  /*1eaa0*/  WARPSYNC.COLLECTIVE R15, `(.L_x_825) ;  /* 0x000000000f087348 */ /* 0x000fea0003c00000 */
[----:B------:R0:W1:Y:S02]  /*1eab0*/  SHFL.IDX P6, R14, R13, R12, R11 ;  /* 0x0000000c0d0e7389 */ /* 0x00006400000c000b */
[----:B01----:R-:W-:Y:S01]  /*1eac0*/  ENDCOLLECTIVE ;  /* 0x000000000000791b */ /* 0x003fe20003800000 */
.L_x_825:
[----:B------:R-:W-:Y:S05]  /*1ead0*/  BRA `(.L_x_826) ;  /* 0xfffffe4c00707947 */ /* 0x000fea000383ffff */
.L_x_560:
[----:B------:R-:W-:Y:S01]  /*1eae0*/  BSSY B1, `(.L_x_827) ;  /* 0x0000008000017945 */ /* 0x000fe20003800000 */
[----:B-1----:R-:W-:Y:S01]  /*1eaf0*/  IMAD.MOV.U32 R13, RZ, RZ, R102 ;  /* 0x000000ffff0d7224 */ /* 0x002fe200078e0066 */
[----:B------:R-:W-:Y:S01]  /*1eb00*/  MOV R12, 0x2 ;  /* 0x00000002000c7802 */ /* 0x000fe20000000f00 */
[----:B0-----:R-:W-:Y:S02]  /*1eb10*/  IMAD.MOV.U32 R11, RZ, RZ, 0x1c1f ;  /* 0x00001c1fff0b7424 */ /* 0x001fe400078e00ff */
[----:B------:R-:W-:-:S07]  /*1eb20*/  IMAD.MOV.U32 R15, RZ, RZ, -0x1 ;  /* 0xffffffffff0f7424 */ /* 0x000fce00078e00ff */
[----:B--234-:R-:W-:Y:S05]  /*1eb30*/  WARPSYNC.COLLECTIVE R15, `(.L_x_828) ;  /* 0x000000000f087348 */ /* 0x01cfea0003c00000 */
[----:B------:R0:W1:Y:S02]  /*1eb40*/  SHFL.IDX P6, R14, R13, R12, R11 ;  /* 0x0000000c0d0e7389 */ /* 0x00006400000c000b */
[----:B01234-:R-:W-:Y:S01]  /*1eb50*/  ENDCOLLECTIVE ;  /* 0x000000000000791b */ /* 0x01ffe20003800000 */
.L_x_828:
[----:B------:R-:W-:Y:S05]  /*1eb60*/  BSYNC B1 ;  /* 0x0000000000017941 */ /* 0x000fea0003800000 */
.L_x_827:
[----:B------:R-:W-:Y:S01]  /*1eb70*/  IMAD.MOV.U32 R13, RZ, RZ, R101 ;  /* 0x000000ffff0d7224 */ /* 0x000fe200078e0065 */
[----:B------:R-:W-:Y:S01]  /*1eb80*/  MOV R12, 0x2 ;  /* 0x00000002000c7802 */ /* 0x000fe20000000f00 */
[----:B------:R-:W-:Y:S02]  /*1eb90*/  IMAD.MOV.U32 R11, RZ, RZ, 0x1c1f ;  /* 0x00001c1fff0b7424 */ /* 0x000fe400078e00ff */
[----:B------:R-:W-:Y:S02]  /*1eba0*/  IMAD.MOV.U32 R15, RZ, RZ, -0x1 ;  /* 0xffffffffff0f7424 */ /* 0x000fe400078e00ff */
[----:B------:R-:W-:-:S07]  /*1ebb0*/  IMAD.MOV.U32 R102, RZ, RZ, R14 ;  /* 0x000000ffff667224 */ /* 0x000fce00078e000e */
[----:B------:R-:W-:Y:S05]  /*1ebc0*/  WARPSYNC.COLLECTIVE R15, `(.L_x_829) ;  /* 0x000000000f087348 */ /* 0x000fea0003c00000 */
[----:B------:R0:W1:Y:S02]  /*1ebd0*/  SHFL.IDX P6, R14, R13, R12, R11 ;  /* 0x0000000c0d0e7389 */ /* 0x00006400000c000b */
[----:B01----:R-:W-:Y:S01]  /*1ebe0*/  ENDCOLLECTIVE ;  /* 0x000000000000791b */ /* 0x003fe20003800000 */
.L_x_829:
[----:B------:R-:W-:Y:S05]  /*1ebf0*/  BRA `(.L_x_830) ;  /* 0xfffffe5800dc7947 */ /* 0x000fea000383ffff */
.L_x_570:
[----:B-1----:R1:W2:Y:S02]  /*1ec00*/  SYNCS.PHASECHK.TRANS64.TRYWAIT P3, [R88+URZ+0x22890], R100 ;  /* 0x02289064580075a7 */ /* 0x0022a4000806017f */
[----:B--2---:R-:W-:Y:S05]  /*1ec10*/  @!P3 NANOSLEEP.SYNCS 0x989680 ;  /* 0x009896800000b95d */ /* 0x004fea0003900000 */
[----:B------:R-:W2:Y:S02]  /*1ec20*/  @!P3 SYNCS.PHASECHK.TRANS64 P3, [R88+URZ+0x22890], R100 ;  /* 0x022890645800b5a7 */ /* 0x000ea4000806007f */
[----:B--2---:R-:W-:Y:S05]  /*1ec30*/  @!P3 BRA `(.L_x_570) ;  /* 0xfffffffc00f0b947 */ /* 0x004fea000383ffff */
[----:B------:R-:W-:Y:S05]  /*1ec40*/  BRA `(.L_x_831) ;  /* 0xfffffe6c00887947 */ /* 0x000fea000383ffff */
.L_x_571:
[----:B------:R-:W-:Y:S01]  /*1ec50*/  BSSY B1, `(.L_x_832) ;  /* 0x0000008000017945 */ /* 0x000fe20003800000 */
[----:B------:R-:W-:Y:S01]  /*1ec60*/  IMAD.MOV.U32 R13, RZ, RZ, R102 ;  /* 0x000000ffff0d7224 */ /* 0x000fe200078e0066 */
[----:B------:R-:W-:Y:S01]  /*1ec70*/  MOV R11, 0x1c1f ;  /* 0x00001c1f000b7802 */ /* 0x000fe20000000f00 */
[----:B------:R-:W-:Y:S02]  /*1ec80*/  IMAD.MOV.U32 R12, RZ, RZ, RZ ;  /* 0x000000ffff0c7224 */ /* 0x000fe400078e00ff */
[----:B------:R-:W-:-:S07]  /*1ec90*/  IMAD.MOV.U32 R15, RZ, RZ, -0x1 ;  /* 0xffffffffff0f7424 */ /* 0x000fce00078e00ff */
[----:B-1----:R-:W-:Y:S05]  /*1eca0*/  WARPSYNC.COLLECTIVE R15, `(.L_x_833) ;  /* 0x000000000f087348 */ /* 0x002fea0003c00000 */
[----:B------:R0:W2:Y:S02]  /*1ecb0*/  SHFL.IDX P6, R14, R13, R12, R11 ;  /* 0x0000000c0d0e7389 */ /* 0x0000a400000c000b */
[----:B012---:R-:W-:Y:S01]  /*1ecc0*/  ENDCOLLECTIVE ;  /* 0x000000000000791b */ /* 0x007fe20003800000 */
.L_x_833:
[----:B------:R-:W-:Y:S05]  /*1ecd0*/  BSYNC B1 ;  /* 0x0000000000017941 */ /* 0x000fea0003800000 */
.L_x_832:
[----:B------:R-:W-:Y:S01]  /*1ece0*/  IMAD.MOV.U32 R13, RZ, RZ, R101 ;  /* 0x000000ffff0d7224 */ /* 0x000fe200078e0065 */
[----:B------:R-:W-:Y:S01]  /*1ecf0*/  MOV R11, 0x1c1f ;  /* 0x00001c1f000b7802 */ /* 0x000fe20000000f00 */
[----:B------:R-:W-:Y:S02]  /*1ed00*/  IMAD.MOV.U32 R12, RZ, RZ, RZ ;  /* 0x000000ffff0c7224 */ /* 0x000fe400078e00ff */
[----:B------:R-:W-:Y:S02]  /*1ed10*/  IMAD.MOV.U32 R15, RZ, RZ, -0x1 ;  /* 0xffffffffff0f7424 */ /* 0x000fe400078e00ff */
[----:B------:R-:W-:-:S07]  /*1ed20*/  IMAD.MOV.U32 R103, RZ, RZ, R14 ;  /* 0x000000ffff677224 */ /* 0x000fce00078e000e */
[----:B------:R-:W-:Y:S05]  /*1ed30*/  WARPSYNC.COLLECTIVE R15, `(.L_x_834) ;  /* 0x000000000f087348 */ /* 0x000fea0003c00000 */
[----:B------:R0:W1:Y:S02]  /*1ed40*/  SHFL.IDX P6, R14, R13, R12, R11 ;  /* 0x0000000c0d0e7389 */ /* 0x00006400000c000b */
[----:B01----:R-:W-:Y:S01]  /*1ed50*/  ENDCOLLECTIVE ;  /* 0x000000000000791b */ /* 0x003fe20003800000 */
.L_x_834:
[----:B------:R-:W-:Y:S01]  /*1ed60*/  IMAD.MOV.U32 R105, RZ, RZ, R14 ;  /* 0x000000ffff697224 */ /* 0x000fe200078e000e */
[----:B------:R-:W-:Y:S06]  /*1ed70*/  BRA `(.L_x_835) ;  /* 0xfffffe6c00547947 */ /* 0x000fec000383ffff */
.L_x_576:
[----:B------:R-:W-:Y:S01]  /*1ed80*/  BSSY B1, `(.L_x_836) ;  /* 0x0000008000017945 */ /* 0x000fe20003800000 */
[----:B----4-:R-:W-:Y:S01]  /*1ed90*/  IMAD.MOV.U32 R13, RZ, RZ, R102 ;  /* 0x000000ffff0d7224 */ /* 0x010fe200078e0066 */
[----:B------:R-:W-:Y:S01]  /*1eda0*/  MOV R11, 0x1c1f ;  /* 0x00001c1f000b7802 */ /* 0x000fe20000000f00 */
[----:B------:R-:W-:Y:S02]  /*1edb0*/  IMAD.MOV.U32 R12, RZ, RZ, 0x1 ;  /* 0x00000001ff0c7424 */ /* 0x000fe400078e00ff */
[----:B------:R-:W-:-:S07]  /*1edc0*/  IMAD.MOV.U32 R15, RZ, RZ, -0x1 ;  /* 0xffffffffff0f7424 */ /* 0x000fce00078e00ff */
[----:B0123--:R-:W-:Y:S05]  /*1edd0*/  WARPSYNC.COLLECTIVE R15, `(.L_x_837) ;  /* 0x000000000f087348 */ /* 0x00ffea0003c00000 */
[----:B------:R4:W0:Y:S02]  /*1ede0*/  SHFL.IDX P6, R14, R13, R12, R11 ;  /* 0x0000000c0d0e7389 */ /* 0x00082400000c000b */
[----:B01234-:R-:W-:Y:S01]  /*1edf0*/  ENDCOLLECTIVE ;  /* 0x000000000000791b */ /* 0x01ffe20003800000 */
.L_x_837:
[----:B------:R-:W-:Y:S05]  /*1ee00*/  BSYNC B1 ;  /* 0x0000000000017941 */ /* 0x000fea0003800000 */
.L_x_836:
        /* <DEDUP_REMOVED lines=8> */
.L_x_838:
[----:B------:R-:W-:Y:S05]  /*1ee90*/  BRA `(.L_x_839) ;  /* 0xfffffe7800c87947 */ /* 0x000fea000383ffff */
.L_x_581:
[----:B------:R-:W-:Y:S01]  /*1eea0*/  BSSY B1, `(.L_x_840) ;  /* 0x0000008000017945 */ /* 0x000fe20003800000 */
[----:B0-----:R-:W-:Y:S01]  /*1eeb0*/  IMAD.MOV.U32 R13, RZ, RZ, R102 ;  /* 0x000000ffff0d7224 */ /* 0x001fe200078e0066 */
[----:B------:R-:W-:Y:S01]  /*1eec0*/  MOV R15, 0xffffffff ;  /* 0xffffffff000f7802 */ /* 0x000fe20000000f00 */
[----:B------:R-:W-:Y:S02]  /*1eed0*/  IMAD.MOV.U32 R12, RZ, RZ, 0x2 ;  /* 0x00000002ff0c7424 */ /* 0x000fe400078e00ff */
[----:B------:R-:W-:-:S07]  /*1eee0*/  IMAD.MOV.U32 R11, RZ, RZ, 0x1c1f ;  /* 0x00001c1fff0b7424 */ /* 0x000fce00078e00ff */
[----:B-1234-:R-:W-:Y:S05]  /*1eef0*/  WARPSYNC.COLLECTIVE R15, `(.L_x_841) ;  /* 0x000000000f087348 */ /* 0x01efea0003c00000 */
[----:B------:R0:W0:Y:S02]  /*1ef00*/  SHFL.IDX P6, R14, R13, R12, R11 ;  /* 0x0000000c0d0e7389 */ /* 0x00002400000c000b */
[----:B01234-:R-:W-:Y:S01]  /*1ef10*/  ENDCOLLECTIVE ;  /* 0x000000000000791b */ /* 0x01ffe20003800000 */
.L_x_841:
[----:B------:R-:W-:Y:S05]  /*1ef20*/  BSYNC B1 ;  /* 0x0000000000017941 */ /* 0x000fea0003800000 */
.L_x_840:
[----:B------:R-:W-:Y:S01]  /*1ef30*/  IMAD.MOV.U32 R13, RZ, RZ, R101 ;  /* 0x000000ffff0d7224 */ /* 0x000fe200078e0065 */
[----:B------:R-:W-:Y:S01]  /*1ef40*/  MOV R15, 0xffffffff ;  /* 0xffffffff000f7802 */ /* 0x000fe20000000f00 */
[----:B------:R-:W-:Y:S02]  /*1ef50*/  IMAD.MOV.U32 R12, RZ, RZ, 0x2 ;  /* 0x00000002ff0c7424 */ /* 0x000fe400078e00ff */
[----:B------:R-:W-:Y:S02]  /*1ef60*/  IMAD.MOV.U32 R11, RZ, RZ, 0x1c1f ;  /* 0x00001c1fff0b7424 */ /* 0x000fe400078e00ff */
[----:B------:R-:W-:-:S07]  /*1ef70*/  IMAD.MOV.U32 R29, RZ, RZ, R14 ;  /* 0x000000ffff1d7224 */ /* 0x000fce00078e000e */
[----:B------:R-:W-:Y:S05]  /*1ef80*/  WARPSYNC.COLLECTIVE R15, `(.L_x_842) ;  /* 0x000000000f087348 */ /* 0x000fea0003c00000 */
[----:B------:R0:W1:Y:S02]  /*1ef90*/  SHFL.IDX P6, R14, R13, R12, R11 ;  /* 0x0000000c0d0e7389 */ /* 0x00006400000c000b */
[----:B01----:R-:W-:Y:S01]  /*1efa0*/  ENDCOLLECTIVE ;  /* 0x000000000000791b */ /* 0x003fe20003800000 */
.L_x_842:
[----:B------:R-:W-:Y:S05]  /*1efb0*/  BRA `(.L_x_843) ;  /* 0xfffffe8800547947 */ /* 0x000fea000383ffff */
.L_x_586:
[----:B0-----:R0:W1:Y:S02]  /*1efc0*/  SYNCS.PHASECHK.TRANS64.TRYWAIT P2, [R88+URZ+0x22890], R100 ;  /* 0x02289064580075a7 */ /* 0x001064000804017f */
[----:B-1----:R-:W-:Y:S05]  /*1efd0*/  @!P2 NANOSLEEP.SYNCS 0x989680 ;  /* 0x009896800000a95d */ /* 0x002fea0003900000 */
[----:B------:R-:W1:Y:S02]  /*1efe0*/  @!P2 SYNCS.PHASECHK.TRANS64 P2, [R88+URZ+0x22890], R100 ;  /* 0x022890645800a5a7 */ /* 0x000e64000804007f */
[----:B-1----:R-:W-:Y:S05]  /*1eff0*/  @!P2 BRA `(.L_x_586) ;  /* 0xfffffffc00f0a947 */ /* 0x002fea000383ffff */
[----:B------:R-:W-:Y:S05]  /*1f000*/  BRA `(.L_x_844) ;  /* 0xfffffe9800247947 */ /* 0x000fea000383ffff */
.L_x_587:
        /* <DEDUP_REMOVED lines=8> */
.L_x_846:
[----:B------:R-:W-:Y:S05]  /*1f090*/  BSYNC B1 ;  /* 0x0000000000017941 */ /* 0x000fea0003800000 */
.L_x_845:
        /* <DEDUP_REMOVED lines=8> */
.L_x_847:
[----:B------:R-:W-:Y:S05]  /*1f120*/  BRA `(.L_x_848) ;  /* 0xfffffe9800487947 */ /* 0x000fea000383ffff */
.L_x_590:
[----:B------:R-:W-:Y:S01]  /*1f130*/  BSSY B1, `(.L_x_849) ;  /* 0x0000008000017945 */ /* 0x000fe20003800000 */
[----:B------:R-:W-:Y:S01]  /*1f140*/  MOV R13, R9 ;  /* 0x00000009000d7202 */ /* 0x000fe20000000f00 */
[----:B------:R-:W-:Y:S02]  /*1f150*/  IMAD.MOV.U32 R12, RZ, RZ, 0x1 ;  /* 0x00000001ff0c7424 */ /* 0x000fe400078e00ff */
[----:B------:R-:W-:Y:S02]  /*1f160*/  IMAD.MOV.U32 R11, RZ, RZ, 0x1c1f ;  /* 0x00001c1fff0b7424 */ /* 0x000fe400078e00ff */
[----:B----4-:R-:W-:-:S07]  /*1f170*/  IMAD.MOV.U32 R15, RZ, RZ, -0x1 ;  /* 0xffffffffff0f7424 */ /* 0x010fce00078e00ff */
[----:B0123--:R-:W-:Y:S05]  /*1f180*/  WARPSYNC.COLLECTIVE R15, `(.L_x_850) ;  /* 0x000000000f087348 */ /* 0x00ffea0003c00000 */
[----:B---3--:R3:W4:Y:S02]  /*1f190*/  SHFL.IDX P6, R14, R13, R12, R11 ;  /* 0x0000000c0d0e7389 */ /* 0x00872400000c000b */
[----:B01234-:R-:W-:Y:S01]  /*1f1a0*/  ENDCOLLECTIVE ;  /* 0x000000000000791b */ /* 0x01ffe20003800000 */
.L_x_850:
[----:B------:R-:W-:Y:S05]  /*1f1b0*/  BSYNC B1 ;  /* 0x0000000000017941 */ /* 0x000fea0003800000 */
.L_x_849:
        /* <DEDUP_REMOVED lines=8> */
.L_x_851:
[----:B------:R-:W-:Y:S05]  /*1f240*/  BRA `(.L_x_852) ;  /* 0xfffffe9800487947 */ /* 0x000fea000383ffff */
.L_x_593:
[----:B------:R-:W-:Y:S01]  /*1f250*/  BSSY B1, `(.L_x_853) ;  /* 0x0000008000017945 */ /* 0x000fe20003800000 */
[----:B------:R-:W-:Y:S01]  /*1f260*/  IMAD.MOV.U32 R13, RZ, RZ, R9 ;  /* 0x000000ffff0d7224 */ /* 0x000fe200078e0009 */
[----:B------:R-:W-:Y:S01]  /*1f270*/  MOV R12, 0x2 ;  /* 0x00000002000c7802 */ /* 0x000fe20000000f00 */
[----:B------:R-:W-:Y:S02]  /*1f280*/  IMAD.MOV.U32 R11, RZ, RZ, 0x1c1f ;  /* 0x00001c1fff0b7424 */ /* 0x000fe400078e00ff */
[----:B---3--:R-:W-:-:S07]  /*1f290*/  IMAD.MOV.U32 R15, RZ, RZ, -0x1 ;  /* 0xffffffffff0f7424 */ /* 0x008fce00078e00ff */
[----:B012-4-:R-:W-:Y:S05]  /*1f2a0*/  WARPSYNC.COLLECTIVE R15, `(.L_x_854) ;  /* 0x000000000f087348 */ /* 0x017fea0003c00000 */
[----:B------:R3:W0:Y:S02]  /*1f2b0*/  SHFL.IDX P6, R14, R13, R12, R11 ;  /* 0x0000000c0d0e7389 */ /* 0x00062400000c000b */
[----:B01234-:R-:W-:Y:S01]  /*1f2c0*/  ENDCOLLECTIVE ;  /* 0x000000000000791b */ /* 0x01ffe20003800000 */
.L_x_854:
[----:B------:R-:W-:Y:S05]  /*1f2d0*/  BSYNC B1 ;  /* 0x0000000000017941 */ /* 0x000fea0003800000 */
.L_x_853:
        /* <DEDUP_REMOVED lines=8> */
.L_x_855:
[----:B------:R-:W-:Y:S05]  /*1f360*/  BRA `(.L_x_856) ;  /* 0xfffffe98004c7947 */ /* 0x000fea000383ffff */
.L_x_597:
[----:B0-----:R0:W4:Y:S02]  /*1f370*/  SYNCS.PHASECHK.TRANS64.TRYWAIT P3, [R88+URZ+0x228b0], R100 ;  /* 0x0228b064580075a7 */ /* 0x001124000806017f */
[----:B----4-:R-:W-:Y:S05]  /*1f380*/  @!P3 NANOSLEEP.SYNCS 0x989680 ;  /* 0x009896800000b95d */ /* 0x010fea0003900000 */
[----:B------:R-:W4:Y:S02]  /*1f390*/  @!P3 SYNCS.PHASECHK.TRANS64 P3, [R88+URZ+0x228b0], R100 ;  /* 0x0228b0645800b5a7 */ /* 0x000f24000806007f */
[----:B----4-:R-:W-:Y:S05]  /*1f3a0*/  @!P3 BRA `(.L_x_597) ;  /* 0xfffffffc00f0b947 */ /* 0x010fea000383ffff */
[----:B------:R-:W-:Y:S05]  /*1f3b0*/  BRA `(.L_x_857) ;  /* 0xfffffe9800c07947 */ /* 0x000fea000383ffff */
.L_x_607:
[----:B------:R-:W-:Y:S01]  /*1f3c0*/  BSSY B0, `(.L_x_858) ;  /* 0x0000008000007945 */ /* 0x000fe20003800000 */
[----:B------:R-:W-:Y:S01]  /*1f3d0*/  IMAD.MOV.U32 R13, RZ, RZ, R229 ;  /* 0x000000ffff0d7224 */ /* 0x000fe200078e00e5 */
[----:B------:R-:W-:Y:S01]  /*1f3e0*/  MOV R11, 0x1f ;  /* 0x0000001f000b7802 */ /* 0x000fe20000000f00 */
[----:B------:R-:W-:Y:S02]  /*1f3f0*/  IMAD.MOV.U32 R12, RZ, RZ, RZ ;  /* 0x000000ffff0c7224 */ /* 0x000fe400078e00ff */
[----:B------:R-:W-:-:S07]  /*1f400*/  IMAD.MOV.U32 R15, RZ, RZ, -0x1 ;  /* 0xffffffffff0f7424 */ /* 0x000fce00078e00ff */
[----:B-----5:R-:W-:Y:S05]  /*1f410*/  WARPSYNC.COLLECTIVE R15, `(.L_x_859) ;  /* 0x000000000f087348 */ /* 0x020fea0003c00000 */
[----:B------:R0:W1:Y:S02]  /*1f420*/  SHFL.IDX P6, R14, R13, R12, R11 ;  /* 0x0000000c0d0e7389 */ /* 0x00006400000c000b */
[----:B01---5:R-:W-:Y:S01]  /*1f430*/  ENDCOLLECTIVE ;  /* 0x000000000000791b */ /* 0x023fe20003800000 */
.L_x_859:
[----:B------:R-:W-:Y:S05]  /*1f440*/  BSYNC B0 ;  /* 0x0000000000007941 */ /* 0x000fea0003800000 */
.L_x_858:
[----:B------:R-:W-:Y:S01]  /*1f450*/  IMAD.MOV.U32 R168, RZ, RZ, R14 ;  /* 0x000000ffffa87224 */ /* 0x000fe200078e000e */
[----:B------:R-:W-:Y:S06]  /*1f460*/  BRA `(.L_x_860) ;  /* 0xfffffea400547947 */ /* 0x000fec000383ffff */
.L_x_619:
[----:B------:R-:W-:Y:S01]  /*1f470*/  BSSY B1, `(.L_x_861) ;  /* 0x0000008000017945 */ /* 0x000fe20003800000 */
[----:B------:R-:W-:Y:S01]  /*1f480*/  IMAD.MOV.U32 R13, RZ, RZ, R24 ;  /* 0x000000ffff0d7224 */ /* 0x000fe200078e0018 */
[----:B------:R-:W-:Y:S01]  /*1f490*/  MOV R11, 0x1c1f ;  /* 0x00001c1f000b7802 */ /* 0x000fe20000000f00 */
[----:B------:R-:W-:Y:S02]  /*1f4a0*/  IMAD.MOV.U32 R12, RZ, RZ, RZ ;  /* 0x000000ffff0c7224 */ /* 0x000fe400078e00ff */
[----:B------:R-:W-:-:S07]  /*1f4b0*/  IMAD.MOV.U32 R15, RZ, RZ, -0x1 ;  /* 0xffffffffff0f7424 */ /* 0x000fce00078e00ff */
[----:B0-----:R-:W-:Y:S05]  /*1f4c0*/  WARPSYNC.COLLECTIVE R15, `(.L_x_862) ;  /* 0x000000000f087348 */ /* 0x001fea0003c00000 */
[----:B------:R1:W2:Y:S02]  /*1f4d0*/  SHFL.IDX P6, R14, R13, R12, R11 ;  /* 0x0000000c0d0e7389 */ /* 0x0002a400000c000b */
[----:B012---:R-:W-:Y:S01]  /*1f4e0*/  ENDCOLLECTIVE ;  /* 0x000000000000791b */ /* 0x007fe20003800000 */
.L_x_862:
[----:B------:R-:W-:Y:S05]  /*1f4f0*/  BSYNC B1 ;  /* 0x0000000000017941 */ /* 0x000fea0003800000 */
.L_x_861:
        /* <DEDUP_REMOVED lines=8> */
.L_x_863:
[----:B------:R-:W-:Y:S02]  /*1f580*/  IMAD.MOV.U32 R13, RZ, RZ, R30 ;  /* 0x000000ffff0d7224 */ /* 0x000fe400078e001e */
[----:B------:R-:W-:-:S07]  /*1f590*/  IMAD.MOV.U32 R0, RZ, RZ, R14 ;  /* 0x000000ffff007224 */ /* 0x000fce00078e000e */
[----:B------:R-:W-:Y:S05]  /*1f5a0*/  WARPSYNC.COLLECTIVE R15, `(.L_x_864) ;  /* 0x000000000f087348 */ /* 0x000fea0003c00000 */
[----:B------:R0:W1:Y:S02]  /*1f5b0*/  SHFL.IDX P6, R14, R13, R12, R11 ;  /* 0x0000000c0d0e7389 */ /* 0x00006400000c000b */
[----:B01----:R-:W-:Y:S01]  /*1f5c0*/  ENDCOLLECTIVE ;  /* 0x000000000000791b */ /* 0x003fe20003800000 */
.L_x_864:
[----:B------:R-:W-:Y:S01]  /*1f5d0*/  MOV R13, R28 ;  /* 0x0000001c000d7202 */ /* 0x000fe20000000f00 */
[----:B------:R-:W-:-:S07]  /*1f5e0*/  IMAD.MOV.U32 R5, RZ, RZ, R14 ;  /* 0x000000ffff057224 */ /* 0x000fce00078e000e */
[----:B------:R-:W-:Y:S05]  /*1f5f0*/  WARPSYNC.COLLECTIVE R15, `(.L_x_865) ;  /* 0x000000000f087348 */ /* 0x000fea0003c00000 */
[----:B------:R0:W1:Y:S02]  /*1f600*/  SHFL.IDX P6, R14, R13, R12, R11 ;  /* 0x0000000c0d0e7389 */ /* 0x00006400000c000b */
[----:B01----:R-:W-:Y:S01]  /*1f610*/  ENDCOLLECTIVE ;  /* 0x000000000000791b */ /* 0x003fe20003800000 */
.L_x_865:
[----:B------:R-:W-:Y:S05]  /*1f620*/  BRA `(.L_x_866) ;  /* 0xfffffea800487947 */ /* 0x000fea000383ffff */
.L_x_623:
[----:B0-----:R0:W1:Y:S02]  /*1f630*/  SYNCS.PHASECHK.TRANS64.TRYWAIT P0, [R18+URZ+0x22800], R41 ;  /* 0x02280029120075a7 */ /* 0x001064000800017f */
[----:B-1----:R-:W-:Y:S05]  /*1f640*/  @!P0 NANOSLEEP.SYNCS 0x989680 ;  /* 0x009896800000895d */ /* 0x002fea0003900000 */
[----:B------:R-:W1:Y:S02]  /*1f650*/  @!P0 SYNCS.PHASECHK.TRANS64 P0, [R18+URZ+0x22800], R41 ;  /* 0x02280029120085a7 */ /* 0x000e64000800007f */
[----:B-1----:R-:W-:Y:S05]  /*1f660*/  @!P0 BRA `(.L_x_623) ;  /* 0xfffffffc00f08947 */ /* 0x002fea000383ffff */
[----:B------:R-:W-:Y:S05]  /*1f670*/  BRA `(.L_x_867) ;  /* 0xfffffeac00a87947 */ /* 0x000fea000383ffff */
.L_x_631:
        /* <DEDUP_REMOVED lines=8> */
.L_x_869:
[----:B------:R-:W-:Y:S05]  /*1f700*/  BSYNC B1 ;  /* 0x0000000000017941 */ /* 0x000fea0003800000 */
.L_x_868:
        /* <DEDUP_REMOVED lines=8> */
.L_x_870:
[----:B------:R-:W-:Y:S01]  /*1f790*/  IMAD.MOV.U32 R13, RZ, RZ, R30 ;  /* 0x000000ffff0d7224 */ /* 0x000fe200078e001e */
[----:B------:R-:W-:-:S07]  /*1f7a0*/  MOV R5, R14 ;  /* 0x0000000e00057202 */ /* 0x000fce0000000f00 */
[----:B------:R-:W-:Y:S05]  /*1f7b0*/  WARPSYNC.COLLECTIVE R15, `(.L_x_871) ;  /* 0x000000000f087348 */ /* 0x000fea0003c00000 */
[----:B------:R0:W1:Y:S02]  /*1f7c0*/  SHFL.IDX P6, R14, R13, R12, R11 ;  /* 0x0000000c0d0e7389 */ /* 0x00006400000c000b */
[----:B01----:R-:W-:Y:S01]  /*1f7d0*/  ENDCOLLECTIVE ;  /* 0x000000000000791b */ /* 0x003fe20003800000 */
.L_x_871:
[----:B------:R-:W-:Y:S02]  /*1f7e0*/  IMAD.MOV.U32 R13, RZ, RZ, R28 ;  /* 0x000000ffff0d7224 */ /* 0x000fe400078e001c */
[----:B------:R-:W-:-:S07]  /*1f7f0*/  IMAD.MOV.U32 R7, RZ, RZ, R14 ;  /* 0x000000ffff077224 */ /* 0x000fce00078e000e */
[----:B------:R-:W-:Y:S05]  /*1f800*/  WARPSYNC.COLLECTIVE R15, `(.L_x_872) ;  /* 0x000000000f087348 */ /* 0x000fea0003c00000 */
[----:B------:R0:W1:Y:S02]  /*1f810*/  SHFL.IDX P6, R14, R13, R12, R11 ;  /* 0x0000000c0d0e7389 */ /* 0x00006400000c000b */
[----:B01----:R-:W-:Y:S01]  /*1f820*/  ENDCOLLECTIVE ;  /* 0x000000000000791b */ /* 0x003fe20003800000 */
.L_x_872:
[----:B------:R-:W-:Y:S01]  /*1f830*/  IMAD.MOV.U32 R21, RZ, RZ, R14 ;  /* 0x000000ffff157224 */ /* 0x000fe200078e000e */
[----:B------:R-:W-:Y:S06]  /*1f840*/  BRA `(.L_x_873) ;  /* 0xfffffec400747947 */ /* 0x000fec000383ffff */
.L_x_635:
[----:B0-----:R0:W1:Y:S02]  /*1f850*/  SYNCS.PHASECHK.TRANS64.TRYWAIT P1, [R18+URZ+0x22800], R37 ;  /* 0x02280025120075a7 */ /* 0x001064000802017f */
[----:B-1----:R-:W-:Y:S05]  /*1f860*/  @!P1 NANOSLEEP.SYNCS 0x989680 ;  /* 0x009896800000995d */ /* 0x002fea0003900000 */
[----:B------:R-:W1:Y:S02]  /*1f870*/  @!P1 SYNCS.PHASECHK.TRANS64 P1, [R18+URZ+0x22800], R37 ;  /* 0x02280025120095a7 */ /* 0x000e64000802007f */
[----:B-1----:R-:W-:Y:S05]  /*1f880*/  @!P1 BRA `(.L_x_635) ;  /* 0xfffffffc00f09947 */ /* 0x002fea000383ffff */
[----:B------:R-:W-:Y:S05]  /*1f890*/  BRA `(.L_x_874) ;  /* 0xfffffec800907947 */ /* 0x000fea000383ffff */
.L_x_641:
[----:B--2---:R2:W3:Y:S02]  /*1f8a0*/  SYNCS.PHASECHK.TRANS64.TRYWAIT P1, [R3+URZ+0x22830], R4 ;  /* 0x02283004030075a7 */ /* 0x0044e4000802017f */
[----:B---3--:R-:W-:Y:S05]  /*1f8b0*/  @!P1 NANOSLEEP.SYNCS 0x989680 ;  /* 0x009896800000995d */ /* 0x008fea0003900000 */
[----:B------:R-:W3:Y:S02]  /*1f8c0*/  @!P1 SYNCS.PHASECHK.TRANS64 P1, [R3+URZ+0x22830], R4 ;  /* 0x02283004030095a7 */ /* 0x000ee4000802007f */
[----:B---3--:R-:W-:Y:S05]  /*1f8d0*/  @!P1 BRA `(.L_x_641) ;  /* 0xfffffffc00f09947 */ /* 0x008fea000383ffff */
[----:B------:R-:W-:Y:S05]  /*1f8e0*/  BRA `(.L_x_640) ;  /* 0xfffffee400047947 */ /* 0x000fea000383ffff */
.L_x_648:
[----:B-1----:R1:W2:Y:S02]  /*1f8f0*/  SYNCS.PHASECHK.TRANS64.TRYWAIT P2, [R13+URZ+0x22830], R12 ;  /* 0x0228300c0d0075a7 */ /* 0x0022a4000804017f */
[----:B--2---:R-:W-:Y:S05]  /*1f900*/  @!P2 NANOSLEEP.SYNCS 0x989680 ;  /* 0x009896800000a95d */ /* 0x004fea0003900000 */
[----:B------:R-:W2:Y:S02]  /*1f910*/  @!P2 SYNCS.PHASECHK.TRANS64 P2, [R13+URZ+0x22830], R12 ;  /* 0x0228300c0d00a5a7 */ /* 0x000ea4000804007f */
[----:B--2---:R-:W-:Y:S05]  /*1f920*/  @!P2 BRA `(.L_x_648) ;  /* 0xfffffffc00f0a947 */ /* 0x004fea000383ffff */
[----:B------:R-:W-:Y:S05]  /*1f930*/  BRA `(.L_x_647) ;  /* 0xffffff1400bc7947 */ /* 0x000fea000383ffff */
.L_x_652:
[----:B-1----:R1:W2:Y:S02]  /*1f940*/  SYNCS.PHASECHK.TRANS64.TRYWAIT P1, [R13+URZ+0x22850], R12 ;  /* 0x0228500c0d0075a7 */ /* 0x0022a4000802017f */
[----:B--2---:R-:W-:Y:S05]  /*1f950*/  @!P1 NANOSLEEP.SYNCS 0x989680 ;  /* 0x009896800000995d */ /* 0x004fea0003900000 */
[----:B------:R-:W2:Y:S02]  /*1f960*/  @!P1 SYNCS.PHASECHK.TRANS64 P1, [R13+URZ+0x22850], R12 ;  /* 0x0228500c0d0095a7 */ /* 0x000ea4000802007f */
[----:B--2---:R-:W-:Y:S05]  /*1f970*/  @!P1 BRA `(.L_x_652) ;  /* 0xfffffffc00f09947 */ /* 0x004fea000383ffff */
[----:B------:R-:W-:Y:S05]  /*1f980*/  BRA `(.L_x_649) ;  /* 0xffffff2000e47947 */ /* 0x000fea000383ffff */
.L_x_659:
[----:B-1----:R1:W2:Y:S02]  /*1f990*/  SYNCS.PHASECHK.TRANS64.TRYWAIT P1, [R11+URZ+0x22850], R0 ;  /* 0x022850000b0075a7 */ /* 0x0022a4000802017f */
[----:B--2---:R-:W-:Y:S05]  /*1f9a0*/  @!P1 NANOSLEEP.SYNCS 0x989680 ;  /* 0x009896800000995d */ /* 0x004fea0003900000 */
[----:B------:R-:W2:Y:S02]  /*1f9b0*/  @!P1 SYNCS.PHASECHK.TRANS64 P1, [R11+URZ+0x22850], R0 ;  /* 0x022850000b0095a7 */ /* 0x000ea4000802007f */
[----:B--2---:R-:W-:Y:S05]  /*1f9c0*/  @!P1 BRA `(.L_x_659) ;  /* 0xfffffffc00f09947 */ /* 0x004fea000383ffff */
[----:B------:R-:W-:Y:S05]  /*1f9d0*/  BRA `(.L_x_658) ;  /* 0xffffff4000f07947 */ /* 0x000fea000383ffff */
.L_x_663:
[----:B------:R-:W-:Y:S01]  /*1f9e0*/  MOV R12, R0 ;  /* 0x00000000000c7202 */ /* 0x000fe20000000f00 */
[----:B------:R-:W-:Y:S01]  /*1f9f0*/  IMAD.MOV.U32 R11, RZ, RZ, 0x1c1f ;  /* 0x00001c1fff0b7424 */ /* 0x000fe200078e00ff */
[----:B------:R-:W-:Y:S01]  /*1fa00*/  SEL R5, R97, R96, P0 ;  /* 0x0000006061057207 */ /* 0x000fe20000000000 */
[----:B------:R-:W-:Y:S01]  /*1fa10*/  IMAD.MOV.U32 R15, RZ, RZ, -0x1 ;  /* 0xffffffffff0f7424 */ /* 0x000fe200078e00ff */
[----:B------:R-:W-:Y:S02]  /*1fa20*/  SEL R7, R96, R97, P0 ;  /* 0x0000006160077207 */ /* 0x000fe40000000000 */
[----:B------:R-:W-:-:S07]  /*1fa30*/  SEL R9, R93, R92, P0 ;  /* 0x0000005c5d097207 */ /* 0x000fce0000000000 */
[----:B-1----:R-:W-:Y:S05]  /*1fa40*/  WARPSYNC.COLLECTIVE R15, `(.L_x_875) ;  /* 0x000000000f087348 */ /* 0x002fea0003c00000 */
[----:B------:R0:W2:Y:S02]  /*1fa50*/  SHFL.IDX P6, R14, R13, R12, R11 ;  /* 0x0000000c0d0e7389 */ /* 0x0000a400000c000b */
[----:B012---:R-:W-:Y:S01]  /*1fa60*/  ENDCOLLECTIVE ;  /* 0x000000000000791b */ /* 0x007fe20003800000 */
.L_x_875:
[----:B------:R-:W-:Y:S02]  /*1fa70*/  SEL R21, R92, R93, P0 ;  /* 0x0000005d5c157207 */ /* 0x000fe40000000000 */
[----:B------:R-:W-:Y:S02]  /*1fa80*/  SEL R25, R49, R48, P0 ;  /* 0x0000003031197207 */ /* 0x000fe40000000000 */
[----:B------:R-:W-:Y:S02]  /*1fa90*/  SEL R27, R48, R49, P0 ;  /* 0x00000031301b7207 */ /* 0x000fe40000000000 */
[----:B------:R-:W-:Y:S02]  /*1faa0*/  SEL R67, R30, R69, P0 ;  /* 0x000000451e437207 */ /* 0x000fe40000000000 */
[----:B------:R-:W-:Y:S02]  /*1fab0*/  SEL R69, R69, R30, P0 ;  /* 0x0000001e45457207 */ /* 0x000fe40000000000 */
[----:B------:R-:W-:-:S02]  /*1fac0*/  SEL R29, R41, R40, P0 ;  /* 0x00000028291d7207 */ /* 0x000fc40000000000 */
[----:B------:R-:W-:Y:S01]  /*1fad0*/  SEL R31, R40, R41, P0 ;  /* 0x00000029281f7207 */ /* 0x000fe20000000000 */
[----:B------:R-:W-:Y:S01]  /*1fae0*/  IMAD.MOV.U32 R13, RZ, RZ, R3 ;  /* 0x000000ffff0d7224 */ /* 0x000fe200078e0003 */
[----:B------:R-:W-:Y:S02]  /*1faf0*/  MOV R12, R2 ;  /* 0x00000002000c7202 */ /* 0x000fe40000000f00 */
[----:B------:R-:W-:Y:S02]  /*1fb00*/  SEL R45, R73, R68, P0 ;  /* 0x00000044492d7207 */ /* 0x000fe40000000000 */
[----:B------:R-:W-:Y:S02]  /*1fb10*/  SEL R47, R68, R73, P0 ;  /* 0x00000049442f7207 */ /* 0x000fe40000000000 */
[----:B------:R-:W-:Y:S02]  /*1fb20*/  SEL R71, R34, R75, P0 ;  /* 0x0000004b22477207 */ /* 0x000fe40000000000 */
[----:B------:R-:W-:Y:S01]  /*1fb30*/  SEL R73, R75, R34, P0 ;  /* 0x000000224b497207 */ /* 0x000fe20000000000 */
[----:B------:R-:W-:Y:S01]  /*1fb40*/  IMAD.MOV.U32 R6, RZ, RZ, R14 ;  /* 0x000000ffff067224 */ /* 0x000fe200078e000e */
[----:B------:R-:W-:-:S07]  /*1fb50*/  SEL R33, R35, R32, P0 ;  /* 0x0000002023217207 */ /* 0x000fce0000000000 */
[----:B------:R-:W-:Y:S05]  /*1fb60*/  WARPSYNC.COLLECTIVE R15, `(.L_x_876) ;  /* 0x000000000f087348 */ /* 0x000fea0003c00000 */
[----:B------:R0:W1:Y:S02]  /*1fb70*/  SHFL.IDX P6, R14, R13, R12, R11 ;  /* 0x0000000c0d0e7389 */ /* 0x00006400000c000b */
[----:B01----:R-:W-:Y:S01]  /*1fb80*/  ENDCOLLECTIVE ;  /* 0x000000000000791b */ /* 0x003fe20003800000 */
.L_x_876:
        /* <DEDUP_REMOVED lines=8> */
[----:B------:R-:W-:Y:S01]  /*1fc10*/  SEL R75, R77, R42, P0 ;  /* 0x0000002a4d4b7207 */ /* 0x000fe20000000000 */
[----:B------:R-:W-:Y:S01]  /*1fc20*/  IMAD.MOV.U32 R12, RZ, RZ, R0 ;  /* 0x000000ffff0c7224 */ /* 0x000fe200078e0000 */
        /* <DEDUP_REMOVED lines=9> */
.L_x_877:
[----:B------:R-:W-:Y:S02]  /*1fcc0*/  SEL R61, R61, R46, P0 ;  /* 0x0000002e3d3d7207 */ /* 0x000fe40000000000 */
[----:B------:R-:W-:Y:S02]  /*1fcd0*/  SEL R57, R52, R57, P0 ;  /* 0x0000003934397207 */ /* 0x000fe40000000000 */
[----:B------:R-:W-:Y:S02]  /*1fce0*/  SEL R4, R6, R3, P0 ;  /* 0x0000000306047207 */ /* 0x000fe40000000000 */
[----:B------:R-:W-:Y:S02]  /*1fcf0*/  SEL R6, R3, R6, P0 ;  /* 0x0000000603067207 */ /* 0x000fe40000000000 */
[----:B------:R-:W-:Y:S01]  /*1fd00*/  MOV R13, R7 ;  /* 0x00000007000d7202 */ /* 0x000fe20000000f00 */
[----:B------:R-:W-:Y:S02]  /*1fd10*/  IMAD.MOV.U32 R12, RZ, RZ, R2 ;  /* 0x000000ffff0c7224 */ /* 0x000fe400078e0002 */
[----:B------:R-:W-:-:S07]  /*1fd20*/  IMAD.MOV.U32 R10, RZ, RZ, R14 ;  /* 0x000000ffff0a7224 */ /* 0x000fce00078e000e */
[----:B------:R-:W-:Y:S05]  /*1fd30*/  WARPSYNC.COLLECTIVE R15, `(.L_x_878) ;  /* 0x000000000f087348 */ /* 0x000fea0003c00000 */
[----:B------:R0:W1:Y:S02]  /*1fd40*/  SHFL.IDX P6, R14, R13, R12, R11 ;  /* 0x0000000c0d0e7389 */ /* 0x00006400000c000b */
[----:B01----:R-:W-:Y:S01]  /*1fd50*/  ENDCOLLECTIVE ;  /* 0x000000000000791b */ /* 0x003fe20003800000 */
.L_x_878:
[----:B------:R-:W-:Y:S02]  /*1fd60*/  IMAD.MOV.U32 R13, RZ, RZ, R9 ;  /* 0x000000ffff0d7224 */ /* 0x000fe400078e0009 */
[----:B------:R-:W-:Y:S02]  /*1fd70*/  IMAD.MOV.U32 R12, RZ, RZ, R0 ;  /* 0x000000ffff0c7224 */ /* 0x000fe400078e0000 */
[----:B------:R-:W-:-:S07]  /*1fd80*/  IMAD.MOV.U32 R7, RZ, RZ, R14 ;  /* 0x000000ffff077224 */ /* 0x000fce00078e000e */
[----:B------:R-:W-:Y:S05]  /*1fd90*/  WARPSYNC.COLLECTIVE R15, `(.L_x_879) ;  /* 0x000000000f087348 */ /* 0x000fea0003c00000 */
[----:B------:R0:W1:Y:S02]  /*1fda0*/  SHFL.IDX P6, R14, R13, R12, R11 ;  /* 0x0000000c0d0e7389 */ /* 0x00006400000c000b */
[----:B01----:R-:W-:Y:S01]  /*1fdb0*/  ENDCOLLECTIVE ;  /* 0x000000000000791b */ /* 0x003fe20003800000 */
.L_x_879:
[----:B------:R-:W-:Y:S02]  /*1fdc0*/  SEL R8, R10, R7, P0 ;  /* 0x000000070a087207 */ /* 0x000fe40000000000 */
[----:B------:R-:W-:Y:S01]  /*1fdd0*/  SEL R10, R7, R10, P0 ;  /* 0x0000000a070a7207 */ /* 0x000fe20000000000 */
[----:B------:R-:W-:Y:S02]  /*1fde0*/  IMAD.MOV.U32 R13, RZ, RZ, R21 ;  /* 0x000000ffff0d7224 */ /* 0x000fe400078e0015 */
[----:B------:R-:W-:Y:S01]  /*1fdf0*/  IMAD.MOV.U32 R12, RZ, RZ, R2 ;  /* 0x000000ffff0c7224 */ /* 0x000fe200078e0002 */
[----:B------:R-:W-:-:S07]  /*1fe00*/  MOV R26, R14 ;  /* 0x0000000e001a7202 */ /* 0x000fce0000000f00 */
[----:B------:R-:W-:Y:S05]  /*1fe10*/  WARPSYNC.COLLECTIVE R15, `(.L_x_880) ;  /* 0x000000000f087348 */ /* 0x000fea0003c00000 */
[----:B------:R0:W1:Y:S02]  /*1fe20*/  SHFL.IDX P6, R14, R13, R12, R11 ;  /* 0x0000000c0d0e7389 */ /* 0x00006400000c000b */
[----:B01----:R-:W-:Y:S01]  /*1fe30*/  ENDCOLLECTIVE ;  /* 0x000000000000791b */ /* 0x003fe20003800000 */
.L_x_880:
[----:B------:R-:W-:Y:S01]  /*1fe40*/  IMAD.MOV.U32 R13, RZ, RZ, R25 ;  /* 0x000000ffff0d7224 */ /* 0x000fe200078e0019 */
[----:B------:R-:W-:Y:S01]  /*1fe50*/  MOV R12, R0 ;  /* 0x00000000000c7202 */ /* 0x000fe20000000f00 */
[----:B------:R-:W-:-:S07]  /*1fe60*/  IMAD.MOV.U32 R21, RZ, RZ, R14 ;  /* 0x000000ffff157224 */ /* 0x000fce00078e000e */
[----:B------:R-:W-:Y:S05]  /*1fe70*/  WARPSYNC.COLLECTIVE R15, `(.L_x_881) ;  /* 0x000000000f087348 */ /* 0x000fea0003c00000 */
[----:B------:R0:W1:Y:S02]  /*1fe80*/  SHFL.IDX P6, R14, R13, R12, R11 ;  /* 0x0000000c0d0e7389 */ /* 0x00006400000c000b */
[----:B01----:R-:W-:Y:S01]  /*1fe90*/  ENDCOLLECTIVE ;  /* 0x000000000000791b */ /* 0x003fe20003800000 */
.L_x_881:
[----:B------:R-:W-:Y:S02]  /*1fea0*/  SEL R24, R26, R21, P0 ;  /* 0x000000151a187207 */ /* 0x000fe40000000000 */
[----:B------:R-:W-:Y:S01]  /*1feb0*/  SEL R26, R21, R26, P0 ;  /* 0x0000001a151a7207 */ /* 0x000fe20000000000 */
[----:B------:R-:W-:Y:S02]  /*1fec0*/  IMAD.MOV.U32 R13, RZ, RZ, R27 ;  /* 0x000000ffff0d7224 */ /* 0x000fe400078e001b */
[----:B------:R-:W-:Y:S02]  /*1fed0*/  IMAD.MOV.U32 R12, RZ, RZ, R2 ;  /* 0x000000ffff0c7224 */ /* 0x000fe400078e0002 */
[----:B------:R-:W-:-:S07]  /*1fee0*/  IMAD.MOV.U32 R30, RZ, RZ, R14 ;  /* 0x000000ffff1e7224 */ /* 0x000fce00078e000e */
[----:B------:R-:W-:Y:S05]  /*1fef0*/  WARPSYNC.COLLECTIVE R15, `(.L_x_882) ;  /* 0x000000000f087348 */ /* 0x000fea0003c00000 */
[----:B------:R0:W1:Y:S02]  /*1ff00*/  SHFL.IDX P6, R14, R13, R12, R11 ;  /* 0x0000000c0d0e7389 */ /* 0x00006400000c000b */
[----:B01----:R-:W-:Y:S01]  /*1ff10*/  ENDCOLLECTIVE ;  /* 0x000000000000791b */ /* 0x003fe20003800000 */
.L_x_882:
[----:B------:R-:W-:Y:S01]  /*1ff20*/  MOV R13, R29 ;  /* 0x0000001d000d7202 */ /* 0x000fe20000000f00 */
[----:B------:R-:W-:Y:S02]  /*1ff30*/  IMAD.MOV.U32 R12, RZ, RZ, R0 ;  /* 0x000000ffff0c7224 */ /* 0x000fe400078e0000 */
[----:B------:R-:W-:-:S07]  /*1ff40*/  IMAD.MOV.U32 R27, RZ, RZ, R14 ;  /* 0x000000ffff1b7224 */ /* 0x000fce00078e000e */
[----:B------:R-:W-:Y:S05]  /*1ff50*/  WARPSYNC.COLLECTIVE R15, `(.L_x_883) ;  /* 0x000000000f087348 */ /* 0x000fea0003c00000 */
[----:B------:R0:W1:Y:S02]  /*1ff60*/  SHFL.IDX P6, R14, R13, R12, R11 ;  /* 0x0000000c0d0e7389 */ /* 0x00006400000c000b */
[----:B01----:R-:W-:Y:S01]  /*1ff70*/  ENDCOLLECTIVE ;  /* 0x000000000000791b */ /* 0x003fe20003800000 */
.L_x_883:
        /* <DEDUP_REMOVED lines=8> */
.L_x_884:
[----:B------:R-:W-:Y:S02]  /*20000*/  IMAD.MOV.U32 R13, RZ, RZ, R33 ;  /* 0x000000ffff0d7224 */ /* 0x000fe400078e0021 */
[----:B------:R-:W-:Y:S01]  /*20010*/  IMAD.MOV.U32 R12, RZ, RZ, R0 ;  /* 0x000000ffff0c7224 */ /* 0x000fe200078e0000 */
[----:B------:R-:W-:-:S07]  /*20020*/  MOV R31, R14 ;  /* 0x0000000e001f7202 */ /* 0x000fce0000000f00 */
[----:B------:R-:W-:Y:S05]  /*20030*/  WARPSYNC.COLLECTIVE R15, `(.L_x_885) ;  /* 0x000000000f087348 */ /* 0x000fea0003c00000 */
[----:B------:R0:W1:Y:S02]  /*20040*/  SHFL.IDX P6, R14, R13, R12, R11 ;  /* 0x0000000c0d0e7389 */ /* 0x00006400000c000b */
[----:B01----:R-:W-:Y:S01]  /*20050*/  ENDCOLLECTIVE ;  /* 0x000000000000791b */ /* 0x003fe20003800000 */
.L_x_885:
[----:B------:R-:W-:Y:S02]  /*20060*/  SEL R32, R34, R31, P0 ;  /* 0x0000001f22207207 */ /* 0x000fe40000000000 */
[----:B------:R-:W-:Y:S01]  /*20070*/  SEL R34, R31, R34, P0 ;  /* 0x000000221f227207 */ /* 0x000fe20000000000 */
[----:B------:R-:W-:Y:S01]  /*20080*/  IMAD.MOV.U32 R13, RZ, RZ, R35 ;  /* 0x000000ffff0d7224 */ /* 0x000fe200078e0023 */
[----:B------:R-:W-:Y:S01]  /*20090*/  MOV R12, R2 ;  /* 0x00000002000c7202 */ /* 0x000fe20000000f00 */
[----:B------:R-:W-:-:S07]  /*200a0*/  IMAD.MOV.U32 R38, RZ, RZ, R14 ;  /* 0x000000ffff267224 */ /* 0x000fce00078e000e */
[----:B------:R-:W-:Y:S05]  /*200b0*/  WARPSYNC.COLLECTIVE R15, `(.L_x_886) ;  /* 0x000000000f087348 */ /* 0x000fea0003c00000 */
[----:B------:R0:W1:Y:S02]  /*200c0*/  SHFL.IDX P6, R14, R13, R12, R11 ;  /* 0x0000000c0d0e7389 */ /* 0x00006400000c000b */
[----:B01----:R-:W-:Y:S01]  /*200d0*/  ENDCOLLECTIVE ;  /* 0x000000000000791b */ /* 0x003fe20003800000 */
.L_x_886:
[----:B------:R-:W-:Y:S02]  /*200e0*/  IMAD.MOV.U32 R13, RZ, RZ, R37 ;  /* 0x000000ffff0d7224 */ /* 0x000fe400078e0025 */
[----:B------:R-:W-:Y:S02]  /*200f0*/  IMAD.MOV.U32 R12, RZ, RZ, R0 ;  /* 0x000000ffff0c7224 */ /* 0x000fe400078e0000 */
[----:B------:R-:W-:-:S07]  /*20100*/  IMAD.MOV.U32 R35, RZ, RZ, R14 ;  /* 0x000000ffff237224 */ /* 0x000fce00078e000e */
[----:B------:R-:W-:Y:S05]  /*20110*/  WARPSYNC.COLLECTIVE R15, `(.L_x_887) ;  /* 0x000000000f087348 */ /* 0x000fea0003c00000 */
[----:B------:R0:W1:Y:S02]  /*20120*/  SHFL.IDX P6, R14, R13, R12, R11 ;  /* 0x0000000c0d0e7389 */ /* 0x00006400000c000b */
[----:B01----:R-:W-:Y:S01]  /*20130*/  ENDCOLLECTIVE ;  /* 0x000000000000791b */ /* 0x003fe20003800000 */
.L_x_887:
        /* <DEDUP_REMOVED lines=8> */
.L_x_888:
[----:B------:R-:W-:Y:S02]  /*201c0*/  IMAD.MOV.U32 R13, RZ, RZ, R41 ;  /* 0x000000ffff0d7224 */ /* 0x000fe400078e0029 */
[----:B------:R-:W-:Y:S02]  /*201d0*/  IMAD.MOV.U32 R12, RZ, RZ, R0 ;  /* 0x000000ffff0c7224 */ /* 0x000fe400078e0000 */
[----:B------:R-:W-:-:S07]  /*201e0*/  IMAD.MOV.U32 R20, RZ, RZ, R14 ;  /* 0x000000ffff147224 */ /* 0x000fce00078e000e */
[----:B------:R-:W-:Y:S05]  /*201f0*/  WARPSYNC.COLLECTIVE R15, `(.L_x_889) ;  /* 0x000000000f087348 */ /* 0x000fea0003c00000 */
[----:B------:R0:W1:Y:S02]  /*20200*/  SHFL.IDX P6, R14, R13, R12, R11 ;  /* 0x0000000c0d0e7389 */ /* 0x00006400000c000b */
[----:B01----:R-:W-:Y:S01]  /*20210*/  ENDCOLLECTIVE ;  /* 0x000000000000791b */ /* 0x003fe20003800000 */
.L_x_889:
[----:B------:R-:W-:Y:S02]  /*20220*/  IMAD.MOV.U32 R13, RZ, RZ, R43 ;  /* 0x000000ffff0d7224 */ /* 0x000fe400078e002b */
[----:B------:R-:W-:Y:S01]  /*20230*/  IMAD.MOV.U32 R12, RZ, RZ, R2 ;  /* 0x000000ffff0c7224 */ /* 0x000fe200078e0002 */
[----:B------:R-:W-:-:S07]  /*20240*/  MOV R42, R14 ;  /* 0x0000000e002a7202 */ /* 0x000fce0000000f00 */
[----:B------:R-:W-:Y:S05]  /*20250*/  WARPSYNC.COLLECTIVE R15, `(.L_x_890) ;  /* 0x000000000f087348 */ /* 0x000fea0003c00000 */
[----:B------:R0:W1:Y:S02]  /*20260*/  SHFL.IDX P6, R14, R13, R12, R11 ;  /* 0x0000000c0d0e7389 */ /* 0x00006400000c000b */
[----:B01----:R-:W-:Y:S01]  /*20270*/  ENDCOLLECTIVE ;  /* 0x000000000000791b */ /* 0x003fe20003800000 */
.L_x_890:
[----:B------:R-:W-:Y:S01]  /*20280*/  IMAD.MOV.U32 R13, RZ, RZ, R45 ;  /* 0x000000ffff0d7224 */ /* 0x000fe200078e002d */
[----:B------:R-:W-:Y:S01]  /*20290*/  MOV R12, R0 ;  /* 0x00000000000c7202 */ /* 0x000fe20000000f00 */
[----:B------:R-:W-:-:S07]  /*202a0*/  IMAD.MOV.U32 R43, RZ, RZ, R14 ;  /* 0x000000ffff2b7224 */ /* 0x000fce00078e000e */
[----:B------:R-:W-:Y:S05]  /*202b0*/  WARPSYNC.COLLECTIVE R15, `(.L_x_891) ;  /* 0x000000000f087348 */ /* 0x000fea0003c00000 */
[----:B------:R0:W1:Y:S02]  /*202c0*/  SHFL.IDX P6, R14, R13, R12, R11 ;  /* 0x0000000c0d0e7389 */ /* 0x00006400000c000b */
[----:B01----:R-:W-:Y:S01]  /*202d0*/  ENDCOLLECTIVE ;  /* 0x000000000000791b */ /* 0x003fe20003800000 */
.L_x_891:
[----:B------:R-:W-:Y:S02]  /*202e0*/  SEL R40, R42, R43, P0 ;  /* 0x0000002b2a287207 */ /* 0x000fe40000000000 */
[----:B------:R-:W-:Y:S01]  /*202f0*/  SEL R42, R43, R42, P0 ;  /* 0x0000002a2b2a7207 */ /* 0x000fe20000000000 */
[----:B------:R-:W-:Y:S02]  /*20300*/  IMAD.MOV.U32 R13, RZ, RZ, R47 ;  /* 0x000000ffff0d7224 */ /* 0x000fe400078e002f */
[----:B------:R-:W-:Y:S02]  /*20310*/  IMAD.MOV.U32 R12, RZ, RZ, R2 ;  /* 0x000000ffff0c7224 */ /* 0x000fe400078e0002 */
[----:B------:R-:W-:Y:S02]  /*20320*/  IMAD.MOV.U32 R47, RZ, RZ, RZ ;  /* 0x000000ffff2f7224 */ /* 0x000fe400078e00ff */
[----:B------:R-:W-:-:S07]  /*20330*/  IMAD.MOV.U32 R45, RZ, RZ, R14 ;  /* 0x000000ffff2d7224 */ /* 0x000fce00078e000e */
[----:B------:R-:W-:Y:S05]  /*20340*/  WARPSYNC.COLLECTIVE R15, `(.L_x_892) ;  /* 0x000000000f087348 */ /* 0x000fea0003c00000 */
[----:B------:R0:W1:Y:S02]  /*20350*/  SHFL.IDX P6, R14, R13, R12, R11 ;  /* 0x0000000c0d0e7389 */ /* 0x00006400000c000b */
[----:B01----:R-:W-:Y:S01]  /*20360*/  ENDCOLLECTIVE ;  /* 0x000000000000791b */ /* 0x003fe20003800000 */
.L_x_892:
[----:B------:R-:W-:Y:S01]  /*20370*/  MOV R13, R49 ;  /* 0x00000031000d7202 */ /* 0x000fe20000000f00 */
[----:B------:R-:W-:Y:S02]  /*20380*/  IMAD.MOV.U32 R12, RZ, RZ, R0 ;  /* 0x000000ffff0c7224 */ /* 0x000fe400078e0000 */
[----:B------:R-:W-:-:S07]  /*20390*/  IMAD.MOV.U32 R44, RZ, RZ, R14 ;  /* 0x000000ffff2c7224 */ /* 0x000fce00078e000e */
[----:B------:R-:W-:Y:S05]  /*203a0*/  WARPSYNC.COLLECTIVE R15, `(.L_x_893) ;  /* 0x000000000f087348 */ /* 0x000fea0003c00000 */
[----:B------:R0:W1:Y:S02]  /*203b0*/  SHFL.IDX P6, R14, R13, R12, R11 ;  /* 0x0000000c0d0e7389 */ /* 0x00006400000c000b */
[----:B01----:R-:W-:Y:S01]  /*203c0*/  ENDCOLLECTIVE ;  /* 0x000000000000791b */ /* 0x003fe20003800000 */
.L_x_893:
        /* <DEDUP_REMOVED lines=8> */
.L_x_894:
[----:B------:R-:W-:Y:S02]  /*20450*/  IMAD.MOV.U32 R13, RZ, RZ, R53 ;  /* 0x000000ffff0d7224 */ /* 0x000fe400078e0035 */
[----:B------:R-:W-:Y:S01]  /*20460*/  IMAD.MOV.U32 R12, RZ, RZ, R0 ;  /* 0x000000ffff0c7224 */ /* 0x000fe200078e0000 */
[----:B------:R-:W-:-:S07]  /*20470*/  MOV R46, R14 ;  /* 0x0000000e002e7202 */ /* 0x000fce0000000f00 */
[----:B------:R-:W-:Y:S05]  /*20480*/  WARPSYNC.COLLECTIVE R15, `(.L_x_895) ;  /* 0x000000000f087348 */ /* 0x000fea0003c00000 */
[----:B------:R0:W1:Y:S02]  /*20490*/  SHFL.IDX P6, R14, R13, R12, R11 ;  /* 0x0000000c0d0e7389 */ /* 0x00006400000c000b */
[----:B01----:R-:W-:Y:S01]  /*204a0*/  ENDCOLLECTIVE ;  /* 0x000000000000791b */ /* 0x003fe20003800000 */
.L_x_895:
[----:B------:R-:W-:Y:S01]  /*204b0*/  SEL R9, R49, R46, P0 ;  /* 0x0000002e31097207 */ /* 0x000fe20000000000 */
[----:B------:R-:W-:Y:S01]  /*204c0*/  IMAD.MOV.U32 R13, RZ, RZ, R57 ;  /* 0x000000ffff0d7224 */ /* 0x000fe200078e0039 */
[----:B------:R-:W-:Y:S01]  /*204d0*/  MOV R12, R2 ;  /* 0x00000002000c7202 */ /* 0x000fe20000000f00 */
[----:B------:R-:W-:-:S07]  /*204e0*/  IMAD.MOV.U32 R53, RZ, RZ, R14 ;  /* 0x000000ffff357224 */ /* 0x000fce00078e000e */
[----:B------:R-:W-:Y:S05]  /*204f0*/  WARPSYNC.COLLECTIVE R15, `(.L_x_896) ;  /* 0x000000000f087348 */ /* 0x000fea0003c00000 */
[----:B------:R0:W1:Y:S02]  /*20500*/  SHFL.IDX P6, R14, R13, R12, R11 ;  /* 0x0000000c0d0e7389 */ /* 0x00006400000c000b */
[----:B01----:R-:W-:Y:S01]  /*20510*/  ENDCOLLECTIVE ;  /* 0x000000000000791b */ /* 0x003fe20003800000 */
.L_x_896:
[----:B------:R-:W-:Y:S02]  /*20520*/  IMAD.MOV.U32 R13, RZ, RZ, R59 ;  /* 0x000000ffff0d7224 */ /* 0x000fe400078e003b */
[----:B------:R-:W-:Y:S02]  /*20530*/  IMAD.MOV.U32 R12, RZ, RZ, R0 ;  /* 0x000000ffff0c7224 */ /* 0x000fe400078e0000 */
[----:B------:R-:W-:-:S07]  /*20540*/  IMAD.MOV.U32 R48, RZ, RZ, R14 ;  /* 0x000000ffff307224 */ /* 0x000fce00078e000e */
[----:B------:R-:W-:Y:S05]  /*20550*/  WARPSYNC.COLLECTIVE R15, `(.L_x_897) ;  /* 0x000000000f087348 */ /* 0x000fea0003c00000 */
[----:B------:R0:W1:Y:S02]  /*20560*/  SHFL.IDX P6, R14, R13, R12, R11 ;  /* 0x0000000c0d0e7389 */ /* 0x00006400000c000b */
[----:B01----:R-:W-:Y:S01]  /*20570*/  ENDCOLLECTIVE ;  /* 0x000000000000791b */ /* 0x003fe20003800000 */
.L_x_897:
        /* <DEDUP_REMOVED lines=8> */
.L_x_898:
[----:B------:R-:W-:Y:S02]  /*20600*/  IMAD.MOV.U32 R13, RZ, RZ, R63 ;  /* 0x000000ffff0d7224 */ /* 0x000fe400078e003f */
[----:B------:R-:W-:Y:S02]  /*20610*/  IMAD.MOV.U32 R12, RZ, RZ, R0 ;  /* 0x000000ffff0c7224 */ /* 0x000fe400078e0000 */
[----:B------:R-:W-:-:S07]  /*20620*/  IMAD.MOV.U32 R50, RZ, RZ, R14 ;  /* 0x000000ffff327224 */ /* 0x000fce00078e000e */
[----:B------:R-:W-:Y:S05]  /*20630*/  WARPSYNC.COLLECTIVE R15, `(.L_x_899) ;  /* 0x000000000f087348 */ /* 0x000fea0003c00000 */
[----:B------:R0:W1:Y:S02]  /*20640*/  SHFL.IDX P6, R14, R13, R12, R11 ;  /* 0x0000000c0d0e7389 */ /* 0x00006400000c000b */
[----:B01----:R-:W-:Y:S01]  /*20650*/  ENDCOLLECTIVE ;  /* 0x000000000000791b */ /* 0x003fe20003800000 */
.L_x_899:
        /* <DEDUP_REMOVED lines=8> */
.L_x_900:
[----:B------:R-:W-:Y:S01]  /*206e0*/  IMAD.MOV.U32 R13, RZ, RZ, R67 ;  /* 0x000000ffff0d7224 */ /* 0x000fe200078e0043 */
[----:B------:R-:W-:Y:S01]  /*206f0*/  MOV R12, R0 ;  /* 0x00000000000c7202 */ /* 0x000fe20000000f00 */
[----:B------:R-:W-:-:S07]  /*20700*/  IMAD.MOV.U32 R52, RZ, RZ, R14 ;  /* 0x000000ffff347224 */ /* 0x000fce00078e000e */
[----:B------:R-:W-:Y:S05]  /*20710*/  WARPSYNC.COLLECTIVE R15, `(.L_x_901) ;  /* 0x000000000f087348 */ /* 0x000fea0003c00000 */
[----:B------:R0:W1:Y:S02]  /*20720*/  SHFL.IDX P6, R14, R13, R12, R11 ;  /* 0x0000000c0d0e7389 */ /* 0x00006400000c000b */
[----:B01----:R-:W-:Y:S01]  /*20730*/  ENDCOLLECTIVE ;  /* 0x000000000000791b */ /* 0x003fe20003800000 */
.L_x_901:
        /* <DEDUP_REMOVED lines=8> */
.L_x_902:
[----:B------:R-:W-:Y:S01]  /*207c0*/  MOV R13, R71 ;  /* 0x00000047000d7202 */ /* 0x000fe20000000f00 */
[----:B------:R-:W-:Y:S02]  /*207d0*/  IMAD.MOV.U32 R12, RZ, RZ, R0 ;  /* 0x000000ffff0c7224 */ /* 0x000fe400078e0000 */
[----:B------:R-:W-:-:S07]  /*207e0*/  IMAD.MOV.U32 R56, RZ, RZ, R14 ;  /* 0x000000ffff387224 */ /* 0x000fce00078e000e */
[----:B------:R-:W-:Y:S05]  /*207f0*/  WARPSYNC.COLLECTIVE R15, `(.L_x_903) ;  /* 0x000000000f087348 */ /* 0x000fea0003c00000 */
[----:B------:R0:W1:Y:S02]  /*20800*/  SHFL.IDX P6, R14, R13, R12, R11 ;  /* 0x0000000c0d0e7389 */ /* 0x00006400000c000b */
[----:B01----:R-:W-:Y:S01]  /*20810*/  ENDCOLLECTIVE ;  /* 0x000000000000791b */ /* 0x003fe20003800000 */
.L_x_903:
[----:B------:R-:W-:Y:S01]  /*20820*/  SEL R39, R56, R67, P0 ;  /* 0x0000004338277207 */ /* 0x000fe20000000000 */
[----:B------:R-:W-:Y:S02]  /*20830*/  IMAD.MOV.U32 R13, RZ, RZ, R73 ;  /* 0x000000ffff0d7224 */ /* 0x000fe400078e0049 */
[----:B------:R-:W-:Y:S02]  /*20840*/  IMAD.MOV.U32 R12, RZ, RZ, R2 ;  /* 0x000000ffff0c7224 */ /* 0x000fe400078e0002 */
[----:B------:R-:W-:-:S07]  /*20850*/  IMAD.MOV.U32 R71, RZ, RZ, R14 ;  /* 0x000000ffff477224 */ /* 0x000fce00078e000e */
[----:B------:R-:W-:Y:S05]  /*20860*/  WARPSYNC.COLLECTIVE R15, `(.L_x_904) ;  /* 0x000000000f087348 */ /* 0x000fea0003c00000 */
[----:B------:R0:W1:Y:S02]  /*20870*/  SHFL.IDX P6, R14, R13, R12, R11 ;  /* 0x0000000c0d0e7389 */ /* 0x00006400000c000b */
[----:B01----:R-:W-:Y:S01]  /*20880*/  ENDCOLLECTIVE ;  /* 0x000000000000791b */ /* 0x003fe20003800000 */
.L_x_904:
[----:B------:R-:W-:Y:S02]  /*20890*/  IMAD.MOV.U32 R13, RZ, RZ, R75 ;  /* 0x000000ffff0d7224 */ /* 0x000fe400078e004b */
[----:B------:R-:W-:Y:S01]  /*208a0*/  IMAD.MOV.U32 R12, RZ, RZ, R0 ;  /* 0x000000ffff0c7224 */ /* 0x000fe200078e0000 */
[----:B------:R-:W-:-:S07]  /*208b0*/  MOV R58, R14 ;  /* 0x0000000e003a7202 */ /* 0x000fce0000000f00 */
[----:B------:R-:W-:Y:S05]  /*208c0*/  WARPSYNC.COLLECTIVE R15, `(.L_x_905) ;  /* 0x000000000f087348 */ /* 0x000fea0003c00000 */
[----:B------:R0:W1:Y:S02]  /*208d0*/  SHFL.IDX P6, R14, R13, R12, R11 ;  /* 0x0000000c0d0e7389 */ /* 0x00006400000c000b */
[----:B01----:R-:W-:Y:S01]  /*208e0*/  ENDCOLLECTIVE ;  /* 0x000000000000791b */ /* 0x003fe20003800000 */
.L_x_905:
[----:B------:R-:W-:Y:S01]  /*208f0*/  IMAD.MOV.U32 R13, RZ, RZ, R77 ;  /* 0x000000ffff0d7224 */ /* 0x000fe200078e004d */
[----:B------:R-:W-:Y:S01]  /*20900*/  MOV R12, R2 ;  /* 0x00000002000c7202 */ /* 0x000fe20000000f00 */
[----:B------:R-:W-:-:S07]  /*20910*/  IMAD.MOV.U32 R75, RZ, RZ, R14 ;  /* 0x000000ffff4b7224 */ /* 0x000fce00078e000e */
[----:B------:R-:W-:Y:S05]  /*20920*/  WARPSYNC.COLLECTIVE R15, `(.L_x_906) ;  /* 0x000000000f087348 */ /* 0x000fea0003c00000 */
[----:B------:R0:W1:Y:S02]  /*20930*/  SHFL.IDX P6, R14, R13, R12, R11 ;  /* 0x0000000c0d0e7389 */ /* 0x00006400000c000b */
[----:B01----:R-:W-:Y:S01]  /*20940*/  ENDCOLLECTIVE ;  /* 0x000000000000791b */ /* 0x003fe20003800000 */
.L_x_906:
[----:B------:R-:W-:Y:S02]  /*20950*/  SEL R12, R37, R20, P0 ;  /* 0x00000014250c7207 */ /* 0x000fe40000000000 */
[----:B------:R-:W-:Y:S02]  /*20960*/  SEL R11, R46, R49, P0 ;  /* 0x000000312e0b7207 */ /* 0x000fe40000000000 */
[----:B------:R-:W-:Y:S02]  /*20970*/  SEL R13, R71, R58, P0 ;  /* 0x0000003a470d7207 */ /* 0x000fe40000000000 */
[----:B------:R-:W-:Y:S01]  /*20980*/  SEL R15, R58, R71, P0 ;  /* 0x000000473a0f7207 */ /* 0x000fe20000000000 */
[----:B------:R-:W-:Y:S01]  /*20990*/  IMAD.MOV.U32 R60, RZ, RZ, R14 ;  /* 0x000000ffff3c7224 */ /* 0x000fe200078e000e */
[----:B------:R-:W-:Y:S02]  /*209a0*/  SEL R14, R20, R37, P0 ;  /* 0x00000025140e7207 */ /* 0x000fe40000000000 */
[----:B------:R-:W-:Y:S01]  /*209b0*/  SEL R37, R67, R56, P0 ;  /* 0x0000003843257207 */ /* 0x000fe20000000000 */
[----:B------:R-:W-:Y:S06]  /*209c0*/  BRA `(.L_x_907) ;  /* 0xffffff4800947947 */ /* 0x000fec000383ffff */
.L_x_675:
[----:B------:R-:W-:Y:S01]  /*209d0*/  IMAD.MOV.U32 R13, RZ, RZ, R2 ;  /* 0x000000ffff0d7224 */ /* 0x000fe200078e0002 */
[----:B------:R-:W-:Y:S01]  /*209e0*/  MOV R11, 0x181f ;  /* 0x0000181f000b7802 */ /* 0x000fe20000000f00 */
[----:B------:R-:W-:Y:S02]  /*209f0*/  IMAD.MOV.U32 R12, RZ, RZ, RZ ;  /* 0x000000ffff0c7224 */ /* 0x000fe400078e00ff */
[----:B------:R-:W-:-:S07]  /*20a00*/  IMAD.MOV.U32 R15, RZ, RZ, -0x1 ;  /* 0xffffffffff0f7424 */ /* 0x000fce00078e00ff */
[----:B01----:R-:W-:Y:S05]  /*20a10*/  WARPSYNC.COLLECTIVE R15, `(.L_x_908) ;  /* 0x000000000f087348 */ /* 0x003fea0003c00000 */
[----:B------:R2:W3:Y:S02]  /*20a20*/  SHFL.IDX P6, R14, R13, R12, R11 ;  /* 0x0000000c0d0e7389 */ /* 0x0004e400000c000b */
[----:B0123--:R-:W-:Y:S01]  /*20a30*/  ENDCOLLECTIVE ;  /* 0x000000000000791b */ /* 0x00ffe20003800000 */
.L_x_908:
[----:B------:R-:W-:Y:S02]  /*20a40*/  IMAD.MOV.U32 R13, RZ, RZ, R0 ;  /* 0x000000ffff0d7224 */ /* 0x000fe400078e0000 */
[----:B------:R-:W-:-:S07]  /*20a50*/  IMAD.MOV.U32 R3, RZ, RZ, R14 ;  /* 0x000000ffff037224 */ /* 0x000fce00078e000e */
[----:B------:R-:W-:Y:S05]  /*20a60*/  WARPSYNC.COLLECTIVE R15, `(.L_x_909) ;  /* 0x000000000f087348 */ /* 0x000fea0003c00000 */
[----:B------:R0:W1:Y:S02]  /*20a70*/  SHFL.IDX P6, R14, R13, R12, R11 ;  /* 0x0000000c0d0e7389 */ /* 0x00006400000c000b */
[----:B01----:R-:W-:Y:S01]  /*20a80*/  ENDCOLLECTIVE ;  /* 0x000000000000791b */ /* 0x003fe20003800000 */
.L_x_909:
[----:B------:R-:W-:Y:S05]  /*20a90*/  BRA `(.L_x_910) ;  /* 0xffffff5c00fc7947 */ /* 0x000fea000383ffff */
.L_x_678:
[----:B------:R-:W-:Y:S01]  /*20aa0*/  BSSY B1, `(.L_x_911) ;  /* 0x0000008000017945 */ /* 0x000fe20003800000 */
[----:B------:R-:W-:Y:S01]  /*20ab0*/  IMAD.MOV.U32 R13, RZ, RZ, R2 ;  /* 0x000000ffff0d7224 */ /* 0x000fe200078e0002 */
[----:B------:R-:W-:Y:S01]  /*20ac0*/  MOV R12, 0x1 ;  /* 0x00000001000c7802 */ /* 0x000fe20000000f00 */
[----:B------:R-:W-:Y:S02]  /*20ad0*/  IMAD.MOV.U32 R11, RZ, RZ, 0x181f ;  /* 0x0000181fff0b7424 */ /* 0x000fe400078e00ff */
[----:B---3--:R-:W-:-:S07]  /*20ae0*/  IMAD.MOV.U32 R15, RZ, RZ, -0x1 ;  /* 0xffffffffff0f7424 */ /* 0x008fce00078e00ff */
[----:B012-4-:R-:W-:Y:S05]  /*20af0*/  WARPSYNC.COLLECTIVE R15, `(.L_x_912) ;  /* 0x000000000f087348 */ /* 0x017fea0003c00000 */
[----:B----4-:R3:W4:Y:S02]  /*20b00*/  SHFL.IDX P6, R14, R13, R12, R11 ;  /* 0x0000000c0d0e7389 */ /* 0x01072400000c000b */
[----:B01234-:R-:W-:Y:S01]  /*20b10*/  ENDCOLLECTIVE ;  /* 0x000000000000791b */ /* 0x01ffe20003800000 */
.L_x_912:
[----:B------:R-:W-:Y:S05]  /*20b20*/  BSYNC B1 ;  /* 0x0000000000017941 */ /* 0x000fea0003800000 */
.L_x_911:
        /* <DEDUP_REMOVED lines=8> */
.L_x_913:
[----:B------:R-:W-:Y:S05]  /*20bb0*/  BRA `(.L_x_914) ;  /* 0xffffff6000087947 */ /* 0x000fea000383ffff */
.L_x_681:
[----:B------:R-:W-:Y:S01]  /*20bc0*/  BSSY B1, `(.L_x_915) ;  /* 0x0000008000017945 */ /* 0x000fe20003800000 */
[----:B------:R-:W-:Y:S01]  /*20bd0*/  IMAD.MOV.U32 R13, RZ, RZ, R2 ;  /* 0x000000ffff0d7224 */ /* 0x000fe200078e0002 */
[----:B------:R-:W-:Y:S01]  /*20be0*/  MOV R11, 0x181f ;  /* 0x0000181f000b7802 */ /* 0x000fe20000000f00 */
[----:B------:R-:W-:Y:S02]  /*20bf0*/  IMAD.MOV.U32 R12, RZ, RZ, 0x2 ;  /* 0x00000002ff0c7424 */ /* 0x000fe400078e00ff */
[----:B0-----:R-:W-:-:S07]  /*20c00*/  IMAD.MOV.U32 R15, RZ, RZ, -0x1 ;  /* 0xffffffffff0f7424 */ /* 0x001fce00078e00ff */
[----:B-1234-:R-:W-:Y:S05]  /*20c10*/  WARPSYNC.COLLECTIVE R15, `(.L_x_916) ;  /* 0x000000000f087348 */ /* 0x01efea0003c00000 */
[----:B----4-:R0:W4:Y:S02]  /*20c20*/  SHFL.IDX P6, R14, R13, R12, R11 ;  /* 0x0000000c0d0e7389 */ /* 0x01012400000c000b */
[----:B01234-:R-:W-:Y:S01]  /*20c30*/  ENDCOLLECTIVE ;  /* 0x000000000000791b */ /* 0x01ffe20003800000 */
.L_x_916:
[----:B------:R-:W-:Y:S05]  /*20c40*/  BSYNC B1 ;  /* 0x0000000000017941 */ /* 0x000fea0003800000 */
.L_x_915:
        /* <DEDUP_REMOVED lines=8> */
.L_x_917:
[----:B------:R-:W-:Y:S05]  /*20cd0*/  BRA `(.L_x_918) ;  /* 0xffffff6000107947 */ /* 0x000fea000383ffff */
.L_x_684:
[----:B------:R-:W-:Y:S01]  /*20ce0*/  BSSY B1, `(.L_x_919) ;  /* 0x0000008000017945 */ /* 0x000fe20003800000 */
[----:B------:R-:W-:Y:S01]  /*20cf0*/  IMAD.MOV.U32 R13, RZ, RZ, R2 ;  /* 0x000000ffff0d7224 */ /* 0x000fe200078e0002 */
[----:B0-----:R-:W-:Y:S01]  /*20d00*/  MOV R15, 0xffffffff ;  /* 0xffffffff000f7802 */ /* 0x001fe20000000f00 */
[----:B------:R-:W-:Y:S02]  /*20d10*/  IMAD.MOV.U32 R12, RZ, RZ, 0x3 ;  /* 0x00000003ff0c7424 */ /* 0x000fe400078e00ff */
[----:B------:R-:W-:-:S07]  /*20d20*/  IMAD.MOV.U32 R11, RZ, RZ, 0x181f ;  /* 0x0000181fff0b7424 */ /* 0x000fce00078e00ff */
[----:B-1234-:R-:W-:Y:S05]  /*20d30*/  WARPSYNC.COLLECTIVE R15, `(.L_x_920) ;  /* 0x000000000f087348 */ /* 0x01efea0003c00000 */
[----:B------:R0:W0:Y:S02]  /*20d40*/  SHFL.IDX P6, R14, R13, R12, R11 ;  /* 0x0000000c0d0e7389 */ /* 0x00002400000c000b */
[----:B01234-:R-:W-:Y:S01]  /*20d50*/  ENDCOLLECTIVE ;  /* 0x000000000000791b */ /* 0x01ffe20003800000 */
.L_x_920:
[----:B------:R-:W-:Y:S05]  /*20d60*/  BSYNC B1 ;  /* 0x0000000000017941 */ /* 0x000fea0003800000 */
.L_x_919:
        /* <DEDUP_REMOVED lines=8> */
.L_x_921:
[----:B------:R-:W-:Y:S05]  /*20df0*/  BRA `(.L_x_922) ;  /* 0xffffff6000187947 */ /* 0x000fea000383ffff */
.L_x_700:
[----:B0-----:R-:W0:Y:S01]  /*20e00*/  S2R R8, SR_TID.X ;  /* 0x0000000000087919 */ /* 0x001e220000002100 */
[----:B------:R-:W-:Y:S01]  /*20e10*/  BSSY B1, `(.L_x_923) ;  /* 0x000000a000017945 */ /* 0x000fe20003800000 */
[----:B------:R-:W-:Y:S02]  /*20e20*/  IMAD.MOV.U32 R12, RZ, RZ, RZ ;  /* 0x000000ffff0c7224 */ /* 0x000fe400078e00ff */
[----:B------:R-:W-:Y:S02]  /*20e30*/  IMAD.MOV.U32 R11, RZ, RZ, 0x1f ;  /* 0x0000001fff0b7424 */ /* 0x000fe400078e00ff */
[----:B------:R-:W-:Y:S01]  /*20e40*/  IMAD.MOV.U32 R15, RZ, RZ, -0x1 ;  /* 0xffffffffff0f7424 */ /* 0x000fe200078e00ff */
[----:B0-----:R-:W-:-:S04]  /*20e50*/  SHF.R.U32.HI R8, RZ, 0x5, R8 ;  /* 0x00000005ff087819 */ /* 0x001fc80000011608 */
[----:B------:R-:W-:-:S05]  /*20e60*/  LOP3.LUT R8, R8, 0x3, RZ, 0xc0, !PT ;  /* 0x0000000308087812 */ /* 0x000fca00078ec0ff */
[----:B------:R-:W-:-:S07]  /*20e70*/  IMAD.MOV.U32 R13, RZ, RZ, R8 ;  /* 0x000000ffff0d7224 */ /* 0x000fce00078e0008 */
[----:B------:R-:W-:Y:S05]  /*20e80*/  WARPSYNC.COLLECTIVE R15, `(.L_x_924) ;  /* 0x000000000f087348 */ /* 0x000fea0003c00000 */
[----:B------:R0:W1:Y:S02]  /*20e90*/  SHFL.IDX P6, R14, R13, R12, R11 ;  /* 0x0000000c0d0e7389 */ /* 0x00006400000c000b */
[----:B01----:R-:W-:Y:S01]  /*20ea0*/  ENDCOLLECTIVE ;  /* 0x000000000000791b */ /* 0x003fe20003800000 */
.L_x_924:
[----:B------:R-:W-:Y:S05]  /*20eb0*/  BSYNC B1 ;  /* 0x0000000000017941 */ /* 0x000fea0003800000 */
.L_x_923:
[----:B------:R-:W-:Y:S05]  /*20ec0*/  BRA `(.L_x_925) ;  /* 0xffffff7000fc7947 */ /* 0x000fea000383ffff */
.L_x_702:
[----:B------:R-:W-:Y:S01]  /*20ed0*/  BSSY B1, `(.L_x_926) ;  /* 0x0000006000017945 */ /* 0x000fe20003800000 */
[----:B------:R-:W-:-:S07]  /*20ee0*/  MOV R15, 0xffffffff ;  /* 0xffffffff000f7802 */ /* 0x000fce0000000f00 */
[----:B01----:R-:W-:Y:S05]  /*20ef0*/  WARPSYNC.COLLECTIVE R15, `(.L_x_927) ;  /* 0x000000000f0c7348 */ /* 0x003fea0003c00000 */
[----:B------:R-:W-:Y:S02]  /*20f00*/  ELECT P6, UR62, PT ;  /* 0x00000000003e782f */ /* 0x000fe400038c0000 */
[----:B------:R-:W-:Y:S01]  /*20f10*/  MOV R14, UR62 ;  /* 0x0000003e000e7c02 */ /* 0x000fe20008000f00 */
[----:B01----:R-:W-:Y:S10]  /*20f20*/  ENDCOLLECTIVE ;  /* 0x000000000000791b */ /* 0x003ff40003800000 */
.L_x_927:
[----:B------:R-:W-:Y:S05]  /*20f30*/  BSYNC B1 ;  /* 0x0000000000017941 */ /* 0x000fea0003800000 */
.L_x_926:
[----:B------:R-:W-:Y:S05]  /*20f40*/  BRA `(.L_x_701) ;  /* 0xffffff7000f47947 */ /* 0x000fea000383ffff */
.L_x_704:
[----:B-1----:R1:W2:Y:S02]  /*20f50*/  SYNCS.PHASECHK.TRANS64.TRYWAIT P0, [R22+URZ+0x22820], R5 ;  /* 0x02282005160075a7 */ /* 0x0022a4000800017f */
[----:B--2---:R-:W-:Y:S05]  /*20f60*/  @!P0 NANOSLEEP.SYNCS 0x989680 ;  /* 0x009896800000895d */ /* 0x004fea0003900000 */
[----:B------:R-:W2:Y:S02]  /*20f70*/  @!P0 SYNCS.PHASECHK.TRANS64 P0, [R22+URZ+0x22820], R5 ;  /* 0x02282005160085a7 */ /* 0x000ea4000800007f */
[----:B--2---:R-:W-:Y:S05]  /*20f80*/  @!P0 BRA `(.L_x_704) ;  /* 0xfffffffc00f08947 */ /* 0x004fea000383ffff */
[----:B------:R-:W-:Y:S05]  /*20f90*/  BRA `(.L_x_928) ;  /* 0xffffff7400047947 */ /* 0x000fea000383ffff */
.L_x_708:
[----:B-1----:R1:W2:Y:S02]  /*20fa0*/  SYNCS.PHASECHK.TRANS64.TRYWAIT P0, [R5+URZ+0x228a0], R6 ;  /* 0x0228a006050075a7 */ /* 0x0022a4000800017f */
[----:B--2---:R-:W-:Y:S05]  /*20fb0*/  @!P0 NANOSLEEP.SYNCS 0x989680 ;  /* 0x009896800000895d */ /* 0x004fea0003900000 */
[----:B------:R-:W2:Y:S02]  /*20fc0*/  @!P0 SYNCS.PHASECHK.TRANS64 P0, [R5+URZ+0x228a0], R6 ;  /* 0x0228a006050085a7 */ /* 0x000ea4000800007f */
[----:B--2---:R-:W-:Y:S05]  /*20fd0*/  @!P0 BRA `(.L_x_708) ;  /* 0xfffffffc00f08947 */ /* 0x004fea000383ffff */
[----:B------:R-:W-:Y:S05]  /*20fe0*/  BRA `(.L_x_929) ;  /* 0xffffff74001c7947 */ /* 0x000fea000383ffff */
.L_x_713:
[----:B0-----:R0:W2:Y:S02]  /*20ff0*/  SYNCS.PHASECHK.TRANS64.TRYWAIT P0, [R5+URZ+0x228c0], R6 ;  /* 0x0228c006050075a7 */ /* 0x0010a4000800017f */
[----:B--2---:R-:W-:Y:S05]  /*21000*/  @!P0 NANOSLEEP.SYNCS 0x989680 ;  /* 0x009896800000895d */ /* 0x004fea0003900000 */
[----:B------:R-:W2:Y:S02]  /*21010*/  @!P0 SYNCS.PHASECHK.TRANS64 P0, [R5+URZ+0x228c0], R6 ;  /* 0x0228c006050085a7 */ /* 0x000ea4000800007f */
[----:B--2---:R-:W-:Y:S05]  /*21020*/  @!P0 BRA `(.L_x_713) ;  /* 0xfffffffc00f08947 */ /* 0x004fea000383ffff */
[----:B------:R-:W-:Y:S05]  /*21030*/  BRA `(.L_x_930) ;  /* 0xffffff7400987947 */ /* 0x000fea000383ffff */
.L_x_720:
[----:B-1----:R1:W2:Y:S02]  /*21040*/  SYNCS.PHASECHK.TRANS64.TRYWAIT P1, [R5+URZ+0x228a0], R6 ;  /* 0x0228a006050075a7 */ /* 0x0022a4000802017f */
[----:B--2---:R-:W-:Y:S05]  /*21050*/  @!P1 NANOSLEEP.SYNCS 0x989680 ;  /* 0x009896800000995d */ /* 0x004fea0003900000 */
[----:B------:R-:W2:Y:S02]  /*21060*/  @!P1 SYNCS.PHASECHK.TRANS64 P1, [R5+URZ+0x228a0], R6 ;  /* 0x0228a006050095a7 */ /* 0x000ea4000802007f */
[----:B--2---:R-:W-:Y:S05]  /*21070*/  @!P1 BRA `(.L_x_720) ;  /* 0xfffffffc00f09947 */ /* 0x004fea000383ffff */
[----:B------:R-:W-:Y:S05]  /*21080*/  BRA `(.L_x_931) ;  /* 0xffffff7800547947 */ /* 0x000fea000383ffff */
.L_x_725:
[----:B0-----:R0:W2:Y:S02]  /*21090*/  SYNCS.PHASECHK.TRANS64.TRYWAIT P1, [R5+URZ+0x228c0], R6 ;  /* 0x0228c006050075a7 */ /* 0x0010a4000802017f */
[----:B--2---:R-:W-:Y:S05]  /*210a0*/  @!P1 NANOSLEEP.SYNCS 0x989680 ;  /* 0x009896800000995d */ /* 0x004fea0003900000 */
[----:B------:R-:W2:Y:S02]  /*210b0*/  @!P1 SYNCS.PHASECHK.TRANS64 P1, [R5+URZ+0x228c0], R6 ;  /* 0x0228c006050095a7 */ /* 0x000ea4000802007f */
[----:B--2---:R-:W-:Y:S05]  /*210c0*/  @!P1 BRA `(.L_x_725) ;  /* 0xfffffffc00f09947 */ /* 0x004fea000383ffff */
[----:B------:R-:W-:Y:S05]  /*210d0*/  BRA `(.L_x_932) ;  /* 0xffffff7800cc7947 */ /* 0x000fea000383ffff */
.L_x_740:
[----:B------:R-:W0:Y:S01]  /*210e0*/  S2R R20, SR_TID.X ;  /* 0x0000000000147919 */ /* 0x000e220000002100 */
[----:B------:R-:W-:Y:S01]  /*210f0*/  BSSY B0, `(.L_x_933) ;  /* 0x0000009000007945 */ /* 0x000fe20003800000 */
[----:B------:R-:W-:Y:S02]  /*21100*/  IMAD.MOV.U32 R12, RZ, RZ, RZ ;  /* 0x000000ffff0c7224 */ /* 0x000fe400078e00ff */
[----:B------:R-:W-:Y:S02]  /*21110*/  IMAD.MOV.U32 R11, RZ, RZ, 0x1f ;  /* 0x0000001fff0b7424 */ /* 0x000fe400078e00ff */
[----:B------:R-:W-:Y:S01]  /*21120*/  IMAD.MOV.U32 R15, RZ, RZ, -0x1 ;  /* 0xffffffffff0f7424 */ /* 0x000fe200078e00ff */
[----:B0-----:R-:W-:-:S04]  /*21130*/  SHF.R.U32.HI R13, RZ, 0x5, R20 ;  /* 0x00000005ff0d7819 */ /* 0x001fc80000011614 */
[----:B------:R-:W-:-:S07]  /*21140*/  LOP3.LUT R13, R13, 0x3, RZ, 0xc0, !PT ;  /* 0x000000030d0d7812 */ /* 0x000fce00078ec0ff */
[----:B-----5:R-:W-:Y:S05]  /*21150*/  WARPSYNC.COLLECTIVE R15, `(.L_x_934) ;  /* 0x000000000f087348 */ /* 0x020fea0003c00000 */
[----:B------:R0:W1:Y:S02]  /*21160*/  SHFL.IDX P6, R14, R13, R12, R11 ;  /* 0x0000000c0d0e7389 */ /* 0x00006400000c000b */
[----:B01---5:R-:W-:Y:S01]  /*21170*/  ENDCOLLECTIVE ;  /* 0x000000000000791b */ /* 0x023fe20003800000 */
.L_x_934:
[----:B------:R-:W-:Y:S05]  /*21180*/  BSYNC B0 ;  /* 0x0000000000007941 */ /* 0x000fea0003800000 */
.L_x_933:
[----:B------:R-:W-:Y:S05]  /*21190*/  BRA `(.L_x_935) ;  /* 0xffffff8800247947 */ /* 0x000fea000383ffff */
.L_x_743:
[----:B0-----:R-:W2:Y:S02]  /*211a0*/  LDL R0, [R1+0x30] ;  /* 0x0000300001007983 */ /* 0x001ea40000100800 */
[----:B--2---:R0:W1:Y:S02]  /*211b0*/  SYNCS.PHASECHK.TRANS64.TRYWAIT P0, [R7+URZ+0x22880], R0 ;  /* 0x02288000070075a7 */ /* 0x004064000800017f */
[----:B-1----:R-:W-:Y:S05]  /*211c0*/  @!P0 NANOSLEEP.SYNCS 0x989680 ;  /* 0x009896800000895d */ /* 0x002fea0003900000 */
[----:B------:R-:W1:Y:S02]  /*211d0*/  @!P0 SYNCS.PHASECHK.TRANS64 P0, [R7+URZ+0x22880], R0 ;  /* 0x02288000070085a7 */ /* 0x000e64000800007f */
[----:B-1----:R-:W-:Y:S05]  /*211e0*/  @!P0 BRA `(.L_x_743) ;  /* 0xfffffffc00ec8947 */ /* 0x002fea000383ffff */
[----:B------:R-:W-:Y:S05]  /*211f0*/  BRA `(.L_x_936) ;  /* 0xffffff8800407947 */ /* 0x000fea000383ffff */
.L_x_744:
[----:B------:R-:W-:Y:S01]  /*21200*/  BSSY B0, `(.L_x_937) ;  /* 0x0000008000007945 */ /* 0x000fe20003800000 */
[----:B------:R-:W-:Y:S01]  /*21210*/  IMAD.MOV.U32 R13, RZ, RZ, R0 ;  /* 0x000000ffff0d7224 */ /* 0x000fe200078e0000 */
[----:B------:R-:W-:Y:S01]  /*21220*/  MOV R12, RZ ;  /* 0x000000ff000c7202 */ /* 0x000fe20000000f00 */
[----:B------:R-:W-:Y:S02]  /*21230*/  IMAD.MOV.U32 R11, RZ, RZ, 0x181f ;  /* 0x0000181fff0b7424 */ /* 0x000fe400078e00ff */
[----:B------:R-:W-:-:S07]  /*21240*/  IMAD.MOV.U32 R15, RZ, RZ, -0x1 ;  /* 0xffffffffff0f7424 */ /* 0x000fce00078e00ff */
[----:B------:R-:W-:Y:S05]  /*21250*/  WARPSYNC.COLLECTIVE R15, `(.L_x_938) ;  /* 0x000000000f087348 */ /* 0x000fea0003c00000 */
[----:B------:R0:W1:Y:S02]  /*21260*/  SHFL.IDX P6, R14, R13, R12, R11 ;  /* 0x0000000c0d0e7389 */ /* 0x00006400000c000b */
[----:B01----:R-:W-:Y:S01]  /*21270*/  ENDCOLLECTIVE ;  /* 0x000000000000791b */ /* 0x003fe20003800000 */
.L_x_938:
[----:B------:R-:W-:Y:S05]  /*21280*/  BSYNC B0 ;  /* 0x0000000000007941 */ /* 0x000fea0003800000 */
.L_x_937:
[----:B------:R-:W-:Y:S01]  /*21290*/  IMAD.MOV.U32 R13, RZ, RZ, R2 ;  /* 0x000000ffff0d7224 */ /* 0x000fe200078e0002 */
[----:B------:R-:W-:Y:S01]  /*212a0*/  MOV R12, RZ ;  /* 0x000000ff000c7202 */ /* 0x000fe20000000f00 */
[----:B------:R-:W-:Y:S01]  /*212b0*/  IMAD.MOV.U32 R11, RZ, RZ, 0x181f ;  /* 0x0000181fff0b7424 */ /* 0x000fe200078e00ff */
[C---:B------:R-:W-:Y:S01]  /*212c0*/  ISETP.GE.AND P2, PT, R6.reuse, 0x21, PT ;  /* 0x000000210600780c */ /* 0x040fe20003f46270 */
[----:B------:R-:W-:Y:S01]  /*212d0*/  IMAD.MOV.U32 R15, RZ, RZ, -0x1 ;  /* 0xffffffffff0f7424 */ /* 0x000fe200078e00ff */
[----:B------:R-:W-:Y:S01]  /*212e0*/  LOP3.LUT R23, R23, 0xffffffef, RZ, 0xc0, !PT ;  /* 0xffffffef17177812 */ /* 0x000fe200078ec0ff */
[----:B------:R-:W-:Y:S01]  /*212f0*/  IMAD.MOV.U32 R3, RZ, RZ, R14 ;  /* 0x000000ffff037224 */ /* 0x000fe200078e000e */
[----:B------:R-:W-:-:S13]  /*21300*/  ISETP.GE.AND P3, PT, R6, 0x91, PT ;  /* 0x000000910600780c */ /* 0x000fda0003f66270 */
[----:B------:R-:W-:Y:S05]  /*21310*/  WARPSYNC.COLLECTIVE R15, `(.L_x_939) ;  /* 0x000000000f087348 */ /* 0x000fea0003c00000 */
[----:B------:R0:W1:Y:S02]  /*21320*/  SHFL.IDX P6, R14, R13, R12, R11 ;  /* 0x0000000c0d0e7389 */ /* 0x00006400000c000b */
[----:B01----:R-:W-:Y:S01]  /*21330*/  ENDCOLLECTIVE ;  /* 0x000000000000791b */ /* 0x003fe20003800000 */
.L_x_939:
[C---:B------:R-:W-:Y:S02]  /*21340*/  ISETP.GE.AND P5, PT, R6.reuse, 0x31, PT ;  /* 0x000000310600780c */ /* 0x040fe40003fa6270 */
[----:B------:R-:W-:Y:S01]  /*21350*/  ISETP.GE.AND P4, PT, R6, 0x61, PT ;  /* 0x000000610600780c */ /* 0x000fe20003f86270 */
        /* <DEDUP_REMOVED lines=8> */
.L_x_940:
[----:B------:R-:W-:Y:S02]  /*213e0*/  IADD3 R3, R22, R21, RZ ;  /* 0x0000001516037210 */ /* 0x000fe40007ffe0ff */
        /* <DEDUP_REMOVED lines=10> */
.L_x_941:
        /* <DEDUP_REMOVED lines=8> */
.L_x_942:
[----:B------:R-:W-:Y:S02]  /*21510*/  ISETP.LT.OR P1, PT, R6, 0x11, P0 ;  /* 0x000000110600780c */ /* 0x000fe40000721670 */
[----:B------:R-:W-:-:S11]  /*21520*/  MOV R13, R2 ;  /* 0x00000002000d7202 */ /* 0x000fd60000000f00 */
        /* <DEDUP_REMOVED lines=8> */
.L_x_943:
        /* <DEDUP_REMOVED lines=8> */
.L_x_944:
[----:B------:R-:W-:Y:S01]  /*21630*/  ISETP.LT.OR P1, PT, R6, 0x21, P0 ;  /* 0x000000210600780c */ /* 0x000fe20000721670 */
[----:B------:R-:W-:-:S12]  /*21640*/  IMAD.MOV.U32 R13, RZ, RZ, R2 ;  /* 0x000000ffff0d7224 */ /* 0x000fd800078e0002 */
[----:B------:R-:W-:Y:S01]  /*21650*/  @!PT LDS RZ, [RZ] ;  /* 0x00000000fffff984 */ /* 0x000fe20000000800 */
[----:B------:R-:W-:Y:S01]  /*21660*/  @!PT LDS RZ, [RZ] ;  /* 0x00000000fffff984 */ /* 0x000fe20000000800 */
[----:B------:R-:W-:Y:S01]  /*21670*/  @!PT LDS RZ, [RZ] ;  /* 0x00000000fffff984 */ /* 0x000fe20000000800 */
[----:B------:R0:W-:Y:S01]  /*21680*/  LDGSTS.E.BYPASS.LTC128B.128 [R3+0xb400], desc[UR60][R26.64], !P1 ;  /* 0x0b4000001a037fae */ /* 0x0001e2000c901d7c */
[----:B------:R-:W-:-:S07]  /*21690*/  MOV R21, R14 ;  /* 0x0000000e00157202 */ /* 0x000fce0000000f00 */
[----:B0-----:R-:W-:Y:S05]  /*216a0*/  WARPSYNC.COLLECTIVE R15, `(.L_x_945) ;  /* 0x000000000f087348 */ /* 0x001fea0003c00000 */
[----:B------:R1:W2:Y:S02]  /*216b0*/  SHFL.IDX P6, R14, R13, R12, R11 ;  /* 0x0000000c0d0e7389 */ /* 0x0002a400000c000b */
[----:B012---:R-:W-:Y:S01]  /*216c0*/  ENDCOLLECTIVE ;  /* 0x000000000000791b */ /* 0x007fe20003800000 */
.L_x_945:
[----:B------:R-:W-:Y:S02]  /*216d0*/  IMAD.MOV.U32 R13, RZ, RZ, R0 ;  /* 0x000000ffff0d7224 */ /* 0x000fe400078e0000 */
[----:B------:R-:W-:-:S05]  /*216e0*/  IMAD.MOV.U32 R12, RZ, RZ, R14 ;  /* 0x000000ffff0c7224 */ /* 0x000fca00078e000e */
[----:B------:R-:W-:Y:S02]  /*216f0*/  IADD3 R26, P1, R31, R12, RZ ;  /* 0x0000000c1f1a7210 */ /* 0x000fe40007f3e0ff */
[----:B------:R-:W-:-:S03]  /*21700*/  MOV R12, 0x4 ;  /* 0x00000004000c7802 */ /* 0x000fc60000000f00 */
[----:B------:R-:W-:Y:S01]  /*21710*/  IMAD.X R27, RZ, RZ, R21, P1 ;  /* 0x000000ffff1b7224 */ /* 0x000fe200008e0615 */
[----:B------:R-:W-:-:S13]  /*21720*/  ISETP.LT.OR P1, PT, R6, 0x31, P0 ;  /* 0x000000310600780c */ /* 0x000fda0000721670 */
[----:B------:R-:W-:Y:S05]  /*21730*/  WARPSYNC.COLLECTIVE R15, `(.L_x_946) ;  /* 0x000000000f087348 */ /* 0x000fea0003c00000 */
[----:B------:R0:W1:Y:S02]  /*21740*/  SHFL.IDX P6, R14, R13, R12, R11 ;  /* 0x0000000c0d0e7389 */ /* 0x00006400000c000b */
[----:B01----:R-:W-:Y:S01]  /*21750*/  ENDCOLLECTIVE ;  /* 0x000000000000791b */ /* 0x003fe20003800000 */
.L_x_946:
        /* <DEDUP_REMOVED lines=9> */
.L_x_947:
[----:B------:R-:W-:Y:S01]  /*217f0*/  MOV R13, R0 ;  /* 0x00000000000d7202 */ /* 0x000fe20000000f00 */
[----:B------:R-:W-:-:S05]  /*21800*/  IMAD.MOV.U32 R12, RZ, RZ, R14 ;  /* 0x000000ffff0c7224 */ /* 0x000fca00078e000e */
[----:B------:R-:W-:Y:S01]  /*21810*/  IADD3 R26, P1, R31, R12, RZ ;  /* 0x0000000c1f1a7210 */ /* 0x000fe20007f3e0ff */
[----:B------:R-:W-:-:S04]  /*21820*/  IMAD.MOV.U32 R12, RZ, RZ, 0x5 ;  /* 0x00000005ff0c7424 */ /* 0x000fc800078e00ff */
[----:B------:R-:W-:-:S08]  /*21830*/  IMAD.X R27, RZ, RZ, R21, P1 ;  /* 0x000000ffff1b7224 */ /* 0x000fd000008e0615 */
[----:B------:R-:W-:Y:S05]  /*21840*/  WARPSYNC.COLLECTIVE R15, `(.L_x_948) ;  /* 0x000000000f087348 */ /* 0x000fea0003c00000 */
[----:B------:R0:W1:Y:S02]  /*21850*/  SHFL.IDX P6, R14, R13, R12, R11 ;  /* 0x0000000c0d0e7389 */ /* 0x00006400000c000b */
[----:B01----:R-:W-:Y:S01]  /*21860*/  ENDCOLLECTIVE ;  /* 0x000000000000791b */ /* 0x003fe20003800000 */
.L_x_948:
        /* <DEDUP_REMOVED lines=10> */
.L_x_949:
        /* <DEDUP_REMOVED lines=8> */
.L_x_950:
        /* <DEDUP_REMOVED lines=10> */
.L_x_951:
        /* <DEDUP_REMOVED lines=8> */
.L_x_952:
        /* <DEDUP_REMOVED lines=10> */
.L_x_953:
[----:B------:R-:W-:Y:S02]  /*21b50*/  IMAD.MOV.U32 R13, RZ, RZ, R10 ;  /* 0x000000ffff0d7224 */ /* 0x000fe400078e000a */
[----:B------:R-:W-:Y:S02]  /*21b60*/  IMAD.MOV.U32 R12, RZ, RZ, RZ ;  /* 0x000000ffff0c7224 */ /* 0x000fe400078e00ff */
[----:B------:R-:W-:-:S07]  /*21b70*/  IMAD.MOV.U32 R2, RZ, RZ, R14 ;  /* 0x000000ffff027224 */ /* 0x000fce00078e000e */
[----:B------:R-:W-:Y:S05]  /*21b80*/  WARPSYNC.COLLECTIVE R15, `(.L_x_954) ;  /* 0x000000000f087348 */ /* 0x000fea0003c00000 */
[----:B------:R0:W1:Y:S02]  /*21b90*/  SHFL.IDX P6, R14, R13, R12, R11 ;  /* 0x0000000c0d0e7389 */ /* 0x00006400000c000b */
[----:B01----:R-:W-:Y:S01]  /*21ba0*/  ENDCOLLECTIVE ;  /* 0x000000000000791b */ /* 0x003fe20003800000 */
.L_x_954:
        /* <DEDUP_REMOVED lines=12> */
.L_x_955:
        /* <DEDUP_REMOVED lines=9> */
.L_x_956:
[----:B------:R-:W-:Y:S01]  /*21d00*/  @!PT LDS RZ, [RZ] ;  /* 0x00000000fffff984 */ /* 0x000fe20000000800 */
[----:B------:R-:W-:Y:S01]  /*21d10*/  @!PT LDS RZ, [RZ] ;  /* 0x00000000fffff984 */ /* 0x000fe20000000800 */
[----:B------:R-:W-:Y:S01]  /*21d20*/  @!PT LDS RZ, [RZ] ;  /* 0x00000000fffff984 */ /* 0x000fe20000000800 */
[----:B------:R0:W-:Y:S01]  /*21d30*/  LDGSTS.E.BYPASS.LTC128B.128 [R3+0xe400], desc[UR60][R26.64], !P1 ;  /* 0x0e4000001a037fae */ /* 0x0001e2000c901d7c */
[----:B------:R-:W-:Y:S01]  /*21d40*/  ISETP.GE.AND P1, PT, R6, 0x11, PT ;  /* 0x000000110600780c */ /* 0x000fe20003f26270 */
[----:B------:R-:W-:Y:S02]  /*21d50*/  IMAD.MOV.U32 R13, RZ, RZ, R20 ;  /* 0x000000ffff0d7224 */ /* 0x000fe400078e0014 */
[----:B------:R-:W-:-:S10]  /*21d60*/  IMAD.MOV.U32 R0, RZ, RZ, R14 ;  /* 0x000000ffff007224 */ /* 0x000fd400078e000e */
[----:B0-----:R-:W-:-:S07]  /*21d70*/  @P1 LOP3.LUT R23, R23, 0x10, RZ, 0xfc, !PT ;  /* 0x0000001017171812 */ /* 0x001fce00078efcff */
[----:B------:R-:W-:Y:S05]  /*21d80*/  WARPSYNC.COLLECTIVE R15, `(.L_x_957) ;  /* 0x000000000f087348 */ /* 0x000fea0003c00000 */
[----:B------:R0:W1:Y:S02]  /*21d90*/  SHFL.IDX P6, R14, R13, R12, R11 ;  /* 0x0000000c0d0e7389 */ /* 0x00006400000c000b */
[----:B01----:R-:W-:Y:S01]  /*21da0*/  ENDCOLLECTIVE ;  /* 0x000000000000791b */ /* 0x003fe20003800000 */
.L_x_957:
        /* <DEDUP_REMOVED lines=8> */
[----:B------:R-:W-:Y:S01]  /*21e30*/  @P2 LOP3.LUT R23, R23, 0x80, RZ, 0xfc, !PT ;  /* 0x0000008017172812 */ /* 0x000fe200078efcff */
[----:B------:R-:W-:Y:S01]  /*21e40*/  IMAD.MOV.U32 R10, RZ, RZ, R14 ;  /* 0x000000ffff0a7224 */ /* 0x000fe200078e000e */
[----:B------:R-:W-:Y:S02]  /*21e50*/  ISETP.GE.AND P2, PT, R6, 0x81, PT ;  /* 0x000000810600780c */ /* 0x000fe40003f46270 */
[----:B------:R-:W-:-:S04]  /*21e60*/  LOP3.LUT R23, R23, 0xfffffeff, RZ, 0xc0, !PT ;  /* 0xfffffeff17177812 */ /* 0x000fc800078ec0ff */
[----:B------:R-:W-:Y:S01]  /*21e70*/  @P3 LOP3.LUT R23, R23, 0x100, RZ, 0xfc, !PT ;  /* 0x0000010017173812 */ /* 0x000fe200078efcff */
[----:B------:R-:W-:Y:S06]  /*21e80*/  BRA `(.L_x_958) ;  /* 0xffffff84001c7947 */ /* 0x000fec000383ffff */
.L_x_749:
[----:B--2---:R-:W2:Y:S02]  /*21e90*/  LDL R0, [R1+0x30] ;  /* 0x0000300001007983 */ /* 0x004ea40000100800 */
[----:B--2---:R2:W3:Y:S02]  /*21ea0*/  SYNCS.PHASECHK.TRANS64.TRYWAIT P0, [R7+URZ+0x22840], R0 ;  /* 0x02284000070075a7 */ /* 0x0044e4000800017f */
[----:B---3--:R-:W-:Y:S05]  /*21eb0*/  @!P0 NANOSLEEP.SYNCS 0x989680 ;  /* 0x009896800000895d */ /* 0x008fea0003900000 */
[----:B------:R-:W3:Y:S02]  /*21ec0*/  @!P0 SYNCS.PHASECHK.TRANS64 P0, [R7+URZ+0x22840], R0 ;  /* 0x02284000070085a7 */ /* 0x000ee4000800007f */
[----:B---3--:R-:W-:Y:S05]  /*21ed0*/  @!P0 BRA `(.L_x_749) ;  /* 0xfffffffc00ec8947 */ /* 0x008fea000383ffff */
[----:B------:R-:W-:Y:S05]  /*21ee0*/  BRA `(.L_x_959) ;  /* 0xffffff8400707947 */ /* 0x000fea000383ffff */
.L_x_750:
[----:B------:R-:W-:Y:S01]  /*21ef0*/  BSSY B0, `(.L_x_960) ;  /* 0x0000008000007945 */ /* 0x000fe20003800000 */
[----:B------:R-:W-:Y:S01]  /*21f00*/  IMAD.MOV.U32 R13, RZ, RZ, R6 ;  /* 0x000000ffff0d7224 */ /* 0x000fe200078e0006 */
[----:B------:R-:W-:Y:S01]  /*21f10*/  MOV R12, RZ ;  /* 0x000000ff000c7202 */ /* 0x000fe20000000f00 */
[----:B------:R-:W-:Y:S02]  /*21f20*/  IMAD.MOV.U32 R11, RZ, RZ, 0x181f ;  /* 0x0000181fff0b7424 */ /* 0x000fe400078e00ff */
[----:B------:R-:W-:-:S07]  /*21f30*/  IMAD.MOV.U32 R15, RZ, RZ, -0x1 ;  /* 0xffffffffff0f7424 */ /* 0x000fce00078e00ff */
[----:B-1----:R-:W-:Y:S05]  /*21f40*/  WARPSYNC.COLLECTIVE R15, `(.L_x_961) ;  /* 0x000000000f087348 */ /* 0x002fea0003c00000 */
[----:B------:R0:W2:Y:S02]  /*21f50*/  SHFL.IDX P6, R14, R13, R12, R11 ;  /* 0x0000000c0d0e7389 */ /* 0x0000a400000c000b */
[----:B012---:R-:W-:Y:S01]  /*21f60*/  ENDCOLLECTIVE ;  /* 0x000000000000791b */ /* 0x007fe20003800000 */
.L_x_961:
[----:B------:R-:W-:Y:S05]  /*21f70*/  BSYNC B0 ;  /* 0x0000000000007941 */ /* 0x000fea0003800000 */
.L_x_960:
[----:B------:R-:W-:Y:S01]  /*21f80*/  IMAD.MOV.U32 R13, RZ, RZ, R8 ;  /* 0x000000ffff0d7224 */ /* 0x000fe200078e0008 */
[----:B------:R-:W-:Y:S01]  /*21f90*/  MOV R12, RZ ;  /* 0x000000ff000c7202 */ /* 0x000fe20000000f00 */
[----:B------:R-:W-:Y:S02]  /*21fa0*/  IMAD.MOV.U32 R11, RZ, RZ, 0x181f ;  /* 0x0000181fff0b7424 */ /* 0x000fe400078e00ff */
[----:B------:R-:W-:Y:S02]  /*21fb0*/  IMAD.MOV.U32 R15, RZ, RZ, -0x1 ;  /* 0xffffffffff0f7424 */ /* 0x000fe400078e00ff */
[----:B------:R-:W-:-:S07]  /*21fc0*/  IMAD.MOV.U32 R4, RZ, RZ, R14 ;  /* 0x000000ffff047224 */ /* 0x000fce00078e000e */
[----:B------:R-:W-:Y:S05]  /*21fd0*/  WARPSYNC.COLLECTIVE R15, `(.L_x_962) ;  /* 0x000000000f087348 */ /* 0x000fea0003c00000 */
[----:B------:R0:W1:Y:S02]  /*21fe0*/  SHFL.IDX P6, R14, R13, R12, R11 ;  /* 0x0000000c0d0e7389 */ /* 0x00006400000c000b */
[----:B01----:R-:W-:Y:S01]  /*21ff0*/  ENDCOLLECTIVE ;  /* 0x000000000000791b */ /* 0x003fe20003800000 */
.L_x_962:
[----:B------:R-:W-:Y:S01]  /*22000*/  MOV R13, R6 ;  /* 0x00000006000d7202 */ /* 0x000fe20000000f00 */
[----:B------:R-:W-:Y:S01]  /*22010*/  IMAD.MOV.U32 R12, RZ, RZ, 0x1 ;  /* 0x00000001ff0c7424 */ /* 0x000fe200078e00ff */
[----:B------:R-:W-:Y:S01]  /*22020*/  LOP3.LUT P6, RZ, R23, 0x40, RZ, 0xc0, !PT ;  /* 0x0000004017ff7812 */ /* 0x000fe200078cc0ff */
[----:B------:R-:W-:-:S12]  /*22030*/  IMAD.MOV.U32 R5, RZ, RZ, R14 ;  /* 0x000000ffff057224 */ /* 0x000fd800078e000e */
[----:B------:R-:W-:-:S05]  /*22040*/  @P6 IADD3 R5, P0, R31, R5, RZ ;  /* 0x000000051f056210 */ /* 0x000fca0007f1e0ff */
[----:B------:R-:W-:-:S05]  /*22050*/  @P6 IMAD.X R4, RZ, RZ, R4, P0 ;  /* 0x000000ffff046224 */ /* 0x000fca00000e0604 */
[----:B------:R-:W-:-:S04]  /*22060*/  @P6 LOP3.LUT R5, R5, R4, RZ, 0x3c, !PT ;  /* 0x0000000405056212 */ /* 0x000fc800078e3cff */
[----:B------:R-:W-:-:S04]  /*22070*/  @P6 LOP3.LUT R4, R5, R4, RZ, 0x3c, !PT ;  /* 0x0000000405046212 */ /* 0x000fc800078e3cff */
[----:B------:R-:W-:-:S05]  /*22080*/  @P6 LOP3.LUT R5, R5, R4, RZ, 0x3c, !PT ;  /* 0x0000000405056212 */ /* 0x000fca00078e3cff */
[----:B------:R-:W-:Y:S01]  /*22090*/  @!PT LDS RZ, [RZ] ;  /* 0x00000000fffff984 */ /* 0x000fe20000000800 */
[----:B------:R-:W-:Y:S01]  /*220a0*/  @!PT LDS RZ, [RZ] ;  /* 0x00000000fffff984 */ /* 0x000fe20000000800 */
[----:B------:R-:W-:Y:S01]  /*220b0*/  @!PT LDS RZ, [RZ] ;  /* 0x00000000fffff984 */ /* 0x000fe20000000800 */
[----:B------:R0:W-:Y:S02]  /*220c0*/  @P6 LDGSTS.E.BYPASS.LTC128B.128 [R3+0x18400], desc[UR60][R4.64], !P3 ;  /* 0x1840000004036fae */ /* 0x0001e4000d901d7c */
[----:B0-----:R-:W-:Y:S05]  /*220d0*/  WARPSYNC.COLLECTIVE R15, `(.L_x_963) ;  /* 0x000000000f087348 */ /* 0x001fea0003c00000 */
[----:B------:R1:W2:Y:S02]  /*220e0*/  SHFL.IDX P6, R14, R13, R12, R11 ;  /* 0x0000000c0d0e7389 */ /* 0x0002a400000c000b */
[----:B012---:R-:W-:Y:S01]  /*220f0*/  ENDCOLLECTIVE ;  /* 0x000000000000791b */ /* 0x007fe20003800000 */
.L_x_963:
[----:B------:R-:W-:Y:S02]  /*22100*/  IMAD.MOV.U32 R13, RZ, RZ, R8 ;  /* 0x000000ffff0d7224 */ /* 0x000fe400078e0008 */
[----:B------:R-:W-:-:S07]  /*22110*/  IMAD.MOV.U32 R4, RZ, RZ, R14 ;  /* 0x000000ffff047224 */ /* 0x000fce00078e000e */
[----:B------:R-:W-:Y:S05]  /*22120*/  WARPSYNC.COLLECTIVE R15, `(.L_x_964) ;  /* 0x000000000f087348 */ /* 0x000fea0003c00000 */
[----:B------:R0:W1:Y:S02]  /*22130*/  SHFL.IDX P6, R14, R13, R12, R11 ;  /* 0x0000000c0d0e7389 */ /* 0x00006400000c000b */
[----:B01----:R-:W-:Y:S01]  /*22140*/  ENDCOLLECTIVE ;  /* 0x000000000000791b */ /* 0x003fe20003800000 */
.L_x_964:
[----:B------:R-:W-:Y:S02]  /*22150*/  IMAD.MOV.U32 R13, RZ, RZ, R6 ;  /* 0x000000ffff0d7224 */ /* 0x000fe400078e0006 */
[----:B------:R-:W-:Y:S01]  /*22160*/  IMAD.MOV.U32 R12, RZ, RZ, 0x2 ;  /* 0x00000002ff0c7424 */ /* 0x000fe200078e00ff */
[----:B------:R-:W-:Y:S01]  /*22170*/  LOP3.LUT P6, RZ, R23, 0x10, RZ, 0xc0, !PT ;  /* 0x0000001017ff7812 */ /* 0x000fe200078cc0ff */
[----:B------:R-:W-:-:S12]  /*22180*/  IMAD.MOV.U32 R5, RZ, RZ, R14 ;  /* 0x000000ffff057224 */ /* 0x000fd800078e000e */
[----:B------:R-:W-:-:S04]  /*22190*/  @P6 IADD3 R5, P0, R31, R5, RZ ;  /* 0x000000051f056210 */ /* 0x000fc80007f1e0ff */
[----:B------:R-:W-:-:S04]  /*221a0*/  @P6 IADD3.X R4, RZ, R4, RZ, P0, !PT ;  /* 0x00000004ff046210 */ /* 0x000fc800007fe4ff */
        /* <DEDUP_REMOVED lines=10> */
.L_x_965:
[----:B------:R-:W-:Y:S02]  /*22250*/  IMAD.MOV.U32 R13, RZ, RZ, R8 ;  /* 0x000000ffff0d7224 */ /* 0x000fe400078e0008 */
[----:B------:R-:W-:-:S07]  /*22260*/  IMAD.MOV.U32 R4, RZ, RZ, R14 ;  /* 0x000000ffff047224 */ /* 0x000fce00078e000e */
[----:B------:R-:W-:Y:S05]  /*22270*/  WARPSYNC.COLLECTIVE R15, `(.L_x_966) ;  /* 0x000000000f087348 */ /* 0x000fea0003c00000 */
[----:B------:R0:W1:Y:S02]  /*22280*/  SHFL.IDX P6, R14, R13, R12, R11 ;  /* 0x0000000c0d0e7389 */ /* 0x00006400000c000b */
[----:B01----:R-:W-:Y:S01]  /*22290*/  ENDCOLLECTIVE ;  /* 0x000000000000791b */ /* 0x003fe20003800000 */
.L_x_966:
[----:B------:R-:W-:Y:S02]  /*222a0*/  IMAD.MOV.U32 R13, RZ, RZ, R6 ;  /* 0x000000ffff0d7224 */ /* 0x000fe400078e0006 */
[----:B------:R-:W-:Y:S01]  /*222b0*/  IMAD.MOV.U32 R12, RZ, RZ, 0x3 ;  /* 0x00000003ff0c7424 */ /* 0x000fe200078e00ff */
[----:B------:R-:W-:Y:S02]  /*222c0*/  LOP3.LUT P6, RZ, R23, 0x8, RZ, 0xc0, !PT ;  /* 0x0000000817ff7812 */ /* 0x000fe400078cc0ff */
[----:B------:R-:W-:-:S11]  /*222d0*/  MOV R5, R14 ;  /* 0x0000000e00057202 */ /* 0x000fd60000000f00 */
        /* <DEDUP_REMOVED lines=12> */
.L_x_967:
[----:B------:R-:W-:Y:S01]  /*223a0*/  MOV R13, R8 ;  /* 0x00000008000d7202 */ /* 0x000fe20000000f00 */
[----:B------:R-:W-:-:S07]  /*223b0*/  IMAD.MOV.U32 R4, RZ, RZ, R14 ;  /* 0x000000ffff047224 */ /* 0x000fce00078e000e */
[----:B------:R-:W-:Y:S05]  /*223c0*/  WARPSYNC.COLLECTIVE R15, `(.L_x_968) ;  /* 0x000000000f087348 */ /* 0x000fea0003c00000 */
[----:B------:R0:W1:Y:S02]  /*223d0*/  SHFL.IDX P6, R14, R13, R12, R11 ;  /* 0x0000000c0d0e7389 */ /* 0x00006400000c000b */
[----:B01----:R-:W-:Y:S01]  /*223e0*/  ENDCOLLECTIVE ;  /* 0x000000000000791b */ /* 0x003fe20003800000 */
.L_x_968:
[----:B------:R-:W-:Y:S02]  /*223f0*/  IMAD.MOV.U32 R13, RZ, RZ, R6 ;  /* 0x000000ffff0d7224 */ /* 0x000fe400078e0006 */
[----:B------:R-:W-:Y:S02]  /*22400*/  IMAD.MOV.U32 R12, RZ, RZ, 0x4 ;  /* 0x00000004ff0c7424 */ /* 0x000fe400078e00ff */
[----:B------:R-:W-:-:S07]  /*22410*/  IMAD.MOV.U32 R5, RZ, RZ, R14 ;  /* 0x000000ffff057224 */ /* 0x000fce00078e000e */
[----:B------:R-:W-:Y:S05]  /*22420*/  WARPSYNC.COLLECTIVE R15, `(.L_x_969) ;  /* 0x000000000f087348 */ /* 0x000fea0003c00000 */
[----:B------:R0:W1:Y:S02]  /*22430*/  SHFL.IDX P6, R14, R13, R12, R11 ;  /* 0x0000000c0d0e7389 */ /* 0x00006400000c000b */
[----:B01----:R-:W-:Y:S01]  /*22440*/  ENDCOLLECTIVE ;  /* 0x000000000000791b */ /* 0x003fe20003800000 */
.L_x_969:
[----:B------:R-:W-:-:S05]  /*22450*/  @P5 IADD3 R5, P0, R31, R5, RZ ;  /* 0x000000051f055210 */ /* 0x000fca0007f1e0ff */
[----:B------:R-:W-:-:S05]  /*22460*/  @P5 IMAD.X R4, RZ, RZ, R4, P0 ;  /* 0x000000ffff045224 */ /* 0x000fca00000e0604 */
[----:B------:R-:W-:Y:S01]  /*22470*/  @P5 LOP3.LUT R5, R5, R4, RZ, 0x3c, !PT ;  /* 0x0000000405055212 */ /* 0x000fe200078e3cff */
[----:B------:R-:W-:-:S03]  /*22480*/  IMAD.MOV.U32 R13, RZ, RZ, R8 ;  /* 0x000000ffff0d7224 */ /* 0x000fc600078e0008 */
[----:B------:R-:W-:-:S04]  /*22490*/  @P5 LOP3.LUT R4, R5, R4, RZ, 0x3c, !PT ;  /* 0x0000000405045212 */ /* 0x000fc800078e3cff */
[----:B------:R-:W-:-:S05]  /*224a0*/  @P5 LOP3.LUT R5, R5, R4, RZ, 0x3c, !PT ;  /* 0x0000000405055212 */ /* 0x000fca00078e3cff */
[----:B------:R-:W-:Y:S01]  /*224b0*/  @!PT LDS RZ, [RZ] ;  /* 0x00000000fffff984 */ /* 0x000fe20000000800 */
[----:B------:R-:W-:Y:S01]  /*224c0*/  @!PT LDS RZ, [RZ] ;  /* 0x00000000fffff984 */ /* 0x000fe20000000800 */
[----:B------:R-:W-:Y:S01]  /*224d0*/  @!PT LDS RZ, [RZ] ;  /* 0x00000000fffff984 */ /* 0x000fe20000000800 */
[----:B------:R0:W-:Y:S01]  /*224e0*/  @P5 LDGSTS.E.BYPASS.LTC128B.128 [R3+0x19c00], desc[UR60][R4.64], !P3 ;  /* 0x19c0000004035fae */ /* 0x0001e2000d901d7c */
[----:B------:R-:W-:Y:S02]  /*224f0*/  LOP3.LUT P5, RZ, R23, 0x80, RZ, 0xc0, !PT ;  /* 0x0000008017ff7812 */ /* 0x000fe400078ac0ff */
[----:B0-----:R-:W-:-:S11]  /*22500*/  MOV R4, R14 ;  /* 0x0000000e00047202 */ /* 0x001fd60000000f00 */
[----:B------:R-:W-:Y:S05]  /*22510*/  WARPSYNC.COLLECTIVE R15, `(.L_x_970) ;  /* 0x000000000f087348 */ /* 0x000fea0003c00000 */
[----:B------:R0:W1:Y:S02]  /*22520*/  SHFL.IDX P6, R14, R13, R12, R11 ;  /* 0x0000000c0d0e7389 */ /* 0x00006400000c000b */
[----:B01----:R-:W-:Y:S01]  /*22530*/  ENDCOLLECTIVE ;  /* 0x000000000000791b */ /* 0x003fe20003800000 */
.L_x_970:
[----:B------:R-:W-:Y:S01]  /*22540*/  IMAD.MOV.U32 R13, RZ, RZ, R6 ;  /* 0x000000ffff0d7224 */ /* 0x000fe200078e0006 */
[----:B------:R-:W-:Y:S02]  /*22550*/  MOV R12, 0x5 ;  /* 0x00000005000c7802 */ /* 0x000fe40000000f00 */
        /* <DEDUP_REMOVED lines=14> */
.L_x_971:
[----:B------:R-:W-:Y:S02]  /*22640*/  IMAD.MOV.U32 R13, RZ, RZ, R8 ;  /* 0x000000ffff0d7224 */ /* 0x000fe400078e0008 */
[----:B------:R-:W-:-:S07]  /*22650*/  IMAD.MOV.U32 R4, RZ, RZ, R14 ;  /* 0x000000ffff047224 */ /* 0x000fce00078e000e */
[----:B------:R-:W-:Y:S05]  /*22660*/  WARPSYNC.COLLECTIVE R15, `(.L_x_972) ;  /* 0x000000000f087348 */ /* 0x000fea0003c00000 */
[----:B------:R0:W1:Y:S02]  /*22670*/  SHFL.IDX P6, R14, R13, R12, R11 ;  /* 0x0000000c0d0e7389 */ /* 0x00006400000c000b */
[----:B01----:R-:W-:Y:S01]  /*22680*/  ENDCOLLECTIVE ;  /* 0x000000000000791b */ /* 0x003fe20003800000 */
.L_x_972:
[----:B------:R-:W-:Y:S01]  /*22690*/  MOV R13, R6 ;  /* 0x00000006000d7202 */ /* 0x000fe20000000f00 */
[----:B------:R-:W-:Y:S02]  /*226a0*/  IMAD.MOV.U32 R12, RZ, RZ, 0x6 ;  /* 0x00000006ff0c7424 */ /* 0x000fe400078e00ff */
[----:B------:R-:W-:-:S07]  /*226b0*/  IMAD.MOV.U32 R5, RZ, RZ, R14 ;  /* 0x000000ffff057224 */ /* 0x000fce00078e000e */
[----:B------:R-:W-:Y:S05]  /*226c0*/  WARPSYNC.COLLECTIVE R15, `(.L_x_973) ;  /* 0x000000000f087348 */ /* 0x000fea0003c00000 */
[----:B------:R0:W1:Y:S02]  /*226d0*/  SHFL.IDX P6, R14, R13, R12, R11 ;  /* 0x0000000c0d0e7389 */ /* 0x00006400000c000b */
[----:B01----:R-:W-:Y:S01]  /*226e0*/  ENDCOLLECTIVE ;  /* 0x000000000000791b */ /* 0x003fe20003800000 */
.L_x_973:
        /* <DEDUP_REMOVED lines=9> */
[----:B------:R0:W-:Y:S02]  /*22780*/  @P5 LDGSTS.E.BYPASS.LTC128B.128 [R3+0x1ac00], desc[UR60][R4.64], !P3 ;  /* 0x1ac0000004035fae */ /* 0x0001e4000d901d7c */
[----:B0-----:R-:W-:-:S07]  /*22790*/  IMAD.MOV.U32 R4, RZ, RZ, R14 ;  /* 0x000000ffff047224 */ /* 0x001fce00078e000e */
[----:B------:R-:W-:Y:S05]  /*227a0*/  WARPSYNC.COLLECTIVE R15, `(.L_x_974) ;  /* 0x000000000f087348 */ /* 0x000fea0003c00000 */
[----:B------:R0:W1:Y:S02]  /*227b0*/  SHFL.IDX P6, R14, R13, R12, R11 ;  /* 0x0000000c0d0e7389 */ /* 0x00006400000c000b */
[----:B01----:R-:W-:Y:S01]  /*227c0*/  ENDCOLLECTIVE ;  /* 0x000000000000791b */ /* 0x003fe20003800000 */
.L_x_974:
[----:B------:R-:W-:Y:S02]  /*227d0*/  IMAD.MOV.U32 R13, RZ, RZ, R6 ;  /* 0x000000ffff0d7224 */ /* 0x000fe400078e0006 */
[----:B------:R-:W-:Y:S02]  /*227e0*/  IMAD.MOV.U32 R12, RZ, RZ, 0x7 ;  /* 0x00000007ff0c7424 */ /* 0x000fe400078e00ff */
[----:B------:R-:W-:-:S07]  /*227f0*/  IMAD.MOV.U32 R5, RZ, RZ, R14 ;  /* 0x000000ffff057224 */ /* 0x000fce00078e000e */
[----:B------:R-:W-:Y:S05]  /*22800*/  WARPSYNC.COLLECTIVE R15, `(.L_x_975) ;  /* 0x000000000f087348 */ /* 0x000fea0003c00000 */
[----:B------:R0:W1:Y:S02]  /*22810*/  SHFL.IDX P6, R14, R13, R12, R11 ;  /* 0x0000000c0d0e7389 */ /* 0x00006400000c000b */
[----:B01----:R-:W-:Y:S01]  /*22820*/  ENDCOLLECTIVE ;  /* 0x000000000000791b */ /* 0x003fe20003800000 */
.L_x_975:
[----:B------:R-:W-:-:S04]  /*22830*/  @P4 IADD3 R5, P0, R31, R5, RZ ;  /* 0x000000051f054210 */ /* 0x000fc80007f1e0ff */
[----:B------:R-:W-:-:S04]  /*22840*/  @P4 IADD3.X R4, RZ, R4, RZ, P0, !PT ;  /* 0x00000004ff044210 */ /* 0x000fc800007fe4ff */
[----:B------:R-:W-:Y:S01]  /*22850*/  @P4 LOP3.LUT R5, R5, R4, RZ, 0x3c, !PT ;  /* 0x0000000405054212 */ /* 0x000fe200078e3cff */
[----:B------:R-:W-:-:S03]  /*22860*/  IMAD.MOV.U32 R13, RZ, RZ, R8 ;  /* 0x000000ffff0d7224 */ /* 0x000fc600078e0008 */
[----:B------:R-:W-:-:S04]  /*22870*/  @P4 LOP3.LUT R4, R5, R4, RZ, 0x3c, !PT ;  /* 0x0000000405044212 */ /* 0x000fc800078e3cff */
[----:B------:R-:W-:Y:S01]  /*22880*/  @P4 LOP3.LUT R5, R5, R4, RZ, 0x3c, !PT ;  /* 0x0000000405054212 */ /* 0x000fe200078e3cff */
[----:B------:R-:W-:-:S04]  /*22890*/  IMAD.MOV.U32 R6, RZ, RZ, R14 ;  /* 0x000000ffff067224 */ /* 0x000fc800078e000e */
[----:B------:R-:W-:Y:S01]  /*228a0*/  @!PT LDS RZ, [RZ] ;  /* 0x00000000fffff984 */ /* 0x000fe20000000800 */
[----:B------:R-:W-:Y:S01]  /*228b0*/  @!PT LDS RZ, [RZ] ;  /* 0x00000000fffff984 */ /* 0x000fe20000000800 */
[----:B------:R-:W-:Y:S01]  /*228c0*/  @!PT LDS RZ, [RZ] ;  /* 0x00000000fffff984 */ /* 0x000fe20000000800 */
[----:B------:R0:W-:Y:S03]  /*228d0*/  @P4 LDGSTS.E.BYPASS.LTC128B.128 [R3+0x1b400], desc[UR60][R4.64], !P3 ;  /* 0x1b40000004034fae */ /* 0x0001e6000d901d7c */
[----:B0-----:R-:W-:Y:S05]  /*228e0*/  WARPSYNC.COLLECTIVE R15, `(.L_x_976) ;  /* 0x000000000f087348 */ /* 0x001fea0003c00000 */
[----:B------:R1:W2:Y:S02]  /*228f0*/  SHFL.IDX P6, R14, R13, R12, R11 ;  /* 0x0000000c0d0e7389 */ /* 0x0002a400000c000b */
[----:B012---:R-:W-:Y:S01]  /*22900*/  ENDCOLLECTIVE ;  /* 0x000000000000791b */ /* 0x007fe20003800000 */
.L_x_976:
[----:B------:R-:W-:Y:S02]  /*22910*/  IMAD.MOV.U32 R13, RZ, RZ, R2 ;  /* 0x000000ffff0d7224 */ /* 0x000fe400078e0002 */
[----:B------:R-:W-:Y:S01]  /*22920*/  IMAD.MOV.U32 R12, RZ, RZ, RZ ;  /* 0x000000ffff0c7224 */ /* 0x000fe200078e00ff */
[----:B------:R-:W-:-:S07]  /*22930*/  MOV R4, R14 ;  /* 0x0000000e00047202 */ /* 0x000fce0000000f00 */
[----:B------:R-:W-:Y:S05]  /*22940*/  WARPSYNC.COLLECTIVE R15, `(.L_x_977) ;  /* 0x000000000f087348 */ /* 0x000fea0003c00000 */
[----:B------:R0:W1:Y:S02]  /*22950*/  SHFL.IDX P6, R14, R13, R12, R11 ;  /* 0x0000000c0d0e7389 */ /* 0x00006400000c000b */
[----:B01----:R-:W-:Y:S01]  /*22960*/  ENDCOLLECTIVE ;  /* 0x000000000000791b */ /* 0x003fe20003800000 */
.L_x_977:
[----:B------:R-:W-:-:S05]  /*22970*/  @P1 IADD3 R4, P0, R31, R4, RZ ;  /* 0x000000041f041210 */ /* 0x000fca0007f1e0ff */
[----:B------:R-:W-:-:S05]  /*22980*/  @P1 IMAD.X R5, RZ, RZ, R6, P0 ;  /* 0x000000ffff051224 */ /* 0x000fca00000e0606 */
[----:B------:R-:W-:Y:S01]  /*22990*/  @!PT LDS RZ, [RZ] ;  /* 0x00000000fffff984 */ /* 0x000fe20000000800 */
[----:B------:R-:W-:Y:S01]  /*229a0*/  @!PT LDS RZ, [RZ] ;  /* 0x00000000fffff984 */ /* 0x000fe20000000800 */
[----:B------:R-:W-:Y:S01]  /*229b0*/  @!PT LDS RZ, [RZ] ;  /* 0x00000000fffff984 */ /* 0x000fe20000000800 */
[----:B------:R0:W-:Y:S01]  /*229c0*/  @P1 LDGSTS.E.BYPASS.LTC128B.128 [R3+0x1bc00], desc[UR60][R4.64], !P3 ;  /* 0x1bc0000004031fae */ /* 0x0001e2000d901d7c */
[----:B------:R-:W-:Y:S01]  /*229d0*/  MOV R13, R0 ;  /* 0x00000000000d7202 */ /* 0x000fe20000000f00 */
[----:B------:R-:W-:-:S07]  /*229e0*/  IMAD.MOV.U32 R6, RZ, RZ, R14 ;  /* 0x000000ffff067224 */ /* 0x000fce00078e000e */
[----:B0-----:R-:W-:Y:S05]  /*229f0*/  WARPSYNC.COLLECTIVE R15, `(.L_x_978) ;  /* 0x000000000f087348 */ /* 0x001fea0003c00000 */
[----:B------:R1:W2:Y:S02]  /*22a00*/  SHFL.IDX P6, R14, R13, R12, R11 ;  /* 0x0000000c0d0e7389 */ /* 0x0002a400000c000b */
[----:B012---:R-:W-:Y:S01]  /*22a10*/  ENDCOLLECTIVE ;  /* 0x000000000000791b */ /* 0x007fe20003800000 */
.L_x_978:
[----:B------:R-:W-:Y:S02]  /*22a20*/  IMAD.MOV.U32 R13, RZ, RZ, R2 ;  /* 0x000000ffff0d7224 */ /* 0x000fe400078e0002 */
[----:B------:R-:W-:Y:S02]  /*22a30*/  IMAD.MOV.U32 R12, RZ, RZ, 0x1 ;  /* 0x00000001ff0c7424 */ /* 0x000fe400078e00ff */
[----:B------:R-:W-:-:S07]  /*22a40*/  IMAD.MOV.U32 R8, RZ, RZ, R14 ;  /* 0x000000ffff087224 */ /* 0x000fce00078e000e */
[----:B------:R-:W-:Y:S05]  /*22a50*/  WARPSYNC.COLLECTIVE R15, `(.L_x_979) ;  /* 0x000000000f087348 */ /* 0x000fea0003c00000 */
[----:B------:R0:W1:Y:S02]  /*22a60*/  SHFL.IDX P6, R14, R13, R12, R11 ;  /* 0x0000000c0d0e7389 */ /* 0x00006400000c000b */
[----:B01----:R-:W-:Y:S01]  /*22a70*/  ENDCOLLECTIVE ;  /* 0x000000000000791b */ /* 0x003fe20003800000 */
.L_x_979:
[----:B------:R-:W-:-:S05]  /*22a80*/  @P2 IADD3 R4, P0, R31, R8, RZ ;  /* 0x000000081f042210 */ /* 0x000fca0007f1e0ff */
[----:B------:R-:W-:-:S05]  /*22a90*/  @P2 IMAD.X R5, RZ, RZ, R6, P0 ;  /* 0x000000ffff052224 */ /* 0x000fca00000e0606 */
[----:B------:R-:W-:Y:S01]  /*22aa0*/  @!PT LDS RZ, [RZ] ;  /* 0x00000000fffff984 */ /* 0x000fe20000000800 */
[----:B------:R-:W-:Y:S01]  /*22ab0*/  @!PT LDS RZ, [RZ] ;  /* 0x00000000fffff984 */ /* 0x000fe20000000800 */
[----:B------:R-:W-:Y:S01]  /*22ac0*/  @!PT LDS RZ, [RZ] ;  /* 0x00000000fffff984 */ /* 0x000fe20000000800 */
[----:B------:R0:W-:Y:S01]  /*22ad0*/  @P2 LDGSTS.E.BYPASS.LTC128B.128 [R3+0x1c400], desc[UR60][R4.64], !P3 ;  /* 0x1c40000004032fae */ /* 0x0001e2000d901d7c */
[----:B------:R-:W-:Y:S01]  /*22ae0*/  IMAD.MOV.U32 R13, RZ, RZ, R0 ;  /* 0x000000ffff0d7224 */ /* 0x000fe200078e0000 */
[----:B------:R-:W-:-:S07]  /*22af0*/  MOV R2, R14 ;  /* 0x0000000e00027202 */ /* 0x000fce0000000f00 */
[----:B0-----:R-:W-:Y:S05]  /*22b00*/  WARPSYNC.COLLECTIVE R15, `(.L_x_980) ;  /* 0x000000000f087348 */ /* 0x001fea0003c00000 */
[----:B------:R1:W2:Y:S02]  /*22b10*/  SHFL.IDX P6, R14, R13, R12, R11 ;  /* 0x0000000c0d0e7389 */ /* 0x0002a400000c000b */
[----:B012---:R-:W-:Y:S01]  /*22b20*/  ENDCOLLECTIVE ;  /* 0x000000000000791b */ /* 0x007fe20003800000 */
.L_x_980:
[----:B------:R-:W-:Y:S01]  /*22b30*/  IMAD.MOV.U32 R0, RZ, RZ, R14 ;  /* 0x000000ffff007224 */ /* 0x000fe200078e000e */
[----:B------:R-:W-:Y:S06]  /*22b40*/  BRA `(.L_x_981) ;  /* 0xffffff8000347947 */ /* 0x000fec000383ffff */
.L_x_755:
[----:B------:R-:W-:Y:S01]  /*22b50*/  IMAD.MOV.U32 R13, RZ, RZ, R4 ;  /* 0x000000ffff0d7224 */ /* 0x000fe200078e0004 */
[----:B------:R-:W-:Y:S01]  /*22b60*/  MOV R11, 0x181f ;  /* 0x0000181f000b7802 */ /* 0x000fe20000000f00 */
[----:B------:R-:W-:Y:S01]  /*22b70*/  IMAD.MOV.U32 R12, RZ, RZ, RZ ;  /* 0x000000ffff0c7224 */ /* 0x000fe200078e00ff */
[----:B------:R-:W-:Y:S01]  /*22b80*/  IADD3 R17, R20, R17, RZ ;  /* 0x0000001114117210 */ /* 0x000fe20007ffe0ff */
[----:B------:R-:W-:Y:S02]  /*22b90*/  IMAD.MOV.U32 R15, RZ, RZ, -0x1 ;  /* 0xffffffffff0f7424 */ /* 0x000fe400078e00ff */
[----:B-----5:R-:W-:-:S07]  /*22ba0*/  IMAD R5, R10, R7, RZ ;  /* 0x000000070a057224 */ /* 0x020fce00078e02ff */
[----:B------:R-:W-:Y:S05]  /*22bb0*/  WARPSYNC.COLLECTIVE R15, `(.L_x_982) ;  /* 0x000000000f087348 */ /* 0x000fea0003c00000 */
[----:B------:R0:W1:Y:S02]  /*22bc0*/  SHFL.IDX P6, R14, R13, R12, R11 ;  /* 0x0000000c0d0e7389 */ /* 0x00006400000c000b */
[----:B01----:R-:W-:Y:S01]  /*22bd0*/  ENDCOLLECTIVE ;  /* 0x000000000000791b */ /* 0x003fe20003800000 */
.L_x_982:
[----:B------:R-:W-:Y:S01]  /*22be0*/  ISETP.GE.AND P1, PT, R17, R5, PT ;  /* 0x000000051100720c */ /* 0x000fe20003f26270 */
[----:B------:R-:W-:Y:S02]  /*22bf0*/  IMAD.MOV.U32 R13, RZ, RZ, R0 ;  /* 0x000000ffff0d7224 */ /* 0x000fe400078e0000 */
[----:B------:R-:W-:-:S10]  /*22c00*/  IMAD.MOV.U32 R2, RZ, RZ, R14 ;  /* 0x000000ffff027224 */ /* 0x000fd400078e000e */
[----:B------:R-:W-:Y:S05]  /*22c10*/  WARPSYNC.COLLECTIVE R15, `(.L_x_983) ;  /* 0x000000000f087348 */ /* 0x000fea0003c00000 */
[----:B------:R0:W1:Y:S02]  /*22c20*/  SHFL.IDX P6, R14, R13, R12, R11 ;  /* 0x0000000c0d0e7389 */ /* 0x00006400000c000b */
[----:B01----:R-:W-:Y:S01]  /*22c30*/  ENDCOLLECTIVE ;  /* 0x000000000000791b */ /* 0x003fe20003800000 */
.L_x_983:
[----:B------:R-:W-:Y:S01]  /*22c40*/  MOV R13, R4 ;  /* 0x00000004000d7202 */ /* 0x000fe20000000f00 */
[----:B------:R-:W-:Y:S02]  /*22c50*/  IMAD.MOV.U32 R12, RZ, RZ, 0x1 ;  /* 0x00000001ff0c7424 */ /* 0x000fe400078e00ff */
[----:B------:R-:W-:-:S07]  /*22c60*/  IMAD.MOV.U32 R3, RZ, RZ, R14 ;  /* 0x000000ffff037224 */ /* 0x000fce00078e000e */
[----:B------:R-:W-:Y:S05]  /*22c70*/  WARPSYNC.COLLECTIVE R15, `(.L_x_984) ;  /* 0x000000000f087348 */ /* 0x000fea0003c00000 */
[----:B------:R0:W1:Y:S02]  /*22c80*/  SHFL.IDX P6, R14, R13, R12, R11 ;  /* 0x0000000c0d0e7389 */ /* 0x00006400000c000b */
[----:B01----:R-:W-:Y:S01]  /*22c90*/  ENDCOLLECTIVE ;  /* 0x000000000000791b */ /* 0x003fe20003800000 */
.L_x_984:
[----:B------:R-:W-:-:S05]  /*22ca0*/  @!P1 IADD3 R3, P3, R31, R3, RZ ;  /* 0x000000031f039210 */ /* 0x000fca0007f7e0ff */
[----:B------:R-:W-:Y:S02]  /*22cb0*/  @!P1 IMAD.X R8, RZ, RZ, R2, P3 ;  /* 0x000000ffff089224 */ /* 0x000fe400018e0602 */
[----:B------:R-:W-:Y:S02]  /*22cc0*/  @!P1 IMAD.MOV.U32 R2, RZ, RZ, R3 ;  /* 0x000000ffff029224 */ /* 0x000fe400078e0003 */
[----:B------:R-:W-:Y:S02]  /*22cd0*/  @!P1 IMAD.MOV.U32 R3, RZ, RZ, R8 ;  /* 0x000000ffff039224 */ /* 0x000fe400078e0008 */
[----:B------:R-:W-:-:S03]  /*22ce0*/  IMAD.MOV.U32 R13, RZ, RZ, R0 ;  /* 0x000000ffff0d7224 */ /* 0x000fc600078e0000 */
[----:B------:R-:W-:Y:S01]  /*22cf0*/  @!PT LDS RZ, [RZ] ;  /* 0x00000000fffff984 */ /* 0x000fe20000000800 */
[----:B------:R-:W-:Y:S01]  /*22d00*/  @!PT LDS RZ, [RZ] ;  /* 0x00000000fffff984 */ /* 0x000fe20000000800 */
[----:B------:R-:W-:Y:S01]  /*22d10*/  @!PT LDS RZ, [RZ] ;  /* 0x00000000fffff984 */ /* 0x000fe20000000800 */
[----:B------:R0:W-:Y:S02]  /*22d20*/  @!P1 LDGSTS.E.BYPASS.LTC128B.128 [R9+0x14400], desc[UR60][R2.64], !P0 ;  /* 0x1440000002099fae */ /* 0x0001e4000c101d7c */
[----:B0-----:R-:W-:-:S05]  /*22d30*/  VIADD R2, R17, 0x10 ;  /* 0x0000001011027836 */ /* 0x001fca0000000000 */
[----:B------:R-:W-:Y:S01]  /*22d40*/  ISETP.GE.AND P1, PT, R2, R5, PT ;  /* 0x000000050200720c */ /* 0x000fe20003f26270 */
[----:B------:R-:W-:-:S12]  /*22d50*/  IMAD.MOV.U32 R2, RZ, RZ, R14 ;  /* 0x000000ffff027224 */ /* 0x000fd800078e000e */
[----:B------:R-:W-:Y:S05]  /*22d60*/  WARPSYNC.COLLECTIVE R15, `(.L_x_985) ;  /* 0x000000000f087348 */ /* 0x000fea0003c00000 */
[----:B------:R0:W1:Y:S02]  /*22d70*/  SHFL.IDX P6, R14, R13, R12, R11 ;  /* 0x0000000c0d0e7389 */ /* 0x00006400000c000b */
[----:B01----:R-:W-:Y:S01]  /*22d80*/  ENDCOLLECTIVE ;  /* 0x000000000000791b */ /* 0x003fe20003800000 */
.L_x_985:
[----:B------:R-:W-:Y:S01]  /*22d90*/  IMAD.MOV.U32 R13, RZ, RZ, R4 ;  /* 0x000000ffff0d7224 */ /* 0x000fe200078e0004 */
[----:B------:R-:W-:Y:S01]  /*22da0*/  MOV R12, 0x2 ;  /* 0x00000002000c7802 */ /* 0x000fe20000000f00 */
[----:B------:R-:W-:-:S07]  /*22db0*/  IMAD.MOV.U32 R6, RZ, RZ, R14 ;  /* 0x000000ffff067224 */ /* 0x000fce00078e000e */
[----:B------:R-:W-:Y:S05]  /*22dc0*/  WARPSYNC.COLLECTIVE R15, `(.L_x_986) ;  /* 0x000000000f087348 */ /* 0x000fea0003c00000 */
[----:B------:R0:W1:Y:S02]  /*22dd0*/  SHFL.IDX P6, R14, R13, R12, R11 ;  /* 0x0000000c0d0e7389 */ /* 0x00006400000c000b */
[----:B01----:R-:W-:Y:S01]  /*22de0*/  ENDCOLLECTIVE ;  /* 0x000000000000791b */ /* 0x003fe20003800000 */
.L_x_986:
[----:B------:R-:W-:-:S04]  /*22df0*/  @!P1 IADD3 R6, P3, R31, R6, RZ ;  /* 0x000000061f069210 */ /* 0x000fc80007f7e0ff */
[----:B------:R-:W-:Y:S01]  /*22e00*/  @!P1 IADD3.X R7, RZ, R2, RZ, P3, !PT ;  /* 0x00000002ff079210 */ /* 0x000fe20001ffe4ff */
[----:B------:R-:W-:Y:S02]  /*22e10*/  @!P1 IMAD.MOV.U32 R2, RZ, RZ, R6 ;  /* 0x000000ffff029224 */ /* 0x000fe400078e0006 */
[----:B------:R-:W-:Y:S02]  /*22e20*/  VIADD R6, R17, 0x60 ;  /* 0x0000006011067836 */ /* 0x000fe40000000000 */
        /* <DEDUP_REMOVED lines=12> */
.L_x_987:
[----:B------:R-:W-:Y:S02]  /*22ef0*/  IMAD.MOV.U32 R13, RZ, RZ, R4 ;  /* 0x000000ffff0d7224 */ /* 0x000fe400078e0004 */
[----:B------:R-:W-:Y:S02]  /*22f00*/  IMAD.MOV.U32 R12, RZ, RZ, 0x3 ;  /* 0x00000003ff0c7424 */ /* 0x000fe400078e00ff */
[----:B------:R-:W-:-:S07]  /*22f10*/  IMAD.MOV.U32 R3, RZ, RZ, R14 ;  /* 0x000000ffff037224 */ /* 0x000fce00078e000e */
[----:B------:R-:W-:Y:S05]  /*22f20*/  WARPSYNC.COLLECTIVE R15, `(.L_x_988) ;  /* 0x000000000f087348 */ /* 0x000fea0003c00000 */
[----:B------:R0:W1:Y:S02]  /*22f30*/  SHFL.IDX P6, R14, R13, R12, R11 ;  /* 0x0000000c0d0e7389 */ /* 0x00006400000c000b */
[----:B01----:R-:W-:Y:S01]  /*22f40*/  ENDCOLLECTIVE ;  /* 0x000000000000791b */ /* 0x003fe20003800000 */
.L_x_988:
[----:B------:R-:W-:-:S05]  /*22f50*/  @!P1 IADD3 R3, P2, R31, R3, RZ ;  /* 0x000000031f039210 */ /* 0x000fca0007f5e0ff */
[----:B------:R-:W-:-:S05]  /*22f60*/  @!P1 IMAD.X R2, RZ, RZ, R2, P2 ;  /* 0x000000ffff029224 */ /* 0x000fca00010e0602 */
[----:B------:R-:W-:Y:S01]  /*22f70*/  @!P1 LOP3.LUT R3, R3, R2, RZ, 0x3c, !PT ;  /* 0x0000000203039212 */ /* 0x000fe200078e3cff */
[----:B------:R-:W-:-:S03]  /*22f80*/  IMAD.MOV.U32 R13, RZ, RZ, R0 ;  /* 0x000000ffff0d7224 */ /* 0x000fc600078e0000 */
[----:B------:R-:W-:-:S04]  /*22f90*/  @!P1 LOP3.LUT R2, R3, R2, RZ, 0x3c, !PT ;  /* 0x0000000203029212 */ /* 0x000fc800078e3cff */
[----:B------:R-:W-:-:S05]  /*22fa0*/  @!P1 LOP3.LUT R3, R3, R2, RZ, 0x3c, !PT ;  /* 0x0000000203039212 */ /* 0x000fca00078e3cff */
[----:B------:R-:W-:Y:S01]  /*22fb0*/  @!PT LDS RZ, [RZ] ;  /* 0x00000000fffff984 */ /* 0x000fe20000000800 */
[----:B------:R-:W-:Y:S01]  /*22fc0*/  @!PT LDS RZ, [RZ] ;  /* 0x00000000fffff984 */ /* 0x000fe20000000800 */
[----:B------:R-:W-:Y:S01]  /*22fd0*/  @!PT LDS RZ, [RZ] ;  /* 0x00000000fffff984 */ /* 0x000fe20000000800 */
[----:B------:R0:W-:Y:S02]  /*22fe0*/  @!P1 LDGSTS.E.BYPASS.LTC128B.128 [R9+0x15400], desc[UR60][R2.64], !P0 ;  /* 0x1540000002099fae */ /* 0x0001e4000c101d7c */
[----:B0-----:R-:W-:-:S04]  /*22ff0*/  IADD3 R2, R17, 0x30, RZ ;  /* 0x0000003011027810 */ /* 0x001fc80007ffe0ff */
[----:B------:R-:W-:Y:S01]  /*23000*/  ISETP.GE.AND P1, PT, R2, R5, PT ;  /* 0x000000050200720c */ /* 0x000fe20003f26270 */
[----:B------:R-:W-:-:S12]  /*23010*/  IMAD.MOV.U32 R2, RZ, RZ, R14 ;  /* 0x000000ffff027224 */ /* 0x000fd800078e000e */
[----:B------:R-:W-:Y:S05]  /*23020*/  WARPSYNC.COLLECTIVE R15, `(.L_x_989) ;  /* 0x000000000f087348 */ /* 0x000fea0003c00000 */
[----:B------:R0:W1:Y:S02]  /*23030*/  SHFL.IDX P6, R14, R13, R12, R11 ;  /* 0x0000000c0d0e7389 */ /* 0x00006400000c000b */
[----:B01----:R-:W-:Y:S01]  /*23040*/  ENDCOLLECTIVE ;  /* 0x000000000000791b */ /* 0x003fe20003800000 */
.L_x_989:
[----:B------:R-:W-:Y:S02]  /*23050*/  IMAD.MOV.U32 R13, RZ, RZ, R4 ;  /* 0x000000ffff0d7224 */ /* 0x000fe400078e0004 */
[----:B------:R-:W-:Y:S01]  /*23060*/  IMAD.MOV.U32 R12, RZ, RZ, 0x4 ;  /* 0x00000004ff0c7424 */ /* 0x000fe200078e00ff */
[----:B------:R-:W-:-:S07]  /*23070*/  MOV R3, R14 ;  /* 0x0000000e00037202 */ /* 0x000fce0000000f00 */
[----:B------:R-:W-:Y:S05]  /*23080*/  WARPSYNC.COLLECTIVE R15, `(.L_x_990) ;  /* 0x000000000f087348 */ /* 0x000fea0003c00000 */
[----:B------:R0:W1:Y:S02]  /*23090*/  SHFL.IDX P6, R14, R13, R12, R11 ;  /* 0x0000000c0d0e7389 */ /* 0x00006400000c000b */
[----:B01----:R-:W-:Y:S01]  /*230a0*/  ENDCOLLECTIVE ;  /* 0x000000000000791b */ /* 0x003fe20003800000 */
.L_x_990:
        /* <DEDUP_REMOVED lines=10> */
[----:B0-----:R-:W-:-:S05]  /*23150*/  VIADD R2, R17, 0x40 ;  /* 0x0000004011027836 */ /* 0x001fca0000000000 */
[----:B------:R-:W-:Y:S02]  /*23160*/  ISETP.GE.AND P1, PT, R2, R5, PT ;  /* 0x000000050200720c */ /* 0x000fe40003f26270 */
[----:B------:R-:W-:-:S11]  /*23170*/  MOV R2, R14 ;  /* 0x0000000e00027202 */ /* 0x000fd60000000f00 */
[----:B------:R-:W-:Y:S05]  /*23180*/  WARPSYNC.COLLECTIVE R15, `(.L_x_991) ;  /* 0x000000000f087348 */ /* 0x000fea0003c00000 */
[----:B------:R0:W1:Y:S02]  /*23190*/  SHFL.IDX P6, R14, R13, R12, R11 ;  /* 0x0000000c0d0e7389 */ /* 0x00006400000c000b */
[----:B01----:R-:W-:Y:S01]  /*231a0*/  ENDCOLLECTIVE ;  /* 0x000000000000791b */ /* 0x003fe20003800000 */
.L_x_991:
[----:B------:R-:W-:Y:S01]  /*231b0*/  MOV R13, R4 ;  /* 0x00000004000d7202 */ /* 0x000fe20000000f00 */
[----:B------:R-:W-:Y:S02]  /*231c0*/  IMAD.MOV.U32 R12, RZ, RZ, 0x5 ;  /* 0x00000005ff0c7424 */ /* 0x000fe400078e00ff */
[----:B------:R-:W-:-:S07]  /*231d0*/  IMAD.MOV.U32 R3, RZ, RZ, R14 ;  /* 0x000000ffff037224 */ /* 0x000fce00078e000e */
[----:B------:R-:W-:Y:S05]  /*231e0*/  WARPSYNC.COLLECTIVE R15, `(.L_x_992) ;  /* 0x000000000f087348 */ /* 0x000fea0003c00000 */
[----:B------:R0:W1:Y:S02]  /*231f0*/  SHFL.IDX P6, R14, R13, R12, R11 ;  /* 0x0000000c0d0e7389 */ /* 0x00006400000c000b */
[----:B01----:R-:W-:Y:S01]  /*23200*/  ENDCOLLECTIVE ;  /* 0x000000000000791b */ /* 0x003fe20003800000 */
.L_x_992:
        /* <DEDUP_REMOVED lines=16> */
.L_x_993:
[----:B------:R-:W-:Y:S02]  /*23310*/  IMAD.MOV.U32 R13, RZ, RZ, R4 ;  /* 0x000000ffff0d7224 */ /* 0x000fe400078e0004 */
[----:B------:R-:W-:Y:S01]  /*23320*/  IMAD.MOV.U32 R12, RZ, RZ, 0x6 ;  /* 0x00000006ff0c7424 */ /* 0x000fe200078e00ff */
[----:B------:R-:W-:-:S07]  /*23330*/  MOV R3, R14 ;  /* 0x0000000e00037202 */ /* 0x000fce0000000f00 */
[----:B------:R-:W-:Y:S05]  /*23340*/  WARPSYNC.COLLECTIVE R15, `(.L_x_994) ;  /* 0x000000000f087348 */ /* 0x000fea0003c00000 */
[----:B------:R0:W1:Y:S02]  /*23350*/  SHFL.IDX P6, R14, R13, R12, R11 ;  /* 0x0000000c0d0e7389 */ /* 0x00006400000c000b */
[----:B01----:R-:W-:Y:S01]  /*23360*/  ENDCOLLECTIVE ;  /* 0x000000000000791b */ /* 0x003fe20003800000 */
.L_x_994:
[----:B------:R-:W-:-:S05]  /*23370*/  @!P1 IADD3 R3, P2, R31, R3, RZ ;  /* 0x000000031f039210 */ /* 0x000fca0007f5e0ff */
[----:B------:R-:W-:Y:S01]  /*23380*/  @!P1 IMAD.X R2, RZ, RZ, R2, P2 ;  /* 0x000000ffff029224 */ /* 0x000fe200010e0602 */
[----:B------:R-:W-:-:S04]  /*23390*/  ISETP.GE.AND P2, PT, R6, R5, PT ;  /* 0x000000050600720c */ /* 0x000fc80003f46270 */
        /* <DEDUP_REMOVED lines=8> */
[----:B0-----:R-:W-:-:S07]  /*23420*/  MOV R2, R14 ;  /* 0x0000000e00027202 */ /* 0x001fce0000000f00 */
[----:B------:R-:W-:Y:S05]  /*23430*/  WARPSYNC.COLLECTIVE R15, `(.L_x_995) ;  /* 0x000000000f087348 */ /* 0x000fea0003c00000 */
[----:B------:R0:W1:Y:S02]  /*23440*/  SHFL.IDX P6, R14, R13, R12, R11 ;  /* 0x0000000c0d0e7389 */ /* 0x00006400000c000b */
[----:B01----:R-:W-:Y:S01]  /*23450*/  ENDCOLLECTIVE ;  /* 0x000000000000791b */ /* 0x003fe20003800000 */
.L_x_995:
[----:B------:R-:W-:Y:S02]  /*23460*/  IMAD.MOV.U32 R13, RZ, RZ, R4 ;  /* 0x000000ffff0d7224 */ /* 0x000fe400078e0004 */
[----:B------:R-:W-:Y:S02]  /*23470*/  IMAD.MOV.U32 R12, RZ, RZ, 0x7 ;  /* 0x00000007ff0c7424 */ /* 0x000fe400078e00ff */
[----:B------:R-:W-:-:S07]  /*23480*/  IMAD.MOV.U32 R3, RZ, RZ, R14 ;  /* 0x000000ffff037224 */ /* 0x000fce00078e000e */
[----:B------:R-:W-:Y:S05]  /*23490*/  WARPSYNC.COLLECTIVE R15, `(.L_x_996) ;  /* 0x000000000f087348 */ /* 0x000fea0003c00000 */
[----:B------:R0:W1:Y:S02]  /*234a0*/  SHFL.IDX P6, R14, R13, R12, R11 ;  /* 0x0000000c0d0e7389 */ /* 0x00006400000c000b */
[----:B01----:R-:W-:Y:S01]  /*234b0*/  ENDCOLLECTIVE ;  /* 0x000000000000791b */ /* 0x003fe20003800000 */
.L_x_996:
[----:B------:R-:W-:-:S04]  /*234c0*/  @!P2 IADD3 R3, P1, R31, R3, RZ ;  /* 0x000000031f03a210 */ /* 0x000fc80007f3e0ff */
[----:B------:R-:W-:-:S04]  /*234d0*/  @!P2 IADD3.X R2, RZ, R2, RZ, P1, !PT ;  /* 0x00000002ff02a210 */ /* 0x000fc80000ffe4ff */
[----:B------:R-:W-:Y:S02]  /*234e0*/  @!P2 LOP3.LUT R3, R3, R2, RZ, 0x3c, !PT ;  /* 0x000000020303a212 */ /* 0x000fe400078e3cff */
[----:B------:R-:W-:Y:S02]  /*234f0*/  MOV R13, R0 ;  /* 0x00000000000d7202 */ /* 0x000fe40000000f00 */
[----:B------:R-:W-:-:S04]  /*23500*/  @!P2 LOP3.LUT R2, R3, R2, RZ, 0x3c, !PT ;  /* 0x000000020302a212 */ /* 0x000fc800078e3cff */
[----:B------:R-:W-:Y:S01]  /*23510*/  @!P2 LOP3.LUT R3, R3, R2, RZ, 0x3c, !PT ;  /* 0x000000020303a212 */ /* 0x000fe200078e3cff */
[----:B------:R-:W-:-:S04]  /*23520*/  IMAD.MOV.U32 R4, RZ, RZ, R14 ;  /* 0x000000ffff047224 */ /* 0x000fc800078e000e */
[----:B------:R-:W-:Y:S01]  /*23530*/  @!PT LDS RZ, [RZ] ;  /* 0x00000000fffff984 */ /* 0x000fe20000000800 */
[----:B------:R-:W-:Y:S01]  /*23540*/  @!PT LDS RZ, [RZ] ;  /* 0x00000000fffff984 */ /* 0x000fe20000000800 */
[----:B------:R-:W-:Y:S01]  /*23550*/  @!PT LDS RZ, [RZ] ;  /* 0x00000000fffff984 */ /* 0x000fe20000000800 */
[----:B------:R0:W-:Y:S03]  /*23560*/  @!P2 LDGSTS.E.BYPASS.LTC128B.128 [R9+0x17400], desc[UR60][R2.64], !P0 ;  /* 0x174000000209afae */ /* 0x0001e6000c101d7c */
[----:B0-----:R-:W-:Y:S05]  /*23570*/  WARPSYNC.COLLECTIVE R15, `(.L_x_997) ;  /* 0x000000000f087348 */ /* 0x001fea0003c00000 */
[----:B------:R1:W2:Y:S02]  /*23580*/  SHFL.IDX P6, R14, R13, R12, R11 ;  /* 0x0000000c0d0e7389 */ /* 0x0002a400000c000b */
[----:B012---:R-:W-:Y:S01]  /*23590*/  ENDCOLLECTIVE ;  /* 0x000000000000791b */ /* 0x007fe20003800000 */
.L_x_997:
[----:B------:R-:W-:Y:S05]  /*235a0*/  BRA `(.L_x_998) ;  /* 0xffffff8000707947 */ /* 0x000fea000383ffff */
.L_x_758:
[----:B0-----:R0:W1:Y:S02]  /*235b0*/  SYNCS.PHASECHK.TRANS64.TRYWAIT P0, [R22+URZ+0x22820], R3 ;  /* 0x02282003160075a7 */ /* 0x001064000800017f */
[----:B-1----:R-:W-:Y:S05]  /*235c0*/  @!P0 NANOSLEEP.SYNCS 0x989680 ;  /* 0x009896800000895d */ /* 0x002fea0003900000 */
[----:B------:R-:W1:Y:S02]  /*235d0*/  @!P0 SYNCS.PHASECHK.TRANS64 P0, [R22+URZ+0x22820], R3 ;  /* 0x02282003160085a7 */ /* 0x000e64000800007f */
[----:B-1----:R-:W-:Y:S05]  /*235e0*/  @!P0 BRA `(.L_x_758) ;  /* 0xfffffffc00f08947 */ /* 0x002fea000383ffff */
[----:B------:R-:W-:Y:S05]  /*235f0*/  BRA `(.L_x_999) ;  /* 0xffffff8000d07947 */ /* 0x000fea000383ffff */
.L_x_762:
[----:B0-----:R0:W1:Y:S02]  /*23600*/  SYNCS.PHASECHK.TRANS64.TRYWAIT P0, [R0+URZ+0x22880], R30 ;  /* 0x0228801e000075a7 */ /* 0x001064000800017f */
[----:B-1----:R-:W-:Y:S05]  /*23610*/  @!P0 NANOSLEEP.SYNCS 0x989680 ;  /* 0x009896800000895d */ /* 0x002fea0003900000 */
[----:B------:R-:W1:Y:S02]  /*23620*/  @!P0 SYNCS.PHASECHK.TRANS64 P0, [R0+URZ+0x22880], R30 ;  /* 0x0228801e000085a7 */ /* 0x000e64000800007f */
[----:B-1----:R-:W-:Y:S05]  /*23630*/  @!P0 BRA `(.L_x_762) ;  /* 0xfffffffc00f08947 */ /* 0x002fea000383ffff */
[----:B------:R-:W-:Y:S05]  /*23640*/  BRA `(.L_x_1000) ;  /* 0xffffff8400e87947 */ /* 0x000fea000383ffff */
.L_x_763:
[----:B------:R-:W-:Y:S01]  /*23650*/  BSSY B0, `(.L_x_1001) ;  /* 0x0000008000007945 */ /* 0x000fe20003800000 */
[----:B------:R-:W-:Y:S01]  /*23660*/  IMAD.MOV.U32 R13, RZ, RZ, R20 ;  /* 0x000000ffff0d7224 */ /* 0x000fe200078e0014 */
[----:B------:R-:W-:Y:S01]  /*23670*/  MOV R15, 0xffffffff ;  /* 0xffffffff000f7802 */ /* 0x000fe20000000f00 */
[----:B------:R-:W-:Y:S02]  /*23680*/  IMAD.MOV.U32 R12, RZ, RZ, RZ ;  /* 0x000000ffff0c7224 */ /* 0x000fe400078e00ff */
[----:B------:R-:W-:-:S07]  /*23690*/  IMAD.MOV.U32 R11, RZ, RZ, 0x181f ;  /* 0x0000181fff0b7424 */ /* 0x000fce00078e00ff */
[----:B0-----:R-:W-:Y:S05]  /*236a0*/  WARPSYNC.COLLECTIVE R15, `(.L_x_1002) ;  /* 0x000000000f087348 */ /* 0x001fea0003c00000 */
[----:B------:R1:W2:Y:S02]  /*236b0*/  SHFL.IDX P6, R14, R13, R12, R11 ;  /* 0x0000000c0d0e7389 */ /* 0x0002a400000c000b */
[----:B012---:R-:W-:Y:S01]  /*236c0*/  ENDCOLLECTIVE ;  /* 0x000000000000791b */ /* 0x007fe20003800000 */
.L_x_1002:
[----:B------:R-:W-:Y:S05]  /*236d0*/  BSYNC B0 ;  /* 0x0000000000007941 */ /* 0x000fea0003800000 */
.L_x_1001:
[----:B------:R-:W-:Y:S01]  /*236e0*/  IMAD.MOV.U32 R13, RZ, RZ, R10 ;  /* 0x000000ffff0d7224 */ /* 0x000fe200078e000a */
[----:B------:R-:W-:Y:S01]  /*236f0*/  MOV R11, 0x181f ;  /* 0x0000181f000b7802 */ /* 0x000fe20000000f00 */
[----:B------:R-:W-:Y:S01]  /*23700*/  IMAD.MOV.U32 R12, RZ, RZ, RZ ;  /* 0x000000ffff0c7224 */ /* 0x000fe200078e00ff */
[----:B------:R-:W-:Y:S01]  /*23710*/  IADD3 R6, R22, R6, RZ ;  /* 0x0000000616067210 */ /* 0x000fe20007ffe0ff */
[----:B------:R-:W-:Y:S02]  /*23720*/  IMAD.MOV.U32 R15, RZ, RZ, -0x1 ;  /* 0xffffffffff0f7424 */ /* 0x000fe400078e00ff */
[----:B------:R-:W-:-:S07]  /*23730*/  IMAD.MOV.U32 R3, RZ, RZ, R14 ;  /* 0x000000ffff037224 */ /* 0x000fce00078e000e */
[----:B------:R-:W-:Y:S05]  /*23740*/  WARPSYNC.COLLECTIVE R15, `(.L_x_1003) ;  /* 0x000000000f087348 */ /* 0x000fea0003c00000 */
[----:B------:R0:W1:Y:S02]  /*23750*/  SHFL.IDX P6, R14, R13, R12, R11 ;  /* 0x0000000c0d0e7389 */ /* 0x00006400000c000b */
[----:B01----:R-:W-:Y:S01]  /*23760*/  ENDCOLLECTIVE ;  /* 0x000000000000791b */ /* 0x003fe20003800000 */
.L_x_1003:
[----:B------:R-:W-:Y:S02]  /*23770*/  IMAD.MOV.U32 R13, RZ, RZ, R20 ;  /* 0x000000ffff0d7224 */ /* 0x000fe400078e0014 */
[----:B------:R-:W-:Y:S02]  /*23780*/  IMAD.MOV.U32 R12, RZ, RZ, 0x1 ;  /* 0x00000001ff0c7424 */ /* 0x000fe400078e00ff */
[----:B------:R-:W-:-:S07]  /*23790*/  IMAD.MOV.U32 R2, RZ, RZ, R14 ;  /* 0x000000ffff027224 */ /* 0x000fce00078e000e */
[----:B------:R-:W-:Y:S05]  /*237a0*/  WARPSYNC.COLLECTIVE R15, `(.L_x_1004) ;  /* 0x000000000f087348 */ /* 0x000fea0003c00000 */
[----:B------:R0:W1:Y:S02]  /*237b0*/  SHFL.IDX P6, R14, R13, R12, R11 ;  /* 0x0000000c0d0e7389 */ /* 0x00006400000c000b */
[----:B01----:R-:W-:Y:S01]  /*237c0*/  ENDCOLLECTIVE ;  /* 0x000000000000791b */ /* 0x003fe20003800000 */
.L_x_1004:
        /* <DEDUP_REMOVED lines=11> */
.L_x_1005:
[----:B------:R-:W-:Y:S01]  /*23880*/  IMAD.MOV.U32 R13, RZ, RZ, R20 ;  /* 0x000000ffff0d7224 */ /* 0x000fe200078e0014 */
[----:B------:R-:W-:Y:S01]  /*23890*/  MOV R12, 0x2 ;  /* 0x00000002000c7802 */ /* 0x000fe20000000f00 */
[----:B------:R-:W-:-:S05]  /*238a0*/  IMAD.MOV.U32 R11, RZ, RZ, R14 ;  /* 0x000000ffff0b7224 */ /* 0x000fca00078e000e */
[----:B------:R-:W-:Y:S01]  /*238b0*/  IADD3 R2, P0, R31, R11, RZ ;  /* 0x0000000b1f027210 */ /* 0x000fe20007f1e0ff */
[----:B------:R-:W-:-:S04]  /*238c0*/  IMAD.MOV.U32 R11, RZ, RZ, 0x181f ;  /* 0x0000181fff0b7424 */ /* 0x000fc800078e00ff */
[----:B------:R-:W-:-:S08]  /*238d0*/  IMAD.X R3, RZ, RZ, R21, P0 ;  /* 0x000000ffff037224 */ /* 0x000fd000000e0615 */
[----:B------:R-:W-:Y:S05]  /*238e0*/  WARPSYNC.COLLECTIVE R15, `(.L_x_1006) ;  /* 0x000000000f087348 */ /* 0x000fea0003c00000 */
[----:B------:R0:W1:Y:S02]  /*238f0*/  SHFL.IDX P6, R14, R13, R12, R11 ;  /* 0x0000000c0d0e7389 */ /* 0x00006400000c000b */
[----:B01----:R-:W-:Y:S01]  /*23900*/  ENDCOLLECTIVE ;  /* 0x000000000000791b */ /* 0x003fe20003800000 */
.L_x_1006:
        /* <DEDUP_REMOVED lines=9> */
.L_x_1007:
[----:B------:R-:W-:Y:S02]  /*239a0*/  IMAD.MOV.U32 R13, RZ, RZ, R20 ;  /* 0x000000ffff0d7224 */ /* 0x000fe400078e0014 */
[----:B------:R-:W-:Y:S01]  /*239b0*/  IMAD.MOV.U32 R12, RZ, RZ, 0x3 ;  /* 0x00000003ff0c7424 */ /* 0x000fe200078e00ff */
[----:B------:R-:W-:-:S07]  /*239c0*/  MOV R2, R14 ;  /* 0x0000000e00027202 */ /* 0x000fce0000000f00 */
[----:B------:R-:W-:Y:S05]  /*239d0*/  WARPSYNC.COLLECTIVE R15, `(.L_x_1008) ;  /* 0x000000000f087348 */ /* 0x000fea0003c00000 */
[----:B------:R0:W1:Y:S02]  /*239e0*/  SHFL.IDX P6, R14, R13, R12, R11 ;  /* 0x0000000c0d0e7389 */ /* 0x00006400000c000b */
[----:B01----:R-:W-:Y:S01]  /*239f0*/  ENDCOLLECTIVE ;  /* 0x000000000000791b */ /* 0x003fe20003800000 */
.L_x_1008:
[----:B------:R-:W-:-:S05]  /*23a00*/  IADD3 R2, P0, R31, R2, RZ ;  /* 0x000000021f027210 */ /* 0x000fca0007f1e0ff */
[----:B------:R-:W-:-:S05]  /*23a10*/  IMAD.X R3, RZ, RZ, R3, P0 ;  /* 0x000000ffff037224 */ /* 0x000fca00000e0603 */
[----:B------:R-:W-:Y:S01]  /*23a20*/  @!PT LDS RZ, [RZ] ;  /* 0x00000000fffff984 */ /* 0x000fe20000000800 */
[----:B------:R-:W-:Y:S01]  /*23a30*/  @!PT LDS RZ, [RZ] ;  /* 0x00000000fffff984 */ /* 0x000fe20000000800 */
[----:B------:R-:W-:Y:S01]  /*23a40*/  @!PT LDS RZ, [RZ] ;  /* 0x00000000fffff984 */ /* 0x000fe20000000800 */
[----:B------:R0:W-:Y:S01]  /*23a50*/  LDGSTS.E.BYPASS.LTC128B.128 [R6+0xb400], desc[UR60][R2.64], !P2 ;  /* 0x0b40000002067fae */ /* 0x0001e2000d101d7c */
[----:B------:R-:W-:Y:S01]  /*23a60*/  IMAD.MOV.U32 R13, RZ, RZ, R10 ;  /* 0x000000ffff0d7224 */ /* 0x000fe200078e000a */
[----:B0-----:R-:W-:-:S07]  /*23a70*/  MOV R3, R14 ;  /* 0x0000000e00037202 */ /* 0x001fce0000000f00 */
[----:B------:R-:W-:Y:S05]  /*23a80*/  WARPSYNC.COLLECTIVE R15, `(.L_x_1009) ;  /* 0x000000000f087348 */ /* 0x000fea0003c00000 */
[----:B------:R0:W1:Y:S02]  /*23a90*/  SHFL.IDX P6, R14, R13, R12, R11 ;  /* 0x0000000c0d0e7389 */ /* 0x00006400000c000b */
[----:B01----:R-:W-:Y:S01]  /*23aa0*/  ENDCOLLECTIVE ;  /* 0x000000000000791b */ /* 0x003fe20003800000 */
.L_x_1009:
[----:B------:R-:W-:Y:S01]  /*23ab0*/  MOV R13, R20 ;  /* 0x00000014000d7202 */ /* 0x000fe20000000f00 */
[----:B------:R-:W-:Y:S02]  /*23ac0*/  IMAD.MOV.U32 R12, RZ, RZ, 0x4 ;  /* 0x00000004ff0c7424 */ /* 0x000fe400078e00ff */
[----:B------:R-:W-:-:S07]  /*23ad0*/  IMAD.MOV.U32 R2, RZ, RZ, R14 ;  /* 0x000000ffff027224 */ /* 0x000fce00078e000e */
[----:B------:R-:W-:Y:S05]  /*23ae0*/  WARPSYNC.COLLECTIVE R15, `(.L_x_1010) ;  /* 0x000000000f087348 */ /* 0x000fea0003c00000 */
[----:B------:R0:W1:Y:S02]  /*23af0*/  SHFL.IDX P6, R14, R13, R12, R11 ;  /* 0x0000000c0d0e7389 */ /* 0x00006400000c000b */
[----:B01----:R-:W-:Y:S01]  /*23b00*/  ENDCOLLECTIVE ;  /* 0x000000000000791b */ /* 0x003fe20003800000 */
.L_x_1010:
        /* <DEDUP_REMOVED lines=11> */
.L_x_1011:
[----:B------:R-:W-:Y:S02]  /*23bc0*/  IMAD.MOV.U32 R13, RZ, RZ, R20 ;  /* 0x000000ffff0d7224 */ /* 0x000fe400078e0014 */
[----:B------:R-:W-:Y:S01]  /*23bd0*/  IMAD.MOV.U32 R12, RZ, RZ, 0x5 ;  /* 0x00000005ff0c7424 */ /* 0x000fe200078e00ff */
[----:B------:R-:W-:-:S07]  /*23be0*/  MOV R2, R14 ;  /* 0x0000000e00027202 */ /* 0x000fce0000000f00 */
[----:B------:R-:W-:Y:S05]  /*23bf0*/  WARPSYNC.COLLECTIVE R15, `(.L_x_1012) ;  /* 0x000000000f087348 */ /* 0x000fea0003c00000 */
[----:B------:R0:W1:Y:S02]  /*23c00*/  SHFL.IDX P6, R14, R13, R12, R11 ;  /* 0x0000000c0d0e7389 */ /* 0x00006400000c000b */
[----:B01----:R-:W-:Y:S01]  /*23c10*/  ENDCOLLECTIVE ;  /* 0x000000000000791b */ /* 0x003fe20003800000 */
.L_x_1012:
        /* <DEDUP_REMOVED lines=11> */
.L_x_1013:
[----:B------:R-:W-:Y:S01]  /*23cd0*/  MOV R13, R20 ;  /* 0x00000014000d7202 */ /* 0x000fe20000000f00 */
[----:B------:R-:W-:Y:S02]  /*23ce0*/  IMAD.MOV.U32 R12, RZ, RZ, 0x6 ;  /* 0x00000006ff0c7424 */ /* 0x000fe400078e00ff */
[----:B------:R-:W-:-:S07]  /*23cf0*/  IMAD.MOV.U32 R2, RZ, RZ, R14 ;  /* 0x000000ffff027224 */ /* 0x000fce00078e000e */
[----:B------:R-:W-:Y:S05]  /*23d00*/  WARPSYNC.COLLECTIVE R15, `(.L_x_1014) ;  /* 0x000000000f087348 */ /* 0x000fea0003c00000 */
[----:B------:R0:W1:Y:S02]  /*23d10*/  SHFL.IDX P6, R14, R13, R12, R11 ;  /* 0x0000000c0d0e7389 */ /* 0x00006400000c000b */
[----:B01----:R-:W-:Y:S01]  /*23d20*/  ENDCOLLECTIVE ;  /* 0x000000000000791b */ /* 0x003fe20003800000 */
.L_x_1014:
        /* <DEDUP_REMOVED lines=11> */
.L_x_1015:
[----:B------:R-:W-:Y:S02]  /*23de0*/  IMAD.MOV.U32 R13, RZ, RZ, R20 ;  /* 0x000000ffff0d7224 */ /* 0x000fe400078e0014 */
[----:B------:R-:W-:Y:S01]  /*23df0*/  IMAD.MOV.U32 R12, RZ, RZ, 0x7 ;  /* 0x00000007ff0c7424 */ /* 0x000fe200078e00ff */
[----:B------:R-:W-:-:S07]  /*23e00*/  MOV R2, R14 ;  /* 0x0000000e00027202 */ /* 0x000fce0000000f00 */
[----:B------:R-:W-:Y:S05]  /*23e10*/  WARPSYNC.COLLECTIVE R15, `(.L_x_1016) ;  /* 0x000000000f087348 */ /* 0x000fea0003c00000 */
[----:B------:R0:W1:Y:S02]  /*23e20*/  SHFL.IDX P6, R14, R13, R12, R11 ;  /* 0x0000000c0d0e7389 */ /* 0x00006400000c000b */
[----:B01----:R-:W-:Y:S01]  /*23e30*/  ENDCOLLECTIVE ;  /* 0x000000000000791b */ /* 0x003fe20003800000 */
.L_x_1016:
        /* <DEDUP_REMOVED lines=11> */
.L_x_1017:
[----:B------:R-:W-:Y:S01]  /*23ef0*/  MOV R13, R17 ;  /* 0x00000011000d7202 */ /* 0x000fe20000000f00 */
        /* <DEDUP_REMOVED lines=8> */
.L_x_1018:
        /* <DEDUP_REMOVED lines=9> */
.L_x_1019:
[----:B------:R-:W-:Y:S02]  /*24010*/  IMAD.MOV.U32 R13, RZ, RZ, R17 ;  /* 0x000000ffff0d7224 */ /* 0x000fe400078e0011 */
[----:B------:R-:W-:-:S05]  /*24020*/  IMAD.MOV.U32 R12, RZ, RZ, R14 ;  /* 0x000000ffff0c7224 */ /* 0x000fca00078e000e */
[----:B------:R-:W-:Y:S02]  /*24030*/  IADD3 R2, P0, R31, R12, RZ ;  /* 0x0000000c1f027210 */ /* 0x000fe40007f1e0ff */
[----:B------:R-:W-:-:S03]  /*24040*/  MOV R12, 0x1 ;  /* 0x00000001000c7802 */ /* 0x000fc60000000f00 */
[----:B------:R-:W-:-:S08]  /*24050*/  IMAD.X R3, RZ, RZ, R10, P0 ;  /* 0x000000ffff037224 */ /* 0x000fd000000e060a */
[----:B------:R-:W-:Y:S05]  /*24060*/  WARPSYNC.COLLECTIVE R15, `(.L_x_1020) ;  /* 0x000000000f087348 */ /* 0x000fea0003c00000 */
[----:B------:R0:W1:Y:S02]  /*24070*/  SHFL.IDX P6, R14, R13, R12, R11 ;  /* 0x0000000c0d0e7389 */ /* 0x00006400000c000b */
[----:B01----:R-:W-:Y:S01]  /*24080*/  ENDCOLLECTIVE ;  /* 0x000000000000791b */ /* 0x003fe20003800000 */
.L_x_1020:
        /* <DEDUP_REMOVED lines=9> */
.L_x_1021:
[----:B------:R-:W-:Y:S01]  /*24120*/  IMAD.MOV.U32 R2, RZ, RZ, R14 ;  /* 0x000000ffff027224 */ /* 0x000fe200078e000e */
[----:B------:R-:W-:Y:S06]  /*24130*/  BRA `(.L_x_1022) ;  /* 0xffffff8000847947 */ /* 0x000fec000383ffff */
.L_x_768:
[----:B---3--:R3:W4:Y:S02]  /*24140*/  SYNCS.PHASECHK.TRANS64.TRYWAIT P0, [R0+URZ+0x22840], R30 ;  /* 0x0228401e000075a7 */ /* 0x008724000800017f */
[----:B----4-:R-:W-:Y:S05]  /*24150*/  @!P0 NANOSLEEP.SYNCS 0x989680 ;  /* 0x009896800000895d */ /* 0x010fea0003900000 */
[----:B------:R-:W4:Y:S02]  /*24160*/  @!P0 SYNCS.PHASECHK.TRANS64 P0, [R0+URZ+0x22840], R30 ;  /* 0x0228401e000085a7 */ /* 0x000f24000800007f */
[----:B----4-:R-:W-:Y:S05]  /*24170*/  @!P0 BRA `(.L_x_768) ;  /* 0xfffffffc00f08947 */ /* 0x010fea000383ffff */
[----:B------:R-:W-:Y:S05]  /*24180*/  BRA `(.L_x_1023) ;  /* 0xffffff8000d47947 */ /* 0x000fea000383ffff */
.L_x_769:
[----:B------:R-:W-:Y:S01]  /*24190*/  BSSY B0, `(.L_x_1024) ;  /* 0x0000008000007945 */ /* 0x000fe20003800000 */
[----:B------:R-:W-:Y:S01]  /*241a0*/  MOV R13, R5 ;  /* 0x00000005000d7202 */ /* 0x000fe20000000f00 */
[----:B------:R-:W-:Y:S02]  /*241b0*/  IMAD.MOV.U32 R12, RZ, RZ, RZ ;  /* 0x000000ffff0c7224 */ /* 0x000fe400078e00ff */
[----:B------:R-:W-:Y:S02]  /*241c0*/  IMAD.MOV.U32 R11, RZ, RZ, 0x181f ;  /* 0x0000181fff0b7424 */ /* 0x000fe400078e00ff */
[----:B------:R-:W-:-:S07]  /*241d0*/  IMAD.MOV.U32 R15, RZ, RZ, -0x1 ;  /* 0xffffffffff0f7424 */ /* 0x000fce00078e00ff */
[----:B0-23--:R-:W-:Y:S05]  /*241e0*/  WARPSYNC.COLLECTIVE R15, `(.L_x_1025) ;  /* 0x000000000f087348 */ /* 0x00dfea0003c00000 */
[----:B------:R1:W4:Y:S02]  /*241f0*/  SHFL.IDX P6, R14, R13, R12, R11 ;  /* 0x0000000c0d0e7389 */ /* 0x00032400000c000b */
[----:B01234-:R-:W-:Y:S01]  /*24200*/  ENDCOLLECTIVE ;  /* 0x000000000000791b */ /* 0x01ffe20003800000 */
.L_x_1025:
[----:B------:R-:W-:Y:S05]  /*24210*/  BSYNC B0 ;  /* 0x0000000000007941 */ /* 0x000fea0003800000 */
.L_x_1024:
[----:B------:R-:W-:Y:S01]  /*24220*/  IMAD.MOV.U32 R13, RZ, RZ, R4 ;  /* 0x000000ffff0d7224 */ /* 0x000fe200078e0004 */
[----:B------:R-:W-:Y:S01]  /*24230*/  MOV R15, 0xffffffff ;  /* 0xffffffff000f7802 */ /* 0x000fe20000000f00 */
[----:B------:R-:W-:Y:S01]  /*24240*/  IMAD.MOV.U32 R12, RZ, RZ, RZ ;  /* 0x000000ffff0c7224 */ /* 0x000fe200078e00ff */
[----:B------:R-:W-:Y:S01]  /*24250*/  MOV R3, R14 ;  /* 0x0000000e00037202 */ /* 0x000fe20000000f00 */
[----:B------:R-:W-:-:S07]  /*24260*/  IMAD.MOV.U32 R11, RZ, RZ, 0x181f ;  /* 0x0000181fff0b7424 */ /* 0x000fce00078e00ff */
[----:B------:R-:W-:Y:S05]  /*24270*/  WARPSYNC.COLLECTIVE R15, `(.L_x_1026) ;  /* 0x000000000f087348 */ /* 0x000fea0003c00000 */
[----:B------:R0:W1:Y:S02]  /*24280*/  SHFL.IDX P6, R14, R13, R12, R11 ;  /* 0x0000000c0d0e7389 */ /* 0x00006400000c000b */
[----:B01----:R-:W-:Y:S01]  /*24290*/  ENDCOLLECTIVE ;  /* 0x000000000000791b */ /* 0x003fe20003800000 */
.L_x_1026:
[----:B------:R-:W-:Y:S01]  /*242a0*/  IMAD.MOV.U32 R13, RZ, RZ, R5 ;  /* 0x000000ffff0d7224 */ /* 0x000fe200078e0005 */
[----:B------:R-:W-:Y:S01]  /*242b0*/  MOV R12, 0x1 ;  /* 0x00000001000c7802 */ /* 0x000fe20000000f00 */
[----:B------:R-:W-:-:S07]  /*242c0*/  IMAD.MOV.U32 R2, RZ, RZ, R14 ;  /* 0x000000ffff027224 */ /* 0x000fce00078e000e */
[----:B------:R-:W-:Y:S05]  /*242d0*/  WARPSYNC.COLLECTIVE R15, `(.L_x_1027) ;  /* 0x000000000f087348 */ /* 0x000fea0003c00000 */
[----:B------:R0:W1:Y:S02]  /*242e0*/  SHFL.IDX P6, R14, R13, R12, R11 ;  /* 0x0000000c0d0e7389 */ /* 0x00006400000c000b */
[----:B01----:R-:W-:Y:S01]  /*242f0*/  ENDCOLLECTIVE ;  /* 0x000000000000791b */ /* 0x003fe20003800000 */
.L_x_1027:
        /* <DEDUP_REMOVED lines=11> */
.L_x_1028:
[----:B------:R-:W-:Y:S02]  /*243b0*/  IMAD.MOV.U32 R13, RZ, RZ, R5 ;  /* 0x000000ffff0d7224 */ /* 0x000fe400078e0005 */
[----:B------:R-:W-:Y:S02]  /*243c0*/  IMAD.MOV.U32 R12, RZ, RZ, 0x2 ;  /* 0x00000002ff0c7424 */ /* 0x000fe400078e00ff */
[----:B------:R-:W-:-:S07]  /*243d0*/  IMAD.MOV.U32 R10, RZ, RZ, R14 ;  /* 0x000000ffff0a7224 */ /* 0x000fce00078e000e */
[----:B------:R-:W-:Y:S05]  /*243e0*/  WARPSYNC.COLLECTIVE R15, `(.L_x_1029) ;  /* 0x000000000f087348 */ /* 0x000fea0003c00000 */
[----:B------:R0:W1:Y:S02]  /*243f0*/  SHFL.IDX P6, R14, R13, R12, R11 ;  /* 0x0000000c0d0e7389 */ /* 0x00006400000c000b */
[----:B01----:R-:W-:Y:S01]  /*24400*/  ENDCOLLECTIVE ;  /* 0x000000000000791b */ /* 0x003fe20003800000 */
.L_x_1029:
[----:B------:R-:W-:-:S04]  /*24410*/  IADD3 R2, P0, R31, R10, RZ ;  /* 0x0000000a1f027210 */ /* 0x000fc80007f1e0ff */
[----:B------:R-:W-:-:S05]  /*24420*/  IADD3.X R3, RZ, R9, RZ, P0, !PT ;  /* 0x00000009ff037210 */ /* 0x000fca00007fe4ff */
        /* <DEDUP_REMOVED lines=9> */
.L_x_1030:
[----:B------:R-:W-:Y:S01]  /*244c0*/  IMAD.MOV.U32 R13, RZ, RZ, R5 ;  /* 0x000000ffff0d7224 */ /* 0x000fe200078e0005 */
[----:B------:R-:W-:Y:S01]  /*244d0*/  MOV R12, 0x3 ;  /* 0x00000003000c7802 */ /* 0x000fe20000000f00 */
[----:B------:R-:W-:-:S07]  /*244e0*/  IMAD.MOV.U32 R2, RZ, RZ, R14 ;  /* 0x000000ffff027224 */ /* 0x000fce00078e000e */
[----:B------:R-:W-:Y:S05]  /*244f0*/  WARPSYNC.COLLECTIVE R15, `(.L_x_1031) ;  /* 0x000000000f087348 */ /* 0x000fea0003c00000 */
[----:B------:R0:W1:Y:S02]  /*24500*/  SHFL.IDX P6, R14, R13, R12, R11 ;  /* 0x0000000c0d0e7389 */ /* 0x00006400000c000b */
[----:B01----:R-:W-:Y:S01]  /*24510*/  ENDCOLLECTIVE ;  /* 0x000000000000791b */ /* 0x003fe20003800000 */
.L_x_1031:
        /* <DEDUP_REMOVED lines=11> */
.L_x_1032:
[----:B------:R-:W-:Y:S02]  /*245d0*/  IMAD.MOV.U32 R13, RZ, RZ, R5 ;  /* 0x000000ffff0d7224 */ /* 0x000fe400078e0005 */
[----:B------:R-:W-:Y:S02]  /*245e0*/  IMAD.MOV.U32 R12, RZ, RZ, 0x4 ;  /* 0x00000004ff0c7424 */ /* 0x000fe400078e00ff */
[----:B------:R-:W-:-:S07]  /*245f0*/  IMAD.MOV.U32 R2, RZ, RZ, R14 ;  /* 0x000000ffff027224 */ /* 0x000fce00078e000e */
[----:B------:R-:W-:Y:S05]  /*24600*/  WARPSYNC.COLLECTIVE R15, `(.L_x_1033) ;  /* 0x000000000f087348 */ /* 0x000fea0003c00000 */
[----:B------:R0:W1:Y:S02]  /*24610*/  SHFL.IDX P6, R14, R13, R12, R11 ;  /* 0x0000000c0d0e7389 */ /* 0x00006400000c000b */
[----:B01----:R-:W-:Y:S01]  /*24620*/  ENDCOLLECTIVE ;  /* 0x000000000000791b */ /* 0x003fe20003800000 */
.L_x_1033:
        /* <DEDUP_REMOVED lines=11> */
.L_x_1034:
[----:B------:R-:W-:Y:S01]  /*246e0*/  IMAD.MOV.U32 R13, RZ, RZ, R5 ;  /* 0x000000ffff0d7224 */ /* 0x000fe200078e0005 */
[----:B------:R-:W-:Y:S01]  /*246f0*/  MOV R12, 0x5 ;  /* 0x00000005000c7802 */ /* 0x000fe20000000f00 */
[----:B------:R-:W-:-:S07]  /*24700*/  IMAD.MOV.U32 R2, RZ, RZ, R14 ;  /* 0x000000ffff027224 */ /* 0x000fce00078e000e */
[----:B------:R-:W-:Y:S05]  /*24710*/  WARPSYNC.COLLECTIVE R15, `(.L_x_1035) ;  /* 0x000000000f087348 */ /* 0x000fea0003c00000 */
[----:B------:R0:W1:Y:S02]  /*24720*/  SHFL.IDX P6, R14, R13, R12, R11 ;  /* 0x0000000c0d0e7389 */ /* 0x00006400000c000b */
[----:B01----:R-:W-:Y:S01]  /*24730*/  ENDCOLLECTIVE ;  /* 0x000000000000791b */ /* 0x003fe20003800000 */
.L_x_1035:
        /* <DEDUP_REMOVED lines=11> */
.L_x_1036:
[----:B------:R-:W-:Y:S02]  /*247f0*/  IMAD.MOV.U32 R13, RZ, RZ, R5 ;  /* 0x000000ffff0d7224 */ /* 0x000fe400078e0005 */
[----:B------:R-:W-:Y:S02]  /*24800*/  IMAD.MOV.U32 R12, RZ, RZ, 0x6 ;  /* 0x00000006ff0c7424 */ /* 0x000fe400078e00ff */
[----:B------:R-:W-:-:S07]  /*24810*/  IMAD.MOV.U32 R2, RZ, RZ, R14 ;  /* 0x000000ffff027224 */ /* 0x000fce00078e000e */
[----:B------:R-:W-:Y:S05]  /*24820*/  WARPSYNC.COLLECTIVE R15, `(.L_x_1037) ;  /* 0x000000000f087348 */ /* 0x000fea0003c00000 */
[----:B------:R0:W1:Y:S02]  /*24830*/  SHFL.IDX P6, R14, R13, R12, R11 ;  /* 0x0000000c0d0e7389 */ /* 0x00006400000c000b */
[----:B01----:R-:W-:Y:S01]  /*24840*/  ENDCOLLECTIVE ;  /* 0x000000000000791b */ /* 0x003fe20003800000 */
.L_x_1037:
[----:B------:R-:W-:-:S04]  /*24850*/  IADD3 R2, P0, R31, R2, RZ ;  /* 0x000000021f027210 */ /* 0x000fc80007f1e0ff */
[----:B------:R-:W-:-:S05]  /*24860*/  IADD3.X R3, RZ, R3, RZ, P0, !PT ;  /* 0x00000003ff037210 */ /* 0x000fca00007fe4ff */
        /* <DEDUP_REMOVED lines=9> */
.L_x_1038:
[----:B------:R-:W-:Y:S02]  /*24900*/  IMAD.MOV.U32 R13, RZ, RZ, R5 ;  /* 0x000000ffff0d7224 */ /* 0x000fe400078e0005 */
[----:B------:R-:W-:Y:S02]  /*24910*/  IMAD.MOV.U32 R12, RZ, RZ, 0x7 ;  /* 0x00000007ff0c7424 */ /* 0x000fe400078e00ff */
[----:B------:R-:W-:-:S07]  /*24920*/  IMAD.MOV.U32 R2, RZ, RZ, R14 ;  /* 0x000000ffff027224 */ /* 0x000fce00078e000e */
[----:B------:R-:W-:Y:S05]  /*24930*/  WARPSYNC.COLLECTIVE R15, `(.L_x_1039) ;  /* 0x000000000f087348 */ /* 0x000fea0003c00000 */
[----:B------:R0:W1:Y:S02]  /*24940*/  SHFL.IDX P6, R14, R13, R12, R11 ;  /* 0x0000000c0d0e7389 */ /* 0x00006400000c000b */
[----:B01----:R-:W-:Y:S01]  /*24950*/  ENDCOLLECTIVE ;  /* 0x000000000000791b */ /* 0x003fe20003800000 */
.L_x_1039:
[----:B------:R-:W-:Y:S01]  /*24960*/  IMAD.MOV.U32 R13, RZ, RZ, R4 ;  /* 0x000000ffff0d7224 */ /* 0x000fe200078e0004 */
[----:B------:R-:W-:-:S05]  /*24970*/  IADD3 R4, P0, R31, R2, RZ ;  /* 0x000000021f047210 */ /* 0x000fca0007f1e0ff */
[----:B------:R-:W-:Y:S01]  /*24980*/  IMAD.X R5, RZ, RZ, R9, P0 ;  /* 0x000000ffff057224 */ /* 0x000fe200000e0609 */
[----:B------:R-:W-:-:S04]  /*24990*/  MOV R3, R14 ;  /* 0x0000000e00037202 */ /* 0x000fc80000000f00 */
[----:B------:R-:W-:Y:S01]  /*249a0*/  @!PT LDS RZ, [RZ] ;  /* 0x00000000fffff984 */ /* 0x000fe20000000800 */
[----:B------:R-:W-:Y:S01]  /*249b0*/  @!PT LDS RZ, [RZ] ;  /* 0x00000000fffff984 */ /* 0x000fe20000000800 */
[----:B------:R-:W-:Y:S01]  /*249c0*/  @!PT LDS RZ, [RZ] ;  /* 0x00000000fffff984 */ /* 0x000fe20000000800 */
[----:B------:R0:W-:Y:S03]  /*249d0*/  LDGSTS.E.BYPASS.LTC128B.128 [R6+0x1b400], desc[UR60][R4.64], !P2 ;  /* 0x1b40000004067fae */ /* 0x0001e6000d101d7c */
[----:B0-----:R-:W-:Y:S05]  /*249e0*/  WARPSYNC.COLLECTIVE R15, `(.L_x_1040) ;  /* 0x000000000f087348 */ /* 0x001fea0003c00000 */
[----:B------:R1:W2:Y:S02]  /*249f0*/  SHFL.IDX P6, R14, R13, R12, R11 ;  /* 0x0000000c0d0e7389 */ /* 0x0002a400000c000b */
[----:B012---:R-:W-:Y:S01]  /*24a00*/  ENDCOLLECTIVE ;  /* 0x000000000000791b */ /* 0x007fe20003800000 */
.L_x_1040:
[----:B------:R-:W-:Y:S02]  /*24a10*/  IMAD.MOV.U32 R13, RZ, RZ, R8 ;  /* 0x000000ffff0d7224 */ /* 0x000fe400078e0008 */
[----:B------:R-:W-:Y:S02]  /*24a20*/  IMAD.MOV.U32 R12, RZ, RZ, RZ ;  /* 0x000000ffff0c7224 */ /* 0x000fe400078e00ff */
[----:B------:R-:W-:-:S07]  /*24a30*/  IMAD.MOV.U32 R10, RZ, RZ, R14 ;  /* 0x000000ffff0a7224 */ /* 0x000fce00078e000e */
[----:B------:R-:W-:Y:S05]  /*24a40*/  WARPSYNC.COLLECTIVE R15, `(.L_x_1041) ;  /* 0x000000000f087348 */ /* 0x000fea0003c00000 */
[----:B------:R0:W1:Y:S02]  /*24a50*/  SHFL.IDX P6, R14, R13, R12, R11 ;  /* 0x0000000c0d0e7389 */ /* 0x00006400000c000b */
[----:B01----:R-:W-:Y:S01]  /*24a60*/  ENDCOLLECTIVE ;  /* 0x000000000000791b */ /* 0x003fe20003800000 */
.L_x_1041:
        /* <DEDUP_REMOVED lines=11> */
.L_x_1042:
[----:B------:R-:W-:Y:S01]  /*24b20*/  IMAD.MOV.U32 R13, RZ, RZ, R8 ;  /* 0x000000ffff0d7224 */ /* 0x000fe200078e0008 */
[----:B------:R-:W-:Y:S01]  /*24b30*/  MOV R12, 0x1 ;  /* 0x00000001000c7802 */ /* 0x000fe20000000f00 */
[----:B------:R-:W-:-:S07]  /*24b40*/  IMAD.MOV.U32 R5, RZ, RZ, R14 ;  /* 0x000000ffff057224 */ /* 0x000fce00078e000e */
[----:B------:R-:W-:Y:S05]  /*24b50*/  WARPSYNC.COLLECTIVE R15, `(.L_x_1043) ;  /* 0x000000000f087348 */ /* 0x000fea0003c00000 */
[----:B------:R0:W1:Y:S02]  /*24b60*/  SHFL.IDX P6, R14, R13, R12, R11 ;  /* 0x0000000c0d0e7389 */ /* 0x00006400000c000b */
[----:B01----:R-:W-:Y:S01]  /*24b70*/  ENDCOLLECTIVE ;  /* 0x000000000000791b */ /* 0x003fe20003800000 */
.L_x_1043:
        /* <DEDUP_REMOVED lines=11> */
.L_x_1044:
[----:B------:R-:W-:Y:S01]  /*24c30*/  IMAD.MOV.U32 R2, RZ, RZ, R14 ;  /* 0x000000ffff027224 */ /* 0x000fe200078e000e */
[----:B------:R-:W-:Y:S06]  /*24c40*/  BRA `(.L_x_1045) ;  /* 0xffffff7c006c7947 */ /* 0x000fec000383ffff */
.L_x_774:
[----:B-1----:R1:W2:Y:S02]  /*24c50*/  SYNCS.PHASECHK.TRANS64.TRYWAIT P2, [R0+URZ+0x22870], R3 ;  /* 0x02287003000075a7 */ /* 0x0022a4000804017f */
[----:B--2---:R-:W-:Y:S05]  /*24c60*/  @!P2 NANOSLEEP.SYNCS 0x989680 ;  /* 0x009896800000a95d */ /* 0x004fea0003900000 */
[----:B------:R-:W2:Y:S02]  /*24c70*/  @!P2 SYNCS.PHASECHK.TRANS64 P2, [R0+URZ+0x22870], R3 ;  /* 0x022870030000a5a7 */ /* 0x000ea4000804007f */
[----:B--2---:R-:W-:Y:S05]  /*24c80*/  @!P2 BRA `(.L_x_774) ;  /* 0xfffffffc00f0a947 */ /* 0x004fea000383ffff */
[----:B------:R-:W-:Y:S05]  /*24c90*/  BRA `(.L_x_1046) ;  /* 0xffffff7c00d07947 */ /* 0x000fea000383ffff */
.L_x_776:
[----:B-1----:R1:W2:Y:S02]  /*24ca0*/  SYNCS.PHASECHK.TRANS64.TRYWAIT P2, [R0+URZ+0x22860], R3 ;  /* 0x02286003000075a7 */ /* 0x0022a4000804017f */
[----:B--2---:R-:W-:Y:S05]  /*24cb0*/  @!P2 NANOSLEEP.SYNCS 0x989680 ;  /* 0x009896800000a95d */ /* 0x004fea0003900000 */
[----:B------:R-:W2:Y:S02]  /*24cc0*/  @!P2 SYNCS.PHASECHK.TRANS64 P2, [R0+URZ+0x22860], R3 ;  /* 0x022860030000a5a7 */ /* 0x000ea4000804007f */
[----:B--2---:R-:W-:Y:S05]  /*24cd0*/  @!P2 BRA `(.L_x_776) ;  /* 0xfffffffc00f0a947 */ /* 0x004fea000383ffff */
[----:B------:R-:W-:Y:S05]  /*24ce0*/  BRA `(.L_x_1047) ;  /* 0xffffff7c00e07947 */ /* 0x000fea000383ffff */
.L_x_784:
[----:B0-----:R0:W1:Y:S02]  /*24cf0*/  SYNCS.PHASECHK.TRANS64.TRYWAIT P1, [R17+URZ+0x22870], R0 ;  /* 0x02287000110075a7 */ /* 0x001064000802017f */
[----:B-1----:R-:W-:Y:S05]  /*24d00*/  @!P1 NANOSLEEP.SYNCS 0x989680 ;  /* 0x009896800000995d */ /* 0x002fea0003900000 */
[----:B------:R-:W1:Y:S02]  /*24d10*/  @!P1 SYNCS.PHASECHK.TRANS64 P1, [R17+URZ+0x22870], R0 ;  /* 0x02287000110095a7 */ /* 0x000e64000802007f */
[----:B-1----:R-:W-:Y:S05]  /*24d20*/  @!P1 BRA `(.L_x_784) ;  /* 0xfffffffc00f09947 */ /* 0x002fea000383ffff */
[----:B------:R-:W-:Y:S05]  /*24d30*/  BRA `(.L_x_1048) ;  /* 0xffffff8400a47947 */ /* 0x000fea000383ffff */
.L_x_786:
[----:B0-----:R0:W1:Y:S02]  /*24d40*/  SYNCS.PHASECHK.TRANS64.TRYWAIT P1, [R17+URZ+0x22860], R0 ;  /* 0x02286000110075a7 */ /* 0x001064000802017f */
[----:B-1----:R-:W-:Y:S05]  /*24d50*/  @!P1 NANOSLEEP.SYNCS 0x989680 ;  /* 0x009896800000995d */ /* 0x002fea0003900000 */
[----:B------:R-:W1:Y:S02]  /*24d60*/  @!P1 SYNCS.PHASECHK.TRANS64 P1, [R17+URZ+0x22860], R0 ;  /* 0x02286000110095a7 */ /* 0x000e64000802007f */
[----:B-1----:R-:W-:Y:S05]  /*24d70*/  @!P1 BRA `(.L_x_786) ;  /* 0xfffffffc00f09947 */ /* 0x002fea000383ffff */
[----:B------:R-:W-:Y:S05]  /*24d80*/  BRA `(.L_x_1049) ;  /* 0xffffff8400b07947 */ /* 0x000fea000383ffff */
.L_x_791:
[----:B------:R-:W-:Y:S01]  /*24d90*/  BSSY B0, `(.L_x_1050) ;  /* 0x0000008000007945 */ /* 0x000fe20003800000 */
[----:B------:R-:W-:Y:S01]  /*24da0*/  MOV R13, R16 ;  /* 0x00000010000d7202 */ /* 0x000fe20000000f00 */
[----:B------:R-:W-:Y:S02]  /*24db0*/  IMAD.MOV.U32 R12, RZ, RZ, RZ ;  /* 0x000000ffff0c7224 */ /* 0x000fe400078e00ff */
[----:B------:R-:W-:Y:S02]  /*24dc0*/  IMAD.MOV.U32 R11, RZ, RZ, 0x1f ;  /* 0x0000001fff0b7424 */ /* 0x000fe400078e00ff */
[----:B------:R-:W-:-:S07]  /*24dd0*/  IMAD.MOV.U32 R15, RZ, RZ, -0x1 ;  /* 0xffffffffff0f7424 */ /* 0x000fce00078e00ff */
[----:B------:R-:W-:Y:S05]  /*24de0*/  WARPSYNC.COLLECTIVE R15, `(.L_x_1051) ;  /* 0x000000000f087348 */ /* 0x000fea0003c00000 */
[----:B------:R0:W1:Y:S02]  /*24df0*/  SHFL.IDX P6, R14, R13, R12, R11 ;  /* 0x0000000c0d0e7389 */ /* 0x00006400000c000b */
[----:B01----:R-:W-:Y:S01]  /*24e00*/  ENDCOLLECTIVE ;  /* 0x000000000000791b */ /* 0x003fe20003800000 */
.L_x_1051:
[----:B------:R-:W-:Y:S05]  /*24e10*/  BSYNC B0 ;  /* 0x0000000000007941 */ /* 0x000fea0003800000 */
.L_x_1050:
[----:B------:R-:W-:Y:S01]  /*24e20*/  IMAD.MOV.U32 R13, RZ, RZ, R16 ;  /* 0x000000ffff0d7224 */ /* 0x000fe200078e0010 */
[----:B------:R-:W-:Y:S01]  /*24e30*/  MOV R15, 0xffffffff ;  /* 0xffffffff000f7802 */ /* 0x000fe20000000f00 */
[----:B------:R-:W-:Y:S01]  /*24e40*/  IMAD.MOV.U32 R12, RZ, RZ, 0x1 ;  /* 0x00000001ff0c7424 */ /* 0x000fe200078e00ff */
[----:B------:R-:W-:Y:S01]  /*24e50*/  MOV R0, R14 ;  /* 0x0000000e00007202 */ /* 0x000fe20000000f00 */
[----:B------:R-:W-:Y:S02]  /*24e60*/  IMAD.MOV.U32 R11, RZ, RZ, 0x1f ;  /* 0x0000001fff0b7424 */ /* 0x000fe400078e00ff */
[----:B------:R-:W-:-:S07]  /*24e70*/  IMAD.IADD R5, R19, 0x1, R8 ;  /* 0x0000000113057824 */ /* 0x000fce00078e0208 */
[----:B------:R-:W-:Y:S05]  /*24e80*/  WARPSYNC.COLLECTIVE R15, `(.L_x_1052) ;  /* 0x000000000f087348 */ /* 0x000fea0003c00000 */
[----:B------:R0:W1:Y:S02]  /*24e90*/  SHFL.IDX P6, R14, R13, R12, R11 ;  /* 0x0000000c0d0e7389 */ /* 0x00006400000c000b */
[----:B01----:R-:W-:Y:S01]  /*24ea0*/  ENDCOLLECTIVE ;  /* 0x000000000000791b */ /* 0x003fe20003800000 */
.L_x_1052:
[----:B------:R-:W-:Y:S02]  /*24eb0*/  ULDC UR4, c[0x0][0xc3c] ;  /* 0x00030f0000047ab9 */ /* 0x000fe40000000800 */
[----:B------:R-:W-:-:S13]  /*24ec0*/  ISETP.GE.OR P1, PT, R5, UR4, !P0 ;  /* 0x0000000405007c0c */ /* 0x000fda000c726670 */
[----:B------:R-:W0:Y:S01]  /*24ed0*/  @!P1 LDC.64 R2, c[0x0][0xc80] ;  /* 0x00032000ff029b82 */ /* 0x000e220000000a00 */
[----:B------:R-:W-:Y:S02]  /*24ee0*/  IMAD.MOV.U32 R11, RZ, RZ, RZ ;  /* 0x000000ffff0b7224 */ /* 0x000fe400078e00ff */
[----:B------:R-:W-:Y:S02]  /*24ef0*/  IMAD.MOV.U32 R4, RZ, RZ, R14 ;  /* 0x000000ffff047224 */ /* 0x000fe400078e000e */
[----:B0-----:R-:W-:-:S06]  /*24f00*/  @!P1 IMAD.WIDE R2, R5, 0x4, R2 ;  /* 0x0000000405029825 */ /* 0x001fcc00078e0202 */
[----:B------:R-:W2:Y:S01]  /*24f10*/  @!P1 LDG.E R2, desc[UR60][R2.64] ;  /* 0x0000003c02029981 */ /* 0x000ea2000c1e1900 */
[----:B------:R-:W-:Y:S01]  /*24f20*/  IMAD.MOV.U32 R5, RZ, RZ, RZ ;  /* 0x000000ffff057224 */ /* 0x000fe200078e00ff */
[C---:B------:R-:W-:Y:S02]  /*24f30*/  ISETP.GE.U32.AND P2, PT, R8.reuse, 0x2, PT ;  /* 0x000000020800780c */ /* 0x040fe40003f46070 */
[C---:B------:R-:W-:Y:S02]  /*24f40*/  ISETP.GE.U32.AND P3, PT, R8.reuse, 0x4, PT ;  /* 0x000000040800780c */ /* 0x040fe40003f66070 */
[C---:B------:R-:W-:Y:S02]  /*24f50*/  ISETP.GE.U32.AND P4, PT, R8.reuse, 0x8, PT ;  /* 0x000000080800780c */ /* 0x040fe40003f86070 */
[----:B------:R-:W-:Y:S02]  /*24f60*/  ISETP.GE.U32.AND P5, PT, R8, 0x10, PT ;  /* 0x000000100800780c */ /* 0x000fe40003fa6070 */
[----:B--2---:R-:W-:-:S02]  /*24f70*/  @!P1 MOV R5, R2 ;  /* 0x0000000200059202 */ /* 0x004fc40000000f00 */
[----:B------:R-:W-:-:S03]  /*24f80*/  ISETP.NE.AND P1, PT, R8, RZ, PT ;  /* 0x000000ff0800720c */ /* 0x000fc60003f25270 */
[----:B------:R-:W-:-:S10]  /*24f90*/  IMAD.MOV.U32 R13, RZ, RZ, R5 ;  /* 0x000000ffff0d7224 */ /* 0x000fd400078e0005 */
[----:B------:R-:W-:Y:S05]  /*24fa0*/  WARPSYNC.COLLECTIVE R15, `(.L_x_1053) ;  /* 0x000000000f087348 */ /* 0x000fea0003c00000 */
[----:B------:R0:W1:Y:S02]  /*24fb0*/  SHFL.UP P6, R14, R13, R12, R11 ;  /* 0x0400000c0d0e7389 */ /* 0x00006400000c000b */
[----:B01----:R-:W-:Y:S01]  /*24fc0*/  ENDCOLLECTIVE ;  /* 0x000000000000791b */ /* 0x003fe20003800000 */
.L_x_1053:
[----:B------:R-:W-:Y:S01]  /*24fd0*/  IMAD.MOV.U32 R12, RZ, RZ, 0x2 ;  /* 0x00000002ff0c7424 */ /* 0x000fe200078e00ff */
[----:B------:R-:W-:-:S05]  /*24fe0*/  SEL R6, R14, RZ, P1 ;  /* 0x000000ff0e067207 */ /* 0x000fca0000800000 */
[----:B------:R-:W-:-:S05]  /*24ff0*/  IMAD.IADD R6, R5, 0x1, R6 ;  /* 0x0000000105067824 */ /* 0x000fca00078e0206 */
[----:B------:R-:W-:-:S07]  /*25000*/  MOV R13, R6 ;  /* 0x00000006000d7202 */ /* 0x000fce0000000f00 */
[----:B------:R-:W-:Y:S05]  /*25010*/  WARPSYNC.COLLECTIVE R15, `(.L_x_1054) ;  /* 0x000000000f087348 */ /* 0x000fea0003c00000 */
[----:B------:R0:W1:Y:S02]  /*25020*/  SHFL.UP P6, R14, R13, R12, R11 ;  /* 0x0400000c0d0e7389 */ /* 0x00006400000c000b */
[----:B01----:R-:W-:Y:S01]  /*25030*/  ENDCOLLECTIVE ;  /* 0x000000000000791b */ /* 0x003fe20003800000 */
.L_x_1054:
[----:B------:R-:W-:Y:S02]  /*25040*/  MOV R12, 0x4 ;  /* 0x00000004000c7802 */ /* 0x000fe40000000f00 */
[----:B------:R-:W-:-:S05]  /*25050*/  SEL R7, R14, RZ, P2 ;  /* 0x000000ff0e077207 */ /* 0x000fca0001000000 */
[----:B------:R-:W-:-:S04]  /*25060*/  IMAD.IADD R7, R6, 0x1, R7 ;  /* 0x0000000106077824 */ /* 0x000fc800078e0207 */
[----:B------:R-:W-:-:S07]  /*25070*/  IMAD.MOV.U32 R13, RZ, RZ, R7 ;  /* 0x000000ffff0d7224 */ /* 0x000fce00078e0007 */
[----:B------:R-:W-:Y:S05]  /*25080*/  WARPSYNC.COLLECTIVE R15, `(.L_x_1055) ;  /* 0x000000000f087348 */ /* 0x000fea0003c00000 */
[----:B------:R0:W1:Y:S02]  /*25090*/  SHFL.UP P6, R14, R13, R12, R11 ;  /* 0x0400000c0d0e7389 */ /* 0x00006400000c000b */
[----:B01----:R-:W-:Y:S01]  /*250a0*/  ENDCOLLECTIVE ;  /* 0x000000000000791b */ /* 0x003fe20003800000 */
.L_x_1055:
[----:B------:R-:W-:Y:S01]  /*250b0*/  IMAD.MOV.U32 R12, RZ, RZ, 0x8 ;  /* 0x00000008ff0c7424 */ /* 0x000fe200078e00ff */
[----:B------:R-:W-:-:S05]  /*250c0*/  SEL R2, R14, RZ, P3 ;  /* 0x000000ff0e027207 */ /* 0x000fca0001800000 */
[----:B------:R-:W-:-:S04]  /*250d0*/  IMAD.IADD R2, R7, 0x1, R2 ;  /* 0x0000000107027824 */ /* 0x000fc800078e0202 */
[----:B------:R-:W-:-:S07]  /*250e0*/  IMAD.MOV.U32 R13, RZ, RZ, R2 ;  /* 0x000000ffff0d7224 */ /* 0x000fce00078e0002 */
[----:B------:R-:W-:Y:S05]  /*250f0*/  WARPSYNC.COLLECTIVE R15, `(.L_x_1056) ;  /* 0x000000000f087348 */ /* 0x000fea0003c00000 */
[----:B------:R0:W1:Y:S02]  /*25100*/  SHFL.UP P6, R14, R13, R12, R11 ;  /* 0x0400000c0d0e7389 */ /* 0x00006400000c000b */
[----:B01----:R-:W-:Y:S01]  /*25110*/  ENDCOLLECTIVE ;  /* 0x000000000000791b */ /* 0x003fe20003800000 */
.L_x_1056:
[----:B------:R-:W-:Y:S01]  /*25120*/  IMAD.MOV.U32 R12, RZ, RZ, 0x10 ;  /* 0x00000010ff0c7424 */ /* 0x000fe200078e00ff */
[----:B------:R-:W-:-:S04]  /*25130*/  SEL R3, R14, RZ, P4 ;  /* 0x000000ff0e037207 */ /* 0x000fc80002000000 */
[----:B------:R-:W-:-:S05]  /*25140*/  IADD3 R3, R2, R3, RZ ;  /* 0x0000000302037210 */ /* 0x000fca0007ffe0ff */
[----:B------:R-:W-:-:S07]  /*25150*/  IMAD.MOV.U32 R13, RZ, RZ, R3 ;  /* 0x000000ffff0d7224 */ /* 0x000fce00078e0003 */
[----:B------:R-:W-:Y:S05]  /*25160*/  WARPSYNC.COLLECTIVE R15, `(.L_x_1057) ;  /* 0x000000000f087348 */ /* 0x000fea0003c00000 */
[----:B------:R0:W1:Y:S02]  /*25170*/  SHFL.UP P6, R14, R13, R12, R11 ;  /* 0x0400000c0d0e7389 */ /* 0x00006400000c000b */
[----:B01----:R-:W-:Y:S01]  /*25180*/  ENDCOLLECTIVE ;  /* 0x000000000000791b */ /* 0x003fe20003800000 */
.L_x_1057:
[----:B------:R-:W-:Y:S02]  /*25190*/  IMAD.MOV.U32 R12, RZ, RZ, 0x1f ;  /* 0x0000001fff0c7424 */ /* 0x000fe400078e00ff */
[----:B------:R-:W-:Y:S01]  /*251a0*/  IMAD.MOV.U32 R11, RZ, RZ, 0x1f ;  /* 0x0000001fff0b7424 */ /* 0x000fe200078e00ff */
[----:B------:R-:W-:-:S05]  /*251b0*/  SEL R2, R14, RZ, P5 ;  /* 0x000000ff0e027207 */ /* 0x000fca0002800000 */
[----:B------:R-:W-:-:S05]  /*251c0*/  IMAD.IADD R2, R3, 0x1, R2 ;  /* 0x0000000103027824 */ /* 0x000fca00078e0202 */
[----:B------:R-:W-:-:S07]  /*251d0*/  MOV R13, R2 ;  /* 0x00000002000d7202 */ /* 0x000fce0000000f00 */
[----:B------:R-:W-:Y:S05]  /*251e0*/  WARPSYNC.COLLECTIVE R15, `(.L_x_1058) ;  /* 0x000000000f087348 */ /* 0x000fea0003c00000 */
[----:B------:R0:W1:Y:S02]  /*251f0*/  SHFL.IDX P6, R14, R13, R12, R11 ;  /* 0x0000000c0d0e7389 */ /* 0x00006400000c000b */
[----:B01----:R-:W-:Y:S01]  /*25200*/  ENDCOLLECTIVE ;  /* 0x000000000000791b */ /* 0x003fe20003800000 */
.L_x_1058:
[----:B------:R-:W-:Y:S05]  /*25210*/  BRA `(.L_x_1059) ;  /* 0xffffff8800c07947 */ /* 0x000fea000383ffff */
.L_x_796:
[----:B------:R-:W-:Y:S01]  /*25220*/  BSSY B0, `(.L_x_1060) ;  /* 0x0000008000007945 */ /* 0x000fe20003800000 */
[----:B-----5:R-:W-:Y:S01]  /*25230*/  IMAD.MOV.U32 R13, RZ, RZ, R5 ;  /* 0x000000ffff0d7224 */ /* 0x020fe200078e0005 */
[----:B------:R-:W-:Y:S01]  /*25240*/  MOV R12, 0x1 ;  /* 0x00000001000c7802 */ /* 0x000fe20000000f00 */
[----:B------:R-:W-:Y:S02]  /*25250*/  IMAD.MOV.U32 R11, RZ, RZ, RZ ;  /* 0x000000ffff0b7224 */ /* 0x000fe400078e00ff */
[----:B------:R-:W-:-:S07]  /*25260*/  IMAD.MOV.U32 R15, RZ, RZ, -0x1 ;  /* 0xffffffffff0f7424 */ /* 0x000fce00078e00ff */
[----:B0-----:R-:W-:Y:S05]  /*25270*/  WARPSYNC.COLLECTIVE R15, `(.L_x_1061) ;  /* 0x000000000f087348 */ /* 0x001fea0003c00000 */
[----:B------:R1:W2:Y:S02]  /*25280*/  SHFL.UP P6, R14, R13, R12, R11 ;  /* 0x0400000c0d0e7389 */ /* 0x0002a400000c000b */
[----:B012---:R-:W-:Y:S01]  /*25290*/  ENDCOLLECTIVE ;  /* 0x000000000000791b */ /* 0x007fe20003800000 */
.L_x_1061:
[----:B------:R-:W-:Y:S05]  /*252a0*/  BSYNC B0 ;  /* 0x0000000000007941 */ /* 0x000fea0003800000 */
.L_x_1060:
[----:B------:R-:W-:Y:S01]  /*252b0*/  SEL R14, R14, RZ, P1 ;  /* 0x000000ff0e0e7207 */ /* 0x000fe20000800000 */
[----:B------:R-:W-:Y:S01]  /*252c0*/  IMAD.MOV.U32 R11, RZ, RZ, RZ ;  /* 0x000000ffff0b7224 */ /* 0x000fe200078e00ff */
[----:B------:R-:W-:Y:S01]  /*252d0*/  MOV R12, 0x2 ;  /* 0x00000002000c7802 */ /* 0x000fe20000000f00 */
[----:B------:R-:W-:Y:S02]  /*252e0*/  IMAD.MOV.U32 R15, RZ, RZ, -0x1 ;  /* 0xffffffffff0f7424 */ /* 0x000fe400078e00ff */
[----:B------:R-:W-:-:S07]  /*252f0*/  IMAD.IADD R13, R5, 0x1, R14 ;  /* 0x00000001050d7824 */ /* 0x000fce00078e020e */
[----:B------:R-:W-:Y:S05]  /*25300*/  WARPSYNC.COLLECTIVE R15, `(.L_x_1062) ;  /* 0x000000000f087348 */ /* 0x000fea0003c00000 */
[----:B------:R0:W1:Y:S02]  /*25310*/  SHFL.UP P6, R14, R13, R12, R11 ;  /* 0x0400000c0d0e7389 */ /* 0x00006400000c000b */
[----:B01----:R-:W-:Y:S01]  /*25320*/  ENDCOLLECTIVE ;  /* 0x000000000000791b */ /* 0x003fe20003800000 */
.L_x_1062:
[----:B------:R-:W-:Y:S01]  /*25330*/  IMAD.MOV.U32 R12, RZ, RZ, 0x4 ;  /* 0x00000004ff0c7424 */ /* 0x000fe200078e00ff */
[----:B------:R-:W-:-:S05]  /*25340*/  SEL R2, R14, RZ, P2 ;  /* 0x000000ff0e027207 */ /* 0x000fca0001000000 */
[----:B------:R-:W-:-:S05]  /*25350*/  IMAD.IADD R2, R13, 0x1, R2 ;  /* 0x000000010d027824 */ /* 0x000fca00078e0202 */
[----:B------:R-:W-:-:S07]  /*25360*/  MOV R13, R2 ;  /* 0x00000002000d7202 */ /* 0x000fce0000000f00 */
[----:B------:R-:W-:Y:S05]  /*25370*/  WARPSYNC.COLLECTIVE R15, `(.L_x_1063) ;  /* 0x000000000f087348 */ /* 0x000fea0003c00000 */
[----:B------:R0:W1:Y:S02]  /*25380*/  SHFL.UP P6, R14, R13, R12, R11 ;  /* 0x0400000c0d0e7389 */ /* 0x00006400000c000b */
[----:B01----:R-:W-:Y:S01]  /*25390*/  ENDCOLLECTIVE ;  /* 0x000000000000791b */ /* 0x003fe20003800000 */
.L_x_1063:
[----:B------:R-:W-:Y:S02]  /*253a0*/  MOV R12, 0x8 ;  /* 0x00000008000c7802 */ /* 0x000fe40000000f00 */
[----:B------:R-:W-:-:S05]  /*253b0*/  SEL R3, R14, RZ, P3 ;  /* 0x000000ff0e037207 */ /* 0x000fca0001800000 */
[----:B------:R-:W-:-:S04]  /*253c0*/  IMAD.IADD R3, R2, 0x1, R3 ;  /* 0x0000000102037824 */ /* 0x000fc800078e0203 */
[----:B------:R-:W-:-:S07]  /*253d0*/  IMAD.MOV.U32 R13, RZ, RZ, R3 ;  /* 0x000000ffff0d7224 */ /* 0x000fce00078e0003 */
[----:B------:R-:W-:Y:S05]  /*253e0*/  WARPSYNC.COLLECTIVE R15, `(.L_x_1064) ;  /* 0x000000000f087348 */ /* 0x000fea0003c00000 */
[----:B------:R0:W1:Y:S02]  /*253f0*/  SHFL.UP P6, R14, R13, R12, R11 ;  /* 0x0400000c0d0e7389 */ /* 0x00006400000c000b */
[----:B01----:R-:W-:Y:S01]  /*25400*/  ENDCOLLECTIVE ;  /* 0x000000000000791b */ /* 0x003fe20003800000 */
.L_x_1064:
[----:B------:R-:W-:Y:S01]  /*25410*/  IMAD.MOV.U32 R12, RZ, RZ, 0x10 ;  /* 0x00000010ff0c7424 */ /* 0x000fe200078e00ff */
[----:B------:R-:W-:-:S05]  /*25420*/  SEL R4, R14, RZ, P4 ;  /* 0x000000ff0e047207 */ /* 0x000fca0002000000 */
[----:B------:R-:W-:-:S04]  /*25430*/  IMAD.IADD R4, R3, 0x1, R4 ;  /* 0x0000000103047824 */ /* 0x000fc800078e0204 */
[----:B------:R-:W-:-:S07]  /*25440*/  IMAD.MOV.U32 R13, RZ, RZ, R4 ;  /* 0x000000ffff0d7224 */ /* 0x000fce00078e0004 */
[----:B------:R-:W-:Y:S05]  /*25450*/  WARPSYNC.COLLECTIVE R15, `(.L_x_1065) ;  /* 0x000000000f087348 */ /* 0x000fea0003c00000 */
[----:B------:R0:W1:Y:S02]  /*25460*/  SHFL.UP P6, R14, R13, R12, R11 ;  /* 0x0400000c0d0e7389 */ /* 0x00006400000c000b */
[----:B01----:R-:W-:Y:S01]  /*25470*/  ENDCOLLECTIVE ;  /* 0x000000000000791b */ /* 0x003fe20003800000 */
.L_x_1065:
[----:B------:R-:W-:Y:S02]  /*25480*/  IMAD.MOV.U32 R12, RZ, RZ, 0x1f ;  /* 0x0000001fff0c7424 */ /* 0x000fe400078e00ff */
[----:B------:R-:W-:Y:S01]  /*25490*/  IMAD.MOV.U32 R11, RZ, RZ, 0x1f ;  /* 0x0000001fff0b7424 */ /* 0x000fe200078e00ff */
[----:B------:R-:W-:-:S04]  /*254a0*/  SEL R3, R14, RZ, P5 ;  /* 0x000000ff0e037207 */ /* 0x000fc80002800000 */
[----:B------:R-:W-:-:S05]  /*254b0*/  IADD3 R2, R4, R3, RZ ;  /* 0x0000000304027210 */ /* 0x000fca0007ffe0ff */
[----:B------:R-:W-:-:S07]  /*254c0*/  IMAD.MOV.U32 R13, RZ, RZ, R2 ;  /* 0x000000ffff0d7224 */ /* 0x000fce00078e0002 */
[----:B------:R-:W-:Y:S05]  /*254d0*/  WARPSYNC.COLLECTIVE R15, `(.L_x_1066) ;  /* 0x000000000f087348 */ /* 0x000fea0003c00000 */
[----:B------:R0:W1:Y:S02]  /*254e0*/  SHFL.IDX P6, R14, R13, R12, R11 ;  /* 0x0000000c0d0e7389 */ /* 0x00006400000c000b */
[----:B01----:R-:W-:Y:S01]  /*254f0*/  ENDCOLLECTIVE ;  /* 0x000000000000791b */ /* 0x003fe20003800000 */
.L_x_1066:
[----:B------:R-:W-:Y:S05]  /*25500*/  BRA `(.L_x_1067) ;  /* 0xffffff8800a07947 */ /* 0x000fea000383ffff */
.L_x_798:
[----:B------:R-:W-:Y:S01]  /*25510*/  BSSY B0, `(.L_x_1068) ;  /* 0x0000006000007945 */ /* 0x000fe20003800000 */
[----:B------:R-:W-:Y:S02]  /*25520*/  PLOP3.LUT P6, PT, P6, PT, PT, 0x8, 0x0 ;  /* 0x000000000000781c */ /* 0x000fe400037ce170 */
[----:B------:R-:W-:-:S11]  /*25530*/  MOV R15, 0xffffffff ;  /* 0xffffffff000f7802 */ /* 0x000fd60000000f00 */
[----:B0-----:R-:W-:Y:S05]  /*25540*/  WARPSYNC.COLLECTIVE R15, `(.L_x_1069) ;  /* 0x000000000f087348 */ /* 0x001fea0003c00000 */
[----:B------:R-:W-:Y:S01]  /*25550*/  VOTE.ANY R14, PT, P6 ;  /* 0x00000000000e7806 */ /* 0x000fe200030e0100 */
[----:B0-----:R-:W-:Y:S06]  /*25560*/  ENDCOLLECTIVE ;  /* 0x000000000000791b */ /* 0x001fec0003800000 */
.L_x_1069:
[----:B------:R-:W-:Y:S05]  /*25570*/  BSYNC B0 ;  /* 0x0000000000007941 */ /* 0x000fea0003800000 */
.L_x_1068:
[----:B------:R-:W-:Y:S01]  /*25580*/  IMAD.MOV.U32 R3, RZ, RZ, R14 ;  /* 0x000000ffff037224 */ /* 0x000fe200078e000e */
[----:B------:R-:W-:Y:S01]  /*25590*/  MOV R11, 0x1f ;  /* 0x0000001f000b7802 */ /* 0x000fe20000000f00 */
[----:B------:R-:W-:Y:S02]  /*255a0*/  IMAD.MOV.U32 R13, RZ, RZ, R5 ;  /* 0x000000ffff0d7224 */ /* 0x000fe400078e0005 */
[----:B------:R-:W0:Y:S01]  /*255b0*/  POPC R4, R3 ;  /* 0x0000000300047309 */ /* 0x000e220000000000 */
[----:B------:R-:W-:Y:S02]  /*255c0*/  IMAD.MOV.U32 R15, RZ, RZ, -0x1 ;  /* 0xffffffffff0f7424 */ /* 0x000fe400078e00ff */
[----:B0-----:R-:W-:-:S07]  /*255d0*/  IMAD.MOV.U32 R12, RZ, RZ, R4 ;  /* 0x000000ffff0c7224 */ /* 0x001fce00078e0004 */
[----:B------:R-:W-:Y:S05]  /*255e0*/  WARPSYNC.COLLECTIVE R15, `(.L_x_1070) ;  /* 0x000000000f087348 */ /* 0x000fea0003c00000 */
[----:B------:R0:W1:Y:S02]  /*255f0*/  SHFL.IDX P6, R14, R13, R12, R11 ;  /* 0x0000000c0d0e7389 */ /* 0x00006400000c000b */
[----:B01----:R-:W-:Y:S01]  /*25600*/  ENDCOLLECTIVE ;  /* 0x000000000000791b */ /* 0x003fe20003800000 */
.L_x_1070:
[----:B------:R-:W-:Y:S01]  /*25610*/  IMAD.MOV.U32 R5, RZ, RZ, R14 ;  /* 0x000000ffff057224 */ /* 0x000fe200078e000e */
[----:B------:R-:W-:Y:S06]  /*25620*/  BRA `(.L_x_1071) ;  /* 0xffffff8800907947 */ /* 0x000fec000383ffff */
.L_x_800:
[----:B------:R-:W-:Y:S01]  /*25630*/  BSSY B0, `(.L_x_1072) ;  /* 0x0000007000007945 */ /* 0x000fe20003800000 */
[----:B------:R-:W-:Y:S01]  /*25640*/  IMAD.MOV.U32 R13, RZ, RZ, R2 ;  /* 0x000000ffff0d7224 */ /* 0x000fe200078e0002 */
[----:B------:R-:W-:Y:S01]  /*25650*/  MOV R11, 0x1f ;  /* 0x0000001f000b7802 */ /* 0x000fe20000000f00 */
[----:B------:R-:W-:-:S07]  /*25660*/  IMAD.MOV.U32 R15, RZ, RZ, -0x1 ;  /* 0xffffffffff0f7424 */ /* 0x000fce00078e00ff */
[----:B012---:R-:W-:Y:S05]  /*25670*/  WARPSYNC.COLLECTIVE R15, `(.L_x_1073) ;  /* 0x000000000f087348 */ /* 0x007fea0003c00000 */
[----:B------:R3:W4:Y:S02]  /*25680*/  SHFL.IDX P6, R14, R13, R12, R11 ;  /* 0x0000000c0d0e7389 */ /* 0x00072400000c000b */
[----:B01234-:R-:W-:Y:S01]  /*25690*/  ENDCOLLECTIVE ;  /* 0x000000000000791b */ /* 0x01ffe20003800000 */
.L_x_1073:
[----:B------:R-:W-:Y:S05]  /*256a0*/  BSYNC B0 ;  /* 0x0000000000007941 */ /* 0x000fea0003800000 */
.L_x_1072:
[----:B------:R-:W-:Y:S05]  /*256b0*/  BRA `(.L_x_799) ;  /* 0xffffff8800887947 */ /* 0x000fea000383ffff */
.L_x_804:
[----:B0-----:R0:W2:Y:S02]  /*256c0*/  SYNCS.PHASECHK.TRANS64.TRYWAIT P0, [R7+URZ+0x22820], R0 ;  /* 0x02282000070075a7 */ /* 0x0010a4000800017f */
[----:B--2---:R-:W-:Y:S05]  /*256d0*/  @!P0 NANOSLEEP.SYNCS 0x989680 ;  /* 0x009896800000895d */ /* 0x004fea0003900000 */
[----:B------:R-:W2:Y:S02]  /*256e0*/  @!P0 SYNCS.PHASECHK.TRANS64 P0, [R7+URZ+0x22820], R0 ;  /* 0x02282000070085a7 */ /* 0x000ea4000800007f */
[----:B--2---:R-:W-:Y:S05]  /*256f0*/  @!P0 BRA `(.L_x_804) ;  /* 0xfffffffc00f08947 */ /* 0x004fea000383ffff */
[----:B------:R-:W-:Y:S05]  /*25700*/  BRA `(.L_x_1074) ;  /* 0xffffff8c007c7947 */ /* 0x000fea000383ffff */
.L_x_805:
[----:B------:R-:W2:Y:S01]  /*25710*/  S2R R2, SR_TID.X ;  /* 0x0000000000027919 */ /* 0x000ea20000002100 */
[----:B------:R-:W-:Y:S01]  /*25720*/  BSSY B0, `(.L_x_1075) ;  /* 0x000000a000007945 */ /* 0x000fe20003800000 */
[----:B------:R-:W-:Y:S01]  /*25730*/  IMAD.MOV.U32 R12, RZ, RZ, RZ ;  /* 0x000000ffff0c7224 */ /* 0x000fe200078e00ff */
[----:B------:R-:W-:Y:S01]  /*25740*/  MOV R11, 0x1f ;  /* 0x0000001f000b7802 */ /* 0x000fe20000000f00 */
[----:B------:R-:W-:Y:S01]  /*25750*/  IMAD.MOV.U32 R15, RZ, RZ, -0x1 ;  /* 0xffffffffff0f7424 */ /* 0x000fe200078e00ff */
[----:B--2---:R-:W-:-:S04]  /*25760*/  SHF.R.U32.HI R2, RZ, 0x5, R2 ;  /* 0x00000005ff027819 */ /* 0x004fc80000011602 */
[----:B------:R-:W-:-:S05]  /*25770*/  LOP3.LUT R2, R2, 0x3, RZ, 0xc0, !PT ;  /* 0x0000000302027812 */ /* 0x000fca00078ec0ff */
[----:B------:R-:W-:-:S07]  /*25780*/  IMAD.MOV.U32 R13, RZ, RZ, R2 ;  /* 0x000000ffff0d7224 */ /* 0x000fce00078e0002 */
[----:B01----:R-:W-:Y:S05]  /*25790*/  WARPSYNC.COLLECTIVE R15, `(.L_x_1076) ;  /* 0x000000000f087348 */ /* 0x003fea0003c00000 */
[----:B------:R2:W3:Y:S02]  /*257a0*/  SHFL.IDX P6, R14, R13, R12, R11 ;  /* 0x0000000c0d0e7389 */ /* 0x0004e400000c000b */
[----:B0123--:R-:W-:Y:S01]  /*257b0*/  ENDCOLLECTIVE ;  /* 0x000000000000791b */ /* 0x00ffe20003800000 */
.L_x_1076:
[----:B------:R-:W-:Y:S05]  /*257c0*/  BSYNC B0 ;  /* 0x0000000000007941 */ /* 0x000fea0003800000 */
.L_x_1075:
[----:B------:R-:W-:Y:S05]  /*257d0*/  BRA `(.L_x_1077) ;  /* 0xffffff8c00647947 */ /* 0x000fea000383ffff */
.L_x_806:
[----:B------:R-:W-:Y:S01]  /*257e0*/  BSSY B0, `(.L_x_1078) ;  /* 0x0000006000007945 */ /* 0x000fe20003800000 */
[----:B------:R-:W-:-:S07]  /*257f0*/  IMAD.MOV.U32 R15, RZ, RZ, -0x1 ;  /* 0xffffffffff0f7424 */ /* 0x000fce00078e00ff */
[----:B01----:R-:W-:Y:S05]  /*25800*/  WARPSYNC.COLLECTIVE R15, `(.L_x_1079) ;  /* 0x000000000f0c7348 */ /* 0x003fea0003c00000 */
[----:B------:R-:W-:Y:S02]  /*25810*/  ELECT P6, UR62, PT ;  /* 0x00000000003e782f */ /* 0x000fe400038c0000 */
[----:B------:R-:W-:Y:S01]  /*25820*/  MOV R14, UR62 ;  /* 0x0000003e000e7c02 */ /* 0x000fe20008000f00 */
[----:B01----:R-:W-:Y:S10]  /*25830*/  ENDCOLLECTIVE ;  /* 0x000000000000791b */ /* 0x003ff40003800000 */
.L_x_1079:
[----:B------:R-:W-:Y:S05]  /*25840*/  BSYNC B0 ;  /* 0x0000000000007941 */ /* 0x000fea0003800000 */
.L_x_1078:
[----:B------:R-:W-:Y:S05]  /*25850*/  BRA `(.L_x_1080) ;  /* 0xffffff8c00587947 */ /* 0x000fea000383ffff */
.L_x_808:
[----:B0-----:R0:W2:Y:S02]  /*25860*/  SYNCS.PHASECHK.TRANS64.TRYWAIT P1, [R5+URZ+0x22840], R0 ;  /* 0x02284000050075a7 */ /* 0x0010a4000802017f */
[----:B--2---:R-:W-:Y:S05]  /*25870*/  @!P1 NANOSLEEP.SYNCS 0x989680 ;  /* 0x009896800000995d */ /* 0x004fea0003900000 */
[----:B------:R-:W2:Y:S02]  /*25880*/  @!P1 SYNCS.PHASECHK.TRANS64 P1, [R5+URZ+0x22840], R0 ;  /* 0x02284000050095a7 */ /* 0x000ea4000802007f */
[----:B--2---:R-:W-:Y:S05]  /*25890*/  @!P1 BRA `(.L_x_808) ;  /* 0xfffffffc00f09947 */ /* 0x004fea000383ffff */
[----:B------:R-:W-:Y:S05]  /*258a0*/  BRA `(.L_x_1081) ;  /* 0xffffff8c00787947 */ /* 0x000fea000383ffff */
.L_x_810:
[----:B--2---:R2:W3:Y:S02]  /*258b0*/  SYNCS.PHASECHK.TRANS64.TRYWAIT P1, [R3+URZ+0x22840], R2 ;  /* 0x02284002030075a7 */ /* 0x0044e4000802017f */
[----:B---3--:R-:W-:Y:S05]  /*258c0*/  @!P1 NANOSLEEP.SYNCS 0x989680 ;  /* 0x009896800000995d */ /* 0x008fea0003900000 */
[----:B------:R-:W3:Y:S02]  /*258d0*/  @!P1 SYNCS.PHASECHK.TRANS64 P1, [R3+URZ+0x22840], R2 ;  /* 0x02284002030095a7 */ /* 0x000ee4000802007f */
[----:B---3--:R-:W-:Y:S05]  /*258e0*/  @!P1 BRA `(.L_x_810) ;  /* 0xfffffffc00f09947 */ /* 0x008fea000383ffff */
[----:B------:R-:W-:Y:S05]  /*258f0*/  BRA `(.L_x_1082) ;  /* 0xffffff8c00847947 */ /* 0x000fea000383ffff */
.L_x_812:
[----:B---3--:R3:W4:Y:S02]  /*25900*/  SYNCS.PHASECHK.TRANS64.TRYWAIT P1, [R5+URZ+0x22860], R0 ;  /* 0x02286000050075a7 */ /* 0x008724000802017f */
[----:B----4-:R-:W-:Y:S05]  /*25910*/  @!P1 NANOSLEEP.SYNCS 0x989680 ;  /* 0x009896800000995d */ /* 0x010fea0003900000 */
[----:B------:R-:W4:Y:S02]  /*25920*/  @!P1 SYNCS.PHASECHK.TRANS64 P1, [R5+URZ+0x22860], R0 ;  /* 0x02286000050095a7 */ /* 0x000f24000802007f */
[----:B----4-:R-:W-:Y:S05]  /*25930*/  @!P1 BRA `(.L_x_812) ;  /* 0xfffffffc00f09947 */ /* 0x010fea000383ffff */
[----:B------:R-:W-:Y:S05]  /*25940*/  BRA `(.L_x_1083) ;  /* 0xffffff8c00807947 */ /* 0x000fea000383ffff */
.L_x_814:
[----:B----4-:R4:W0:Y:S02]  /*25950*/  SYNCS.PHASECHK.TRANS64.TRYWAIT P1, [R3+URZ+0x22860], R2 ;  /* 0x02286002030075a7 */ /* 0x010824000802017f */
[----:B0-----:R-:W-:Y:S05]  /*25960*/  @!P1 NANOSLEEP.SYNCS 0x989680 ;  /* 0x009896800000995d */ /* 0x001fea0003900000 */
[----:B------:R-:W0:Y:S02]  /*25970*/  @!P1 SYNCS.PHASECHK.TRANS64 P1, [R3+URZ+0x22860], R2 ;  /* 0x02286002030095a7 */ /* 0x000e24000802007f */
[----:B0-----:R-:W-:Y:S05]  /*25980*/  @!P1 BRA `(.L_x_814) ;  /* 0xfffffffc00f09947 */ /* 0x001fea000383ffff */
[----:B------:R-:W-:Y:S05]  /*25990*/  BRA `(.L_x_1084) ;  /* 0xffffff8c007c7947 */ /* 0x000fea000383ffff */
.L_x_816:
[----:B------:R0:W0:Y:S02]  /*259a0*/  SYNCS.PHASECHK.TRANS64.TRYWAIT P1, [R5+URZ+0x22880], R0 ;  /* 0x02288000050075a7 */ /* 0x000024000802017f */
[----:B0-----:R-:W-:Y:S05]  /*259b0*/  @!P1 NANOSLEEP.SYNCS 0x989680 ;  /* 0x009896800000995d */ /* 0x001fea0003900000 */
[----:B------:R-:W0:Y:S02]  /*259c0*/  @!P1 SYNCS.PHASECHK.TRANS64 P1, [R5+URZ+0x22880], R0 ;  /* 0x02288000050095a7 */ /* 0x000e24000802007f */
[----:B0-----:R-:W-:Y:S05]  /*259d0*/  @!P1 BRA `(.L_x_816) ;  /* 0xfffffffc00f09947 */ /* 0x001fea000383ffff */
[----:B------:R-:W-:Y:S05]  /*259e0*/  BRA `(.L_x_1085) ;  /* 0xffffff8c00787947 */ /* 0x000fea000383ffff */
.L_x_1086:
        /* <DEDUP_REMOVED lines=9> */
.L_x_3624:


//--------------------- .text._ZN7cutlass13device_kernelIN5flash11enable_sm90INS1_16FlashAttnFwdSm90INS1_25CollectiveMainloopFwdSm90ILi2EN4cute5tupleIJNS5_1CILi1EEES8_S8_EEENS6_IJNS7_ILi128EEENS7_ILi160EEESA_EEELi128ENS_12float_e4m3_tEfNS_4arch4Sm90ELb0ELb1ELb0ELb0ELb1ELb0ELb0ELb1ELb1ELb1ELb0ELb0EEENS1_21CollectiveEpilogueFwdINS6_IJSA_SA_SB_EEES9_NS_10bfloat16_tESF_Li256ELb0ELb1ELb0ELb1EEENS1_30DynamicPersistentTileSchedulerILi256ELi128ELb0ELb1ELb1EEEEEEEEEvNT_6ParamsE --------------------------
	.section	.text._ZN7cutlass13device_kernelIN5flash11enable_sm90INS1_16FlashAttnFwdSm90INS1_25CollectiveMainloopFwdSm90ILi2EN4cute5tupleIJNS5_1CILi1EEES8_S8_EEENS6_IJNS7_ILi128EEENS7_ILi160EEESA_EEELi128ENS_12float_e4m3_tEfNS_4arch4Sm90ELb0ELb1ELb0ELb0ELb1ELb0ELb0ELb1ELb1ELb1ELb0ELb0EEENS1_21CollectiveEpilogueFwdINS6_IJSA_SA_SB_EEES9_NS_10bfloat16_tESF_Li256ELb0ELb1ELb0ELb1EEENS1_30DynamicPersistentTileSchedulerILi256ELi128ELb0ELb1ELb1EEEEEEEEEvNT_6ParamsE,"ax",@progbits
	.align	128
.text._ZN7cutlass13device_kernelIN5flash11enable_sm90INS1_16FlashAttnFwdSm90INS1_25CollectiveMainloopFwdSm90ILi2EN4cute5tupleIJNS5_1CILi1EEES8_S8_EEENS6_IJNS7_ILi128EEENS7_ILi160EEESA_EEELi128ENS_12float_e4m3_tEfNS_4arch4Sm90ELb0ELb1ELb0ELb0ELb1ELb0ELb0ELb1ELb1ELb1ELb0ELb0EEENS1_21CollectiveEpilogueFwdINS6_IJSA_SA_SB_EEES9_NS_10bfloat16_tESF_Li256ELb0ELb1ELb0ELb1EEENS1_30DynamicPersistentTileSchedulerILi256ELi128ELb0ELb1ELb1EEEEEEEEEvNT_6ParamsE:
        .type           _ZN7cutlass13device_kernelIN5flash11enable_sm90INS1_16FlashAttnFwdSm90INS1_25CollectiveMainloopFwdSm90ILi2EN4cute5tupleIJNS5_1CILi1EEES8_S8_EEENS6_IJNS7_ILi128EEENS7_ILi160EEESA_EEELi128ENS_12float_e4m3_tEfNS_4arch4Sm90ELb0ELb1ELb0ELb0ELb1ELb0ELb0ELb1ELb1ELb1ELb0ELb0EEENS1_21CollectiveEpilogueFwdINS6_IJSA_SA_SB_EEES9_NS_10bfloat16_tESF_Li256ELb0ELb1ELb0ELb1EEENS1_30DynamicPersistentTileSchedulerILi256ELi128ELb0ELb1ELb1EEEEEEEEEvNT_6ParamsE,@function
        .size           _ZN7cutlass13device_kernelIN5flash11enable_sm90INS1_16FlashAttnFwdSm90INS1_25CollectiveMainloopFwdSm90ILi2EN4cute5tupleIJNS5_1CILi1EEES8_S8_EEENS6_IJNS7_ILi128EEENS7_ILi160EEESA_EEELi128ENS_12float_e4m3_tEfNS_4arch4Sm90ELb0ELb1ELb0ELb0ELb1ELb0ELb0ELb1ELb1ELb1ELb0ELb0EEENS1_21CollectiveEpilogueFwdINS6_IJSA_SA_SB_EEES9_NS_10bfloat16_tESF_Li256ELb0ELb1ELb0ELb1EEENS1_30DynamicPersistentTileSchedulerILi256ELi128ELb0ELb1ELb1EEEEEEEEEvNT_6ParamsE,(.L_x_3625 - _ZN7cutlass13device_kernelIN5flash11enable_sm90INS1_16FlashAttnFwdSm90INS1_25CollectiveMainloopFwdSm90ILi2EN4cute5tupleIJNS5_1CILi1EEES8_S8_EEENS6_IJNS7_ILi128EEENS7_ILi160EEESA_EEELi128ENS_12float_e4m3_tEfNS_4arch4Sm90ELb0ELb1ELb0ELb0ELb1ELb0ELb0ELb1ELb1ELb1ELb0ELb0EEENS1_21CollectiveEpilogueFwdINS6_IJSA_SA_SB_EEES9_NS_10bfloat16_tESF_Li256ELb0ELb1ELb0ELb1EEENS1_30DynamicPersistentTileSchedulerILi256ELi128ELb0ELb1ELb1EEEEEEEEEvNT_6ParamsE)
        .other          _ZN7cutlass13device_kernelIN5flash11enable_sm90INS1_16FlashAttnFwdSm90INS1_25CollectiveMainloopFwdSm90ILi2EN4cute5tupleIJNS5_1CILi1EEES8_S8_EEENS6_IJNS7_ILi128EEENS7_ILi160EEESA_EEELi128ENS_12float_e4m3_tEfNS_4arch4Sm90ELb0ELb1ELb0ELb0ELb1ELb0ELb0ELb1ELb1ELb1ELb0ELb0EEENS1_21CollectiveEpilogueFwdINS6_IJSA_SA_SB_EEES9_NS_10bfloat16_tESF_Li256ELb0ELb1ELb0ELb1EEENS1_30DynamicPersistentTileSchedulerILi256ELi128ELb0ELb1ELb1EEEEEEEEEvNT_6ParamsE,@"STO_CUDA_ENTRY STV_DEFAULT"
_ZN7cutlass13device_kernelIN5flash11enable_sm90INS1_16FlashAttnFwdSm90INS1_25CollectiveMainloopFwdSm90ILi2EN4cute5tupleIJNS5_1CILi1EEES8_S8_EEENS6_IJNS7_ILi128EEENS7_ILi160EEESA_EEELi128ENS_12float_e4m3_tEfNS_4arch4Sm90ELb0ELb1ELb0ELb0ELb1ELb0ELb0ELb1ELb1ELb1ELb0ELb0EEENS1_21CollectiveEpilogueFwdINS6_IJSA_SA_SB_EEES9_NS_10bfloat16_tESF_Li256ELb0ELb1ELb0ELb1EEENS1_30DynamicPersistentTileSchedulerILi256ELi128ELb0ELb1ELb1EEEEEEEEEvNT_6ParamsE:
        /* <DEDUP_REMOVED lines=9> */
[----:B------:R-:W1:Y:S01]  /*0090*/  SHFL.IDX PT, R3, R3, RZ, 0x1f ;  /* 0x00001fff03037589 */ /* 0x000e6200000e0000 */
        /* <DEDUP_REMOVED lines=14> */
[----:B------:R0:W2:Y:S06]  /*0180*/  @!UP0 SYNCS.EXCH.64 URZ, [UR8+0x22800], UR4 ;  /* 0x02280004083f85b2 */ /* 0x0000ac0008000100 */
[----:B------:R0:W3:Y:S02]  /*0190*/  @!UP1 SYNCS.EXCH.64 URZ, [UR8+0x22820], UR6 ;  /* 0x02282006083f95b2 */ /* 0x0000e40008000100 */
[----:B01----:R-:W-:Y:S05]  /*01a0*/  @P1 BRA `(.L_x_1087) ;  /* 0x0000000000481947 */ /* 0x003fea0003800000 */
        /* <DEDUP_REMOVED lines=14> */
[----:B------:R0:W4:Y:S01]  /*0290*/  SYNCS.EXCH.64 URZ, [UR8+0x22840], UR6 ;  /* 0x02284006083f75b2 */ /* 0x0001220008000100 */
[----:B------:R0:W0:Y:S01]  /*02a0*/  SYNCS.EXCH.64 URZ, [UR8+0x22838], UR4 ;  /* 0x02283804083f75b2 */ /* 0x0000220008000100 */
[----:B------:R0:W0:Y:S01]  /*02b0*/  SYNCS.EXCH.64 URZ, [UR8+0x22848], UR6 ;  /* 0x02284806083f75b2 */ /* 0x0000220008000100 */
[----:B------:R-:W-:Y:S01]  /*02c0*/  NOP ;  /* 0x0000000000007918 */ /* 0x000fe20000000000 */
.L_x_1087:
        /* <DEDUP_REMOVED lines=22> */
.L_x_1088:
        /* <DEDUP_REMOVED lines=18> */
.L_x_1089:
        /* <DEDUP_REMOVED lines=22> */
.L_x_1090:
[----:B------:R-:W5:Y:S01]  /*06b0*/  SHFL.IDX PT, R2, R0, RZ, 0x1f ;  /* 0x00001fff00027589 */ /* 0x000f6200000e0000 */
[----:B------:R-:W0:Y:S01]  /*06c0*/  S2UR UR10, SR_CgaCtaId ;  /* 0x00000000000a79c3 */ /* 0x000e220000008800 */
[----:B------:R-:W-:Y:S01]  /*06d0*/  R2UR UR9, R3 ;  /* 0x00000000030972ca */ /* 0x000fe200000e0000 */
[----:B------:R-:W-:Y:S01]  /*06e0*/  NOP ;  /* 0x0000000000007918 */ /* 0x000fe20000000000 */
        /* <DEDUP_REMOVED lines=20> */
.L_x_1091:
[----:B------:R-:W-:Y:S01]  /*0830*/  IMAD.U32 R2, RZ, RZ, UR10 ;  /* 0x0000000aff027e24 */ /* 0x000fe2000f8e00ff */
[----:B------:R-:W-:Y:S01]  /*0840*/  UISETP.NE.AND UP0, UPT, UR9, URZ, UPT ;  /* 0x0000003f0900728c */ /* 0x000fe2000bf05270 */
[----:B------:R-:W-:Y:S01]  /*0850*/  NOP ;  /* 0x0000000000007918 */ /* 0x000fe20000000000 */
[----:B------:R-:W-:Y:S01]  /*0860*/  UMOV UR36, 0x1 ;  /* 0x0000000100247882 */ /* 0x000fe20000000000 */
[----:B------:R-:W-:Y:S01]  /*0870*/  ULDC.64 UR50, c[0x0][0x208] ;  /* 0x0000820000327ab9 */ /* 0x000fe20000000a00 */
[----:B------:R0:W-:Y:S01]  /*0880*/  STL [R1+0x4], R2 ;  /* 0x0000040201007387 */ /* 0x0001e20000100800 */
[----:B------:R-:W-:Y:S01]  /*0890*/  USEL UR36, UR36, 0x2, !UP0 ;  /* 0x0000000224247887 */ /* 0x000fe2000c000000 */
[----:B01234-:R-:W-:Y:S01]  /*08a0*/  BAR.SYNC.DEFER_BLOCKING 0x0 ;  /* 0x0000000000007b1d */ /* 0x01ffe20000010000 */
[----:B------:R-:W-:-:S13]  /*08b0*/  PLOP3.LUT P0, PT, PT, PT, UP0, 0x80, 0x0 ;  /* 0x000000000000781c */ /* 0x000fda0003f0f008 */
[----:B------:R-:W-:Y:S05]  /*08c0*/  @!P0 BRA `(.L_x_1092) ;  /* 0x00000138008c8947 */ /* 0x000fea0003800000 */
.L_x_1093:
[----:B------:R-:W-:-:S08]  /*08d0*/  NOP ;  /* 0x0000000000007918 */ /* 0x000fd00000000000 */
[----:B------:R-:W0:Y:S02]  /*08e0*/  USETMAXREG.TRY_ALLOC.CTAPOOL UP0, 0xe8 ;  /* 0x000000e8000079c8 */ /* 0x000e240008000600 */
[----:B0-----:R-:W-:-:S13]  /*08f0*/  PLOP3.LUT P0, PT, PT, PT, UP0, 0x80, 0x0 ;  /* 0x000000000000781c */ /* 0x001fda0003f0f008 */
[----:B------:R-:W-:Y:S05]  /*0900*/  @!P0 BRA `(.L_x_1093) ;  /* 0xfffffffc00f08947 */ /* 0x000fea000383ffff */
[----:B------:R-:W0:Y:S01]  /*0910*/  S2R R2, SR_TID.X ;  /* 0x0000000000027919 */ /* 0x000e220000002100 */
[----:B------:R-:W1:Y:S08]  /*0920*/  S2UR UR4, SR_CTAID.X ;  /* 0x00000000000479c3 */ /* 0x000e700000002500 */
[----:B------:R-:W-:Y:S08]  /*0930*/  BAR.ARV 0x4, 0x180 ;  /* 0x0106000000007b1d */ /* 0x000ff00000002000 */
        /* <DEDUP_REMOVED lines=9> */
[----:B------:R-:W-:Y:S01]  /*09d0*/  UMOV UR47, URZ ;  /* 0x0000003f002f7c82 */ /* 0x000fe20008000000 */
[----:B------:R-:W-:Y:S02]  /*09e0*/  UMOV UR46, URZ ;  /* 0x0000003f002e7c82 */ /* 0x000fe40008000000 */
[----:B------:R-:W-:Y:S01]  /*09f0*/  SHF.R.S32.HI R0, RZ, 0x1f, R197 ;  /* 0x0000001fff007819 */ /* 0x000fe200000114c5 */
[----:B------:R-:W-:-:S03]  /*0a00*/  UMOV UR45, URZ ;  /* 0x0000003f002d7c82 */ /* 0x000fc60008000000 */
[CC--:B------:R-:W-:Y:S02]  /*0a10*/  LEA.HI R3, R0.reuse, R197.reuse, RZ, 0x7 ;  /* 0x000000c500037211 */ /* 0x0c0fe400078f38ff */
[CC--:B------:R-:W-:Y:S02]  /*0a20*/  LEA.HI R4, R0.reuse, R197.reuse, RZ, 0x5 ;  /* 0x000000c500047211 */ /* 0x0c0fe400078f28ff */
[----:B------:R-:W-:Y:S02]  /*0a30*/  LOP3.LUT R190, R3, 0xffffff80, RZ, 0xc0, !PT ;  /* 0xffffff8003be7812 */ /* 0x000fe400078ec0ff */
[----:B------:R-:W-:Y:S01]  /*0a40*/  LEA.HI R2, R0, R197, RZ, 0x4 ;  /* 0x000000c500027211 */ /* 0x000fe200078f20ff */
[----:B------:R-:W-:Y:S01]  /*0a50*/  IMAD.SHL.U32 R6, R4, 0x20, RZ ;  /* 0x0000002004067824 */ /* 0x000fe200078e00ff */
[----:B------:R-:W-:Y:S01]  /*0a60*/  SHF.R.S32.HI R192, RZ, 0x7, R3 ;  /* 0x00000007ffc07819 */ /* 0x000fe20000011403 */
        /* <DEDUP_REMOVED lines=11> */
[-C--:B------:R-:W-:Y:S02]  /*0b20*/  LEA.HI R4, R0, R197.reuse, RZ, 0x2 ;  /* 0x000000c500047211 */ /* 0x080fe400078f10ff */
[----:B------:R-:W-:Y:S02]  /*0b30*/  LOP3.LUT R2, R2, 0x1ffffffe, RZ, 0xc0, !PT ;  /* 0x1ffffffe02027812 */ /* 0x000fe400078ec0ff */
[----:B------:R-:W-:Y:S02]  /*0b40*/  LEA.HI R11, R11, R6, RZ, 0x3 ;  /* 0x000000060b0b7211 */ /* 0x000fe400078f18ff */
[----:B------:R-:W-:Y:S01]  /*0b50*/  LOP3.LUT R4, R4, 0xfffffffc, RZ, 0xc0, !PT ;  /* 0xfffffffc04047812 */ /* 0x000fe200078ec0ff */
[----:B------:R-:W-:Y:S01]  /*0b60*/  IMAD.IADD R2, R5, 0x1, -R2 ;  /* 0x0000000105027824 */ /* 0x000fe200078e0a02 */
[----:B------:R-:W-:-:S02]  /*0b70*/  LEA.HI R0, R0, R197, RZ, 0x3 ;  /* 0x000000c500007211 */ /* 0x000fc400078f18ff */
[----:B------:R-:W-:Y:S01]  /*0b80*/  LOP3.LUT R11, R11, 0xfffffff8, RZ, 0xc0, !PT ;  /* 0xfffffff80b0b7812 */ /* 0x000fe200078ec0ff */
[----:B------:R-:W-:Y:S01]  /*0b90*/  IMAD.IADD R4, R197, 0x1, -R4 ;  /* 0x00000001c5047824 */ /* 0x000fe200078e0a04 */
[----:B------:R-:W-:Y:S01]  /*0ba0*/  LEA.HI R9, R9, R190, RZ, 0x5 ;  /* 0x000000be09097211 */ /* 0x000fe200078f28ff */
[----:B------:R-:W-:Y:S01]  /*0bb0*/  IMAD R194, R2, 0x8, R7 ;  /* 0x0000000802c27824 */ /* 0x000fe200078e0207 */
[----:B------:R-:W-:Y:S01]  /*0bc0*/  LEA.HI R3, R3, R192, RZ, 0x1 ;  /* 0x000000c003037211 */ /* 0x000fe200078f08ff */
[----:B------:R-:W-:Y:S01]  /*0bd0*/  IMAD.IADD R6, R6, 0x1, -R11 ;  /* 0x0000000106067824 */ /* 0x000fe200078e0a0b */
[----:B------:R-:W-:Y:S02]  /*0be0*/  LOP3.LUT R188, R0, 0xfffffff8, RZ, 0xc0, !PT ;  /* 0xfffffff800bc7812 */ /* 0x000fe400078ec0ff */
[----:B------:R-:W-:Y:S02]  /*0bf0*/  SHF.R.S32.HI R9, RZ, 0x5, R9 ;  /* 0x00000005ff097819 */ /* 0x000fe40000011409 */
[----:B------:R-:W-:Y:S01]  /*0c00*/  LOP3.LUT R3, R3, 0x3fffffe, RZ, 0xc0, !PT ;  /* 0x03fffffe03037812 */ /* 0x000fe200078ec0ff */
[----:B------:R-:W-:Y:S01]  /*0c10*/  IMAD.IADD R188, R197, 0x1, -R188 ;  /* 0x00000001c5bc7824 */ /* 0x000fe200078e0abc */
[----:B------:R-:W-:Y:S01]  /*0c20*/  LEA.HI R2, R4, R4, RZ, 0x1 ;  /* 0x0000000404027211 */ /* 0x000fe200078f08ff */
[----:B------:R-:W-:Y:S01]  /*0c30*/  IMAD R6, R9, 0x10, R6 ;  /* 0x0000001009067824 */ /* 0x000fe200078e0206 */
[----:B------:R-:W-:Y:S01]  /*0c40*/  SHF.R.S32.HI R189, RZ, 0x3, R0 ;  /* 0x00000003ffbd7819 */ /* 0x000fe20000011400 */
[----:B------:R-:W-:Y:S01]  /*0c50*/  IMAD.IADD R3, R192, 0x1, -R3 ;  /* 0x00000001c0037824 */ /* 0x000fe200078e0a03 */
[----:B------:R-:W-:Y:S01]  /*0c60*/  LOP3.LUT R5, R2, 0x1ffffffe, RZ, 0xc0, !PT ;  /* 0x1ffffffe02057812 */ /* 0x000fe200078ec0ff */
[----:B------:R-:W-:-:S02]  /*0c70*/  IMAD.SHL.U32 R22, R188, 0x8, RZ ;  /* 0x00000008bc167824 */ /* 0x000fc400078e00ff */
[----:B------:R-:W-:Y:S01]  /*0c80*/  IMAD R193, R3, 0x40, R6 ;  /* 0x0000004003c17824 */ /* 0x000fe200078e0206 */
[----:B------:R-:W-:Y:S01]  /*0c90*/  LOP3.LUT R3, R8, 0x7ffffffc, RZ, 0xc0, !PT ;  /* 0x7ffffffc08037812 */ /* 0x000fe200078ec0ff */
[----:B------:R-:W-:Y:S01]  /*0ca0*/  VIADD R23, R22, 0x40 ;  /* 0x0000004016177836 */ /* 0x000fe20000000000 */
[----:B------:R-:W-:Y:S01]  /*0cb0*/  SHF.R.S32.HI R196, RZ, 0x1f, R22 ;  /* 0x0000001fffc47819 */ /* 0x000fe20000011416 */
[----:B------:R-:W-:Y:S02]  /*0cc0*/  IMAD.IADD R4, R4, 0x1, -R5 ;  /* 0x0000000104047824 */ /* 0x000fe400078e0a05 */
[----:B------:R-:W-:Y:S01]  /*0cd0*/  IMAD.IADD R18, R190, 0x1, -R3 ;  /* 0x00000001be127824 */ /* 0x000fe200078e0a03 */
[----:B------:R-:W-:Y:S01]  /*0ce0*/  SHF.R.S32.HI R195, RZ, 0x1f, R23 ;  /* 0x0000001fffc37819 */ /* 0x000fe20000011417 */
[----:B------:R-:W-:-:S07]  /*0cf0*/  IMAD R19, R4, 0x8, R193 ;  /* 0x0000000804137824 */ /* 0x000fce00078e02c1 */
.L_x_1198:
[----:B------:R-:W-:Y:S01]  /*0d00*/  ULDC UR5, c[0x0][0xc60] ;  /* 0x0003180000057ab9 */ /* 0x000fe20000000800 */
[----:B------:R-:W-:Y:S01]  /*0d10*/  UMOV UR9, UR4 ;  /* 0x0000000400097c82 */ /* 0x000fe20008000000 */
[----:B------:R-:W-:-:S11]  /*0d20*/  UISETP.NE.AND UP0, UPT, UR5, 0x1, UPT ;  /* 0x000000010500788c */ /* 0x000fd6000bf05270 */
[----:B------:R-:W-:Y:S01]  /*0d30*/  @UP0 ULDC UR6, c[0x0][0xc64] ;  /* 0x0003190000060ab9 */ /* 0x000fe20000000800 */
[----:B------:R-:W-:Y:S01]  /*0d40*/  @UP0 ULDC UR8, c[0x0][0xc68] ;  /* 0x00031a0000080ab9 */ /* 0x000fe20000000800 */
[----:B------:R-:W-:-:S04]  /*0d50*/  UIMAD.WIDE.U32 UR6, UR4, UR6, URZ ;  /* 0x00000006040672a5 */ /* 0x000fc8000f8e003f */
[----:B------:R-:W-:-:S03]  /*0d60*/  @UP0 USHF.R.U32.HI UR9, URZ, UR8, UR7 ;  /* 0x000000083f090299 */ /* 0x000fc60008011607 */
[----:B------:R-:W-:Y:S02]  /*0d70*/  ULDC UR6, c[0x0][0xc78] ;  /* 0x00031e0000067ab9 */ /* 0x000fe40000000800 */
[----:B------:R-:W-:Y:S02]  /*0d80*/  UISETP.GE.AND UP0, UPT, UR9, UR6, UPT ;  /* 0x000000060900728c */ /* 0x000fe4000bf06270 */
[----:B------:R-:W-:-:S04]  /*0d90*/  UIADD3 UR6, -UR9, URZ, URZ ;  /* 0x0000003f09067290 */ /* 0x000fc8000fffe13f */
[----:B------:R-:W-:Y:S01]  /*0da0*/  PLOP3.LUT P0, PT, PT, PT, UP0, 0x80, 0x0 ;  /* 0x000000000000781c */ /* 0x000fe20003f0f008 */
[----:B------:R-:W-:-:S12]  /*0db0*/  UIMAD UR7, UR5, UR6, UR4 ;  /* 0x00000006050772a4 */ /* 0x000fd8000f8e0204 */
[----:B012345:R-:W-:Y:S05]  /*0dc0*/  @!P0 BRA `(.L_x_1094) ;  /* 0x0000000000208947 */ /* 0x03ffea0003800000 */
[----:B------:R-:W-:Y:S01]  /*0dd0*/  ULDC UR6, c[0x0][0xc6c] ;  /* 0x00031b0000067ab9 */ /* 0x000fe20000000800 */
[----:B------:R-:W-:Y:S01]  /*0de0*/  UMOV UR8, UR7 ;  /* 0x0000000700087c82 */ /* 0x000fe20008000000 */
[----:B------:R-:W-:-:S11]  /*0df0*/  UISETP.NE.AND UP0, UPT, UR6, 0x1, UPT ;  /* 0x000000010600788c */ /* 0x000fd6000bf05270 */
[----:B------:R-:W-:Y:S02]  /*0e00*/  @UP0 ULDC.64 UR10, c[0x0][0xc70] ;  /* 0x00031c00000a0ab9 */ /* 0x000fe40000000a00 */
[----:B------:R-:W-:-:S04]  /*0e10*/  UIMAD.WIDE.U32 UR4, UR7, UR10, URZ ;  /* 0x0000000a070472a5 */ /* 0x000fc8000f8e003f */
[----:B------:R-:W-:-:S04]  /*0e20*/  @UP0 USHF.R.U32.HI UR8, URZ, UR11, UR5 ;  /* 0x0000000b3f080299 */ /* 0x000fc80008011605 */
[----:B------:R-:W-:Y:S01]  /*0e30*/  UIMAD UR4, UR8, UR6, URZ ;  /* 0x00000006080472a4 */ /* 0x000fe2000f8e023f */
[----:B------:R-:W-:Y:S11]  /*0e40*/  BRA `(.L_x_1095) ;  /* 0x00000000001c7947 */ /* 0x000ff60003800000 */
.L_x_1094:
[----:B------:R-:W-:Y:S01]  /*0e50*/  ULDC UR6, c[0x0][0xc54] ;  /* 0x0003150000067ab9 */ /* 0x000fe20000000800 */
[----:B------:R-:W-:Y:S01]  /*0e60*/  UMOV UR8, UR7 ;  /* 0x0000000700087c82 */ /* 0x000fe20008000000 */
[----:B------:R-:W-:-:S11]  /*0e70*/  UISETP.NE.AND UP0, UPT, UR6, 0x1, UPT ;  /* 0x000000010600788c */ /* 0x000fd6000bf05270 */
[----:B------:R-:W-:Y:S02]  /*0e80*/  @UP0 ULDC.64 UR10, c[0x0][0xc58] ;  /* 0x00031600000a0ab9 */ /* 0x000fe40000000a00 */
[----:B------:R-:W-:-:S04]  /*0e90*/  UIMAD.WIDE.U32 UR4, UR7, UR10, URZ ;  /* 0x0000000a070472a5 */ /* 0x000fc8000f8e003f */
[----:B------:R-:W-:-:S04]  /*0ea0*/  @UP0 USHF.R.U32.HI UR8, URZ, UR11, UR5 ;  /* 0x0000000b3f080299 */ /* 0x000fc80008011605 */
[----:B------:R-:W-:-:S12]  /*0eb0*/  UIMAD UR4, UR8, UR6, URZ ;  /* 0x00000006080472a4 */ /* 0x000fd8000f8e023f */
.L_x_1095:
[----:B------:R-:W-:Y:S01]  /*0ec0*/  ULDC UR37, c[0x0][0xc48] ;  /* 0x0003120000257ab9 */ /* 0x000fe20000000800 */
[----:B------:R-:W-:Y:S01]  /*0ed0*/  UIADD3 UR6, UR7, -UR4, URZ ;  /* 0x8000000407067290 */ /* 0x000fe2000fffe03f */
[----:B------:R-:W-:Y:S01]  /*0ee0*/  IMAD.MOV.U32 R3, RZ, RZ, 0x3f800000 ;  /* 0x3f800000ff037424 */ /* 0x000fe200078e00ff */
[----:B------:R-:W-:Y:S01]  /*0ef0*/  UISETP.NE.AND UP2, UPT, UR37, 0x1, UPT ;  /* 0x000000012500788c */ /* 0x000fe2000bf45270 */
[----:B------:R-:W-:Y:S01]  /*0f00*/  IMAD.MOV.U32 R0, RZ, RZ, 0x3f800000 ;  /* 0x3f800000ff007424 */ /* 0x000fe200078e00ff */
[----:B------:R-:W-:Y:S01]  /*0f10*/  ULDC.64 UR4, c[0x0][0x990] ;  /* 0x0002640000047ab9 */ /* 0x000fe20000000a00 */
[----:B------:R-:W-:Y:S01]  /*0f20*/  ULDC UR18, c[0x0][0xc54] ;  /* 0x0003150000127ab9 */ /* 0x000fe20000000800 */
[----:B------:R-:W-:Y:S01]  /*0f30*/  UISETP.NE.U32.AND UP0, UPT, UR4, URZ, UPT ;  /* 0x0000003f0400728c */ /* 0x000fe2000bf05070 */
[----:B------:R-:W0:Y:S01]  /*0f40*/  LDC R191, c[0x0][0x448] ;  /* 0x00011200ffbf7b82 */ /* 0x000e220000000800 */
[----:B------:R-:W-:Y:S02]  /*0f50*/  UIMAD UR18, UR9, UR18, UR6 ;  /* 0x00000012091272a4 */ /* 0x000fe4000f8e0206 */
[----:B------:R-:W-:Y:S01]  /*0f60*/  UISETP.NE.AND.EX UP0, UPT, UR5, URZ, UPT, UP0 ;  /* 0x0000003f0500728c */ /* 0x000fe2000bf05300 */
[----:B------:R-:W-:-:S02]  /*0f70*/  ULDC.64 UR6, c[0x0][0x998] ;  /* 0x0002660000067ab9 */ /* 0x000fc40000000a00 */
[----:B------:R-:W-:Y:S01]  /*0f80*/  @UP2 ULDC UR10, c[0x0][0xc4c] ;  /* 0x00031300000a2ab9 */ /* 0x000fe20000000800 */
[----:B------:R-:W-:Y:S01]  /*0f90*/  UISETP.NE.U32.AND UP1, UPT, UR6, URZ, UPT ;  /* 0x0000003f0600728c */ /* 0x000fe2000bf25070 */
[----:B------:R-:W1:Y:S01]  /*0fa0*/  LDC.64 R12, c[0x0][0x9e0] ;  /* 0x00027800ff0c7b82 */ /* 0x000e620000000a00 */
[----:B------:R-:W-:Y:S01]  /*0fb0*/  UIMAD.WIDE.U32 UR10, UR18, UR10, URZ ;  /* 0x0000000a120a72a5 */ /* 0x000fe2000f8e003f */
[----:B------:R-:W-:Y:S01]  /*0fc0*/  PLOP3.LUT P0, PT, PT, PT, UP0, 0x80, 0x0 ;  /* 0x000000000000781c */ /* 0x000fe20003f0f008 */
[----:B------:R-:W-:Y:S01]  /*0fd0*/  @UP2 ULDC UR9, c[0x0][0xc50] ;  /* 0x0003140000092ab9 */ /* 0x000fe20000000800 */
[----:B------:R-:W-:Y:S01]  /*0fe0*/  UISETP.NE.AND.EX UP1, UPT, UR7, URZ, UPT, UP1 ;  /* 0x0000003f0700728c */ /* 0x000fe2000bf25310 */
[----:B------:R-:W-:Y:S01]  /*0ff0*/  UMOV UR44, UR18 ;  /* 0x00000012002c7c82 */ /* 0x000fe20008000000 */
[----:B------:R-:W-:Y:S02]  /*1000*/  @UP2 USHF.R.U32.HI UR44, URZ, UR9, UR11 ;  /* 0x000000093f2c2299 */ /* 0x000fe4000801160b */
[----:B------:R-:W2:Y:S01]  /*1010*/  LDC R105, c[0x0][0x288] ;  /* 0x0000a200ff697b82 */ /* 0x000ea20000000800 */
[----:B------:R-:W-:Y:S01]  /*1020*/  @UP0 ULDC.64 UR10, c[0x0][0x9a8] ;  /* 0x00026a00000a0ab9 */ /* 0x000fe20000000a00 */
[----:B------:R-:W-:Y:S01]  /*1030*/  @UP0 USHF.R.S32.HI UR9, URZ, 0x1f, UR44 ;  /* 0x0000001f3f090899 */ /* 0x000fe2000801142c */
[----:B------:R-:W-:Y:S01]  /*1040*/  PLOP3.LUT P1, PT, PT, PT, UP1, 0x80, 0x0 ;  /* 0x000000000000781c */ /* 0x000fe20003f2f018 */
[----:B------:R-:W-:-:S02]  /*1050*/  @UP0 UIMAD.WIDE.U32 UR12, UR44, UR10, URZ ;  /* 0x0000000a2c0c02a5 */ /* 0x000fc4000f8e003f */
[----:B------:R-:W-:Y:S02]  /*1060*/  @UP0 UIMAD UR9, UR9, UR10, URZ ;  /* 0x0000000a090902a4 */ /* 0x000fe4000f8e023f */
[----:B------:R-:W3:Y:S01]  /*1070*/  LDC R8, c[0x0][0x424] ;  /* 0x00010900ff087b82 */ /* 0x000ee20000000800 */
[----:B------:R-:W-:Y:S02]  /*1080*/  @UP1 USHF.R.S32.HI UR10, URZ, 0x1f, UR44 ;  /* 0x0000001f3f0a1899 */ /* 0x000fe4000801142c */
[----:B------:R-:W-:Y:S01]  /*1090*/  UIADD3 UR15, -UR44, URZ, URZ ;  /* 0x0000003f2c0f7290 */ /* 0x000fe2000fffe13f */
[----:B------:R-:W-:Y:S01]  /*10a0*/  @UP1 ULDC.64 UR16, c[0x0][0x9b8] ;  /* 0x00026e0000101ab9 */ /* 0x000fe20000000a00 */
[----:B------:R-:W-:Y:S02]  /*10b0*/  @UP0 UIMAD UR14, UR44, UR11, UR9 ;  /* 0x0000000b2c0e02a4 */ /* 0x000fe4000f8e0209 */
[----:B------:R-:W-:Y:S01]  /*10c0*/  @UP1 UIMAD UR9, UR10, UR16, URZ ;  /* 0x000000100a0912a4 */ /* 0x000fe2000f8e023f */
[----:B------:R-:W4:Y:S01]  /*10d0*/  LDC R9, c[0x0][0x2f0] ;  /* 0x0000bc00ff097b82 */ /* 0x000f220000000800 */
[----:B------:R-:W-:-:S02]  /*10e0*/  UIMAD UR37, UR37, UR15, UR18 ;  /* 0x0000000f252572a4 */ /* 0x000fc4000f8e0212 */
[----:B------:R-:W-:Y:S02]  /*10f0*/  @UP1 UIMAD UR15, UR44, UR17, UR9 ;  /* 0x000000112c0f12a4 */ /* 0x000fe4000f8e0209 */
[----:B------:R-:W-:Y:S02]  /*1100*/  @UP0 USHF.R.S32.HI UR9, URZ, 0x1f, UR37 ;  /* 0x0000001f3f090899 */ /* 0x000fe40008011425 */
[----:B------:R-:W-:Y:S02]  /*1110*/  @UP1 UIMAD.WIDE.U32 UR10, UR44, UR16, URZ ;  /* 0x000000102c0a12a5 */ /* 0x000fe4000f8e003f */
[----:B------:R-:W-:Y:S01]  /*1120*/  @UP1 USHF.R.S32.HI UR20, URZ, 0x1f, UR37 ;  /* 0x0000001f3f141899 */ /* 0x000fe20008011425 */
[----:B------:R-:W-:Y:S01]  /*1130*/  @UP0 ULDC.64 UR16, c[0x0][0x9b0] ;  /* 0x00026c0000100ab9 */ /* 0x000fe20000000a00 */
[----:B------:R-:W-:Y:S01]  /*1140*/  @UP1 ULDC.64 UR18, c[0x0][0x9c0] ;  /* 0x0002700000121ab9 */ /* 0x000fe20000000a00 */
[----:B------:R-:W-:Y:S02]  /*1150*/  @UP0 UIADD3 UR13, UR13, UR14, URZ ;  /* 0x0000000e0d0d0290 */ /* 0x000fe4000fffe03f */
[----:B------:R-:W-:-:S02]  /*1160*/  @UP0 UIMAD UR9, UR9, UR16, URZ ;  /* 0x00000010090902a4 */ /* 0x000fc4000f8e023f */
[----:B------:R-:W-:Y:S02]  /*1170*/  @UP1 UIADD3 UR11, UR11, UR15, URZ ;  /* 0x0000000f0b0b1290 */ /* 0x000fe4000fffe03f */
[----:B------:R-:W-:Y:S02]  /*1180*/  @UP1 UIMAD UR14, UR20, UR18, URZ ;  /* 0x00000012140e12a4 */ /* 0x000fe4000f8e023f */
        /* <DEDUP_REMOVED lines=9> */
[----:B------:R-:W-:Y:S01]  /*1220*/  IMAD.U32 R4, RZ, RZ, UR4 ;  /* 0x00000004ff047e24 */ /* 0x000fe2000f8e00ff */
[----:B------:R-:W-:-:S02]  /*1230*/  @UP1 ULEA.HI.X UR7, UR10, UR7, UR9, 0x2, UP3 ;  /* 0x000000070a071291 */ /* 0x000fc400098f1409 */
[----:B------:R-:W-:Y:S01]  /*1240*/  IMAD.U32 R6, RZ, RZ, UR6 ;  /* 0x00000006ff067e24 */ /* 0x000fe2000f8e00ff */
[----:B0-----:R-:W-:Y:S01]  /*1250*/  ISETP.NE.AND P3, PT, R191, 0x1, PT ;  /* 0x00000001bf00780c */ /* 0x001fe20003f65270 */
[----:B------:R-:W-:Y:S01]  /*1260*/  IMAD.U32 R5, RZ, RZ, UR5 ;  /* 0x00000005ff057e24 */ /* 0x000fe2000f8e00ff */
[----:B------:R-:W-:Y:S01]  /*1270*/  ULOP3.LUT UR8, UR8, 0x1ffffff, URZ, 0x3c, !UPT ;  /* 0x01ffffff08087892 */ /* 0x000fe2000f8e3c3f */
[----:B------:R-:W-:Y:S01]  /*1280*/  IMAD.U32 R7, RZ, RZ, UR7 ;  /* 0x00000007ff077e24 */ /* 0x000fe2000f8e00ff */
[----:B------:R-:W-:Y:S01]  /*1290*/  ULDC UR4, c[0x0][0xc3c] ;  /* 0x00030f0000047ab9 */ /* 0x000fe20000000800 */
[----:B------:R-:W-:Y:S01]  /*12a0*/  ULDC.64 UR6, c[0x0][0x418] ;  /* 0x0001060000067ab9 */ /* 0x000fe20000000a00 */
[----:B------:R2:W5:Y:S01]  /*12b0*/  @P0 LDG.E R3, desc[UR50][R4.64] ;  /* 0x0000003204030981 */ /* 0x000562000c1e1900 */
[----:B------:R-:W-:-:S03]  /*12c0*/  ULDC UR5, c[0x0][0x988] ;  /* 0x0002620000057ab9 */ /* 0x000fc60000000800 */
[----:B------:R-:W5:Y:S01]  /*12d0*/  @P1 LDG.E R0, desc[UR50][R6.64] ;  /* 0x0000003206001981 */ /* 0x000f62000c1e1900 */
[----:B------:R-:W-:Y:S01]  /*12e0*/  UIADD3 UR4, UR8, UR4, URZ ;  /* 0x0000000408047290 */ /* 0x000fe2000fffe03f */
[----:B------:R-:W-:Y:S01]  /*12f0*/  ISETP.NE.U32.AND P0, PT, RZ, UR6, PT ;  /* 0x00000006ff007c0c */ /* 0x000fe2000bf05070 */
[----:B------:R-:W0:Y:S01]  /*1300*/  @P3 LDC R10, c[0x0][0x44c] ;  /* 0x00011300ff0a3b82 */ /* 0x000e220000000800 */
[----:B-1----:R-:W-:Y:S01]  /*1310*/  ISETP.GE.AND P2, PT, R13, 0x1, PT ;  /* 0x000000010d00780c */ /* 0x002fe20003f46270 */
[----:B------:R-:W-:Y:S01]  /*1320*/  USHF.L.U32 UR38, UR4, 0x7, URZ ;  /* 0x0000000704267899 */ /* 0x000fe2000800063f */
[----:B------:R-:W-:Y:S02]  /*1330*/  ISETP.NE.AND.EX P0, PT, RZ, UR7, PT, P0 ;  /* 0x00000007ff007c0c */ /* 0x000fe4000bf05300 */
[----:B--2---:R-:W-:Y:S01]  /*1340*/  IADD3 R5, -R105, 0x1, RZ ;  /* 0x0000000169057810 */ /* 0x004fe20007ffe1ff */
[----:B------:R-:W-:Y:S01]  /*1350*/  UIADD3 UR4, UR38, 0x7f, URZ ;  /* 0x0000007f26047890 */ /* 0x000fe2000fffe03f */
[----:B------:R-:W-:Y:S01]  /*1360*/  LOP3.LUT R2, R2, 0xffffffef, RZ, 0xc0, !PT ;  /* 0xffffffef02027812 */ /* 0x000fe200078ec0ff */
[----:B------:R-:W1:Y:S03]  /*1370*/  @P3 LDC R11, c[0x0][0x450] ;  /* 0x00011400ff0b3b82 */ /* 0x000e660000000800 */
[----:B------:R-:W-:-:S04]  /*1380*/  @P3 LOP3.LUT R2, R2, 0x10, RZ, 0xfc, !PT ;  /* 0x0000001002023812 */ /* 0x000fc800078efcff */
[----:B------:R-:W-:-:S04]  /*1390*/  LOP3.LUT R2, R2, 0xfffffff7, RZ, 0xc0, !PT ;  /* 0xfffffff702027812 */ /* 0x000fc800078ec0ff */
[----:B------:R-:W-:Y:S01]  /*13a0*/  @P2 LOP3.LUT R2, R2, 0x8, RZ, 0xfc, !PT ;  /* 0x0000000802022812 */ /* 0x000fe200078efcff */
[----:B0-----:R-:W-:-:S04]  /*13b0*/  @P3 IMAD.HI.U32 R4, R10, UR4, RZ ;  /* 0x000000040a043c27 */ /* 0x001fc8000f8e00ff */
[----:B-----5:R-:W-:Y:S01]  /*13c0*/  FMUL.FTZ R0, R3, R0 ;  /* 0x0000000003007220 */ /* 0x020fe20000410000 */
[----:B------:R-:W-:Y:S01]  /*13d0*/  IMAD.U32 R3, RZ, RZ, UR4 ;  /* 0x00000004ff037e24 */ /* 0x000fe2000f8e00ff */
[----:B-1----:R-:W-:Y:S02]  /*13e0*/  @P3 SHF.R.U32.HI R3, RZ, R11, R4 ;  /* 0x0000000bff033219 */ /* 0x002fe40000011604 */
[----:B------:R-:W-:Y:S01]  /*13f0*/  FMUL.FTZ R6, R0, UR5 ;  /* 0x0000000500067c20 */ /* 0x000fe20008410000 */
[----:B---3--:R-:W-:-:S04]  /*1400*/  SEL R0, R8, 0x1, P0 ;  /* 0x0000000108007807 */ /* 0x008fc80000000000 */
[----:B------:R-:W-:Y:S01]  /*1410*/  R2UR UR39, R6 ;  /* 0x00000000062772ca */ /* 0x000fe200000e0000 */
[CC--:B----4-:R-:W-:Y:S02]  /*1420*/  IMAD R6, R0.reuse, R9.reuse, R5 ;  /* 0x0000000900067224 */ /* 0x0d0fe400078e0205 */
[----:B------:R-:W-:Y:S02]  /*1430*/  IMAD R17, R0, R9, RZ ;  /* 0x0000000900117224 */ /* 0x000fe400078e02ff */
[----:B------:R-:W-:-:S04]  /*1440*/  IMAD.IADD R5, R6, 0x1, R3 ;  /* 0x0000000106057824 */ /* 0x000fc800078e0203 */
[----:B------:R-:W-:Y:S01]  /*1450*/  IMAD.IADD R3, R5, 0x1, R12 ;  /* 0x0000000105037824 */ /* 0x000fe200078e020c */
[----:B------:R-:W-:Y:S06]  /*1460*/  @!P2 BRA `(.L_x_1096) ;  /* 0x000000000040a947 */ /* 0x000fec0003800000 */
[C---:B------:R-:W-:Y:S01]  /*1470*/  ISETP.GT.AND P0, PT, R5.reuse, RZ, PT ;  /* 0x000000ff0500720c */ /* 0x040fe20003f04270 */
[----:B------:R-:W-:-:S12]  /*1480*/  VIADD R4, R5, 0xffffffff ;  /* 0xffffffff05047836 */ /* 0x000fd80000000000 */
[----:B------:R-:W-:Y:S05]  /*1490*/  @P0 BRA `(.L_x_1097) ;  /* 0x00000000001c0947 */ /* 0x000fea0003800000 */
[----:B------:R-:W-:Y:S01]  /*14a0*/  ISETP.NE.AND P0, PT, R13, 0x1, PT ;  /* 0x000000010d00780c */ /* 0x000fe20003f05270 */
[----:B------:R-:W-:-:S12]  /*14b0*/  IMAD.MOV R5, RZ, RZ, -R5 ;  /* 0x000000ffff057224 */ /* 0x000fd800078e0a05 */
[----:B------:R-:W0:Y:S02]  /*14c0*/  @P0 LDC.64 R6, c[0x0][0x9e8] ;  /* 0x00027a00ff060b82 */ /* 0x000e240000000a00 */
[----:B0-----:R-:W-:-:S05]  /*14d0*/  @P0 IMAD.HI.U32 R4, R5, R6, RZ ;  /* 0x0000000605040227 */ /* 0x001fca00078e00ff */
[----:B------:R-:W-:-:S04]  /*14e0*/  @P0 SHF.R.U32.HI R5, RZ, R7, R4 ;  /* 0x00000007ff050219 */ /* 0x000fc80000011604 */
[----:B------:R-:W-:Y:S01]  /*14f0*/  LOP3.LUT R4, RZ, R5, RZ, 0x33, !PT ;  /* 0x00000005ff047212 */ /* 0x000fe200078e33ff */
[----:B------:R-:W-:Y:S06]  /*1500*/  BRA `(.L_x_1098) ;  /* 0x0000000000107947 */ /* 0x000fec0003800000 */
.L_x_1097:
[----:B------:R-:W-:-:S13]  /*1510*/  ISETP.NE.AND P0, PT, R13, 0x1, PT ;  /* 0x000000010d00780c */ /* 0x000fda0003f05270 */
[----:B------:R-:W0:Y:S02]  /*1520*/  @P0 LDC.64 R6, c[0x0][0x9e8] ;  /* 0x00027a00ff060b82 */ /* 0x000e240000000a00 */
[----:B0-----:R-:W-:-:S05]  /*1530*/  @P0 IMAD.HI.U32 R6, R4, R6, RZ ;  /* 0x0000000604060227 */ /* 0x001fca00078e00ff */
[----:B------:R-:W-:-:S07]  /*1540*/  @P0 SHF.R.U32.HI R4, RZ, R7, R6 ;  /* 0x00000007ff040219 */ /* 0x000fce0000011606 */
.L_x_1098:
[----:B------:R-:W-:-:S05]  /*1550*/  IMAD R4, R4, R13, R13 ;  /* 0x0000000d04047224 */ /* 0x000fca00078e020d */
[----:B------:R-:W-:-:S07]  /*1560*/  VIMNMX R3, R3, R4, PT ;  /* 0x0000000403037248 */ /* 0x000fce0003fe0100 */
.L_x_1096:
[----:B------:R-:W0:Y:S01]  /*1570*/  @P3 LDC R5, c[0x0][0x44c] ;  /* 0x00011300ff053b82 */ /* 0x000e220000000800 */
[----:B------:R-:W-:Y:S01]  /*1580*/  IMAD.U32 R4, RZ, RZ, UR38 ;  /* 0x00000026ff047e24 */ /* 0x000fe2000f8e00ff */
[----:B------:R-:W-:Y:S01]  /*1590*/  ULDC UR4, c[0x0][0x9dc] ;  /* 0x0002770000047ab9 */ /* 0x000fe20000000800 */
[CC--:B------:R-:W-:Y:S02]  /*15a0*/  IMAD R105, R0.reuse, R9.reuse, -R105 ;  /* 0x0000000900697224 */ /* 0x0c0fe400078e0a69 */
[----:B------:R-:W-:Y:S02]  /*15b0*/  VIADD R3, R3, 0x9f ;  /* 0x0000009f03037836 */ /* 0x000fe40000000000 */
[----:B------:R-:W-:Y:S01]  /*15c0*/  IMAD R0, R0, R9, 0x9f ;  /* 0x0000009f00007424 */ /* 0x000fe200078e0209 */
[----:B------:R-:W1:Y:S03]  /*15d0*/  @P3 LDC R6, c[0x0][0x450] ;  /* 0x00011400ff063b82 */ /* 0x000e660000000800 */
[----:B------:R-:W-:-:S04]  /*15e0*/  IMAD.HI R0, R0, 0x66666667, RZ ;  /* 0x6666666700007827 */ /* 0x000fc800078e02ff */
[----:B0-----:R-:W-:-:S05]  /*15f0*/  @P3 IMAD.HI.U32 R5, R5, UR38, RZ ;  /* 0x0000002605053c27 */ /* 0x001fca000f8e00ff */
[----:B-1----:R-:W-:-:S05]  /*1600*/  @P3 SHF.R.U32.HI R4, RZ, R6, R5 ;  /* 0x00000006ff043219 */ /* 0x002fca0000011605 */
[----:B------:R-:W-:Y:S02]  /*1610*/  IMAD.IADD R6, R105, 0x1, R4 ;  /* 0x0000000169067824 */ /* 0x000fe400078e0204 */
[----:B------:R-:W-:Y:S01]  /*1620*/  IMAD.HI R4, R3, 0x66666667, RZ ;  /* 0x6666666703047827 */ /* 0x000fe200078e02ff */
[----:B------:R-:W-:-:S03]  /*1630*/  SHF.R.U32.HI R3, RZ, 0x1f, R0 ;  /* 0x0000001fff037819 */ /* 0x000fc60000011600 */
[----:B------:R-:W-:Y:S01]  /*1640*/  VIADD R7, R6, -UR4 ;  /* 0x8000000406077c36 */ /* 0x000fe20008000000 */
[----:B------:R-:W-:Y:S02]  /*1650*/  SHF.R.U32.HI R5, RZ, 0x1f, R4 ;  /* 0x0000001fff057819 */ /* 0x000fe40000011604 */
[----:B------:R-:W-:Y:S02]  /*1660*/  LEA.HI.SX32 R3, R0, R3, 0x1a ;  /* 0x0000000300037211 */ /* 0x000fe400078fd2ff */
[----:B------:R-:W-:Y:S02]  /*1670*/  LEA.HI.SX32 R104, R4, R5, 0x1a ;  /* 0x0000000504687211 */ /* 0x000fe400078fd2ff */
[----:B------:R-:W-:Y:S02]  /*1680*/  R2UR UR4, R7 ;  /* 0x00000000070472ca */ /* 0x000fe400000e0000 */
[----:B------:R-:W-:Y:S01]  /*1690*/  VIMNMX R104, R3, R104, PT ;  /* 0x0000006803687248 */ /* 0x000fe20003fe0100 */
[----:B------:R-:W-:-:S12]  /*16a0*/  @!P2 BRA `(.L_x_1099) ;  /* 0x000000000044a947 */ /* 0x000fd80003800000 */
[----:B------:R-:W-:-:S13]  /*16b0*/  ISETP.GT.AND P0, PT, R6, -0x1, PT ;  /* 0xffffffff0600780c */ /* 0x000fda0003f04270 */
[----:B------:R-:W-:Y:S05]  /*16c0*/  @P0 BRA `(.L_x_1100) ;  /* 0x00000000001c0947 */ /* 0x000fea0003800000 */
[----:B------:R-:W-:Y:S02]  /*16d0*/  ISETP.NE.AND P0, PT, R13, 0x1, PT ;  /* 0x000000010d00780c */ /* 0x000fe40003f05270 */
[----:B------:R-:W-:-:S11]  /*16e0*/  LOP3.LUT R3, RZ, R6, RZ, 0x33, !PT ;  /* 0x00000006ff037212 */ /* 0x000fd600078e33ff */
[----:B------:R-:W0:Y:S02]  /*16f0*/  @P0 LDC.64 R4, c[0x0][0x9e8] ;  /* 0x00027a00ff040b82 */ /* 0x000e240000000a00 */
[----:B0-----:R-:W-:-:S05]  /*1700*/  @P0 IMAD.HI.U32 R0, R3, R4, RZ ;  /* 0x0000000403000227 */ /* 0x001fca00078e00ff */
[----:B------:R-:W-:-:S04]  /*1710*/  @P0 SHF.R.U32.HI R3, RZ, R5, R0 ;  /* 0x00000005ff030219 */ /* 0x000fc80000011600 */
[----:B------:R-:W-:Y:S01]  /*1720*/  LOP3.LUT R6, RZ, R3, RZ, 0x33, !PT ;  /* 0x00000003ff067212 */ /* 0x000fe200078e33ff */
[----:B------:R-:W-:Y:S06]  /*1730*/  BRA `(.L_x_1101) ;  /* 0x0000000000107947 */ /* 0x000fec0003800000 */
.L_x_1100:
[----:B------:R-:W-:-:S13]  /*1740*/  ISETP.NE.AND P0, PT, R13, 0x1, PT ;  /* 0x000000010d00780c */ /* 0x000fda0003f05270 */
[----:B------:R-:W0:Y:S02]  /*1750*/  @P0 LDC.64 R4, c[0x0][0x9e8] ;  /* 0x00027a00ff040b82 */ /* 0x000e240000000a00 */
[----:B0-----:R-:W-:-:S05]  /*1760*/  @P0 IMAD.HI.U32 R0, R6, R4, RZ ;  /* 0x0000000406000227 */ /* 0x001fca00078e00ff */
[----:B------:R-:W-:-:S07]  /*1770*/  @P0 SHF.R.U32.HI R6, RZ, R5, R0 ;  /* 0x00000005ff060219 */ /* 0x000fce0000011600 */
.L_x_1101:
[----:B------:R-:W-:-:S05]  /*1780*/  IMAD R6, R6, R13, RZ ;  /* 0x0000000d06067224 */ /* 0x000fca00078e02ff */
[----:B------:R-:W-:-:S13]  /*1790*/  R2UR UR5, R6 ;  /* 0x00000000060572ca */ /* 0x000fda00000e0000 */
[----:B------:R-:W-:-:S04]  /*17a0*/  UISETP.LT.AND UP0, UPT, UR4, UR5, UPT ;  /* 0x000000050400728c */ /* 0x000fc8000bf01270 */
[----:B------:R-:W-:-:S12]  /*17b0*/  USEL UR4, UR4, UR5, !UP0 ;  /* 0x0000000504047287 */ /* 0x000fd8000c000000 */
.L_x_1099:
[----:B------:R-:W-:Y:S01]  /*17c0*/  UIMAD.WIDE UR4, UR4, 0x66666667, URZ ;  /* 0x66666667040478a5 */ /* 0x000fe2000f8e023f */
[----:B------:R-:W-:Y:S01]  /*17d0*/  PLOP3.LUT P0, PT, PT, PT, PT, 0x80, 0x0 ;  /* 0x000000000000781c */ /* 0x000fe20003f0f070 */
[----:B------:R-:W-:Y:S01]  /*17e0*/  IMAD.MOV.U32 R0, RZ, RZ, RZ ;  /* 0x000000ffff007224 */ /* 0x000fe200078e00ff */
[----:B------:R-:W-:Y:S01]  /*17f0*/  CS2R R86, SRZ ;  /* 0x0000000000567805 */ /* 0x000fe2000001ff00 */
[----:B------:R-:W-:Y:S01]  /*1800*/  USHF.R.U32.HI UR4, URZ, 0x1f, UR5 ;  /* 0x0000001f3f047899 */ /* 0x000fe20008011605 */
[----:B------:R-:W-:Y:S01]  /*1810*/  IMAD.MOV.U32 R3, RZ, RZ, RZ ;  /* 0x000000ffff037224 */ /* 0x000fe200078e00ff */
[----:B------:R-:W-:Y:S02]  /*1820*/  CS2R R8, SRZ ;  /* 0x0000000000087805 */ /* 0x000fe4000001ff00 */
[----:B------:R-:W-:Y:S01]  /*1830*/  CS2R R84, SRZ ;  /* 0x0000000000547805 */ /* 0x000fe2000001ff00 */
[----:B------:R-:W-:Y:S01]  /*1840*/  ULEA.HI.SX32 UR4, UR5, UR4, 0x1a ;  /* 0x0000000405047291 */ /* 0x000fe2000f8fd23f */
[----:B------:R-:W-:Y:S01]  /*1850*/  CS2R R10, SRZ ;  /* 0x00000000000a7805 */ /* 0x000fe2000001ff00 */
[----:B------:R-:W-:Y:S01]  /*1860*/  IMAD.MOV.U32 R5, RZ, RZ, RZ ;  /* 0x000000ffff057224 */ /* 0x000fe200078e00ff */
[----:B------:R-:W-:Y:S01]  /*1870*/  CS2R R78, SRZ ;  /* 0x00000000004e7805 */ /* 0x000fe2000001ff00 */
[----:B------:R-:W-:Y:S01]  /*1880*/  UISETP.LT.AND UP0, UPT, URZ, UR4, UPT ;  /* 0x000000043f00728c */ /* 0x000fe2000bf01270 */
[----:B------:R-:W-:-:S02]  /*1890*/  CS2R R12, SRZ ;  /* 0x00000000000c7805 */ /* 0x000fc4000001ff00 */
[----:B------:R-:W-:Y:S02]  /*18a0*/  CS2R R76, SRZ ;  /* 0x00000000004c7805 */ /* 0x000fe4000001ff00 */
[----:B------:R-:W-:Y:S01]  /*18b0*/  CS2R R14, SRZ ;  /* 0x00000000000e7805 */ /* 0x000fe2000001ff00 */
[----:B------:R-:W-:Y:S01]  /*18c0*/  USEL UR40, URZ, UR4, !UP0 ;  /* 0x000000043f287287 */ /* 0x000fe2000c000000 */
[----:B------:R-:W-:Y:S02]  /*18d0*/  CS2R R70, SRZ ;  /* 0x0000000000467805 */ /* 0x000fe4000001ff00 */
[----:B------:R-:W-:Y:S02]  /*18e0*/  CS2R R20, SRZ ;  /* 0x0000000000147805 */ /* 0x000fe4000001ff00 */
[----:B------:R-:W-:Y:S02]  /*18f0*/  CS2R R68, SRZ ;  /* 0x0000000000447805 */ /* 0x000fe4000001ff00 */
[----:B------:R-:W-:-:S02]  /*1900*/  CS2R R24, SRZ ;  /* 0x0000000000187805 */ /* 0x000fc4000001ff00 */
[----:B------:R-:W-:Y:S02]  /*1910*/  CS2R R62, SRZ ;  /* 0x00000000003e7805 */ /* 0x000fe4000001ff00 */
[----:B------:R-:W-:Y:S02]  /*1920*/  ISETP.GT.AND P1, PT, R104, UR40, PT ;  /* 0x0000002868007c0c */ /* 0x000fe4000bf24270 */
[----:B------:R-:W-:Y:S02]  /*1930*/  CS2R R26, SRZ ;  /* 0x00000000001a7805 */ /* 0x000fe4000001ff00 */
[----:B------:R-:W-:Y:S02]  /*1940*/  CS2R R60, SRZ ;  /* 0x00000000003c7805 */ /* 0x000fe4000001ff00 */
[----:B------:R-:W-:Y:S02]  /*1950*/  CS2R R28, SRZ ;  /* 0x00000000001c7805 */ /* 0x000fe4000001ff00 */
[----:B------:R-:W-:-:S02]  /*1960*/  CS2R R54, SRZ ;  /* 0x0000000000367805 */ /* 0x000fc4000001ff00 */
[----:B------:R-:W-:Y:S02]  /*1970*/  CS2R R30, SRZ ;  /* 0x00000000001e7805 */ /* 0x000fe4000001ff00 */
[----:B------:R-:W-:Y:S02]  /*1980*/  CS2R R52, SRZ ;  /* 0x0000000000347805 */ /* 0x000fe4000001ff00 */
[----:B------:R-:W-:Y:S02]  /*1990*/  CS2R R32, SRZ ;  /* 0x0000000000207805 */ /* 0x000fe4000001ff00 */
[----:B------:R-:W-:Y:S01]  /*19a0*/  CS2R R46, SRZ ;  /* 0x00000000002e7805 */ /* 0x000fe2000001ff00 */
[----:B------:R-:W-:Y:S01]  /*19b0*/  IMAD.MOV.U32 R34, RZ, RZ, RZ ;  /* 0x000000ffff227224 */ /* 0x000fe200078e00ff */
        /* <DEDUP_REMOVED lines=10> */
[----:B------:R-:W-:Y:S06]  /*1a60*/  @!P1 BRA `(.L_x_1102) ;  /* 0x0000010400449947 */ /* 0x000fec0003800000 */
        /* <DEDUP_REMOVED lines=31> */
.L_x_1103:
        /* <DEDUP_REMOVED lines=9> */
.L_x_1288:
[----:B------:R-:W-:Y:S05]  /*1cf0*/  @!P0 BRA `(.L_x_1105) ;  /* 0x0000000000048947 */ /* 0x000fea0003800000 */
[----:B------:R-:W-:Y:S01]  /*1d00*/  BPT.TRAP 0x1 ;  /* 0x000000040000795c */ /* 0x000fe20000300000 */
.L_x_1105:
[----:B0-----:R-:W-:Y:S02]  /*1d10*/  IMAD.U32 R3, RZ, RZ, UR45 ;  /* 0x0000002dff037e24 */ /* 0x001fe4000f8e00ff */
[----:B------:R-:W-:-:S03]  /*1d20*/  IMAD.U32 R0, RZ, RZ, UR46 ;  /* 0x0000002eff007e24 */ /* 0x000fc6000f8e00ff */
[----:B------:R-:W-:Y:S02]  /*1d30*/  LEA R3, R3, UR43, 0x3 ;  /* 0x0000002b03037c11 */ /* 0x000fe4000f8e18ff */
[----:B------:R-:W-:-:S04]  /*1d40*/  SHF.L.U32 R0, R0, 0x1f, RZ ;  /* 0x0000001f00007819 */ /* 0x000fc800000006ff */
[----:B------:R0:W1:Y:S01]  /*1d50*/  SYNCS.PHASECHK.TRANS64.TRYWAIT P1, [R3+URZ+0x22830], R0 ;  /* 0x02283000030075a7 */ /* 0x000062000802017f */
[----:B------:R-:W-:Y:S05]  /*1d60*/  @!P0 BRA `(.L_x_1106) ;  /* 0x0000000000048947 */ /* 0x000fea0003800000 */
[----:B------:R-:W-:Y:S01]  /*1d70*/  BPT.TRAP 0x1 ;  /* 0x000000040000795c */ /* 0x000fe20000300000 */
.L_x_1106:
[----:B-1----:R-:W-:Y:S05]  /*1d80*/  @P1 BRA `(.L_x_1107) ;  /* 0x0000000000081947 */ /* 0x002fea0003800000 */
[----:B------:R-:W1:Y:S02]  /*1d90*/  SYNCS.PHASECHK.TRANS64.TRYWAIT P1, [R3+URZ+0x22830], R0 ;  /* 0x02283000030075a7 */ /* 0x000e64000802017f */
[----:B-1----:R-:W-:Y:S05]  /*1da0*/  @!P1 BRA `(.L_x_1108) ;  /* 0x0000018000589947 */ /* 0x002fea0003800000 */
.L_x_1107:
[----:B------:R-:W-:-:S04]  /*1db0*/  UIADD3 UR4, UR43, 0x18400, URZ ;  /* 0x000184002b047890 */ /* 0x000fc8000fffe03f */
[----:B------:R-:W-:-:S04]  /*1dc0*/  USHF.R.U32.HI UR4, URZ, 0x4, UR4 ;  /* 0x000000043f047899 */ /* 0x000fc80008011604 */
[----:B------:R-:W-:-:S06]  /*1dd0*/  ULOP3.LUT UR4, UR4, 0x3fff, URZ, 0xc0, !UPT ;  /* 0x00003fff04047892 */ /* 0x000fcc000f8ec03f */
[----:B------:R-:W-:Y:S01]  /*1de0*/  IMAD.U32 R4, RZ, RZ, UR4 ;  /* 0x00000004ff047e24 */ /* 0x000fe2000f8e00ff */
        /* <DEDUP_REMOVED lines=131> */
.L_x_1109:
[----:B------:R-:W-:Y:S01]  /*2620*/  ISETP.NE.AND P2, PT, R191, 0x1, PT ;  /* 0x00000001bf00780c */ /* 0x000fe20003f45270 */
[----:B------:R-:W-:Y:S01]  /*2630*/  VIADD R6, R19, UR38 ;  /* 0x0000002613067c36 */ /* 0x000fe20008000000 */
[----:B------:R-:W-:Y:S01]  /*2640*/  R2UR UR6, R3 ;  /* 0x00000000030672ca */ /* 0x000fe200000e0000 */
[----:B------:R-:W-:Y:S01]  /*2650*/  ULDC UR29, c[0x0][0x9dc] ;  /* 0x00027700001d7ab9 */ /* 0x000fe20000000800 */
[----:B------:R-:W-:Y:S01]  /*2660*/  LOP3.LUT P1, RZ, R2, 0x8, RZ, 0xc0, !PT ;  /* 0x0000000802ff7812 */ /* 0x000fe2000782c0ff */
[----:B------:R-:W-:-:S08]  /*2670*/  ULDC UR7, c[0x0][0x9e0] ;  /* 0x0002780000077ab9 */ /* 0x000fd00000000800 */
[----:B------:R-:W0:Y:S02]  /*2680*/  @P2 LDC R5, c[0x0][0x44c] ;  /* 0x00011300ff052b82 */ /* 0x000e240000000800 */
[----:B------:R-:W-:-:S04]  /*2690*/  UIADD3 UR6, UR6, 0x22840, URZ ;  /* 0x0002284006067890 */ /* 0x000fc8000fffe03f */
[----:B------:R-:W-:Y:S02]  /*26a0*/  UPRMT UR6, UR41, 0x654, UR6 ;  /* 0x0000065429067896 */ /* 0x000fe40008000006 */
[----:B------:R-:W2:Y:S07]  /*26b0*/  @P2 LDC R7, c[0x0][0x450] ;  /* 0x00011400ff072b82 */ /* 0x000eae0000000800 */
[----:B------:R-:W-:Y:S01]  /*26c0*/  SYNCS.ARRIVE.TRANS64.RED.A1T0 RZ, [UR6], RZ ;  /* 0x000000ffffff79a7 */ /* 0x000fe20008100406 */
[----:B------:R-:W-:Y:S01]  /*26d0*/  ULOP3.LUT UR6, URZ, UR29, URZ, 0x33, !UPT ;  /* 0x0000001d3f067292 */ /* 0x000fe2000f8e333f */
[----:B01----:R-:W-:-:S02]  /*26e0*/  @P2 IMAD.HI.U32 R0, R6, R5, RZ ;  /* 0x0000000506002227 */ /* 0x003fc400078e00ff */
[----:B------:R-:W0:Y:S03]  /*26f0*/  LDC R5, c[0x0][0x288] ;  /* 0x0000a200ff057b82 */ /* 0x000e260000000800 */
[----:B--2---:R-:W-:Y:S01]  /*2700*/  @P2 SHF.R.U32.HI R6, RZ, R7, R0 ;  /* 0x00000007ff062219 */ /* 0x004fe20000011600 */
[----:B------:R-:W-:Y:S02]  /*2710*/  IMAD.MOV.U32 R7, RZ, RZ, -0xa0 ;  /* 0xffffff60ff077424 */ /* 0x000fe400078e00ff */
[C---:B------:R-:W-:Y:S02]  /*2720*/  IMAD R0, R104.reuse, -0xa0, R17 ;  /* 0xffffff6068007824 */ /* 0x040fe400078e0211 */
[----:B------:R-:W1:Y:S01]  /*2730*/  SHFL.IDX PT, R20, R6, RZ, 0x1c1f ;  /* 0x001c1fff06147589 */ /* 0x000e6200000e0000 */
[----:B------:R-:W-:Y:S02]  /*2740*/  IMAD R7, R104, R7, 0xa1 ;  /* 0x000000a168077424 */ /* 0x000fe400078e0207 */
[----:B------:R-:W-:-:S02]  /*2750*/  VIADD R3, R0, 0xa0 ;  /* 0x000000a000037836 */ /* 0x000fc40000000000 */
[C---:B------:R-:W-:Y:S02]  /*2760*/  IMAD R8, R18.reuse, -0x2, R7 ;  /* 0xfffffffe12087824 */ /* 0x040fe400078e0207 */
[----:B------:R-:W-:Y:S02]  /*2770*/  IMAD R9, R18, -0x2, R3 ;  /* 0xfffffffe12097824 */ /* 0x000fe400078e0203 */
[----:B------:R-:W-:Y:S02]  /*2780*/  VIADD R12, R7, 0xffffffff ;  /* 0xffffffff070c7836 */ /* 0x000fe40000000000 */
[C---:B------:R-:W-:Y:S01]  /*2790*/  VIADD R14, R8.reuse, 0xffffffff ;  /* 0xffffffff080e7836 */ /* 0x040fe20000000000 */
[----:B0-----:R-:W-:-:S05]  /*27a0*/  IADD3 R0, R8, -R5, R17 ;  /* 0x8000000508007210 */ /* 0x001fca0007ffe011 */
[C---:B------:R-:W-:Y:S02]  /*27b0*/  VIADD R10, R0.reuse, UR7 ;  /* 0x00000007000a7c36 */ /* 0x040fe40008000000 */
[----:B------:R-:W-:-:S03]  /*27c0*/  VIADD R11, R0, UR6 ;  /* 0x00000006000b7c36 */ /* 0x000fc60008000000 */
[----:B-1----:R-:W-:Y:S01]  /*27d0*/  VIADDMNMX R0, R20, R10, R9, PT ;  /* 0x0000000a14007246 */ /* 0x002fe20003800109 */
[----:B------:R-:W-:Y:S01]  /*27e0*/  IMAD.IADD R3, R11, 0x1, R20 ;  /* 0x000000010b037824 */ /* 0x000fe200078e0214 */
[----:B------:R-:W-:Y:S06]  /*27f0*/  @!P1 BRA `(.L_x_1110) ;  /* 0x00000000005c9947 */ /* 0x000fec0003800000 */
[----:B------:R-:W-:Y:S01]  /*2800*/  IADD3 R7, R17, -R5, R20 ;  /* 0x8000000511077210 */ /* 0x000fe20007ffe014 */
[----:B------:R-:W-:Y:S03]  /*2810*/  BSSY B0, `(.L_x_1111) ;  /* 0x0000012000007945 */ /* 0x000fe60003800000 */
[----:B------:R-:W-:-:S13]  /*2820*/  ISETP.GT.AND P1, PT, R7, -0x1, PT ;  /* 0xffffffff0700780c */ /* 0x000fda0003f24270 */
[----:B------:R-:W-:Y:S05]  /*2830*/  @P1 BRA `(.L_x_1112) ;  /* 0x0000000000241947 */ /* 0x000fea0003800000 */
[----:B------:R-:W-:Y:S01]  /*2840*/  ULDC UR6, c[0x0][0x9e4] ;  /* 0x0002790000067ab9 */ /* 0x000fe20000000800 */
[----:B------:R-:W-:Y:S01]  /*2850*/  LOP3.LUT R7, RZ, R7, RZ, 0x33, !PT ;  /* 0x00000007ff077212 */ /* 0x000fe200078e33ff */
[----:B------:R-:W-:-:S05]  /*2860*/  IMAD.U32 R13, RZ, RZ, UR6 ;  /* 0x00000006ff0d7e24 */ /* 0x000fca000f8e00ff */
[----:B------:R-:W-:-:S13]  /*2870*/  ISETP.NE.AND P1, PT, R13, 0x1, PT ;  /* 0x000000010d00780c */ /* 0x000fda0003f25270 */
[----:B------:R-:W0:Y:S02]  /*2880*/  @P1 LDC.64 R20, c[0x0][0x9e8] ;  /* 0x00027a00ff141b82 */ /* 0x000e240000000a00 */
[----:B0-----:R-:W-:-:S05]  /*2890*/  @P1 IMAD.HI.U32 R8, R7, R20, RZ ;  /* 0x0000001407081227 */ /* 0x001fca00078e00ff */
[----:B------:R-:W-:-:S04]  /*28a0*/  @P1 SHF.R.U32.HI R7, RZ, R21, R8 ;  /* 0x00000015ff071219 */ /* 0x000fc80000011608 */
[----:B------:R-:W-:Y:S01]  /*28b0*/  LOP3.LUT R7, RZ, R7, RZ, 0x33, !PT ;  /* 0x00000007ff077212 */ /* 0x000fe200078e33ff */
[----:B------:R-:W-:Y:S06]  /*28c0*/  BRA `(.L_x_1113) ;  /* 0x0000000000187947 */ /* 0x000fec0003800000 */
.L_x_1112:
[----:B------:R-:W-:Y:S02]  /*28d0*/  ULDC UR6, c[0x0][0x9e4] ;  /* 0x0002790000067ab9 */ /* 0x000fe40000000800 */
[----:B------:R-:W-:-:S05]  /*28e0*/  IMAD.U32 R13, RZ, RZ, UR6 ;  /* 0x00000006ff0d7e24 */ /* 0x000fca000f8e00ff */
[----:B------:R-:W-:-:S13]  /*28f0*/  ISETP.NE.AND P1, PT, R13, 0x1, PT ;  /* 0x000000010d00780c */ /* 0x000fda0003f25270 */
[----:B------:R-:W0:Y:S02]  /*2900*/  @P1 LDC.64 R20, c[0x0][0x9e8] ;  /* 0x00027a00ff141b82 */ /* 0x000e240000000a00 */
[----:B0-----:R-:W-:-:S05]  /*2910*/  @P1 IMAD.HI.U32 R8, R7, R20, RZ ;  /* 0x0000001407081227 */ /* 0x001fca00078e00ff */
[----:B------:R-:W-:-:S07]  /*2920*/  @P1 SHF.R.U32.HI R7, RZ, R21, R8 ;  /* 0x00000015ff071219 */ /* 0x000fce0000011608 */
.L_x_1113:
[----:B------:R-:W-:Y:S05]  /*2930*/  BSYNC B0 ;  /* 0x0000000000007941 */ /* 0x000fea0003800000 */
.L_x_1111:
[----:B------:R-:W-:-:S05]  /*2940*/  IMAD R7, R7, R13, R14 ;  /* 0x0000000d07077224 */ /* 0x000fca00078e020e */
[----:B------:R-:W-:Y:S02]  /*2950*/  VIADDMNMX R0, R7, R13, R0, PT ;  /* 0x0000000d07007246 */ /* 0x000fe40003800100 */
[----:B------:R-:W-:-:S07]  /*2960*/  VIMNMX R3, R3, R7, !PT ;  /* 0x0000000703037248 */ /* 0x000fce0007fe0100 */
.L_x_1110:
[C---:B------:R-:W-:Y:S01]  /*2970*/  ISETP.GE.AND P1, PT, R12.reuse, 0x9, PT ;  /* 0x000000090c00780c */ /* 0x040fe20003f26270 */
[----:B------:R-:W0:Y:S01]  /*2980*/  SHFL.IDX PT, R6, R6, 0x1, 0x1c1f ;  /* 0x003c1f0006067f89 */ /* 0x000e2200000e0000 */
[----:B------:R-:W-:Y:S02]  /*2990*/  ISETP.GE.AND P2, PT, R12, 0x2, PT ;  /* 0x000000020c00780c */ /* 0x000fe40003f46270 */
[----:B------:R-:W-:Y:S02]  /*29a0*/  P2R R20, PR, RZ, 0x2 ;  /* 0x00000002ff147803 */ /* 0x000fe40000000000 */
[----:B------:R-:W-:Y:S02]  /*29b0*/  ISETP.GT.AND P1, PT, R3, 0x8, !P1 ;  /* 0x000000080300780c */ /* 0x000fe40004f24270 */
[----:B------:R-:W-:Y:S02]  /*29c0*/  P2R R15, PR, RZ, 0x4 ;  /* 0x00000004ff0f7803 */ /* 0x000fe40000000000 */
[----:B------:R-:W-:-:S02]  /*29d0*/  ISETP.LT.OR P1, PT, R0, 0x9, P1 ;  /* 0x000000090000780c */ /* 0x000fc40000f21670 */
[C---:B------:R-:W-:Y:S02]  /*29e0*/  ISETP.GT.AND P2, PT, R3.reuse, 0x1, !P2 ;  /* 0x000000010300780c */ /* 0x040fe40005744270 */
[----:B------:R-:W-:Y:S02]  /*29f0*/  ISETP.GE.AND P3, PT, R12, 0xa, PT ;  /* 0x0000000a0c00780c */ /* 0x000fe40003f66270 */
[----:B------:R-:W-:Y:S02]  /*2a00*/  FSEL R92, R92, -INF , !P1 ;  /* 0xff8000005c5c7808 */ /* 0x000fe40004800000 */
[----:B------:R-:W-:Y:S02]  /*2a10*/  ISETP.LT.OR P2, PT, R0, 0x2, P2 ;  /* 0x000000020000780c */ /* 0x000fe40001741670 */
[----:B------:R-:W-:Y:S02]  /*2a20*/  ISETP.GT.AND P1, PT, R3, 0x9, !P3 ;  /* 0x000000090300780c */ /* 0x000fe40005f24270 */
[----:B------:R-:W-:-:S02]  /*2a30*/  FSEL R89, R89, -INF , !P2 ;  /* 0xff80000059597808 */ /* 0x000fc40005000000 */
[----:B------:R-:W-:Y:S02]  /*2a40*/  ISETP.LT.OR P1, PT, R0, 0xa, P1 ;  /* 0x0000000a0000780c */ /* 0x000fe40000f21670 */
[----:B------:R-:W-:Y:S02]  /*2a50*/  ISETP.GE.AND P2, PT, R12, 0x11, PT ;  /* 0x000000110c00780c */ /* 0x000fe40003f46270 */
[----:B------:R-:W-:Y:S02]  /*2a60*/  FSEL R93, R93, -INF , !P1 ;  /* 0xff8000005d5d7808 */ /* 0x000fe40004800000 */
[----:B------:R-:W-:Y:S02]  /*2a70*/  ISETP.GT.AND P1, PT, R3, 0x10, !P2 ;  /* 0x000000100300780c */ /* 0x000fe40005724270 */
[----:B------:R-:W-:Y:S02]  /*2a80*/  P2R R106, PR, RZ, 0x4 ;  /* 0x00000004ff6a7803 */ /* 0x000fe40000000000 */
[----:B------:R-:W-:-:S02]  /*2a90*/  ISETP.LT.OR P1, PT, R0, 0x11, P1 ;  /* 0x000000110000780c */ /* 0x000fc40000f21670 */
[----:B------:R-:W-:Y:S02]  /*2aa0*/  ISETP.GE.AND P2, PT, R12, 0x12, PT ;  /* 0x000000120c00780c */ /* 0x000fe40003f46270 */
[----:B------:R-:W-:Y:S02]  /*2ab0*/  FSEL R96, R96, -INF , !P1 ;  /* 0xff80000060607808 */ /* 0x000fe40004800000 */
[----:B------:R-:W-:Y:S02]  /*2ac0*/  ISETP.GT.AND P1, PT, R3, 0x11, !P2 ;  /* 0x000000110300780c */ /* 0x000fe40005724270 */
[----:B------:R-:W-:Y:S02]  /*2ad0*/  P2R R107, PR, RZ, 0x4 ;  /* 0x00000004ff6b7803 */ /* 0x000fe40000000000 */
[----:B------:R-:W-:Y:S02]  /*2ae0*/  ISETP.LT.OR P1, PT, R0, 0x12, P1 ;  /* 0x000000120000780c */ /* 0x000fe40000f21670 */
[----:B------:R-:W-:-:S02]  /*2af0*/  ISETP.GE.AND P2, PT, R12, 0x19, PT ;  /* 0x000000190c00780c */ /* 0x000fc40003f46270 */
[----:B------:R-:W-:Y:S02]  /*2b00*/  FSEL R97, R97, -INF , !P1 ;  /* 0xff80000061617808 */ /* 0x000fe40004800000 */
[----:B------:R-:W-:Y:S02]  /*2b10*/  ISETP.GT.AND P1, PT, R3, 0x18, !P2 ;  /* 0x000000180300780c */ /* 0x000fe40005724270 */
[----:B------:R-:W-:Y:S02]  /*2b20*/  P2R R108, PR, RZ, 0x4 ;  /* 0x00000004ff6c7803 */ /* 0x000fe40000000000 */
[----:B------:R-:W-:Y:S02]  /*2b30*/  ISETP.LT.OR P1, PT, R0, 0x19, P1 ;  /* 0x000000190000780c */ /* 0x000fe40000f21670 */
[----:B------:R-:W-:Y:S02]  /*2b40*/  ISETP.GE.AND P2, PT, R12, 0x1a, PT ;  /* 0x0000001a0c00780c */ /* 0x000fe40003f46270 */
[----:B------:R-:W-:-:S02]  /*2b50*/  FSEL R100, R100, -INF , !P1 ;  /* 0xff80000064647808 */ /* 0x000fc40004800000 */
[----:B------:R-:W-:Y:S02]  /*2b60*/  ISETP.GT.AND P1, PT, R3, 0x19, !P2 ;  /* 0x000000190300780c */ /* 0x000fe40005724270 */
[----:B------:R-:W-:Y:S02]  /*2b70*/  P2R R109, PR, RZ, 0x4 ;  /* 0x00000004ff6d7803 */ /* 0x000fe40000000000 */
[----:B------:R-:W-:Y:S02]  /*2b80*/  ISETP.LT.OR P1, PT, R0, 0x1a, P1 ;  /* 0x0000001a0000780c */ /* 0x000fe40000f21670 */
[----:B------:R-:W-:Y:S02]  /*2b90*/  P2R R21, PR, RZ, 0x8 ;  /* 0x00000008ff157803 */ /* 0x000fe40000000000 */
[----:B------:R-:W-:Y:S02]  /*2ba0*/  FSEL R101, R101, -INF , !P1 ;  /* 0xff80000065657808 */ /* 0x000fe40004800000 */
[----:B------:R-:W-:-:S02]  /*2bb0*/  ISETP.GE.AND P1, PT, R12, 0x21, PT ;  /* 0x000000210c00780c */ /* 0x000fc40003f26270 */
[----:B------:R-:W-:Y:S02]  /*2bc0*/  ISETP.GE.AND P3, PT, R12, 0x22, PT ;  /* 0x000000220c00780c */ /* 0x000fe40003f66270 */
[----:B------:R-:W-:Y:S02]  /*2bd0*/  ISETP.GT.AND P2, PT, R3, 0x20, !P1 ;  /* 0x000000200300780c */ /* 0x000fe40004f44270 */
[----:B------:R-:W-:Y:S02]  /*2be0*/  P2R R110, PR, RZ, 0x8 ;  /* 0x00000008ff6e7803 */ /* 0x000fe40000000000 */
[----:B------:R-:W-:Y:S02]  /*2bf0*/  ISETP.LT.OR P2, PT, R0, 0x21, P2 ;  /* 0x000000210000780c */ /* 0x000fe40001741670 */
[----:B------:R-:W-:Y:S02]  /*2c00*/  ISETP.GE.AND P4, PT, R12, 0x2a, PT ;  /* 0x0000002a0c00780c */ /* 0x000fe40003f86270 */
[----:B------:R-:W-:-:S02]  /*2c10*/  FSEL R72, R72, -INF , !P2 ;  /* 0xff80000048487808 */ /* 0x000fc40005000000 */
[----:B------:R-:W-:Y:S02]  /*2c20*/  ISETP.GT.AND P2, PT, R3, 0x21, !P3 ;  /* 0x000000210300780c */ /* 0x000fe40005f44270 */
[----:B------:R-:W-:Y:S02]  /*2c30*/  P2R R111, PR, RZ, 0x10 ;  /* 0x00000010ff6f7803 */ /* 0x000fe40000000000 */
[----:B------:R-:W-:-:S04]  /*2c40*/  ISETP.LT.OR P2, PT, R0, 0x22, P2 ;  /* 0x000000220000780c */ /* 0x000fc80001741670 */
[----:B------:R-:W-:Y:S02]  /*2c50*/  FSEL R73, R73, -INF , !P2 ;  /* 0xff80000049497808 */ /* 0x000fe40005000000 */
[----:B------:R-:W-:-:S04]  /*2c60*/  ISETP.GE.AND P2, PT, R12, 0x29, PT ;  /* 0x000000290c00780c */ /* 0x000fc80003f46270 */
[----:B------:R-:W-:-:S04]  /*2c70*/  ISETP.GT.AND P3, PT, R3, 0x28, !P2 ;  /* 0x000000280300780c */ /* 0x000fc80005764270 */
[----:B------:R-:W-:-:S04]  /*2c80*/  ISETP.LT.OR P3, PT, R0, 0x29, P3 ;  /* 0x000000290000780c */ /* 0x000fc80001f61670 */
[----:B------:R-:W-:Y:S02]  /*2c90*/  FSEL R76, R76, -INF , !P3 ;  /* 0xff8000004c4c7808 */ /* 0x000fe40005800000 */
[----:B------:R-:W-:Y:S02]  /*2ca0*/  ISETP.GT.AND P3, PT, R3, 0x29, !P4 ;  /* 0x000000290300780c */ /* 0x000fe40006764270 */
[----:B------:R-:W-:Y:S02]  /*2cb0*/  ISETP.GE.AND P4, PT, R12, 0x31, PT ;  /* 0x000000310c00780c */ /* 0x000fe40003f86270 */
[----:B------:R-:W-:Y:S02]  /*2cc0*/  ISETP.LT.OR P3, PT, R0, 0x2a, P3 ;  /* 0x0000002a0000780c */ /* 0x000fe40001f61670 */
[----:B------:R-:W-:Y:S02]  /*2cd0*/  P2R R112, PR, RZ, 0x10 ;  /* 0x00000010ff707803 */ /* 0x000fe40000000000 */
[----:B------:R-:W-:-:S02]  /*2ce0*/  FSEL R77, R77, -INF , !P3 ;  /* 0xff8000004d4d7808 */ /* 0x000fc40005800000 */
[C---:B------:R-:W-:Y:S02]  /*2cf0*/  ISETP.GT.AND P3, PT, R3.reuse, 0x30, !P4 ;  /* 0x000000300300780c */ /* 0x040fe40006764270 */
[----:B------:R-:W-:Y:S02]  /*2d00*/  ISETP.GE.AND P4, PT, R12, 0x32, PT ;  /* 0x000000320c00780c */ /* 0x000fe40003f86270 */
[----:B------:R-:W-:Y:S02]  /*2d10*/  ISETP.LT.OR P3, PT, R0, 0x31, P3 ;  /* 0x000000310000780c */ /* 0x000fe40001f61670 */
[----:B------:R-:W-:Y:S02]  /*2d20*/  P2R R113, PR, RZ, 0x10 ;  /* 0x00000010ff717803 */ /* 0x000fe40000000000 */
[----:B------:R-:W-:Y:S02]  /*2d30*/  FSEL R80, R80, -INF , !P3 ;  /* 0xff80000050507808 */ /* 0x000fe40005800000 */
[----:B------:R-:W-:-:S02]  /*2d40*/  ISETP.GT.AND P3, PT, R3, 0x31, !P4 ;  /* 0x000000310300780c */ /* 0x000fc40006764270 */
[----:B------:R-:W-:Y:S02]  /*2d50*/  ISETP.GE.AND P4, PT, R12, 0x39, PT ;  /* 0x000000390c00780c */ /* 0x000fe40003f86270 */
[----:B------:R-:W-:Y:S02]  /*2d60*/  ISETP.LT.OR P3, PT, R0, 0x32, P3 ;  /* 0x000000320000780c */ /* 0x000fe40001f61670 */
[----:B------:R-:W-:Y:S02]  /*2d70*/  P2R R114, PR, RZ, 0x10 ;  /* 0x00000010ff727803 */ /* 0x000fe40000000000 */
[----:B------:R-:W-:Y:S02]  /*2d80*/  FSEL R81, R81, -INF , !P3 ;  /* 0xff80000051517808 */ /* 0x000fe40005800000 */
[----:B------:R-:W-:Y:S02]  /*2d90*/  ISETP.GT.AND P3, PT, R3, 0x38, !P4 ;  /* 0x000000380300780c */ /* 0x000fe40006764270 */
[----:B------:R-:W-:-:S02]  /*2da0*/  ISETP.GE.AND P4, PT, R12, 0x3a, PT ;  /* 0x0000003a0c00780c */ /* 0x000fc40003f86270 */
[----:B------:R-:W-:Y:S02]  /*2db0*/  ISETP.LT.OR P3, PT, R0, 0x39, P3 ;  /* 0x000000390000780c */ /* 0x000fe40001f61670 */
[----:B------:R-:W-:Y:S02]  /*2dc0*/  P2R R115, PR, RZ, 0x10 ;  /* 0x00000010ff737803 */ /* 0x000fe40000000000 */
[----:B------:R-:W-:Y:S02]  /*2dd0*/  FSEL R84, R84, -INF , !P3 ;  /* 0xff80000054547808 */ /* 0x000fe40005800000 */
[----:B------:R-:W-:Y:S02]  /*2de0*/  ISETP.GT.AND P3, PT, R3, 0x39, !P4 ;  /* 0x000000390300780c */ /* 0x000fe40006764270 */
[----:B------:R-:W-:Y:S02]  /*2df0*/  ISETP.GE.AND P4, PT, R12, 0x41, PT ;  /* 0x000000410c00780c */ /* 0x000fe40003f86270 */
[----:B------:R-:W-:-:S02]  /*2e00*/  ISETP.LT.OR P3, PT, R0, 0x3a, P3 ;  /* 0x0000003a0000780c */ /* 0x000fc40001f61670 */
[----:B------:R-:W-:Y:S02]  /*2e10*/  P2R R116, PR, RZ, 0x10 ;  /* 0x00000010ff747803 */ /* 0x000fe40000000000 */
[----:B------:R-:W-:Y:S02]  /*2e20*/  FSEL R85, R85, -INF , !P3 ;  /* 0xff80000055557808 */ /* 0x000fe40005800000 */
[----:B------:R-:W-:Y:S02]  /*2e30*/  ISETP.GT.AND P3, PT, R3, 0x40, !P4 ;  /* 0x000000400300780c */ /* 0x000fe40006764270 */
[----:B------:R-:W-:Y:S02]  /*2e40*/  ISETP.GE.AND P4, PT, R12, 0x42, PT ;  /* 0x000000420c00780c */ /* 0x000fe40003f86270 */
[----:B------:R-:W-:Y:S02]  /*2e50*/  ISETP.LT.OR P3, PT, R0, 0x41, P3 ;  /* 0x000000410000780c */ /* 0x000fe40001f61670 */
[----:B------:R-:W-:-:S02]  /*2e60*/  P2R R117, PR, RZ, 0x10 ;  /* 0x00000010ff757803 */ /* 0x000fc40000000000 */
        /* <DEDUP_REMOVED lines=96> */
[----:B------:R-:W-:-:S04]  /*3470*/  ISETP.GT.AND P3, PT, R3, 0x90, !P4 ;  /* 0x000000900300780c */ /* 0x000fc80006764270 */
[----:B------:R-:W-:-:S04]  /*3480*/  ISETP.LT.OR P3, PT, R0, 0x91, P3 ;  /* 0x000000910000780c */ /* 0x000fc80001f61670 */
[----:B------:R-:W-:Y:S02]  /*3490*/  FSEL R32, R32, -INF , !P3 ;  /* 0xff80000020207808 */ /* 0x000fe40005800000 */
[----:B------:R-:W-:-:S04]  /*34a0*/  ISETP.GE.AND P3, PT, R12, 0x92, PT ;  /* 0x000000920c00780c */ /* 0x000fc80003f66270 */
        /* <DEDUP_REMOVED lines=8> */
[----:B------:R-:W-:-:S04]  /*3530*/  ISETP.GT.AND P6, PT, R3, RZ, !P5 ;  /* 0x000000ff0300720c */ /* 0x000fc80006fc4270 */
[----:B------:R-:W-:-:S04]  /*3540*/  ISETP.LT.OR P6, PT, R0, 0x1, P6 ;  /* 0x000000010000780c */ /* 0x000fc800037c1670 */
[----:B------:R-:W-:Y:S02]  /*3550*/  FSEL R7, R88, -INF , !P6 ;  /* 0xff80000058077808 */ /* 0x000fe40007000000 */
[----:B------:R-:W-:-:S04]  /*3560*/  ISETP.GE.AND P6, PT, R12, 0x9a, PT ;  /* 0x0000009a0c00780c */ /* 0x000fc80003fc6270 */
[----:B------:R-:W-:Y:S02]  /*3570*/  P2R R12, PR, RZ, 0x40 ;  /* 0x00000040ff0c7803 */ /* 0x000fe40000000000 */
[----:B------:R-:W-:Y:S01]  /*3580*/  ISETP.GT.AND P6, PT, R3, 0x99, !P6 ;  /* 0x000000990300780c */ /* 0x000fe200077c4270 */
[----:B0-----:R-:W-:-:S03]  /*3590*/  IMAD.IADD R3, R11, 0x1, R6 ;  /* 0x000000010b037824 */ /* 0x001fc600078e0206 */
[----:B------:R-:W-:Y:S02]  /*35a0*/  ISETP.LT.OR P6, PT, R0, 0x9a, P6 ;  /* 0x0000009a0000780c */ /* 0x000fe400037c1670 */
[----:B------:R-:W-:Y:S02]  /*35b0*/  VIADDMNMX R0, R6, R10, R9, PT ;  /* 0x0000000a06007246 */ /* 0x000fe40003800109 */
[----:B------:R-:W-:Y:S02]  /*35c0*/  FSEL R37, R37, -INF , !P6 ;  /* 0xff80000025257808 */ /* 0x000fe40007000000 */
[----:B------:R-:W-:-:S13]  /*35d0*/  LOP3.LUT P6, RZ, R2, 0x8, RZ, 0xc0, !PT ;  /* 0x0000000802ff7812 */ /* 0x000fda00078cc0ff */
[----:B------:R-:W-:Y:S05]  /*35e0*/  @!P6 BRA `(.L_x_1114) ;  /* 0x00000000005ce947 */ /* 0x000fea0003800000 */
        /* <DEDUP_REMOVED lines=13> */
.L_x_1116:
[----:B------:R-:W-:Y:S02]  /*36c0*/  ULDC UR6, c[0x0][0x9e4] ;  /* 0x0002790000067ab9 */ /* 0x000fe40000000800 */
[----:B------:R-:W-:-:S05]  /*36d0*/  IMAD.U32 R6, RZ, RZ, UR6 ;  /* 0x00000006ff067e24 */ /* 0x000fca000f8e00ff */
[----:B------:R-:W-:-:S13]  /*36e0*/  ISETP.NE.AND P6, PT, R6, 0x1, PT ;  /* 0x000000010600780c */ /* 0x000fda0003fc5270 */
[----:B------:R-:W0:Y:S02]  /*36f0*/  @P6 LDC.64 R8, c[0x0][0x9e8] ;  /* 0x00027a00ff086b82 */ /* 0x000e240000000a00 */
[----:B0-----:R-:W-:-:S05]  /*3700*/  @P6 IMAD.HI.U32 R8, R11, R8, RZ ;  /* 0x000000080b086227 */ /* 0x001fca00078e00ff */
[----:B------:R-:W-:-:S07]  /*3710*/  @P6 SHF.R.U32.HI R11, RZ, R9, R8 ;  /* 0x00000009ff0b6219 */ /* 0x000fce0000011608 */
.L_x_1117:
[----:B------:R-:W-:Y:S05]  /*3720*/  BSYNC B0 ;  /* 0x0000000000007941 */ /* 0x000fea0003800000 */
.L_x_1115:
[----:B------:R-:W-:-:S05]  /*3730*/  IMAD R11, R11, R6, R14 ;  /* 0x000000060b0b7224 */ /* 0x000fca00078e020e */
[----:B------:R-:W-:Y:S02]  /*3740*/  VIADDMNMX R0, R11, R6, R0, PT ;  /* 0x000000060b007246 */ /* 0x000fe40003800100 */
[----:B------:R-:W-:-:S07]  /*3750*/  VIMNMX R3, R3, R11, !PT ;  /* 0x0000000b03037248 */ /* 0x000fce0007fe0100 */
.L_x_1114:
[C---:B------:R-:W-:Y:S01]  /*3760*/  ISETP.GT.AND P1, PT, R3.reuse, 0x20, !P1 ;  /* 0x000000200300780c */ /* 0x040fe20004f24270 */
[----:B------:R-:W-:Y:S01]  /*3770*/  IMAD.U32 R11, RZ, RZ, UR39 ;  /* 0x00000027ff0b7e24 */ /* 0x000fe2000f8e00ff */
[----:B------:R-:W-:Y:S02]  /*3780*/  ISETP.NE.AND P6, PT, R110, RZ, PT ;  /* 0x000000ff6e00720c */ /* 0x000fe40003fc5270 */
[----:B------:R-:W-:Y:S02]  /*3790*/  ISETP.LT.OR P1, PT, R0, 0x21, P1 ;  /* 0x000000210000780c */ /* 0x000fe40000f21670 */
[C---:B------:R-:W-:Y:S02]  /*37a0*/  ISETP.GT.AND P2, PT, R3.reuse, 0x28, !P2 ;  /* 0x000000280300780c */ /* 0x040fe40005744270 */
[----:B------:R-:W-:Y:S02]  /*37b0*/  FSEL R74, R74, -INF , !P1 ;  /* 0xff8000004a4a7808 */ /* 0x000fe40004800000 */
[----:B------:R-:W-:-:S02]  /*37c0*/  ISETP.GT.AND P1, PT, R3, 0x21, !P6 ;  /* 0x000000210300780c */ /* 0x000fc40007724270 */
[C---:B------:R-:W-:Y:S02]  /*37d0*/  ISETP.LT.OR P2, PT, R0.reuse, 0x29, P2 ;  /* 0x000000290000780c */ /* 0x040fe40001741670 */
[----:B------:R-:W-:Y:S02]  /*37e0*/  ISETP.LT.OR P1, PT, R0, 0x22, P1 ;  /* 0x000000220000780c */ /* 0x000fe40000f21670 */
[----:B------:R-:W-:Y:S02]  /*37f0*/  FSEL R78, R78, -INF , !P2 ;  /* 0xff8000004e4e7808 */ /* 0x000fe40005000000 */
[----:B------:R-:W-:Y:S02]  /*3800*/  FSEL R75, R75, -INF , !P1 ;  /* 0xff8000004b4b7808 */ /* 0x000fe40004800000 */
[----:B------:R-:W-:Y:S02]  /*3810*/  ISETP.NE.AND P1, PT, R111, RZ, PT ;  /* 0x000000ff6f00720c */ /* 0x000fe40003f25270 */
[----:B------:R-:W-:-:S02]  /*3820*/  ISETP.NE.AND P2, PT, R119, RZ, PT ;  /* 0x000000ff7700720c */ /* 0x000fc40003f45270 */
[----:B------:R-:W-:Y:S02]  /*3830*/  ISETP.GT.AND P1, PT, R3, 0x29, !P1 ;  /* 0x000000290300780c */ /* 0x000fe40004f24270 */
[----:B------:R-:W-:Y:S02]  /*3840*/  ISETP.NE.AND P6, PT, R120, RZ, PT ;  /* 0x000000ff7800720c */ /* 0x000fe40003fc5270 */
[----:B------:R-:W-:Y:S02]  /*3850*/  ISETP.LT.OR P1, PT, R0, 0x2a, P1 ;  /* 0x0000002a0000780c */ /* 0x000fe40000f21670 */
[----:B------:R-:W-:Y:S02]  /*3860*/  FMNMX.FTZ R9, R7, R89, !PT ;  /* 0x0000005907097209 */ /* 0x000fe40007810000 */
[----:B------:R-:W-:Y:S02]  /*3870*/  FSEL R79, R79, -INF , !P1 ;  /* 0xff8000004f4f7808 */ /* 0x000fe40004800000 */
[----:B------:R-:W-:-:S02]  /*3880*/  ISETP.NE.AND P1, PT, R112, RZ, PT ;  /* 0x000000ff7000720c */ /* 0x000fc40003f25270 */
[----:B------:R-:W-:Y:S02]  /*3890*/  FMNMX.FTZ R6, R92, R9, !PT ;  /* 0x000000095c067209 */ /* 0x000fe40007810000 */
[----:B------:R-:W-:Y:S02]  /*38a0*/  ISETP.GT.AND P1, PT, R3, 0x30, !P1 ;  /* 0x000000300300780c */ /* 0x000fe40004f24270 */
[----:B------:R-:W-:Y:S02]  /*38b0*/  FMNMX.FTZ R9, R93, R6, !PT ;  /* 0x000000065d097209 */ /* 0x000fe40007810000 */
[----:B------:R-:W-:Y:S02]  /*38c0*/  ISETP.LT.OR P1, PT, R0, 0x31, P1 ;  /* 0x000000310000780c */ /* 0x000fe40000f21670 */
[----:B------:R-:W-:Y:S02]  /*38d0*/  FMNMX.FTZ R6, R96, R9, !PT ;  /* 0x0000000960067209 */ /* 0x000fe40007810000 */
[----:B------:R-:W-:-:S02]  /*38e0*/  FSEL R82, R82, -INF , !P1 ;  /* 0xff80000052527808 */ /* 0x000fc40004800000 */
[----:B------:R-:W-:Y:S02]  /*38f0*/  ISETP.NE.AND P1, PT, R113, RZ, PT ;  /* 0x000000ff7100720c */ /* 0x000fe40003f25270 */
[----:B------:R-:W-:Y:S02]  /*3900*/  FMNMX.FTZ R9, R97, R6, !PT ;  /* 0x0000000661097209 */ /* 0x000fe40007810000 */
[----:B------:R-:W-:Y:S02]  /*3910*/  ISETP.GT.AND P1, PT, R3, 0x31, !P1 ;  /* 0x000000310300780c */ /* 0x000fe40004f24270 */
[----:B------:R-:W-:Y:S02]  /*3920*/  FMNMX.FTZ R6, R100, R9, !PT ;  /* 0x0000000964067209 */ /* 0x000fe40007810000 */
[----:B------:R-:W-:Y:S02]  /*3930*/  ISETP.LT.OR P1, PT, R0, 0x32, P1 ;  /* 0x000000320000780c */ /* 0x000fe40000f21670 */
[----:B------:R-:W-:-:S02]  /*3940*/  FMNMX.FTZ R9, R101, R6, !PT ;  /* 0x0000000665097209 */ /* 0x000fc40007810000 */
[----:B------:R-:W-:Y:S02]  /*3950*/  FSEL R83, R83, -INF , !P1 ;  /* 0xff80000053537808 */ /* 0x000fe40004800000 */
[----:B------:R-:W-:Y:S02]  /*3960*/  ISETP.NE.AND P1, PT, R114, RZ, PT ;  /* 0x000000ff7200720c */ /* 0x000fe40003f25270 */
[----:B------:R-:W-:Y:S02]  /*3970*/  FMNMX.FTZ R6, R72, R9, !PT ;  /* 0x0000000948067209 */ /* 0x000fe40007810000 */
[----:B------:R-:W-:Y:S02]  /*3980*/  ISETP.GT.AND P1, PT, R3, 0x38, !P1 ;  /* 0x000000380300780c */ /* 0x000fe40004f24270 */
[----:B------:R-:W-:Y:S02]  /*3990*/  FMNMX.FTZ R9, R73, R6, !PT ;  /* 0x0000000649097209 */ /* 0x000fe40007810000 */
[----:B------:R-:W-:-:S02]  /*39a0*/  ISETP.LT.OR P1, PT, R0, 0x39, P1 ;  /* 0x000000390000780c */ /* 0x000fc40000f21670 */
[----:B------:R-:W-:Y:S02]  /*39b0*/  FMNMX.FTZ R6, R76, R9, !PT ;  /* 0x000000094c067209 */ /* 0x000fe40007810000 */
[----:B------:R-:W-:Y:S02]  /*39c0*/  FSEL R86, R86, -INF , !P1 ;  /* 0xff80000056567808 */ /* 0x000fe40004800000 */
[----:B------:R-:W-:Y:S02]  /*39d0*/  ISETP.NE.AND P1, PT, R115, RZ, PT ;  /* 0x000000ff7300720c */ /* 0x000fe40003f25270 */
[----:B------:R-:W-:Y:S02]  /*39e0*/  FMNMX.FTZ R9, R77, R6, !PT ;  /* 0x000000064d097209 */ /* 0x000fe40007810000 */
[----:B------:R-:W-:Y:S02]  /*39f0*/  ISETP.GT.AND P1, PT, R3, 0x39, !P1 ;  /* 0x000000390300780c */ /* 0x000fe40004f24270 */
[----:B------:R-:W-:-:S02]  /*3a00*/  FMNMX.FTZ R6, R80, R9, !PT ;  /* 0x0000000950067209 */ /* 0x000fc40007810000 */
[----:B------:R-:W-:Y:S02]  /*3a10*/  ISETP.LT.OR P1, PT, R0, 0x3a, P1 ;  /* 0x0000003a0000780c */ /* 0x000fe40000f21670 */
[----:B------:R-:W-:Y:S02]  /*3a20*/  FMNMX.FTZ R9, R81, R6, !PT ;  /* 0x0000000651097209 */ /* 0x000fe40007810000 */
[----:B------:R-:W-:Y:S02]  /*3a30*/  FSEL R87, R87, -INF , !P1 ;  /* 0xff80000057577808 */ /* 0x000fe40004800000 */
[----:B------:R-:W-:Y:S02]  /*3a40*/  ISETP.NE.AND P1, PT, R116, RZ, PT ;  /* 0x000000ff7400720c */ /* 0x000fe40003f25270 */
[----:B------:R-:W-:Y:S02]  /*3a50*/  FMNMX.FTZ R6, R84, R9, !PT ;  /* 0x0000000954067209 */ /* 0x000fe40007810000 */
[----:B------:R-:W-:-:S02]  /*3a60*/  ISETP.GT.AND P1, PT, R3, 0x40, !P1 ;  /* 0x000000400300780c */ /* 0x000fc40004f24270 */
[----:B------:R-:W-:Y:S02]  /*3a70*/  FMNMX.FTZ R9, R85, R6, !PT ;  /* 0x0000000655097209 */ /* 0x000fe40007810000 */
[----:B------:R-:W-:Y:S02]  /*3a80*/  ISETP.LT.OR P1, PT, R0, 0x41, P1 ;  /* 0x000000410000780c */ /* 0x000fe40000f21670 */
[----:B------:R-:W-:Y:S02]  /*3a90*/  FMNMX.FTZ R6, R56, R9, !PT ;  /* 0x0000000938067209 */ /* 0x000fe40007810000 */
[----:B------:R-:W-:Y:S02]  /*3aa0*/  FSEL R58, R58, -INF , !P1 ;  /* 0xff8000003a3a7808 */ /* 0x000fe40004800000 */
[----:B------:R-:W-:Y:S02]  /*3ab0*/  ISETP.NE.AND P1, PT, R117, RZ, PT ;  /* 0x000000ff7500720c */ /* 0x000fe40003f25270 */
[----:B------:R-:W-:-:S02]  /*3ac0*/  FMNMX.FTZ R9, R57, R6, !PT ;  /* 0x0000000639097209 */ /* 0x000fc40007810000 */
[----:B------:R-:W-:Y:S02]  /*3ad0*/  ISETP.GT.AND P1, PT, R3, 0x41, !P1 ;  /* 0x000000410300780c */ /* 0x000fe40004f24270 */
[----:B------:R-:W-:Y:S02]  /*3ae0*/  FMNMX.FTZ R6, R60, R9, !PT ;  /* 0x000000093c067209 */ /* 0x000fe40007810000 */
        /* <DEDUP_REMOVED lines=10> */
[----:B------:R-:W-:Y:S02]  /*3b90*/  ISETP.GT.AND P1, PT, R3, 0x49, !P2 ;  /* 0x000000490300780c */ /* 0x000fe40005724270 */
[----:B------:R-:W-:Y:S02]  /*3ba0*/  ISETP.NE.AND P2, PT, R130, RZ, PT ;  /* 0x000000ff8200720c */ /* 0x000fe40003f45270 */
[----:B------:R-:W-:Y:S02]  /*3bb0*/  ISETP.LT.OR P1, PT, R0, 0x4a, P1 ;  /* 0x0000004a0000780c */ /* 0x000fe40000f21670 */
[----:B------:R-:W-:Y:S02]  /*3bc0*/  FMNMX.FTZ R9, R69, R6, !PT ;  /* 0x0000000645097209 */ /* 0x000fe40007810000 */
[----:B------:R-:W-:Y:S02]  /*3bd0*/  FSEL R63, R63, -INF , !P1 ;  /* 0xff8000003f3f7808 */ /* 0x000fe40004800000 */
[----:B------:R-:W-:-:S02]  /*3be0*/  ISETP.GT.AND P1, PT, R3, 0x50, !P6 ;  /* 0x000000500300780c */ /* 0x000fc40007724270 */
[----:B------:R-:W-:Y:S02]  /*3bf0*/  ISETP.NE.AND P6, PT, R131, RZ, PT ;  /* 0x000000ff8300720c */ /* 0x000fe40003fc5270 */
        /* <DEDUP_REMOVED lines=38> */
[----:B------:R-:W-:Y:S01]  /*3e60*/  ISETP.NE.AND P1, PT, R126, RZ, PT ;  /* 0x000000ff7e00720c */ /* 0x000fe20003f25270 */
[----:B------:R-:W0:Y:S01]  /*3e70*/  SHFL.BFLY PT, R9, R8, 0x2, 0x1f ;  /* 0x0c401f0008097f89 */ /* 0x000e2200000e0000 */
[C---:B------:R-:W-:Y:S02]  /*3e80*/  ISETP.GT.AND P5, PT, R3.reuse, RZ, !P5 ;  /* 0x000000ff0300720c */ /* 0x040fe40006fa4270 */
[----:B------:R-:W-:-:S02]  /*3e90*/  ISETP.GT.AND P1, PT, R3, 0x68, !P1 ;  /* 0x000000680300780c */ /* 0x000fc40004f24270 */
[C---:B------:R-:W-:Y:S02]  /*3ea0*/  ISETP.LT.OR P5, PT, R0.reuse, 0x1, P5 ;  /* 0x000000010000780c */ /* 0x040fe40002fa1670 */
[----:B------:R-:W-:Y:S02]  /*3eb0*/  ISETP.LT.OR P1, PT, R0, 0x69, P1 ;  /* 0x000000690000780c */ /* 0x000fe40000f21670 */
[----:B------:R-:W-:Y:S02]  /*3ec0*/  FSEL R90, R90, -INF , !P5 ;  /* 0xff8000005a5a7808 */ /* 0x000fe40006800000 */
[----:B------:R-:W-:Y:S02]  /*3ed0*/  FSEL R46, R46, -INF , !P1 ;  /* 0xff8000002e2e7808 */ /* 0x000fe40004800000 */
[----:B------:R-:W-:Y:S02]  /*3ee0*/  ISETP.NE.AND P1, PT, R127, RZ, PT ;  /* 0x000000ff7f00720c */ /* 0x000fe40003f25270 */
[----:B------:R-:W-:-:S02]  /*3ef0*/  ISETP.GT.AND P3, PT, R3, 0x91, !P3 ;  /* 0x000000910300780c */ /* 0x000fc40005f64270 */
[C---:B------:R-:W-:Y:S02]  /*3f00*/  ISETP.GT.AND P1, PT, R3.reuse, 0x69, !P1 ;  /* 0x000000690300780c */ /* 0x040fe40004f24270 */
[----:B------:R-:W-:Y:S02]  /*3f10*/  ISETP.GT.AND P4, PT, R3, 0x98, !P4 ;  /* 0x000000980300780c */ /* 0x000fe40006784270 */
[C---:B------:R-:W-:Y:S02]  /*3f20*/  ISETP.LT.OR P1, PT, R0.reuse, 0x6a, P1 ;  /* 0x0000006a0000780c */ /* 0x040fe40000f21670 */
[----:B------:R-:W-:Y:S02]  /*3f30*/  ISETP.LT.OR P3, PT, R0, 0x92, P3 ;  /* 0x000000920000780c */ /* 0x000fe40001f61670 */
[----:B------:R-:W-:Y:S02]  /*3f40*/  FSEL R47, R47, -INF , !P1 ;  /* 0xff8000002f2f7808 */ /* 0x000fe40004800000 */
[----:B------:R-:W-:-:S02]  /*3f50*/  ISETP.NE.AND P1, PT, R128, RZ, PT ;  /* 0x000000ff8000720c */ /* 0x000fc40003f25270 */
[----:B0-----:R-:W-:Y:S02]  /*3f60*/  FMNMX.FTZ R9, R8, R9, !PT ;  /* 0x0000000908097209 */ /* 0x001fe40007810000 */
[----:B------:R-:W-:Y:S02]  /*3f70*/  ISETP.GT.AND P1, PT, R3, 0x70, !P1 ;  /* 0x000000700300780c */ /* 0x000fe40004f24270 */
[C---:B------:R-:W-:Y:S01]  /*3f80*/  ISETP.LT.OR P4, PT, R0.reuse, 0x99, P4 ;  /* 0x000000990000780c */ /* 0x040fe20002781670 */
[----:B------:R-:W0:Y:S01]  /*3f90*/  SHFL.BFLY PT, R6, R9, 0x1, 0x1f ;  /* 0x0c201f0009067f89 */ /* 0x000e2200000e0000 */
[----:B------:R-:W-:Y:S02]  /*3fa0*/  ISETP.LT.OR P1, PT, R0, 0x71, P1 ;  /* 0x000000710000780c */ /* 0x000fe40000f21670 */
[----:B------:R-:W-:Y:S02]  /*3fb0*/  FSEL R35, R35, -INF , !P3 ;  /* 0xff80000023237808 */ /* 0x000fe40005800000 */
[----:B------:R-:W-:-:S02]  /*3fc0*/  FSEL R50, R50, -INF , !P1 ;  /* 0xff80000032327808 */ /* 0x000fc40004800000 */
[----:B------:R-:W-:Y:S02]  /*3fd0*/  ISETP.NE.AND P1, PT, R129, RZ, PT ;  /* 0x000000ff8100720c */ /* 0x000fe40003f25270 */
[----:B------:R-:W-:Y:S02]  /*3fe0*/  FSEL R38, R38, -INF , !P4 ;  /* 0xff80000026267808 */ /* 0x000fe40006000000 */
[----:B------:R-:W-:-:S04]  /*3ff0*/  ISETP.GT.AND P1, PT, R3, 0x71, !P1 ;  /* 0x000000710300780c */ /* 0x000fc80004f24270 */
[----:B------:R-:W-:-:S04]  /*4000*/  ISETP.LT.OR P1, PT, R0, 0x72, P1 ;  /* 0x000000720000780c */ /* 0x000fc80000f21670 */
[----:B------:R-:W-:Y:S02]  /*4010*/  FSEL R51, R51, -INF , !P1 ;  /* 0xff80000033337808 */ /* 0x000fe40004800000 */
[----:B------:R-:W-:Y:S02]  /*4020*/  ISETP.GT.AND P1, PT, R3, 0x78, !P2 ;  /* 0x000000780300780c */ /* 0x000fe40005724270 */
[----:B------:R-:W-:Y:S02]  /*4030*/  ISETP.NE.AND P2, PT, R133, RZ, PT ;  /* 0x000000ff8500720c */ /* 0x000fe40003f45270 */
[----:B------:R-:W-:Y:S02]  /*4040*/  ISETP.LT.OR P1, PT, R0, 0x79, P1 ;  /* 0x000000790000780c */ /* 0x000fe40000f21670 */
[----:B0-----:R-:W-:Y:S02]  /*4050*/  FMNMX.FTZ R6, R9, R6, !PT ;  /* 0x0000000609067209 */ /* 0x001fe40007810000 */
[----:B------:R-:W-:-:S02]  /*4060*/  FSEL R54, R54, -INF , !P1 ;  /* 0xff80000036367808 */ /* 0x000fc40004800000 */
[----:B------:R-:W-:Y:S02]  /*4070*/  ISETP.GT.AND P1, PT, R3, 0x79, !P6 ;  /* 0x000000790300780c */ /* 0x000fe40007724270 */
[----:B------:R-:W-:Y:S02]  /*4080*/  ISETP.NE.AND P6, PT, R134, RZ, PT ;  /* 0x000000ff8600720c */ /* 0x000fe40003fc5270 */
[----:B------:R-:W-:-:S04]  /*4090*/  ISETP.LT.OR P1, PT, R0, 0x7a, P1 ;  /* 0x0000007a0000780c */ /* 0x000fc80000f21670 */
[----:B------:R-:W-:Y:S02]  /*40a0*/  FSEL R55, R55, -INF , !P1 ;  /* 0xff80000037377808 */ /* 0x000fe40004800000 */
[----:B------:R-:W-:-:S04]  /*40b0*/  ISETP.NE.AND P1, PT, R15, RZ, PT ;  /* 0x000000ff0f00720c */ /* 0x000fc80003f25270 */
[----:B------:R-:W-:-:S04]  /*40c0*/  ISETP.GT.AND P1, PT, R3, 0x1, !P1 ;  /* 0x000000010300780c */ /* 0x000fc80004f24270 */
[----:B------:R-:W-:-:S04]  /*40d0*/  ISETP.LT.OR P1, PT, R0, 0x2, P1 ;  /* 0x000000020000780c */ /* 0x000fc80000f21670 */
[----:B------:R-:W-:Y:S02]  /*40e0*/  FSEL R91, R91, -INF , !P1 ;  /* 0xff8000005b5b7808 */ /* 0x000fe40004800000 */
[----:B------:R-:W-:Y:S01]  /*40f0*/  ISETP.NE.AND P1, PT, R20, RZ, PT ;  /* 0x000000ff1400720c */ /* 0x000fe20003f25270 */
[----:B------:R-:W-:-:S01]  /*4100*/  FFMA.FTZ R20, R6, R11, -8 ;  /* 0xc100000006147423 */ /* 0x000fc2000001000b */
[----:B------:R-:W-:Y:S02]  /*4110*/  FMNMX.FTZ R15, R90, R91, !PT ;  /* 0x0000005b5a0f7209 */ /* 0x000fe40007810000 */
[----:B------:R-:W-:-:S04]  /*4120*/  ISETP.GT.AND P1, PT, R3, 0x8, !P1 ;  /* 0x000000080300780c */ /* 0x000fc80004f24270 */
[----:B------:R-:W-:-:S04]  /*4130*/  ISETP.LT.OR P1, PT, R0, 0x9, P1 ;  /* 0x000000090000780c */ /* 0x000fc80000f21670 */
[----:B------:R-:W-:Y:S02]  /*4140*/  FSEL R94, R94, -INF , !P1 ;  /* 0xff8000005e5e7808 */ /* 0x000fe40004800000 */
[----:B------:R-:W-:Y:S02]  /*4150*/  ISETP.NE.AND P1, PT, R21, RZ, PT ;  /* 0x000000ff1500720c */ /* 0x000fe40003f25270 */
        /* <DEDUP_REMOVED lines=24> */
[----:B------:R-:W-:-:S04]  /*42e0*/  ISETP.NE.AND P1, PT, R132, RZ, PT ;  /* 0x000000ff8400720c */ /* 0x000fc80003f25270 */
[----:B------:R-:W-:-:S04]  /*42f0*/  ISETP.GT.AND P1, PT, R3, 0x80, !P1 ;  /* 0x000000800300780c */ /* 0x000fc80004f24270 */
[----:B------:R-:W-:-:S04]  /*4300*/  ISETP.LT.OR P1, PT, R0, 0x81, P1 ;  /* 0x000000810000780c */ /* 0x000fc80000f21670 */
[----:B------:R-:W-:Y:S02]  /*4310*/  FSEL R26, R26, -INF , !P1 ;  /* 0xff8000001a1a7808 */ /* 0x000fe40004800000 */
[----:B------:R-:W-:Y:S02]  /*4320*/  ISETP.GT.AND P1, PT, R3, 0x81, !P2 ;  /* 0x000000810300780c */ /* 0x000fe40005724270 */
[----:B------:R-:W-:Y:S02]  /*4330*/  ISETP.NE.AND P2, PT, R13, RZ, PT ;  /* 0x000000ff0d00720c */ /* 0x000fe40003f45270 */
[----:B------:R-:W-:-:S04]  /*4340*/  ISETP.LT.OR P1, PT, R0, 0x82, P1 ;  /* 0x000000820000780c */ /* 0x000fc80000f21670 */
[----:B------:R-:W-:Y:S02]  /*4350*/  FSEL R27, R27, -INF , !P1 ;  /* 0xff8000001b1b7808 */ /* 0x000fe40004800000 */
[----:B------:R-:W-:Y:S02]  /*4360*/  ISETP.GT.AND P1, PT, R3, 0x88, !P6 ;  /* 0x000000880300780c */ /* 0x000fe40007724270 */
[----:B------:R-:W-:Y:S02]  /*4370*/  ISETP.NE.AND P6, PT, R135, RZ, PT ;  /* 0x000000ff8700720c */ /* 0x000fe40003fc5270 */
[----:B------:R-:W-:-:S04]  /*4380*/  ISETP.LT.OR P1, PT, R0, 0x89, P1 ;  /* 0x000000890000780c */ /* 0x000fc80000f21670 */
[----:B------:R-:W-:Y:S02]  /*4390*/  FSEL R30, R30, -INF , !P1 ;  /* 0xff8000001e1e7808 */ /* 0x000fe40004800000 */
[----:B------:R-:W-:-:S04]  /*43a0*/  FSETP.NEU.FTZ.AND P1, PT, R6, -INF , PT ;  /* 0xff8000000600780b */ /* 0x000fc80003f3d000 */
[----:B------:R-:W-:Y:S02]  /*43b0*/  FSEL R20, R20, RZ, P1 ;  /* 0x000000ff14147208 */ /* 0x000fe40000800000 */
[----:B------:R-:W-:Y:S02]  /*43c0*/  ISETP.GT.AND P1, PT, R3, 0x89, !P6 ;  /* 0x000000890300780c */ /* 0x000fe40007724270 */
[----:B------:R-:W-:Y:S01]  /*43d0*/  ISETP.NE.AND P6, PT, R12, RZ, PT ;  /* 0x000000ff0c00720c */ /* 0x000fe20003fc5270 */
[----:B------:R-:W-:-:S01]  /*43e0*/  FFMA.FTZ R8, R89, UR39, -R20 ;  /* 0x0000002759087c23 */ /* 0x000fc20008010814 */
[--C-:B------:R-:W-:Y:S01]  /*43f0*/  FFMA.FTZ R89, R72, UR39, -R20.reuse ;  /* 0x0000002748597c23 */ /* 0x100fe20008010814 */
[----:B------:R-:W-:-:S01]  /*4400*/  FFMA.FTZ R72, R73, UR39, -R20 ;  /* 0x0000002749487c23 */ /* 0x000fc20008010814 */
[----:B------:R-:W-:Y:S01]  /*4410*/  FMNMX.FTZ R73, R103, R10, !PT ;  /* 0x0000000a67497209 */ /* 0x000fe20007810000 */
[----:B------:R-:W-:-:S01]  /*4420*/  FFMA.FTZ R9, R92, UR39, -R20 ;  /* 0x000000275c097c23 */ /* 0x000fc20008010814 */
[--C-:B------:R-:W-:Y:S01]  /*4430*/  FFMA.FTZ R92, R76, UR39, -R20.reuse ;  /* 0x000000274c5c7c23 */ /* 0x100fe20008010814 */
[----:B------:R-:W-:-:S01]  /*4440*/  FFMA.FTZ R76, R77, UR39, -R20 ;  /* 0x000000274d4c7c23 */ /* 0x000fc20008010814 */
[----:B------:R-:W-:Y:S01]  /*4450*/  FMNMX.FTZ R10, R74, R73, !PT ;  /* 0x000000494a0a7209 */ /* 0x000fe20007810000 */
[----:B------:R0:W-:Y:S01]  /*4460*/  MUFU.EX2 R15, R89 ;  /* 0x00000059000f7308 */ /* 0x0001e20000000800 */
[----:B------:R-:W-:Y:S01]  /*4470*/  ISETP.LT.OR P1, PT, R0, 0x8a, P1 ;  /* 0x0000008a0000780c */ /* 0x000fe20000f21670 */
[--C-:B------:R-:W-:Y:S01]  /*4480*/  FFMA.FTZ R7, R7, UR39, -R20.reuse ;  /* 0x0000002707077c23 */ /* 0x100fe20008010814 */
[----:B------:R-:W-:Y:S01]  /*4490*/  FMNMX.FTZ R73, R75, R10, !PT ;  /* 0x0000000a4b497209 */ /* 0x000fe20007810000 */
[--C-:B------:R-:W-:Y:S01]  /*44a0*/  FFMA.FTZ R12, R93, UR39, -R20.reuse ;  /* 0x000000275d0c7c23 */ /* 0x100fe20008010814 */
[----:B------:R-:W-:Y:S01]  /*44b0*/  FSEL R31, R31, -INF , !P1 ;  /* 0xff8000001f1f7808 */ /* 0x000fe20004800000 */
[--C-:B------:R-:W-:Y:S01]  /*44c0*/  FFMA.FTZ R11, R96, UR39, -R20.reuse ;  /* 0x00000027600b7c23 */ /* 0x100fe20008010814 */
[----:B------:R-:W-:Y:S01]  /*44d0*/  FMNMX.FTZ R10, R78, R73, !PT ;  /* 0x000000494e0a7209 */ /* 0x000fe20007810000 */
[----:B------:R1:W-:Y:S01]  /*44e0*/  MUFU.EX2 R21, R92 ;  /* 0x0000005c00157308 */ /* 0x0003e20000000800 */
[----:B0-----:R-:W-:-:S01]  /*44f0*/  FFMA.FTZ R89, R80, UR39, -R20 ;  /* 0x0000002750597c23 */ /* 0x001fc20008010814 */
[--C-:B------:R-:W-:Y:S01]  /*4500*/  FFMA.FTZ R80, R81, UR39, -R20.reuse ;  /* 0x0000002751507c23 */ /* 0x100fe20008010814 */
[----:B------:R-:W-:Y:S01]  /*4510*/  FMNMX.FTZ R77, R79, R10, !PT ;  /* 0x0000000a4f4d7209 */ /* 0x000fe20007810000 */
[--C-:B------:R-:W-:Y:S01]  /*4520*/  FFMA.FTZ R14, R97, UR39, -R20.reuse ;  /* 0x00000027610e7c23 */ /* 0x100fe20008010814 */
[----:B------:R-:W-:Y:S01]  /*4530*/  ISETP.GT.AND P1, PT, R3, 0x90, !P2 ;  /* 0x000000900300780c */ /* 0x000fe20005724270 */
[--C-:B------:R-:W-:Y:S01]  /*4540*/  FFMA.FTZ R13, R100, UR39, -R20.reuse ;  /* 0x00000027640d7c23 */ /* 0x100fe20008010814 */
[----:B------:R-:W-:Y:S01]  /*4550*/  FMNMX.FTZ R10, R82, R77, !PT ;  /* 0x0000004d520a7209 */ /* 0x000fe20007810000 */
[----:B------:R-:W-:Y:S01]  /*4560*/  MUFU.EX2 R7, R7 ;  /* 0x0000000700077308 */ /* 0x000fe20000000800 */
[----:B------:R-:W-:Y:S01]  /*4570*/  ISETP.LT.OR P1, PT, R0, 0x91, P1 ;  /* 0x000000910000780c */ /* 0x000fe20000f21670 */
[--C-:B-1----:R-:W-:Y:S01]  /*4580*/  FFMA.FTZ R92, R84, UR39, -R20.reuse ;  /* 0x00000027545c7c23 */ /* 0x102fe20008010814 */
[----:B------:R-:W-:Y:S01]  /*4590*/  FMNMX.FTZ R77, R83, R10, !PT ;  /* 0x0000000a534d7209 */ /* 0x000fe20007810000 */
[--C-:B------:R-:W-:Y:S01]  /*45a0*/  FFMA.FTZ R84, R85, UR39, -R20.reuse ;  /* 0x0000002755547c23 */ /* 0x100fe20008010814 */
[----:B------:R-:W-:Y:S01]  /*45b0*/  FSEL R34, R34, -INF , !P1 ;  /* 0xff80000022227808 */ /* 0x000fe20004800000 */
[--C-:B------:R-:W-:Y:S01]  /*45c0*/  FFMA.FTZ R85, R41, UR39, -R20.reuse ;  /* 0x0000002729557c23 */ /* 0x100fe20008010814 */
[----:B------:R-:W-:Y:S01]  /*45d0*/  FMNMX.FTZ R10, R86, R77, !PT ;  /* 0x0000004d560a7209 */ /* 0x000fe20007810000 */
[----:B------:R-:W-:Y:S01]  /*45e0*/  MUFU.EX2 R8, R8 ;  /* 0x0000000800087308 */ /* 0x000fe20000000800 */
[----:B------:R-:W-:Y:S01]  /*45f0*/  ISETP.GT.AND P2, PT, R3, 0x99, !P6 ;  /* 0x000000990300780c */ /* 0x000fe20007744270 */
[--C-:B------:R-:W-:Y:S01]  /*4600*/  FFMA.FTZ R3, R40, UR39, -R20.reuse ;  /* 0x0000002728037c23 */ /* 0x100fe20008010814 */
[----:B------:R-:W-:Y:S01]  /*4610*/  FMNMX.FTZ R81, R87, R10, !PT ;  /* 0x0000000a57517209 */ /* 0x000fe20007810000 */
[--C-:B------:R-:W-:Y:S01]  /*4620*/  FFMA.FTZ R88, R101, UR39, -R20.reuse ;  /* 0x0000002765587c23 */ /* 0x100fe20008010814 */
[----:B------:R-:W-:Y:S01]  /*4630*/  ISETP.LT.OR P2, PT, R0, 0x9a, P2 ;  /* 0x0000009a0000780c */ /* 0x000fe20001741670 */
[--C-:B------:R-:W-:Y:S01]  /*4640*/  FFMA.FTZ R56, R56, UR39, -R20.reuse ;  /* 0x0000002738387c23 */ /* 0x100fe20008010814 */
[----:B------:R-:W-:Y:S01]  /*4650*/  FMNMX.FTZ R10, R58, R81, !PT ;  /* 0x000000513a0a7209 */ /* 0x000fe20007810000 */
[----:B------:R-:W-:Y:S01]  /*4660*/  MUFU.EX2 R9, R9 ;  /* 0x0000000900097308 */ /* 0x000fe20000000800 */
[----:B------:R-:W-:Y:S01]  /*4670*/  FSEL R40, R39, -INF , !P2 ;  /* 0xff80000027287808 */ /* 0x000fe20005000000 */
        /* <DEDUP_REMOVED lines=26> */
[----:B------:R-:W-:Y:S01]  /*4820*/  FFMA.FTZ R37, R37, UR39, -R20 ;  /* 0x0000002725257c23 */ /* 0x000fe20008010814 */
[----:B------:R-:W-:Y:S01]  /*4830*/  MUFU.EX2 R11, R11 ;  /* 0x0000000b000b7308 */ /* 0x000fe20000000800 */
[----:B0-----:R-:W-:-:S02]  /*4840*/  F2FP.SATFINITE.E4M3.F32.PACK_AB_MERGE_C R184, R12, R9, RZ ;  /* 0x000000090cb8723e */ /* 0x001fc400048070ff */
[----:B------:R-:W-:Y:S02]  /*4850*/  FMNMX.FTZ R10, R42, R81, !PT ;  /* 0x000000512a0a7209 */ /* 0x000fe40007810000 */
[----:B------:R-:W-:Y:S02]  /*4860*/  F2FP.SATFINITE.E4M3.F32.PACK_AB_MERGE_C R184, R8, R7, R184 ;  /* 0x0000000708b8723e */ /* 0x000fe400048070b8 */
[----:B------:R-:W-:Y:S01]  /*4870*/  FMNMX.FTZ R81, R43, R10, !PT ;  /* 0x0000000a2b517209 */ /* 0x000fe20007810000 */
[----:B------:R-:W-:Y:S01]  /*4880*/  MUFU.EX2 R0, R85 ;  /* 0x0000005500007308 */ /* 0x000fe20000000800 */
[----:B------:R-:W-:Y:S02]  /*4890*/  ISETP.NE.AND P6, PT, R191, 0x1, PT ;  /* 0x00000001bf00780c */ /* 0x000fe40003fc5270 */
        /* <DEDUP_REMOVED lines=11> */
[----:B------:R-:W0:Y:S03]  /*4950*/  MUFU.EX2 R88, R88 ;  /* 0x0000005800587308 */ /* 0x000e260000000800 */
[----:B------:R-:W-:-:S04]  /*4960*/  FMNMX.FTZ R10, R30, R81, !PT ;  /* 0x000000511e0a7209 */ /* 0x000fc80007810000 */
[----:B------:R-:W-:Y:S01]  /*4970*/  FMNMX.FTZ R81, R31, R10, !PT ;  /* 0x0000000a1f517209 */ /* 0x000fe20007810000 */
[----:B------:R-:W-:Y:S03]  /*4980*/  MUFU.EX2 R72, R72 ;  /* 0x0000004800487308 */ /* 0x000fe60000000800 */
[----:B------:R-:W-:-:S04]  /*4990*/  FMNMX.FTZ R10, R34, R81, !PT ;  /* 0x00000051220a7209 */ /* 0x000fc80007810000 */
[----:B------:R-:W-:Y:S01]  /*49a0*/  FMNMX.FTZ R41, R35, R10, !PT ;  /* 0x0000000a23297209 */ /* 0x000fe20007810000 */
[----:B------:R-:W-:Y:S01]  /*49b0*/  MUFU.EX2 R77, R92 ;  /* 0x0000005c004d7308 */ /* 0x000fe20000000800 */
[----:B0-----:R-:W-:Y:S02]  /*49c0*/  F2FP.SATFINITE.E4M3.F32.PACK_AB_MERGE_C R186, R88, R13, RZ ;  /* 0x0000000d58ba723e */ /* 0x001fe400048070ff */
[----:B------:R-:W-:Y:S02]  /*49d0*/  FMNMX.FTZ R41, R38, R41, !PT ;  /* 0x0000002926297209 */ /* 0x000fe40007810000 */
[----:B------:R-:W-:Y:S02]  /*49e0*/  F2FP.SATFINITE.E4M3.F32.PACK_AB_MERGE_C R186, R14, R11, R186 ;  /* 0x0000000b0eba723e */ /* 0x000fe400048070ba */
[----:B------:R-:W-:Y:S01]  /*49f0*/  FMNMX.FTZ R10, R40, R41, !PT ;  /* 0x00000029280a7209 */ /* 0x000fe20007810000 */
[----:B------:R-:W-:-:S01]  /*4a00*/  FFMA.FTZ R41, R48, UR39, -R20 ;  /* 0x0000002730297c23 */ /* 0x000fc20008010814 */
[----:B------:R-:W-:Y:S01]  /*4a10*/  FFMA.FTZ R48, R49, UR39, -R20 ;  /* 0x0000002731307c23 */ /* 0x000fe20008010814 */
[----:B------:R-:W-:Y:S01]  /*4a20*/  IMAD.U32 R49, RZ, RZ, UR39 ;  /* 0x00000027ff317e24 */ /* 0x000fe2000f8e00ff */
[----:B------:R-:W-:Y:S01]  /*4a30*/  MUFU.EX2 R76, R76 ;  /* 0x0000004c004c7308 */ /* 0x000fe20000000800 */
[----:B------:R-:W0:Y:S07]  /*4a40*/  SHFL.BFLY PT, R81, R10, 0x2, 0x1f ;  /* 0x0c401f000a517f89 */ /* 0x000e2e00000e0000 */
[----:B------:R-:W-:Y:S08]  /*4a50*/  MUFU.EX2 R80, R80 ;  /* 0x0000005000507308 */ /* 0x000ff00000000800 */
[----:B------:R-:W-:Y:S08]  /*4a60*/  MUFU.EX2 R84, R84 ;  /* 0x0000005400547308 */ /* 0x000ff00000000800 */
[----:B------:R-:W-:Y:S01]  /*4a70*/  MUFU.EX2 R56, R56 ;  /* 0x0000003800387308 */ /* 0x000fe20000000800 */
[----:B0-----:R-:W-:-:S05]  /*4a80*/  FMNMX.FTZ R81, R10, R81, !PT ;  /* 0x000000510a517209 */ /* 0x001fca0007810000 */
[----:B------:R-:W0:Y:S02]  /*4a90*/  SHFL.BFLY PT, R10, R81, 0x1, 0x1f ;  /* 0x0c201f00510a7f89 */ /* 0x000e2400000e0000 */
[----:B------:R-:W-:Y:S08]  /*4aa0*/  MUFU.EX2 R57, R57 ;  /* 0x0000003900397308 */ /* 0x000ff00000000800 */
[----:B------:R-:W-:Y:S08]  /*4ab0*/  MUFU.EX2 R60, R60 ;  /* 0x0000003c003c7308 */ /* 0x000ff00000000800 */
[----:B------:R-:W-:Y:S01]  /*4ac0*/  MUFU.EX2 R61, R61 ;  /* 0x0000003d003d7308 */ /* 0x000fe20000000800 */
[----:B0-----:R-:W-:-:S07]  /*4ad0*/  FMNMX.FTZ R10, R81, R10, !PT ;  /* 0x0000000a510a7209 */ /* 0x001fce0007810000 */
[----:B------:R-:W-:Y:S01]  /*4ae0*/  MUFU.EX2 R68, R68 ;  /* 0x0000004400447308 */ /* 0x000fe20000000800 */
[C---:B------:R-:W-:Y:S01]  /*4af0*/  FSETP.NEU.FTZ.AND P1, PT, R10.reuse, -INF , PT ;  /* 0xff8000000a00780b */ /* 0x040fe20003f3d000 */
[----:B------:R-:W-:-:S05]  /*4b00*/  FFMA.FTZ R49, R10, R49, -8 ;  /* 0xc10000000a317423 */ /* 0x000fca0000010031 */
[----:B------:R-:W-:Y:S01]  /*4b10*/  FSEL R81, R49, RZ, P1 ;  /* 0x000000ff31517208 */ /* 0x000fe20000800000 */
[----:B------:R-:W-:Y:S04]  /*4b20*/  MUFU.EX2 R69, R69 ;  /* 0x0000004500457308 */ /* 0x000fe80000000800 */
        /* <DEDUP_REMOVED lines=9> */
[----:B------:R-:W-:Y:S01]  /*4bc0*/  FADD.FTZ R66, R7, R8 ;  /* 0x0000000807427221 */ /* 0x000fe20000010000 */
[----:B------:R-:W-:-:S01]  /*4bd0*/  FFMA.FTZ R79, R83, UR39, -R81 ;  /* 0x00000027534f7c23 */ /* 0x000fc20008010851 */
[--C-:B------:R-:W-:Y:S01]  /*4be0*/  FFMA.FTZ R95, R95, UR39, -R81.reuse ;  /* 0x000000275f5f7c23 */ /* 0x100fe20008010851 */
[----:B------:R-:W-:-:S01]  /*4bf0*/  FFMA.FTZ R83, R63, UR39, -R81 ;  /* 0x000000273f537c23 */ /* 0x000fc20008010851 */
[----:B------:R-:W-:Y:S01]  /*4c00*/  FFMA.FTZ R63, R67, UR39, -R81 ;  /* 0x00000027433f7c23 */ /* 0x000fe20008010851 */
[----:B------:R-:W-:-:S01]  /*4c10*/  FADD.FTZ R67, R9, R66 ;  /* 0x0000004209437221 */ /* 0x000fc20000010000 */
[----:B------:R-:W0:Y:S01]  /*4c20*/  MUFU.EX2 R49, R49 ;  /* 0x0000003100317308 */ /* 0x000e220000000800 */
[----:B------:R-:W-:-:S01]  /*4c30*/  FFMA.FTZ R53, R98, UR39, -R81 ;  /* 0x0000002762357c23 */ /* 0x000fc20008010851 */
[----:B------:R-:W-:Y:S01]  /*4c40*/  FFMA.FTZ R90, R99, UR39, -R81 ;  /* 0x00000027635a7c23 */ /* 0x000fe20008010851 */
[----:B------:R-:W-:-:S01]  /*4c50*/  FADD.FTZ R66, R12, R67 ;  /* 0x000000430c427221 */ /* 0x000fc20000010000 */
[--C-:B------:R-:W-:Y:S01]  /*4c60*/  FFMA.FTZ R102, R102, UR39, -R81.reuse ;  /* 0x0000002766667c23 */ /* 0x100fe20008010851 */
[----:B------:R-:W-:-:S01]  /*4c70*/  FFMA.FTZ R103, R103, UR39, -R81 ;  /* 0x0000002767677c23 */ /* 0x000fc20008010851 */
[----:B------:R-:W-:Y:S01]  /*4c80*/  FFMA.FTZ R74, R74, UR39, -R81 ;  /* 0x000000274a4a7c23 */ /* 0x000fe20008010851 */
[----:B------:R-:W-:-:S01]  /*4c90*/  FADD.FTZ R67, R11, R66 ;  /* 0x000000420b437221 */ /* 0x000fc20000010000 */
[----:B------:R-:W1:Y:S01]  /*4ca0*/  MUFU.EX2 R94, R94 ;  /* 0x0000005e005e7308 */ /* 0x000e620000000800 */
[----:B------:R-:W-:-:S01]  /*4cb0*/  FFMA.FTZ R75, R75, UR39, -R81 ;  /* 0x000000274b4b7c23 */ /* 0x000fc20008010851 */
[----:B------:R-:W-:Y:S01]  /*4cc0*/  FFMA.FTZ R86, R86, UR39, -R81 ;  /* 0x0000002756567c23 */ /* 0x000fe20008010851 */
[----:B------:R-:W-:-:S01]  /*4cd0*/  FADD.FTZ R66, R14, R67 ;  /* 0x000000430e427221 */ /* 0x000fc20000010000 */
[--C-:B------:R-:W-:Y:S01]  /*4ce0*/  FFMA.FTZ R87, R87, UR39, -R81.reuse ;  /* 0x0000002757577c23 */ /* 0x100fe20008010851 */
[----:B------:R-:W-:-:S01]  /*4cf0*/  FFMA.FTZ R58, R58, UR39, -R81 ;  /* 0x000000273a3a7c23 */ /* 0x000fc20008010851 */
[--C-:B------:R-:W-:Y:S01]  /*4d00*/  FFMA.FTZ R59, R59, UR39, -R81.reuse ;  /* 0x000000273b3b7c23 */ /* 0x100fe20008010851 */
[----:B------:R-:W-:-:S01]  /*4d10*/  FFMA.FTZ R70, R70, UR39, -R81 ;  /* 0x0000002746467c23 */ /* 0x000fc20008010851 */
[----:B------:R-:W2:Y:S01]  /*4d20*/  MUFU.EX2 R95, R95 ;  /* 0x0000005f005f7308 */ /* 0x000ea20000000800 */
[----:B0-----:R-:W-:-:S01]  /*4d30*/  FADD.FTZ R67, R20, R49 ;  /* 0x0000003114437221 */ /* 0x001fc20000010000 */
[----:B------:R-:W-:Y:S01]  /*4d40*/  F2FP.SATFINITE.E4M3.F32.PACK_AB_MERGE_C R11, R61, R60, RZ ;  /* 0x0000003c3d0b723e */ /* 0x000fe200048070ff */
[----:B------:R-:W-:-:S01]  /*4d50*/  FFMA.FTZ R71, R71, UR39, -R81 ;  /* 0x0000002747477c23 */ /* 0x000fc20008010851 */
[--C-:B------:R-:W-:Y:S01]  /*4d60*/  FFMA.FTZ R42, R42, UR39, -R81.reuse ;  /* 0x000000272a2a7c23 */ /* 0x100fe20008010851 */
[----:B------:R-:W-:-:S01]  /*4d70*/  FFMA.FTZ R43, R43, UR39, -R81 ;  /* 0x000000272b2b7c23 */ /* 0x000fc20008010851 */
[--C-:B------:R-:W-:Y:S01]  /*4d80*/  FFMA.FTZ R46, R46, UR39, -R81.reuse ;  /* 0x000000272e2e7c23 */ /* 0x100fe20008010851 */
[----:B------:R-:W-:-:S01]  /*4d90*/  FFMA.FTZ R47, R47, UR39, -R81 ;  /* 0x000000272f2f7c23 */ /* 0x000fc20008010851 */
[----:B------:R-:W0:Y:S01]  /*4da0*/  MUFU.EX2 R53, R53 ;  /* 0x0000003500357308 */ /* 0x000e220000000800 */
[----:B------:R-:W-:-:S01]  /*4db0*/  FFMA.FTZ R50, R50, UR39, -R81 ;  /* 0x0000002732327c23 */ /* 0x000fc20008010851 */
[--C-:B------:R-:W-:Y:S01]  /*4dc0*/  FFMA.FTZ R51, R51, UR39, -R81.reuse ;  /* 0x0000002733337c23 */ /* 0x100fe20008010851 */
[----:B------:R-:W-:-:S01]  /*4dd0*/  FFMA.FTZ R54, R54, UR39, -R81 ;  /* 0x0000002736367c23 */ /* 0x000fc20008010851 */
[--C-:B------:R-:W-:Y:S01]  /*4de0*/  FFMA.FTZ R55, R55, UR39, -R81.reuse ;  /* 0x0000002737377c23 */ /* 0x100fe20008010851 */
[----:B------:R-:W-:-:S01]  /*4df0*/  FFMA.FTZ R26, R26, UR39, -R81 ;  /* 0x000000271a1a7c23 */ /* 0x000fc20008010851 */
[--C-:B------:R-:W-:Y:S01]  /*4e00*/  FFMA.FTZ R27, R27, UR39, -R81.reuse ;  /* 0x000000271b1b7c23 */ /* 0x100fe20008010851 */
[----:B------:R-:W-:-:S01]  /*4e10*/  FFMA.FTZ R30, R30, UR39, -R81 ;  /* 0x000000271e1e7c23 */ /* 0x000fc20008010851 */
[----:B------:R-:W3:Y:S01]  /*4e20*/  MUFU.EX2 R90, R90 ;  /* 0x0000005a005a7308 */ /* 0x000ee20000000800 */
[----:B------:R-:W-:-:S01]  /*4e30*/  FFMA.FTZ R31, R31, UR39, -R81 ;  /* 0x000000271f1f7c23 */ /* 0x000fc20008010851 */
[--C-:B------:R-:W-:Y:S01]  /*4e40*/  FFMA.FTZ R34, R34, UR39, -R81.reuse ;  /* 0x0000002722227c23 */ /* 0x100fe20008010851 */
[----:B------:R-:W-:-:S01]  /*4e50*/  FFMA.FTZ R35, R35, UR39, -R81 ;  /* 0x0000002723237c23 */ /* 0x000fc20008010851 */
[--C-:B------:R-:W-:Y:S01]  /*4e60*/  FFMA.FTZ R38, R38, UR39, -R81.reuse ;  /* 0x0000002726267c23 */ /* 0x100fe20008010851 */
[----:B------:R-:W-:-:S01]  /*4e70*/  FFMA.FTZ R40, R40, UR39, -R81 ;  /* 0x0000002728287c23 */ /* 0x000fc20008010851 */
[----:B------:R-:W-:-:S02]  /*4e80*/  F2FP.SATFINITE.E4M3.F32.PACK_AB_MERGE_C R176, R57, R56, R11 ;  /* 0x0000003839b0723e */ /* 0x000fc4000480700b */
[----:B------:R4:W-:Y:S08]  /*4e90*/  MUFU.EX2 R92, R89 ;  /* 0x00000059005c7308 */ /* 0x0009f00000000800 */
[----:B------:R-:W5:Y:S01]  /*4ea0*/  MUFU.EX2 R102, R102 ;  /* 0x0000006600667308 */ /* 0x000f620000000800 */
[----:B----4-:R-:W-:-:S01]  /*4eb0*/  FADD.FTZ R89, R13, R66 ;  /* 0x000000420d597221 */ /* 0x010fc20000010000 */
[----:B-1----:R-:W-:Y:S01]  /*4ec0*/  FADD.FTZ R66, R94, R67 ;  /* 0x000000435e427221 */ /* 0x002fe20000010000 */
[----:B--2---:R-:W-:-:S02]  /*4ed0*/  F2FP.SATFINITE.E4M3.F32.PACK_AB_MERGE_C R94, R95, R94, RZ ;  /* 0x0000005e5f5e723e */ /* 0x004fc400048070ff */
[----:B------:R-:W-:Y:S01]  /*4ee0*/  FADD.FTZ R96, R88, R89 ;  /* 0x0000005958607221 */ /* 0x000fe20000010000 */
[----:B------:R-:W-:-:S01]  /*4ef0*/  FADD.FTZ R66, R95, R66 ;  /* 0x000000425f427221 */ /* 0x000fc20000010000 */
[----:B------:R-:W-:Y:S01]  /*4f00*/  F2FP.SATFINITE.E4M3.F32.PACK_AB_MERGE_C R185, R49, R20, R94 ;  /* 0x0000001431b9723e */ /* 0x000fe2000480705e */
[----:B------:R-:W1:Y:S01]  /*4f10*/  MUFU.EX2 R103, R103 ;  /* 0x0000006700677308 */ /* 0x000e620000000800 */
[----:B------:R-:W-:-:S01]  /*4f20*/  FADD.FTZ R67, R15, R96 ;  /* 0x000000600f437221 */ /* 0x000fc20000010000 */
[----:B0-----:R-:W-:-:S03]  /*4f30*/  FADD.FTZ R9, R53, R66 ;  /* 0x0000004235097221 */ /* 0x001fc60000010000 */
[----:B------:R-:W-:Y:S01]  /*4f40*/  FADD.FTZ R12, R72, R67 ;  /* 0x00000043480c7221 */ /* 0x000fe20000010000 */
[----:B---3--:R-:W-:-:S02]  /*4f50*/  FADD.FTZ R9, R90, R9 ;  /* 0x000000095a097221 */ /* 0x008fc40000010000 */
[----:B------:R-:W0:Y:S01]  /*4f60*/  MUFU.EX2 R74, R74 ;  /* 0x0000004a004a7308 */ /* 0x000e220000000800 */
[----:B------:R-:W-:-:S01]  /*4f70*/  FADD.FTZ R13, R21, R12 ;  /* 0x0000000c150d7221 */ /* 0x000fc20000010000 */
[----:B-----5:R-:W-:Y:S01]  /*4f80*/  FADD.FTZ R12, R102, R9 ;  /* 0x00000009660c7221 */ /* 0x020fe20000010000 */
[C---:B------:R-:W-:Y:S02]  /*4f90*/  F2FP.SATFINITE.E4M3.F32.PACK_AB_MERGE_C R21, R76.reuse, R21, RZ ;  /* 0x000000154c15723e */ /* 0x040fe400048070ff */
[----:B------:R-:W-:Y:S02]  /*4fa0*/  FADD.FTZ R76, R76, R13 ;  /* 0x0000000d4c4c7221 */ /* 0x000fe40000010000 */
[----:B------:R-:W-:Y:S01]  /*4fb0*/  F2FP.SATFINITE.E4M3.F32.PACK_AB_MERGE_C R180, R72, R15, R21 ;  /* 0x0000000f48b4723e */ /* 0x000fe20004807015 */
[----:B------:R-:W2:Y:S01]  /*4fc0*/  MUFU.EX2 R75, R75 ;  /* 0x0000004b004b7308 */ /* 0x000ea20000000800 */
[----:B-1----:R-:W-:-:S01]  /*4fd0*/  FADD.FTZ R7, R103, R12 ;  /* 0x0000000c67077221 */ /* 0x002fc20000010000 */
[----:B------:R-:W-:Y:S01]  /*4fe0*/  FADD.FTZ R9, R73, R76 ;  /* 0x0000004c49097221 */ /* 0x000fe20000010000 */
[----:B------:R-:W-:-:S03]  /*4ff0*/  F2FP.SATFINITE.E4M3.F32.PACK_AB_MERGE_C R102, R103, R102, RZ ;  /* 0x000000666766723e */ /* 0x000fc600048070ff */
[----:B------:R-:W-:Y:S01]  /*5000*/  FADD.FTZ R12, R80, R9 ;  /* 0x00000009500c7221 */ /* 0x000fe20000010000 */
[----:B------:R-:W-:Y:S01]  /*5010*/  F2FP.SATFINITE.E4M3.F32.PACK_AB_MERGE_C R187, R90, R53, R102 ;  /* 0x000000355abb723e */ /* 0x000fe20004807066 */
[----:B------:R-:W1:Y:S01]  /*5020*/  MUFU.EX2 R85, R85 ;  /* 0x0000005500557308 */ /* 0x000e620000000800 */
[----:B0-----:R-:W-:-:S01]  /*5030*/  FADD.FTZ R8, R74, R7 ;  /* 0x000000074a087221 */ /* 0x001fc20000010000 */
[----:B------:R-:W-:Y:S01]  /*5040*/  FADD.FTZ R9, R77, R12 ;  /* 0x0000000c4d097221 */ /* 0x000fe20000010000 */
[----:B------:R-:W-:-:S03]  /*5050*/  F2FP.SATFINITE.E4M3.F32.PACK_AB_MERGE_C R77, R84, R77, RZ ;  /* 0x0000004d544d723e */ /* 0x000fc600048070ff */
[----:B------:R-:W-:Y:S01]  /*5060*/  FADD.FTZ R9, R84, R9 ;  /* 0x0000000954097221 */ /* 0x000fe20000010000 */
[----:B------:R-:W-:Y:S01]  /*5070*/  F2FP.SATFINITE.E4M3.F32.PACK_AB_MERGE_C R182, R80, R73, R77 ;  /* 0x0000004950b6723e */ /* 0x000fe2000480704d */
[----:B------:R-:W0:Y:S01]  /*5080*/  MUFU.EX2 R78, R78 ;  /* 0x0000004e004e7308 */ /* 0x000e220000000800 */
[----:B--2---:R-:W-:-:S01]  /*5090*/  FADD.FTZ R8, R75, R8 ;  /* 0x000000084b087221 */ /* 0x004fc20000010000 */
[----:B------:R-:W-:-:S04]  /*50a0*/  FADD.FTZ R12, R56, R9 ;  /* 0x00000009380c7221 */ /* 0x000fc80000010000 */
[----:B------:R-:W-:Y:S02]  /*50b0*/  FADD.FTZ R9, R57, R12 ;  /* 0x0000000c39097221 */ /* 0x000fe40000010000 */
[----:B------:R-:W2:Y:S01]  /*50c0*/  MUFU.EX2 R79, R79 ;  /* 0x0000004f004f7308 */ /* 0x000ea20000000800 */
[----:B-1----:R-:W-:-:S01]  /*50d0*/  FADD.FTZ R7, R85, R8 ;  /* 0x0000000855077221 */ /* 0x002fc20000010000 */
[----:B------:R-:W-:Y:S01]  /*50e0*/  FADD.FTZ R60, R60, R9 ;  /* 0x000000093c3c7221 */ /* 0x000fe20000010000 */
[----:B------:R-:W-:Y:S01]  /*50f0*/  F2FP.SATFINITE.E4M3.F32.PACK_AB_MERGE_C R9, R69, R68, RZ ;  /* 0x000000444509723e */ /* 0x000fe200048070ff */
[----:B------:R-:W1:Y:S01]  /*5100*/  @P6 LDC R12, c[0x0][0x450] ;  /* 0x00011400ff0c6b82 */ /* 0x000e620000000800 */
[----:B------:R-:W-:-:S01]  /*5110*/  FADD.FTZ R7, R92, R7 ;  /* 0x000000075c077221 */ /* 0x000fc20000010000 */
[----:B------:R-:W-:Y:S01]  /*5120*/  FADD.FTZ R61, R61, R60 ;  /* 0x0000003c3d3d7221 */ /* 0x000fe20000010000 */
[----:B------:R-:W-:Y:S01]  /*5130*/  F2FP.SATFINITE.E4M3.F32.PACK_AB_MERGE_C R85, R92, R85, RZ ;  /* 0x000000555c55723e */ /* 0x000fe200048070ff */
[----:B------:R-:W3:Y:S01]  /*5140*/  MUFU.EX2 R86, R86 ;  /* 0x0000005600567308 */ /* 0x000ee20000000800 */
[----:B0-----:R-:W-:-:S02]  /*5150*/  FADD.FTZ R8, R78, R7 ;  /* 0x000000074e087221 */ /* 0x001fc40000010000 */
[----:B------:R-:W-:-:S05]  /*5160*/  F2FP.SATFINITE.E4M3.F32.PACK_AB_MERGE_C R181, R75, R74, R85 ;  /* 0x0000004a4bb5723e */ /* 0x000fca0004807055 */
[----:B------:R-:W0:Y:S01]  /*5170*/  MUFU.EX2 R87, R87 ;  /* 0x0000005700577308 */ /* 0x000e220000000800 */
[----:B--2---:R-:W-:-:S07]  /*5180*/  FADD.FTZ R7, R79, R8 ;  /* 0x000000084f077221 */ /* 0x004fce0000010000 */
[----:B------:R-:W2:Y:S01]  /*5190*/  MUFU.EX2 R58, R58 ;  /* 0x0000003a003a7308 */ /* 0x000ea20000000800 */
[----:B---3--:R-:W-:-:S07]  /*51a0*/  FADD.FTZ R8, R86, R7 ;  /* 0x0000000756087221 */ /* 0x008fce0000010000 */
[----:B------:R-:W3:Y:S01]  /*51b0*/  MUFU.EX2 R59, R59 ;  /* 0x0000003b003b7308 */ /* 0x000ee20000000800 */
[----:B0-----:R-:W-:-:S01]  /*51c0*/  FADD.FTZ R7, R87, R8 ;  /* 0x0000000857077221 */ /* 0x001fc20000010000 */
[----:B------:R-:W-:-:S04]  /*51d0*/  F2FP.SATFINITE.E4M3.F32.PACK_AB_MERGE_C R86, R87, R86, RZ ;  /* 0x000000565756723e */ /* 0x000fc800048070ff */
[----:B------:R-:W-:Y:S02]  /*51e0*/  F2FP.SATFINITE.E4M3.F32.PACK_AB_MERGE_C R183, R79, R78, R86 ;  /* 0x0000004e4fb7723e */ /* 0x000fe40004807056 */
[----:B------:R-:W0:Y:S01]  /*51f0*/  MUFU.EX2 R82, R82 ;  /* 0x0000005200527308 */ /* 0x000e220000000800 */
[----:B--2---:R-:W-:-:S07]  /*5200*/  FADD.FTZ R8, R58, R7 ;  /* 0x000000073a087221 */ /* 0x004fce0000010000 */
[----:B------:R-:W-:Y:S01]  /*5210*/  MUFU.EX2 R64, R64 ;  /* 0x0000004000407308 */ /* 0x000fe20000000800 */
[----:B---3--:R-:W-:-:S07]  /*5220*/  FADD.FTZ R7, R59, R8 ;  /* 0x000000083b077221 */ /* 0x008fce0000010000 */
[----:B------:R-:W2:Y:S01]  /*5230*/  MUFU.EX2 R65, R65 ;  /* 0x0000004100417308 */ /* 0x000ea20000000800 */
[----:B0-----:R-:W-:-:S07]  /*5240*/  FADD.FTZ R8, R82, R7 ;  /* 0x0000000752087221 */ /* 0x001fce0000010000 */
[----:B------:R-:W0:Y:S08]  /*5250*/  MUFU.EX2 R83, R83 ;  /* 0x0000005300537308 */ /* 0x000e300000000800 */
[----:B------:R-:W3:Y:S01]  /*5260*/  MUFU.EX2 R62, R62 ;  /* 0x0000003e003e7308 */ /* 0x000ee20000000800 */
[----:B--2---:R-:W-:Y:S01]  /*5270*/  F2FP.SATFINITE.E4M3.F32.PACK_AB_MERGE_C R178, R65, R64, R9 ;  /* 0x0000004041b2723e */ /* 0x004fe20004807009 */
[----:B------:R-:W-:-:S04]  /*5280*/  FADD.FTZ R64, R64, R61 ;  /* 0x0000003d40407221 */ /* 0x000fc80000010000 */
[----:B------:R-:W-:Y:S02]  /*5290*/  FADD.FTZ R65, R65, R64 ;  /* 0x0000004041417221 */ /* 0x000fe40000010000 */
[----:B------:R-:W2:Y:S01]  /*52a0*/  MUFU.EX2 R63, R63 ;  /* 0x0000003f003f7308 */ /* 0x000ea20000000800 */
[----:B0-----:R-:W-:-:S01]  /*52b0*/  FADD.FTZ R7, R83, R8 ;  /* 0x0000000853077221 */ /* 0x001fc20000010000 */
[----:B------:R-:W-:Y:S01]  /*52c0*/  FADD.FTZ R68, R68, R65 ;  /* 0x0000004144447221 */ /* 0x000fe20000010000 */
[----:B------:R-:W-:-:S03]  /*52d0*/  F2FP.SATFINITE.E4M3.F32.PACK_AB_MERGE_C R82, R83, R82, RZ ;  /* 0x000000525352723e */ /* 0x000fc600048070ff */
[----:B------:R-:W-:Y:S01]  /*52e0*/  FADD.FTZ R68, R69, R68 ;  /* 0x0000004445447221 */ /* 0x000fe20000010000 */
[----:B------:R-:W-:Y:S01]  /*52f0*/  F2FP.SATFINITE.E4M3.F32.PACK_AB_MERGE_C R177, R59, R58, R82 ;  /* 0x0000003a3bb1723e */ /* 0x000fe20004807052 */
[----:B------:R-:W-:Y:S01]  /*5300*/  MUFU.EX2 R39, R39 ;  /* 0x0000002700277308 */ /* 0x000fe20000000800 */
[----:B---3--:R-:W-:-:S07]  /*5310*/  FADD.FTZ R8, R62, R7 ;  /* 0x000000073e087221 */ /* 0x008fce0000010000 */
[----:B------:R-:W0:Y:S01]  /*5320*/  MUFU.EX2 R44, R44 ;  /* 0x0000002c002c7308 */ /* 0x000e220000000800 */
[----:B--2---:R-:W-:-:S07]  /*5330*/  FADD.FTZ R7, R63, R8 ;  /* 0x000000083f077221 */ /* 0x004fce0000010000 */
[----:B------:R-:W2:Y:S08]  /*5340*/  MUFU.EX2 R70, R70 ;  /* 0x0000004600467308 */ /* 0x000eb00000000800 */
[----:B------:R-:W3:Y:S01]  /*5350*/  MUFU.EX2 R3, R3 ;  /* 0x0000000300037308 */ /* 0x000ee20000000800 */
[----:B0-----:R-:W-:-:S07]  /*5360*/  F2FP.SATFINITE.E4M3.F32.PACK_AB_MERGE_C R9, R44, R39, RZ ;  /* 0x000000272c09723e */ /* 0x001fce00048070ff */
[----:B------:R-:W0:Y:S01]  /*5370*/  MUFU.EX2 R71, R71 ;  /* 0x0000004700477308 */ /* 0x000e220000000800 */
[----:B--2---:R-:W-:-:S07]  /*5380*/  FADD.FTZ R8, R70, R7 ;  /* 0x0000000746087221 */ /* 0x004fce0000010000 */
[----:B------:R-:W2:Y:S01]  /*5390*/  MUFU.EX2 R42, R42 ;  /* 0x0000002a002a7308 */ /* 0x000ea20000000800 */
[----:B---3--:R-:W-:Y:S01]  /*53a0*/  F2FP.SATFINITE.E4M3.F32.PACK_AB_MERGE_C R172, R0, R3, R9 ;  /* 0x0000000300ac723e */ /* 0x008fe20004807009 */
[----:B------:R-:W-:-:S06]  /*53b0*/  FADD.FTZ R7, R3, R68 ;  /* 0x0000004403077221 */ /* 0x000fcc0000010000 */
[----:B------:R-:W3:Y:S01]  /*53c0*/  MUFU.EX2 R43, R43 ;  /* 0x0000002b002b7308 */ /* 0x000ee20000000800 */
[----:B0-----:R-:W-:-:S01]  /*53d0*/  FADD.FTZ R3, R71, R8 ;  /* 0x0000000847037221 */ /* 0x001fc20000010000 */
[----:B------:R-:W-:Y:S01]  /*53e0*/  FADD.FTZ R8, R0, R7 ;  /* 0x0000000700087221 */ /* 0x000fe20000010000 */
[----:B------:R-:W-:-:S03]  /*53f0*/  F2FP.SATFINITE.E4M3.F32.PACK_AB_MERGE_C R70, R71, R70, RZ ;  /* 0x000000464746723e */ /* 0x000fc600048070ff */
[----:B------:R-:W-:Y:S01]  /*5400*/  FADD.FTZ R39, R39, R8 ;  /* 0x0000000827277221 */ /* 0x000fe20000010000 */
[----:B------:R-:W-:Y:S01]  /*5410*/  F2FP.SATFINITE.E4M3.F32.PACK_AB_MERGE_C R179, R63, R62, R70 ;  /* 0x0000003e3fb3723e */ /* 0x000fe20004807046 */
[----:B------:R-:W0:Y:S01]  /*5420*/  MUFU.EX2 R46, R46 ;  /* 0x0000002e002e7308 */ /* 0x000e220000000800 */
[----:B--2---:R-:W-:-:S01]  /*5430*/  FADD.FTZ R0, R42, R3 ;  /* 0x000000032a007221 */ /* 0x004fc20000010000 */
[----:B------:R-:W-:Y:S01]  /*5440*/  FADD.FTZ R44, R44, R39 ;  /* 0x000000272c2c7221 */ /* 0x000fe20000010000 */
[----:B------:R-:W2:Y:S05]  /*5450*/  @P6 LDC R8, c[0x0][0x44c] ;  /* 0x00011300ff086b82 */ /* 0x000eaa0000000800 */
[----:B------:R-:W-:Y:S01]  /*5460*/  MUFU.EX2 R45, R45 ;  /* 0x0000002d002d7308 */ /* 0x000fe20000000800 */
[----:B---3--:R-:W-:-:S07]  /*5470*/  FADD.FTZ R3, R43, R0 ;  /* 0x000000002b037221 */ /* 0x008fce0000010000 */
[----:B------:R-:W3:Y:S01]  /*5480*/  MUFU.EX2 R52, R52 ;  /* 0x0000003400347308 */ /* 0x000ee20000000800 */
[----:B0-----:R-:W-:-:S07]  /*5490*/  FADD.FTZ R0, R46, R3 ;  /* 0x000000032e007221 */ /* 0x001fce0000010000 */
[----:B------:R-:W0:Y:S01]  /*54a0*/  MUFU.EX2 R47, R47 ;  /* 0x0000002f002f7308 */ /* 0x000e220000000800 */
[----:B--2---:R-:W-:-:S04]  /*54b0*/  @P6 IMAD.HI.U32 R9, R8, UR38, RZ ;  /* 0x0000002608096c27 */ /* 0x004fc8000f8e00ff */
[----:B------:R-:W-:-:S03]  /*54c0*/  IMAD.U32 R8, RZ, RZ, UR38 ;  /* 0x00000026ff087e24 */ /* 0x000fc6000f8e00ff */
[----:B------:R-:W-:Y:S01]  /*54d0*/  MUFU.EX2 R41, R41 ;  /* 0x0000002900297308 */ /* 0x000fe20000000800 */
[----:B---3--:R-:W-:Y:S02]  /*54e0*/  F2FP.SATFINITE.E4M3.F32.PACK_AB_MERGE_C R7, R52, R45, RZ ;  /* 0x0000002d3407723e */ /* 0x008fe400048070ff */
[----:B-1----:R-:W-:Y:S02]  /*54f0*/  @P6 SHF.R.U32.HI R8, RZ, R12, R9 ;  /* 0x0000000cff086219 */ /* 0x002fe40000011609 */
[----:B------:R-:W-:-:S03]  /*5500*/  LOP3.LUT P6, RZ, R2, 0x8, RZ, 0xc0, !PT ;  /* 0x0000000802ff7812 */ /* 0x000fc600078cc0ff */
[----:B------:R-:W1:Y:S01]  /*5510*/  MUFU.EX2 R48, R48 ;  /* 0x0000003000307308 */ /* 0x000e620000000800 */
[C---:B0-----:R-:W-:Y:S01]  /*5520*/  F2FP.SATFINITE.E4M3.F32.PACK_AB_MERGE_C R46, R47.reuse, R46, RZ ;  /* 0x0000002e2f2e723e */ /* 0x041fe200048070ff */
[----:B------:R-:W-:Y:S01]  /*5530*/  FADD.FTZ R47, R47, R0 ;  /* 0x000000002f2f7221 */ /* 0x000fe20000010000 */
[----:B------:R-:W-:Y:S02]  /*5540*/  IMAD.IADD R105, R105, 0x1, R8 ;  /* 0x0000000169697824 */ /* 0x000fe400078e0208 */
[----:B------:R-:W-:Y:S02]  /*5550*/  F2FP.SATFINITE.E4M3.F32.PACK_AB_MERGE_C R173, R43, R42, R46 ;  /* 0x0000002a2bad723e */ /* 0x000fe4000480702e */
[----:B------:R-:W-:Y:S01]  /*5560*/  VIADD R9, R105, UR7 ;  /* 0x0000000769097c36 */ /* 0x000fe20008000000 */
[----:B------:R-:W0:Y:S04]  /*5570*/  MUFU.EX2 R50, R50 ;  /* 0x0000003200327308 */ /* 0x000e280000000800 */
[----:B------:R-:W-:Y:S01]  /*5580*/  R2UR UR10, R9 ;  /* 0x00000000090a72ca */ /* 0x000fe200000e0000 */
[----:B------:R-:W-:-:S03]  /*5590*/  VIADD R9, R104, 0xfffffffe ;  /* 0xfffffffe68097836 */ /* 0x000fc60000000000 */
[----:B------:R-:W2:Y:S01]  /*55a0*/  MUFU.EX2 R51, R51 ;  /* 0x0000003300337308 */ /* 0x000ea20000000800 */
[----:B-1----:R-:W-:Y:S01]  /*55b0*/  F2FP.SATFINITE.E4M3.F32.PACK_AB_MERGE_C R174, R48, R41, R7 ;  /* 0x0000002930ae723e */ /* 0x002fe20004807007 */
[----:B------:R-:W-:-:S04]  /*55c0*/  FADD.FTZ R41, R41, R44 ;  /* 0x0000002c29297221 */ /* 0x000fc80000010000 */
[----:B------:R-:W-:Y:S02]  /*55d0*/  FADD.FTZ R48, R48, R41 ;  /* 0x0000002930307221 */ /* 0x000fe40000010000 */
[----:B------:R-:W1:Y:S01]  /*55e0*/  MUFU.EX2 R54, R54 ;  /* 0x0000003600367308 */ /* 0x000e620000000800 */
[----:B0-----:R-:W-:-:S01]  /*55f0*/  FADD.FTZ R0, R50, R47 ;  /* 0x0000002f32007221 */ /* 0x001fc20000010000 */
[----:B------:R-:W-:-:S04]  /*5600*/  FADD.FTZ R45, R45, R48 ;  /* 0x000000302d2d7221 */ /* 0x000fc80000010000 */
[----:B------:R-:W-:Y:S02]  /*5610*/  FADD.FTZ R45, R52, R45 ;  /* 0x0000002d342d7221 */ /* 0x000fe40000010000 */
[----:B------:R-:W-:Y:S01]  /*5620*/  MUFU.EX2 R28, R28 ;  /* 0x0000001c001c7308 */ /* 0x000fe20000000800 */
[----:B--2---:R-:W-:-:S07]  /*5630*/  FADD.FTZ R3, R51, R0 ;  /* 0x0000000033037221 */ /* 0x004fce0000010000 */
[----:B------:R-:W0:Y:S01]  /*5640*/  MUFU.EX2 R29, R29 ;  /* 0x0000001d001d7308 */ /* 0x000e220000000800 */
[----:B-1----:R-:W-:-:S07]  /*5650*/  FADD.FTZ R0, R54, R3 ;  /* 0x0000000336007221 */ /* 0x002fce0000010000 */
[----:B------:R-:W1:Y:S08]  /*5660*/  MUFU.EX2 R55, R55 ;  /* 0x0000003700377308 */ /* 0x000e700000000800 */
[----:B------:R-:W-:Y:S01]  /*5670*/  MUFU.EX2 R24, R24 ;  /* 0x0000001800187308 */ /* 0x000fe20000000800 */
[----:B0-----:R-:W-:-:S07]  /*5680*/  F2FP.SATFINITE.E4M3.F32.PACK_AB_MERGE_C R3, R29, R28, RZ ;  /* 0x0000001c1d03723e */ /* 0x001fce00048070ff */
[----:B------:R-:W0:Y:S01]  /*5690*/  MUFU.EX2 R25, R25 ;  /* 0x0000001900197308 */ /* 0x000e220000000800 */
[C---:B-1----:R-:W-:Y:S01]  /*56a0*/  F2FP.SATFINITE.E4M3.F32.PACK_AB_MERGE_C R54, R55.reuse, R54, RZ ;  /* 0x000000363736723e */ /* 0x042fe200048070ff */
[----:B------:R-:W-:-:S03]  /*56b0*/  FADD.FTZ R55, R55, R0 ;  /* 0x0000000037377221 */ /* 0x000fc60000010000 */
[----:B------:R-:W-:-:S03]  /*56c0*/  F2FP.SATFINITE.E4M3.F32.PACK_AB_MERGE_C R175, R51, R50, R54 ;  /* 0x0000003233af723e */ /* 0x000fc60004807036 */
[----:B------:R-:W1:Y:S08]  /*56d0*/  MUFU.EX2 R26, R26 ;  /* 0x0000001a001a7308 */ /* 0x000e700000000800 */
[----:B------:R-:W2:Y:S01]  /*56e0*/  MUFU.EX2 R27, R27 ;  /* 0x0000001b001b7308 */ /* 0x000ea20000000800 */
[----:B0-----:R-:W-:Y:S01]  /*56f0*/  F2FP.SATFINITE.E4M3.F32.PACK_AB_MERGE_C R168, R25, R24, R3 ;  /* 0x0000001819a8723e */ /* 0x001fe20004807003 */
[----:B------:R-:W-:-:S04]  /*5700*/  FADD.FTZ R24, R24, R45 ;  /* 0x0000002d18187221 */ /* 0x000fc80000010000 */
[----:B------:R-:W-:Y:S02]  /*5710*/  FADD.FTZ R25, R25, R24 ;  /* 0x0000001819197221 */ /* 0x000fe40000010000 */
[----:B------:R-:W0:Y:S01]  /*5720*/  MUFU.EX2 R30, R30 ;  /* 0x0000001e001e7308 */ /* 0x000e220000000800 */
[----:B-1----:R-:W-:-:S01]  /*5730*/  FADD.FTZ R0, R26, R55 ;  /* 0x000000371a007221 */ /* 0x002fc20000010000 */
[----:B------:R-:W-:-:S04]  /*5740*/  FADD.FTZ R28, R28, R25 ;  /* 0x000000191c1c7221 */ /* 0x000fc80000010000 */
[----:B------:R-:W-:Y:S02]  /*5750*/  FADD.FTZ R29, R29, R28 ;  /* 0x0000001c1d1d7221 */ /* 0x000fe40000010000 */
[----:B------:R-:W-:Y:S01]  /*5760*/  MUFU.EX2 R36, R36 ;  /* 0x0000002400247308 */ /* 0x000fe20000000800 */
[----:B--2---:R-:W-:-:S07]  /*5770*/  FADD.FTZ R3, R27, R0 ;  /* 0x000000001b037221 */ /* 0x004fce0000010000 */
[----:B------:R-:W1:Y:S01]  /*5780*/  MUFU.EX2 R37, R37 ;  /* 0x0000002500257308 */ /* 0x000e620000000800 */
[----:B0-----:R-:W-:-:S07]  /*5790*/  FADD.FTZ R0, R30, R3 ;  /* 0x000000031e007221 */ /* 0x001fce0000010000 */
[----:B------:R-:W0:Y:S08]  /*57a0*/  MUFU.EX2 R31, R31 ;  /* 0x0000001f001f7308 */ /* 0x000e300000000800 */
[----:B------:R-:W-:Y:S01]  /*57b0*/  MUFU.EX2 R32, R32 ;  /* 0x0000002000207308 */ /* 0x000fe20000000800 */
[----:B-1----:R-:W-:-:S07]  /*57c0*/  F2FP.SATFINITE.E4M3.F32.PACK_AB_MERGE_C R3, R37, R36, RZ ;  /* 0x000000242503723e */ /* 0x002fce00048070ff */
[----:B------:R-:W1:Y:S01]  /*57d0*/  MUFU.EX2 R33, R33 ;  /* 0x0000002100217308 */ /* 0x000e620000000800 */
[C---:B0-----:R-:W-:Y:S01]  /*57e0*/  F2FP.SATFINITE.E4M3.F32.PACK_AB_MERGE_C R30, R31.reuse, R30, RZ ;  /* 0x0000001e1f1e723e */ /* 0x041fe200048070ff */
[----:B------:R-:W-:-:S03]  /*57f0*/  FADD.FTZ R31, R31, R0 ;  /* 0x000000001f1f7221 */ /* 0x000fc60000010000 */
[----:B------:R-:W-:-:S03]  /*5800*/  F2FP.SATFINITE.E4M3.F32.PACK_AB_MERGE_C R169, R27, R26, R30 ;  /* 0x0000001a1ba9723e */ /* 0x000fc6000480701e */
[----:B------:R-:W0:Y:S08]  /*5810*/  MUFU.EX2 R34, R34 ;  /* 0x0000002200227308 */ /* 0x000e300000000800 */
[----:B------:R-:W2:Y:S01]  /*5820*/  MUFU.EX2 R35, R35 ;  /* 0x0000002300237308 */ /* 0x000ea20000000800 */
[----:B-1----:R-:W-:Y:S01]  /*5830*/  F2FP.SATFINITE.E4M3.F32.PACK_AB_MERGE_C R170, R33, R32, R3 ;  /* 0x0000002021aa723e */ /* 0x002fe20004807003 */
[----:B------:R-:W-:-:S04]  /*5840*/  FADD.FTZ R32, R32, R29 ;  /* 0x0000001d20207221 */ /* 0x000fc80000010000 */
[----:B------:R-:W-:Y:S02]  /*5850*/  FADD.FTZ R33, R33, R32 ;  /* 0x0000002021217221 */ /* 0x000fe40000010000 */
[----:B------:R-:W1:Y:S01]  /*5860*/  MUFU.EX2 R38, R38 ;  /* 0x0000002600267308 */ /* 0x000e620000000800 */
[----:B0-----:R-:W-:-:S01]  /*5870*/  FADD.FTZ R0, R34, R31 ;  /* 0x0000001f22007221 */ /* 0x001fc20000010000 */
[----:B------:R-:W-:-:S06]  /*5880*/  FADD.FTZ R36, R36, R33 ;  /* 0x0000002124247221 */ /* 0x000fcc0000010000 */
[----:B------:R-:W0:Y:S01]  /*5890*/  MUFU.EX2 R7, R40 ;  /* 0x0000002800077308 */ /* 0x000e220000000800 */
[----:B--2---:R-:W-:-:S04]  /*58a0*/  FADD.FTZ R3, R35, R0 ;  /* 0x0000000023037221 */ /* 0x004fc80000010000 */
[----:B-1----:R-:W-:Y:S01]  /*58b0*/  FADD.FTZ R0, R38, R3 ;  /* 0x0000000326007221 */ /* 0x002fe20000010000 */
[----:B------:R-:W-:-:S01]  /*58c0*/  FADD.FTZ R3, R37, R36 ;  /* 0x0000002425037221 */ /* 0x000fc20000010000 */
[C---:B0-----:R-:W-:Y:S02]  /*58d0*/  F2FP.SATFINITE.E4M3.F32.PACK_AB_MERGE_C R8, R7.reuse, R38, RZ ;  /* 0x000000260708723e */ /* 0x041fe400048070ff */
[----:B------:R-:W-:-:S02]  /*58e0*/  FADD.FTZ R0, R7, R0 ;  /* 0x0000000007007221 */ /* 0x000fc40000010000 */
[----:B------:R-:W-:Y:S01]  /*58f0*/  F2FP.SATFINITE.E4M3.F32.PACK_AB_MERGE_C R171, R35, R34, R8 ;  /* 0x0000002223ab723e */ /* 0x000fe20004807008 */
[----:B------:R-:W-:Y:S06]  /*5900*/  @!P6 BRA `(.L_x_1118) ;  /* 0x000000000054e947 */ /* 0x000fec0003800000 */
[C---:B------:R-:W-:Y:S01]  /*5910*/  ISETP.GT.AND P1, PT, R105.reuse, RZ, PT ;  /* 0x000000ff6900720c */ /* 0x040fe20003f24270 */
[----:B------:R-:W-:-:S05]  /*5920*/  VIADD R7, R105, 0xffffffff ;  /* 0xffffffff69077836 */ /* 0x000fca0000000000 */
[----:B------:R-:W-:-:S07]  /*5930*/  R2UR UR11, R7 ;  /* 0x00000000070b72ca */ /* 0x000fce00000e0000 */
[----:B------:R-:W-:Y:S08]  /*5940*/  @P1 BRA `(.L_x_1119) ;  /* 0x0000000000241947 */ /* 0x000ff00003800000 */
[----:B------:R-:W-:Y:S01]  /*5950*/  R2UR UR11, R105 ;  /* 0x00000000690b72ca */ /* 0x000fe200000e0000 */
[----:B------:R-:W-:Y:S02]  /*5960*/  ULDC UR14, c[0x0][0x9e4] ;  /* 0x00027900000e7ab9 */ /* 0x000fe40000000800 */
[----:B------:R-:W-:-:S10]  /*5970*/  UISETP.NE.AND UP0, UPT, UR14, 0x1, UPT ;  /* 0x000000010e00788c */ /* 0x000fd4000bf05270 */
[----:B------:R-:W-:Y:S01]  /*5980*/  UIADD3 UR11, -UR11, URZ, URZ ;  /* 0x0000003f0b0b7290 */ /* 0x000fe2000fffe13f */
[----:B------:R-:W-:-:S03]  /*5990*/  @UP0 ULDC.64 UR18, c[0x0][0x9e8] ;  /* 0x00027a0000120ab9 */ /* 0x000fc60000000a00 */
[----:B------:R-:W-:-:S04]  /*59a0*/  UIMAD.WIDE.U32 UR6, UR11, UR18, URZ ;  /* 0x000000120b0672a5 */ /* 0x000fc8000f8e003f */
[----:B------:R-:W-:-:S04]  /*59b0*/  @UP0 USHF.R.U32.HI UR11, URZ, UR19, UR7 ;  /* 0x000000133f0b0299 */ /* 0x000fc80008011607 */
[----:B------:R-:W-:Y:S01]  /*59c0*/  ULOP3.LUT UR11, URZ, UR11, URZ, 0x33, !UPT ;  /* 0x0000000b3f0b7292 */ /* 0x000fe2000f8e333f */
[----:B------:R-:W-:Y:S11]  /*59d0*/  BRA `(.L_x_1120) ;  /* 0x0000000000147947 */ /* 0x000ff60003800000 */
.L_x_1119:
[----:B------:R-:W-:Y:S02]  /*59e0*/  ULDC UR14, c[0x0][0x9e4] ;  /* 0x00027900000e7ab9 */ /* 0x000fe40000000800 */
[----:B------:R-:W-:-:S11]  /*59f0*/  UISETP.NE.AND UP0, UPT, UR14, 0x1, UPT ;  /* 0x000000010e00788c */ /* 0x000fd6000bf05270 */
[----:B------:R-:W-:Y:S02]  /*5a00*/  @UP0 ULDC.64 UR18, c[0x0][0x9e8] ;  /* 0x00027a0000120ab9 */ /* 0x000fe40000000a00 */
[----:B------:R-:W-:-:S04]  /*5a10*/  UIMAD.WIDE.U32 UR6, UR11, UR18, URZ ;  /* 0x000000120b0672a5 */ /* 0x000fc8000f8e003f */
[----:B------:R-:W-:-:S12]  /*5a20*/  @UP0 USHF.R.U32.HI UR11, URZ, UR19, UR7 ;  /* 0x000000133f0b0299 */ /* 0x000fd80008011607 */
.L_x_1120:
[----:B------:R-:W-:-:S04]  /*5a30*/  UIMAD UR11, UR11, UR14, UR14 ;  /* 0x0000000e0b0b72a4 */ /* 0x000fc8000f8e020e */
[----:B------:R-:W-:-:S04]  /*5a40*/  UISETP.LT.AND UP0, UPT, UR10, UR11, UPT ;  /* 0x0000000b0a00728c */ /* 0x000fc8000bf01270 */
[----:B------:R-:W-:-:S12]  /*5a50*/  USEL UR10, UR10, UR11, UP0 ;  /* 0x0000000b0a0a7287 */ /* 0x000fd80008000000 */
.L_x_1118:
[----:B------:R-:W-:Y:S01]  /*5a60*/  UIMAD.WIDE UR6, UR10, 0x66666667, URZ ;  /* 0x666666670a0678a5 */ /* 0x000fe2000f8e023f */
[----:B------:R-:W-:Y:S02]  /*5a70*/  CS2R R86, SRZ ;  /* 0x0000000000567805 */ /* 0x000fe4000001ff00 */
[----:B------:R-:W-:Y:S02]  /*5a80*/  CS2R R84, SRZ ;  /* 0x0000000000547805 */ /* 0x000fe4000001ff00 */
[----:B------:R-:W-:Y:S01]  /*5a90*/  CS2R R82, SRZ ;  /* 0x0000000000527805 */ /* 0x000fe2000001ff00 */
[----:B------:R-:W-:Y:S01]  /*5aa0*/  USHF.R.U32.HI UR6, URZ, 0x1f, UR7 ;  /* 0x0000001f3f067899 */ /* 0x000fe20008011607 */
[----:B------:R-:W-:Y:S02]  /*5ab0*/  CS2R R80, SRZ ;  /* 0x0000000000507805 */ /* 0x000fe4000001ff00 */
[----:B------:R-:W-:Y:S02]  /*5ac0*/  CS2R R78, SRZ ;  /* 0x00000000004e7805 */ /* 0x000fe4000001ff00 */
[----:B------:R-:W-:Y:S01]  /*5ad0*/  CS2R R76, SRZ ;  /* 0x00000000004c7805 */ /* 0x000fe2000001ff00 */
[----:B------:R-:W-:Y:S01]  /*5ae0*/  ULEA.HI.SX32 UR6, UR7, UR6, 0x1a ;  /* 0x0000000607067291 */ /* 0x000fe2000f8fd23f */
[----:B------:R-:W-:-:S02]  /*5af0*/  CS2R R74, SRZ ;  /* 0x00000000004a7805 */ /* 0x000fc4000001ff00 */
[----:B------:R-:W-:Y:S02]  /*5b00*/  CS2R R72, SRZ ;  /* 0x0000000000487805 */ /* 0x000fe4000001ff00 */
[----:B------:R-:W-:Y:S01]  /*5b10*/  CS2R R70, SRZ ;  /* 0x0000000000467805 */ /* 0x000fe2000001ff00 */
[----:B------:R-:W-:Y:S01]  /*5b20*/  UISETP.LT.AND UP0, UPT, UR40, UR6, UPT ;  /* 0x000000062800728c */ /* 0x000fe2000bf01270 */
[----:B------:R-:W-:Y:S02]  /*5b30*/  CS2R R68, SRZ ;  /* 0x0000000000447805 */ /* 0x000fe4000001ff00 */
[----:B------:R-:W-:Y:S02]  /*5b40*/  CS2R R66, SRZ ;  /* 0x0000000000427805 */ /* 0x000fe4000001ff00 */
[----:B------:R-:W-:Y:S01]  /*5b50*/  CS2R R64, SRZ ;  /* 0x0000000000407805 */ /* 0x000fe2000001ff00 */
[----:B------:R-:W-:Y:S01]  /*5b60*/  USEL UR31, UR40, UR6, !UP0 ;  /* 0x00000006281f7287 */ /* 0x000fe2000c000000 */
[----:B------:R-:W-:-:S02]  /*5b70*/  CS2R R62, SRZ ;  /* 0x00000000003e7805 */ /* 0x000fc4000001ff00 */
[----:B------:R-:W-:Y:S02]  /*5b80*/  CS2R R60, SRZ ;  /* 0x00000000003c7805 */ /* 0x000fe4000001ff00 */
[----:B------:R-:W-:Y:S02]  /*5b90*/  CS2R R58, SRZ ;  /* 0x00000000003a7805 */ /* 0x000fe4000001ff00 */
[----:B------:R-:W-:Y:S02]  /*5ba0*/  CS2R R56, SRZ ;  /* 0x0000000000387805 */ /* 0x000fe4000001ff00 */
[----:B------:R-:W-:Y:S02]  /*5bb0*/  CS2R R54, SRZ ;  /* 0x0000000000367805 */ /* 0x000fe4000001ff00 */
[----:B------:R-:W-:Y:S02]  /*5bc0*/  ISETP.GE.AND P1, PT, R9, UR31, PT ;  /* 0x0000001f09007c0c */ /* 0x000fe4000bf26270 */
        /* <DEDUP_REMOVED lines=16> */
[----:B------:R-:W-:Y:S01]  /*5cd0*/  IMAD.MOV.U32 R8, RZ, RZ, R10 ;  /* 0x000000ffff087224 */ /* 0x000fe200078e000a */
[----:B------:R-:W-:Y:S01]  /*5ce0*/  UMOV UR33, UR46 ;  /* 0x0000002e00217c82 */ /* 0x000fe20008000000 */
[----:B------:R-:W-:Y:S01]  /*5cf0*/  IMAD.MOV.U32 R7, RZ, RZ, R6 ;  /* 0x000000ffff077224 */ /* 0x000fe200078e0006 */
[----:B------:R-:W-:Y:S01]  /*5d00*/  UMOV UR32, UR45 ;  /* 0x0000002d00207c82 */ /* 0x000fe20008000000 */
[----:B------:R-:W-:Y:S01]  /*5d10*/  IMAD.MOV.U32 R87, RZ, RZ, RZ ;  /* 0x000000ffff577224 */ /* 0x000fe200078e00ff */
[----:B------:R-:W-:Y:S01]  /*5d20*/  ULDC UR28, c[0x0][0x9e4] ;  /* 0x00027900001c7ab9 */ /* 0x000fe20000000800 */
[----:B------:R-:W-:Y:S01]  /*5d30*/  ULDC UR29, c[0x0][0x9dc] ;  /* 0x00027700001d7ab9 */ /* 0x000fe20000000800 */
[----:B------:R-:W-:-:S05]  /*5d40*/  ULDC UR30, c[0x0][0x9e0] ;  /* 0x00027800001e7ab9 */ /* 0x000fca0000000800 */
.L_x_1140:
[----:B------:R-:W-:Y:S01]  /*5d50*/  ISETP.NE.AND P2, PT, RZ, UR42, PT ;  /* 0x0000002aff007c0c */ /* 0x000fe2000bf45270 */
[----:B------:R-:W-:-:S04]  /*5d60*/  UISETP.NE.AND UP0, UPT, UR32, 0x1, UPT ;  /* 0x000000012000788c */ /* 0x000fc8000bf05270 */
[----:B------:R-:W-:-:S04]  /*5d70*/  USEL UR46, URZ, 0x1, UP0 ;  /* 0x000000013f2e7887 */ /* 0x000fc80008000000 */
[----:B------:R-:W-:-:S04]  /*5d80*/  ULOP3.LUT UR46, UR33, UR46, URZ, 0x3c, !UPT ;  /* 0x0000002e212e7292 */ /* 0x000fc8000f8e3c3f */
[----:B------:R-:W-:Y:S08]  /*5d90*/  @P2 BRA `(.L_x_1122) ;  /* 0x0000000000382947 */ /* 0x000ff00003800000 */
[----:B------:R-:W-:Y:S05]  /*5da0*/  @!P0 BRA `(.L_x_1123) ;  /* 0x0000000000048947 */ /* 0x000fea0003800000 */
[----:B------:R-:W-:Y:S01]  /*5db0*/  BPT.TRAP 0x1 ;  /* 0x000000040000795c */ /* 0x000fe20000300000 */
.L_x_1123:
        /* <DEDUP_REMOVED lines=9> */
.L_x_1124:
[----:B-1----:R-:W-:Y:S05]  /*5e50*/  @P1 BRA `(.L_x_1122) ;  /* 0x0000000000081947 */ /* 0x002fea0003800000 */
[----:B------:R-:W1:Y:S02]  /*5e60*/  SYNCS.PHASECHK.TRANS64.TRYWAIT P1, [UR6+0x22830], R5 ;  /* 0x02283005ff0075a7 */ /* 0x000e640008020146 */
[----:B-1----:R-:W-:Y:S05]  /*5e70*/  @!P1 BRA `(.L_x_1125) ;  /* 0x0000014000389947 */ /* 0x002fea0003800000 */
.L_x_1122:
[----:B-1----:R-:W1:Y:S01]  /*5e80*/  S2R R6, SR_TID.X ;  /* 0x0000000000067919 */ /* 0x002e620000002100 */
[----:B------:R-:W-:Y:S01]  /*5e90*/  R2UR UR34, R4 ;  /* 0x00000000042272ca */ /* 0x000fe200000e0000 */
[----:B------:R-:W-:Y:S01]  /*5ea0*/  UIADD3 UR45, UR32, 0x1, URZ ;  /* 0x00000001202d7890 */ /* 0x000fe2000fffe03f */
[----:B------:R-:W-:Y:S01]  /*5eb0*/  UMOV UR19, 0x40000040 ;  /* 0x4000004000137882 */ /* 0x000fe20000000000 */
[----:B------:R-:W-:Y:S02]  /*5ec0*/  UMOV UR20, UR16 ;  /* 0x0000001000147c82 */ /* 0x000fe40008000000 */
[----:B------:R-:W-:Y:S01]  /*5ed0*/  UISETP.NE.AND UP0, UPT, UR45, 0x2, UPT ;  /* 0x000000022d00788c */ /* 0x000fe2000bf05270 */
[----:B------:R-:W-:Y:S01]  /*5ee0*/  UMOV UR21, UR17 ;  /* 0x0000001100157c82 */ /* 0x000fe20008000000 */
[----:B------:R-:W-:Y:S02]  /*5ef0*/  UMOV UR23, 0x40000040 ;  /* 0x4000004000177882 */ /* 0x000fe40000000000 */
[----:B------:R-:W-:Y:S01]  /*5f00*/  USEL UR45, UR45, URZ, UP0 ;  /* 0x0000003f2d2d7287 */ /* 0x000fe20008000000 */
[----:B------:R-:W-:Y:S01]  /*5f10*/  UMOV UR24, UR16 ;  /* 0x0000001000187c82 */ /* 0x000fe20008000000 */
[----:B------:R-:W-:-:S02]  /*5f20*/  UMOV UR25, UR17 ;  /* 0x0000001100197c82 */ /* 0x000fc40008000000 */
[----:B------:R-:W-:Y:S01]  /*5f30*/  UIMAD UR34, UR45, 0x500, UR34 ;  /* 0x000005002d2278a4 */ /* 0x000fe2000f8e0222 */
[----:B------:R-:W-:Y:S01]  /*5f40*/  UMOV UR27, 0x40000040 ;  /* 0x40000040001b7882 */ /* 0x000fe20000000000 */
[----:B------:R-:W-:Y:S02]  /*5f50*/  UMOV UR7, 0x40000040 ;  /* 0x4000004000077882 */ /* 0x000fe40000000000 */
[----:B------:R-:W-:Y:S02]  /*5f60*/  UIADD3 UR22, UR34, 0x100, URZ ;  /* 0x0000010022167890 */ /* 0x000fe4000fffe03f */
[----:B------:R-:W-:Y:S02]  /*5f70*/  UIADD3 UR26, UR34, 0x200, URZ ;  /* 0x00000200221a7890 */ /* 0x000fe4000fffe03f */
[----:B------:R-:W-:Y:S01]  /*5f80*/  UMOV UR18, UR34 ;  /* 0x0000002200127c82 */ /* 0x000fe20008000000 */
[----:B------:R-:W-:Y:S02]  /*5f90*/  UIADD3 UR6, UR34, 0x400, URZ ;  /* 0x0000040022067890 */ /* 0x000fe4000fffe03f */
[----:B------:R-:W-:Y:S01]  /*5fa0*/  UIADD3 UR10, UR34, 0x402, URZ ;  /* 0x00000402220a7890 */ /* 0x000fe2000fffe03f */
[----:B------:R-:W-:Y:S01]  /*5fb0*/  UMOV UR11, 0x40000040 ;  /* 0x40000040000b7882 */ /* 0x000fe20000000000 */
[----:B------:R-:W-:Y:S01]  /*5fc0*/  UIADD3 UR14, UR34, 0x6, URZ ;  /* 0x00000006220e7890 */ /* 0x000fe2000fffe03f */
[----:B------:R-:W-:Y:S01]  /*5fd0*/  UMOV UR15, 0x40000040 ;  /* 0x40000040000f7882 */ /* 0x000fe20000000000 */
[----:B-1----:R-:W-:-:S05]  /*5fe0*/  SHF.R.U32.HI R6, RZ, 0x7, R6 ;  /* 0x00000007ff067819 */ /* 0x002fca0000011606 */
[----:B0-----:R-:W-:-:S05]  /*5ff0*/  VIADD R5, R6, 0x8 ;  /* 0x0000000806057836 */ /* 0x001fca0000000000 */
[----:B------:R0:W-:Y:S06]  /*6000*/  BAR.SYNC.DEFER_BLOCKING R5, 0x100 ;  /* 0x000400050000751d */ /* 0x0001ec0000010000 */
[----:B------:R-:W-:-:S06]  /*6010*/  WARPGROUP.ARRIVE ;  /* 0x00000000000079c5 */ /* 0x000fcc0000000000 */
        /* <DEDUP_REMOVED lines=106> */
.L_x_1127:
[----:B------:R-:W-:Y:S01]  /*66c0*/  ULEA UR6, UR32, UR43, 0x3 ;  /* 0x0000002b20067291 */ /* 0x000fe2000f8e183f */
[----:B------:R-:W-:-:S05]  /*66d0*/  IMAD.U32 R5, RZ, RZ, UR33 ;  /* 0x00000021ff057e24 */ /* 0x000fca000f8e00ff */
[----:B------:R-:W-:-:S04]  /*66e0*/  SHF.L.U32 R5, R5, 0x1f, RZ ;  /* 0x0000001f05057819 */ /* 0x000fc800000006ff */
[----:B------:R0:W1:Y:S01]  /*66f0*/  SYNCS.PHASECHK.TRANS64.TRYWAIT P1, [UR6+0x22850], R5 ;  /* 0x02285005ff0075a7 */ /* 0x0000620008020146 */
[----:B------:R-:W-:Y:S05]  /*6700*/  @!P0 BRA `(.L_x_1128) ;  /* 0x0000000000048947 */ /* 0x000fea0003800000 */
[----:B------:R-:W-:Y:S01]  /*6710*/  BPT.TRAP 0x1 ;  /* 0x000000040000795c */ /* 0x000fe20000300000 */
.L_x_1128:
[----:B-1----:R-:W-:Y:S05]  /*6720*/  @P1 BRA `(.L_x_1126) ;  /* 0x0000000000081947 */ /* 0x002fea0003800000 */
[----:B------:R-:W1:Y:S02]  /*6730*/  SYNCS.PHASECHK.TRANS64.TRYWAIT P1, [UR6+0x22850], R5 ;  /* 0x02285005ff0075a7 */ /* 0x000e640008020146 */
[----:B-1----:R-:W-:Y:S05]  /*6740*/  @!P1 BRA `(.L_x_1129) ;  /* 0x00000138001c9947 */ /* 0x002fea0003800000 */
.L_x_1126:
[----:B------:R-:W-:Y:S01]  /*6750*/  UIADD3 UR6, UR43, 0x400, URZ ;  /* 0x000004002b067890 */ /* 0x000fe2000fffe03f */
[----:B------:R-:W-:Y:S01]  /*6760*/  WARPGROUP.ARRIVE ;  /* 0x00000000000079c5 */ /* 0x000fe20000000000 */
[----:B------:R-:W-:-:S05]  /*6770*/  UMOV UR7, 0xc0000010 ;  /* 0xc000001000077882 */ /* 0x000fca0000000000 */
[----:B-1----:R-:W1:Y:S01]  /*6780*/  S2R R6, SR_TID.X ;  /* 0x0000000000067919 */ /* 0x002e620000002100 */
        /* <DEDUP_REMOVED lines=8> */
[----:B-1----:R-:W-:-:S04]  /*6810*/  SHF.R.U32.HI R6, RZ, 0x7, R6 ;  /* 0x00000007ff067819 */ /* 0x002fc80000011606 */
[----:B0-----:R-:W-:Y:S01]  /*6820*/  IADD3 R5, -R6, 0xb, RZ ;  /* 0x0000000b06057810 */ /* 0x001fe20007ffe1ff */
[----:B------:R-:W-:Y:S02]  /*6830*/  WARPGROUP.DEPBAR.LE gsb0, 0x0 ;  /* 0x00008000000079c5 */ /* 0x000fe40000010000 */
[----:B------:R-:W-:-:S06]  /*6840*/  WARPGROUP.ARRIVE ;  /* 0x00000000000079c5 */ /* 0x000fcc0000000000 */
        /* <DEDUP_REMOVED lines=20> */
.L_x_1130:
[----:B------:R-:W-:Y:S01]  /*6990*/  ISETP.NE.AND P2, PT, R191, 0x1, PT ;  /* 0x00000001bf00780c */ /* 0x000fe20003f45270 */
[----:B------:R-:W-:Y:S01]  /*69a0*/  VIADD R10, R19, UR38 ;  /* 0x00000026130a7c36 */ /* 0x000fe20008000000 */
[----:B------:R-:W-:Y:S01]  /*69b0*/  ULEA UR6, UR45, UR43, 0x3 ;  /* 0x0000002b2d067291 */ /* 0x000fe2000f8e183f */
[----:B------:R-:W-:-:S03]  /*69c0*/  LOP3.LUT P1, RZ, R2, 0x8, RZ, 0xc0, !PT ;  /* 0x0000000802ff7812 */ /* 0x000fc6000782c0ff */
[----:B------:R-:W-:-:S04]  /*69d0*/  UIADD3 UR6, UR6, 0x22840, URZ ;  /* 0x0002284006067890 */ /* 0x000fc8000fffe03f */
[----:B------:R-:W-:-:S03]  /*69e0*/  UPRMT UR6, UR41, 0x654, UR6 ;  /* 0x0000065429067896 */ /* 0x000fc60008000006 */
[----:B0-----:R-:W0:Y:S08]  /*69f0*/  @P2 LDC R5, c[0x0][0x44c] ;  /* 0x00011300ff052b82 */ /* 0x001e300000000800 */
[----:B------:R-:W1:Y:S01]  /*6a00*/  @P2 LDC R11, c[0x0][0x450] ;  /* 0x00011400ff0b2b82 */ /* 0x000e620000000800 */
[----:B------:R-:W-:Y:S01]  /*6a10*/  SYNCS.ARRIVE.TRANS64.RED.A1T0 RZ, [UR6], RZ ;  /* 0x000000ffffff79a7 */ /* 0x000fe20008100406 */
[----:B------:R-:W-:Y:S01]  /*6a20*/  ULOP3.LUT UR6, URZ, UR29, URZ, 0x33, !UPT ;  /* 0x0000001d3f067292 */ /* 0x000fe2000f8e333f */
[----:B0-----:R-:W-:-:S05]  /*6a30*/  @P2 IMAD.HI.U32 R6, R10, R5, RZ ;  /* 0x000000050a062227 */ /* 0x001fca00078e00ff */
[----:B------:R-:W0:Y:S01]  /*6a40*/  LDC R5, c[0x0][0x288] ;  /* 0x0000a200ff057b82 */ /* 0x000e220000000800 */
[----:B-1----:R-:W-:Y:S01]  /*6a50*/  @P2 SHF.R.U32.HI R10, RZ, R11, R6 ;  /* 0x0000000bff0a2219 */ /* 0x002fe20000011606 */
[----:B------:R-:W-:-:S04]  /*6a60*/  IMAD R11, R9, -0xa0, RZ ;  /* 0xffffff60090b7824 */ /* 0x000fc800078e02ff */
[----:B------:R-:W1:Y:S01]  /*6a70*/  SHFL.IDX PT, R20, R10, RZ, 0x1c1f ;  /* 0x001c1fff0a147589 */ /* 0x000e6200000e0000 */
[----:B------:R-:W-:-:S04]  /*6a80*/  VIADD R13, R11, 0x1 ;  /* 0x000000010b0d7836 */ /* 0x000fc80000000000 */
[----:B------:R-:W-:-:S05]  /*6a90*/  IMAD R6, R18, -0x2, R13 ;  /* 0xfffffffe12067824 */ /* 0x000fca00078e020d */
[C---:B0-----:R-:W-:Y:S01]  /*6aa0*/  IADD3 R12, R6.reuse, -R5, R17 ;  /* 0x80000005060c7210 */ /* 0x041fe20007ffe011 */
[----:B------:R-:W-:-:S04]  /*6ab0*/  VIADD R6, R6, 0xffffffff ;  /* 0xffffffff06067836 */ /* 0x000fc80000000000 */
[C---:B------:R-:W-:Y:S02]  /*6ac0*/  VIADD R13, R12.reuse, UR30 ;  /* 0x0000001e0c0d7c36 */ /* 0x040fe40008000000 */
[----:B------:R-:W-:Y:S02]  /*6ad0*/  VIADD R12, R12, UR6 ;  /* 0x000000060c0c7c36 */ /* 0x000fe40008000000 */
[--C-:B-1----:R-:W-:Y:S02]  /*6ae0*/  IMAD.IADD R14, R13, 0x1, R20.reuse ;  /* 0x000000010d0e7824 */ /* 0x102fe400078e0214 */
[----:B------:R-:W-:Y:S01]  /*6af0*/  IMAD.IADD R15, R12, 0x1, R20 ;  /* 0x000000010c0f7824 */ /* 0x000fe200078e0214 */
[----:B------:R-:W-:Y:S06]  /*6b00*/  @!P1 BRA `(.L_x_1131) ;  /* 0x0000000000549947 */ /* 0x000fec0003800000 */
[----:B------:R-:W-:Y:S01]  /*6b10*/  IADD3 R21, R17, -R5, R20 ;  /* 0x8000000511157210 */ /* 0x000fe20007ffe014 */
[----:B------:R-:W-:Y:S03]  /*6b20*/  BSSY B0, `(.L_x_1132) ;  /* 0x0000010000007945 */ /* 0x000fe60003800000 */
[----:B------:R-:W-:-:S13]  /*6b30*/  ISETP.GT.AND P1, PT, R21, -0x1, PT ;  /* 0xffffffff1500780c */ /* 0x000fda0003f24270 */
[----:B------:R-:W-:Y:S05]  /*6b40*/  @P1 BRA `(.L_x_1133) ;  /* 0x0000000000201947 */ /* 0x000fea0003800000 */
[----:B------:R-:W-:Y:S01]  /*6b50*/  IMAD.U32 R168, RZ, RZ, UR28 ;  /* 0x0000001cffa87e24 */ /* 0x000fe2000f8e00ff */
[----:B------:R-:W-:-:S04]  /*6b60*/  LOP3.LUT R21, RZ, R21, RZ, 0x33, !PT ;  /* 0x00000015ff157212 */ /* 0x000fc800078e33ff */
[----:B------:R-:W-:-:S13]  /*6b70*/  ISETP.NE.AND P1, PT, R168, 0x1, PT ;  /* 0x00000001a800780c */ /* 0x000fda0003f25270 */
[----:B------:R-:W0:Y:S02]  /*6b80*/  @P1 LDC.64 R170, c[0x0][0x9e8] ;  /* 0x00027a00ffaa1b82 */ /* 0x000e240000000a00 */
[----:B0-----:R-:W-:-:S05]  /*6b90*/  @P1 IMAD.HI.U32 R20, R21, R170, RZ ;  /* 0x000000aa15141227 */ /* 0x001fca00078e00ff */
[----:B------:R-:W-:-:S04]  /*6ba0*/  @P1 SHF.R.U32.HI R21, RZ, R171, R20 ;  /* 0x000000abff151219 */ /* 0x000fc80000011614 */
[----:B------:R-:W-:Y:S01]  /*6bb0*/  LOP3.LUT R21, RZ, R21, RZ, 0x33, !PT ;  /* 0x00000015ff157212 */ /* 0x000fe200078e33ff */
[----:B------:R-:W-:Y:S06]  /*6bc0*/  BRA `(.L_x_1134) ;  /* 0x0000000000147947 */ /* 0x000fec0003800000 */
.L_x_1133:
[----:B------:R-:W-:-:S05]  /*6bd0*/  IMAD.U32 R168, RZ, RZ, UR28 ;  /* 0x0000001cffa87e24 */ /* 0x000fca000f8e00ff */
[----:B------:R-:W-:-:S13]  /*6be0*/  ISETP.NE.AND P1, PT, R168, 0x1, PT ;  /* 0x00000001a800780c */ /* 0x000fda0003f25270 */
[----:B------:R-:W0:Y:S02]  /*6bf0*/  @P1 LDC.64 R170, c[0x0][0x9e8] ;  /* 0x00027a00ffaa1b82 */ /* 0x000e240000000a00 */
[----:B0-----:R-:W-:-:S05]  /*6c00*/  @P1 IMAD.HI.U32 R20, R21, R170, RZ ;  /* 0x000000aa15141227 */ /* 0x001fca00078e00ff */
[----:B------:R-:W-:-:S07]  /*6c10*/  @P1 SHF.R.U32.HI R21, RZ, R171, R20 ;  /* 0x000000abff151219 */ /* 0x000fce0000011614 */
.L_x_1134:
[----:B------:R-:W-:Y:S05]  /*6c20*/  BSYNC B0 ;  /* 0x0000000000007941 */ /* 0x000fea0003800000 */
.L_x_1132:
[----:B------:R-:W-:-:S05]  /*6c30*/  IMAD R21, R21, R168, R6 ;  /* 0x000000a815157224 */ /* 0x000fca00078e0206 */
[----:B------:R-:W-:Y:S02]  /*6c40*/  VIADDMNMX R14, R21, R168, R14, PT ;  /* 0x000000a8150e7246 */ /* 0x000fe4000380010e */
[----:B------:R-:W-:-:S07]  /*6c50*/  VIMNMX R15, R15, R21, !PT ;  /* 0x000000150f0f7248 */ /* 0x000fce0007fe0100 */
.L_x_1131:
[C---:B------:R-:W-:Y:S01]  /*6c60*/  ISETP.GE.AND P2, PT, R11.reuse, 0x2, PT ;  /* 0x000000020b00780c */ /* 0x040fe20003f46270 */
[----:B------:R-:W0:Y:S01]  /*6c70*/  SHFL.IDX PT, R10, R10, 0x1, 0x1c1f ;  /* 0x003c1f000a0a7f89 */ /* 0x000e2200000e0000 */
[C---:B------:R-:W-:Y:S02]  /*6c80*/  ISETP.GE.AND P1, PT, R11.reuse, 0x9, PT ;  /* 0x000000090b00780c */ /* 0x040fe40003f26270 */
[----:B------:R-:W-:Y:S02]  /*6c90*/  LOP3.LUT R16, R16, 0xefffffff, RZ, 0xc0, !PT ;  /* 0xefffffff10107812 */ /* 0x000fe400078ec0ff */
[----:B------:R-:W-:Y:S02]  /*6ca0*/  ISETP.GE.AND P3, PT, R11, 0xa, PT ;  /* 0x0000000a0b00780c */ /* 0x000fe40003f66270 */
[----:B------:R-:W-:-:S05]  /*6cb0*/  LOP3.LUT R2, R2, 0xfffffffe, RZ, 0xc0, !PT ;  /* 0xfffffffe02027812 */ /* 0x000fca00078ec0ff */
[----:B------:R-:W-:Y:S02]  /*6cc0*/  @P2 LOP3.LUT R16, R16, 0x10000000, RZ, 0xfc, !PT ;  /* 0x1000000010102812 */ /* 0x000fe400078efcff */
[C---:B------:R-:W-:Y:S02]  /*6cd0*/  ISETP.GT.AND P2, PT, R15.reuse, 0x1, !P2 ;  /* 0x000000010f00780c */ /* 0x040fe40005744270 */
[----:B------:R-:W-:Y:S02]  /*6ce0*/  LOP3.LUT R16, R16, 0xdfffffff, RZ, 0xc0, !PT ;  /* 0xdfffffff10107812 */ /* 0x000fe400078ec0ff */
[----:B------:R-:W-:Y:S02]  /*6cf0*/  ISETP.LT.OR P2, PT, R14, 0x2, P2 ;  /* 0x000000020e00780c */ /* 0x000fe40001741670 */
[----:B------:R-:W-:Y:S02]  /*6d00*/  @P1 LOP3.LUT R16, R16, 0x20000000, RZ, 0xfc, !PT ;  /* 0x2000000010101812 */ /* 0x000fe400078efcff */
[----:B------:R-:W-:-:S02]  /*6d10*/  ISETP.GT.AND P1, PT, R15, 0x8, !P1 ;  /* 0x000000080f00780c */ /* 0x000fc40004f24270 */
[----:B------:R-:W-:Y:S01]  /*6d20*/  FSEL R153, R153, -INF , !P2 ;  /* 0xff80000099997808 */ /* 0x000fe20005000000 */
[--C-:B0-----:R-:W-:Y:S01]  /*6d30*/  IMAD.IADD R13, R13, 0x1, R10.reuse ;  /* 0x000000010d0d7824 */ /* 0x101fe200078e020a */
[----:B------:R-:W-:Y:S01]  /*6d40*/  ISETP.LT.OR P1, PT, R14, 0x9, P1 ;  /* 0x000000090e00780c */ /* 0x000fe20000f21670 */
[----:B------:R-:W-:Y:S01]  /*6d50*/  IMAD.IADD R12, R12, 0x1, R10 ;  /* 0x000000010c0c7824 */ /* 0x000fe200078e020a */
[----:B------:R-:W-:Y:S02]  /*6d60*/  ISETP.GE.AND P2, PT, R11, 0x11, PT ;  /* 0x000000110b00780c */ /* 0x000fe40003f46270 */
[----:B------:R-:W-:Y:S02]  /*6d70*/  LOP3.LUT R16, R16, 0xbfffffff, RZ, 0xc0, !PT ;  /* 0xbfffffff10107812 */ /* 0x000fe400078ec0ff */
[----:B------:R-:W-:Y:S02]  /*6d80*/  FSEL R156, R156, -INF , !P1 ;  /* 0xff8000009c9c7808 */ /* 0x000fe40004800000 */
[----:B------:R-:W-:-:S02]  /*6d90*/  ISETP.GT.AND P1, PT, R15, 0x9, !P3 ;  /* 0x000000090f00780c */ /* 0x000fc40005f24270 */
[----:B------:R-:W-:Y:S02]  /*6da0*/  @P3 LOP3.LUT R16, R16, 0x40000000, RZ, 0xfc, !PT ;  /* 0x4000000010103812 */ /* 0x000fe400078efcff */
[----:B------:R-:W-:Y:S02]  /*6db0*/  ISETP.LT.OR P1, PT, R14, 0xa, P1 ;  /* 0x0000000a0e00780c */ /* 0x000fe40000f21670 */
[----:B------:R-:W-:Y:S02]  /*6dc0*/  LOP3.LUT R16, R16, 0x7fffffff, RZ, 0xc0, !PT ;  /* 0x7fffffff10107812 */ /* 0x000fe400078ec0ff */
[----:B------:R-:W-:Y:S02]  /*6dd0*/  FSEL R157, R157, -INF , !P1 ;  /* 0xff8000009d9d7808 */ /* 0x000fe40004800000 */
[----:B------:R-:W-:Y:S02]  /*6de0*/  @P2 LOP3.LUT R16, R16, 0x80000000, RZ, 0xfc, !PT ;  /* 0x8000000010102812 */ /* 0x000fe400078efcff */
[----:B------:R-:W-:-:S02]  /*6df0*/  ISETP.GT.AND P1, PT, R15, 0x10, !P2 ;  /* 0x000000100f00780c */ /* 0x000fc40005724270 */
[C---:B------:R-:W-:Y:S02]  /*6e00*/  ISETP.GE.AND P2, PT, R11.reuse, 0x12, PT ;  /* 0x000000120b00780c */ /* 0x040fe40003f46270 */
[----:B------:R-:W-:Y:S02]  /*6e10*/  ISETP.LT.OR P1, PT, R14, 0x11, P1 ;  /* 0x000000110e00780c */ /* 0x000fe40000f21670 */
[----:B------:R-:W-:Y:S02]  /*6e20*/  ISETP.GE.AND P3, PT, R11, 0x22, PT ;  /* 0x000000220b00780c */ /* 0x000fe40003f66270 */
[----:B------:R-:W-:Y:S02]  /*6e30*/  FSEL R160, R160, -INF , !P1 ;  /* 0xff800000a0a07808 */ /* 0x000fe40004800000 */
[----:B------:R-:W-:Y:S02]  /*6e40*/  ISETP.GT.AND P1, PT, R15, 0x11, !P2 ;  /* 0x000000110f00780c */ /* 0x000fe40005724270 */
[----:B------:R-:W-:-:S02]  /*6e50*/  LOP3.LUT R16, R16, 0xfffffffd, RZ, 0xc0, !PT ;  /* 0xfffffffd10107812 */ /* 0x000fc400078ec0ff */
[----:B------:R-:W-:Y:S02]  /*6e60*/  ISETP.LT.OR P1, PT, R14, 0x12, P1 ;  /* 0x000000120e00780c */ /* 0x000fe40000f21670 */
[----:B------:R-:W-:Y:S02]  /*6e70*/  @P2 LOP3.LUT R2, R2, 0x1, RZ, 0xfc, !PT ;  /* 0x0000000102022812 */ /* 0x000fe400078efcff */
[----:B------:R-:W-:Y:S02]  /*6e80*/  ISETP.GE.AND P2, PT, R11, 0x19, PT ;  /* 0x000000190b00780c */ /* 0x000fe40003f46270 */
[----:B------:R-:W-:Y:S02]  /*6e90*/  FSEL R161, R161, -INF , !P1 ;  /* 0xff800000a1a17808 */ /* 0x000fe40004800000 */
[----:B------:R-:W-:Y:S02]  /*6ea0*/  LOP3.LUT R2, R2, 0xfffffffb, RZ, 0xc0, !PT ;  /* 0xfffffffb02027812 */ /* 0x000fe400078ec0ff */
[----:B------:R-:W-:-:S02]  /*6eb0*/  ISETP.GT.AND P1, PT, R15, 0x18, !P2 ;  /* 0x000000180f00780c */ /* 0x000fc40005724270 */
[----:B------:R-:W-:Y:S02]  /*6ec0*/  @P3 LOP3.LUT R16, R16, 0x2, RZ, 0xfc, !PT ;  /* 0x0000000210103812 */ /* 0x000fe400078efcff */
[----:B------:R-:W-:Y:S02]  /*6ed0*/  ISETP.LT.OR P1, PT, R14, 0x19, P1 ;  /* 0x000000190e00780c */ /* 0x000fe40000f21670 */
[----:B------:R-:W-:Y:S02]  /*6ee0*/  LOP3.LUT R16, R16, 0xfffffffb, RZ, 0xc0, !PT ;  /* 0xfffffffb10107812 */ /* 0x000fe400078ec0ff */
[----:B------:R-:W-:Y:S02]  /*6ef0*/  @P2 LOP3.LUT R2, R2, 0x4, RZ, 0xfc, !PT ;  /* 0x0000000402022812 */ /* 0x000fe400078efcff */
[----:B------:R-:W-:Y:S02]  /*6f00*/  ISETP.GE.AND P2, PT, R11, 0x1a, PT ;  /* 0x0000001a0b00780c */ /* 0x000fe40003f46270 */
[----:B------:R-:W-:-:S02]  /*6f10*/  FSEL R164, R164, -INF , !P1 ;  /* 0xff800000a4a47808 */ /* 0x000fc40004800000 */
[----:B------:R-:W-:Y:S02]  /*6f20*/  ISETP.GT.AND P1, PT, R15, 0x19, !P2 ;  /* 0x000000190f00780c */ /* 0x000fe40005724270 */
[----:B------:R-:W-:Y:S02]  /*6f30*/  LOP3.LUT R2, R2, 0xfffffffd, RZ, 0xc0, !PT ;  /* 0xfffffffd02027812 */ /* 0x000fe400078ec0ff */
[----:B------:R-:W-:-:S04]  /*6f40*/  ISETP.LT.OR P1, PT, R14, 0x1a, P1 ;  /* 0x0000001a0e00780c */ /* 0x000fc80000f21670 */
[----:B------:R-:W-:Y:S02]  /*6f50*/  FSEL R165, R165, -INF , !P1 ;  /* 0xff800000a5a57808 */ /* 0x000fe40004800000 */
[----:B------:R-:W-:Y:S02]  /*6f60*/  ISETP.GE.AND P1, PT, R11, 0x21, PT ;  /* 0x000000210b00780c */ /* 0x000fe40003f26270 */
[----:B------:R-:W-:Y:S02]  /*6f70*/  @P2 LOP3.LUT R2, R2, 0x2, RZ, 0xfc, !PT ;  /* 0x0000000202022812 */ /* 0x000fe400078efcff */
[----:B------:R-:W-:-:S04]  /*6f80*/  ISETP.GT.AND P2, PT, R15, 0x20, !P1 ;  /* 0x000000200f00780c */ /* 0x000fc80004f44270 */
[----:B------:R-:W-:-:S04]  /*6f90*/  ISETP.LT.OR P2, PT, R14, 0x21, P2 ;  /* 0x000000210e00780c */ /* 0x000fc80001741670 */
[----:B------:R-:W-:Y:S02]  /*6fa0*/  FSEL R136, R136, -INF , !P2 ;  /* 0xff80000088887808 */ /* 0x000fe40005000000 */
[----:B------:R-:W-:Y:S02]  /*6fb0*/  ISETP.GT.AND P2, PT, R15, 0x21, !P3 ;  /* 0x000000210f00780c */ /* 0x000fe40005f44270 */
[----:B------:R-:W-:Y:S02]  /*6fc0*/  ISETP.GE.AND P3, PT, R11, 0x29, PT ;  /* 0x000000290b00780c */ /* 0x000fe40003f66270 */
[----:B------:R-:W-:-:S04]  /*6fd0*/  ISETP.LT.OR P2, PT, R14, 0x22, P2 ;  /* 0x000000220e00780c */ /* 0x000fc80001741670 */
[----:B------:R-:W-:Y:S02]  /*6fe0*/  FSEL R137, R137, -INF , !P2 ;  /* 0xff80000089897808 */ /* 0x000fe40005000000 */
[----:B------:R-:W-:-:S04]  /*6ff0*/  ISETP.GT.AND P2, PT, R15, 0x28, !P3 ;  /* 0x000000280f00780c */ /* 0x000fc80005f44270 */
[----:B------:R-:W-:Y:S02]  /*7000*/  ISETP.LT.OR P2, PT, R14, 0x29, P2 ;  /* 0x000000290e00780c */ /* 0x000fe40001741670 */
[----:B------:R-:W-:Y:S02]  /*7010*/  @P3 LOP3.LUT R16, R16, 0x4, RZ, 0xfc, !PT ;  /* 0x0000000410103812 */ /* 0x000fe400078efcff */
[----:B------:R-:W-:Y:S02]  /*7020*/  ISETP.GE.AND P3, PT, R11, 0x2a, PT ;  /* 0x0000002a0b00780c */ /* 0x000fe40003f66270 */
[----:B------:R-:W-:Y:S02]  /*7030*/  LOP3.LUT R16, R16, 0xfffffff7, RZ, 0xc0, !PT ;  /* 0xfffffff710107812 */ /* 0x000fe400078ec0ff */
[----:B------:R-:W-:Y:S02]  /*7040*/  FSEL R140, R140, -INF , !P2 ;  /* 0xff8000008c8c7808 */ /* 0x000fe40005000000 */
[----:B------:R-:W-:-:S04]  /*7050*/  ISETP.GT.AND P2, PT, R15, 0x29, !P3 ;  /* 0x000000290f00780c */ /* 0x000fc80005f44270 */
[----:B------:R-:W-:-:S03]  /*7060*/  ISETP.LT.OR P2, PT, R14, 0x2a, P2 ;  /* 0x0000002a0e00780c */ /* 0x000fc60001741670 */
        /* <DEDUP_REMOVED lines=128> */
[----:B------:R-:W-:Y:S02]  /*7870*/  FSEL R88, R88, -INF , !P2 ;  /* 0xff80000058587808 */ /* 0x000fe40005000000 */
[----:B------:R-:W-:Y:S02]  /*7880*/  LOP3.LUT R16, R16, 0xfdffffff, RZ, 0xc0, !PT ;  /* 0xfdffffff10107812 */ /* 0x000fe400078ec0ff */
[----:B------:R-:W-:-:S04]  /*7890*/  ISETP.GT.AND P2, PT, R15, 0x81, !P3 ;  /* 0x000000810f00780c */ /* 0x000fc80005f44270 */
[----:B------:R-:W-:-:S03]  /*78a0*/  ISETP.LT.OR P2, PT, R14, 0x82, P2 ;  /* 0x000000820e00780c */ /* 0x000fc60001741670 */
[----:B------:R-:W-:Y:S02]  /*78b0*/  @P3 LOP3.LUT R16, R16, 0x2000000, RZ, 0xfc, !PT ;  /* 0x0200000010103812 */ /* 0x000fe400078efcff */
[----:B------:R-:W-:Y:S02]  /*78c0*/  ISETP.GE.AND P3, PT, R11, 0x89, PT ;  /* 0x000000890b00780c */ /* 0x000fe40003f66270 */
[----:B------:R-:W-:Y:S02]  /*78d0*/  FSEL R89, R89, -INF , !P2 ;  /* 0xff80000059597808 */ /* 0x000fe40005000000 */
[----:B------:R-:W-:Y:S02]  /*78e0*/  ISETP.GT.AND P2, PT, R15, 0x88, !P3 ;  /* 0x000000880f00780c */ /* 0x000fe40005f44270 */
[----:B------:R-:W-:Y:S02]  /*78f0*/  LOP3.LUT R16, R16, 0xfeffffff, RZ, 0xc0, !PT ;  /* 0xfeffffff10107812 */ /* 0x000fe400078ec0ff */
[----:B------:R-:W-:-:S04]  /*7900*/  ISETP.LT.OR P2, PT, R14, 0x89, P2 ;  /* 0x000000890e00780c */ /* 0x000fc80001741670 */
[----:B------:R-:W-:Y:S02]  /*7910*/  FSEL R92, R92, -INF , !P2 ;  /* 0xff8000005c5c7808 */ /* 0x000fe40005000000 */
[----:B------:R-:W-:Y:S02]  /*7920*/  ISETP.GE.AND P2, PT, R11, 0x8a, PT ;  /* 0x0000008a0b00780c */ /* 0x000fe40003f46270 */
[----:B------:R-:W-:Y:S02]  /*7930*/  @P3 LOP3.LUT R16, R16, 0x1000000, RZ, 0xfc, !PT ;  /* 0x0100000010103812 */ /* 0x000fe400078efcff */
[----:B------:R-:W-:Y:S02]  /*7940*/  ISETP.GT.AND P3, PT, R15, 0x89, !P2 ;  /* 0x000000890f00780c */ /* 0x000fe40005764270 */
[----:B------:R-:W-:Y:S02]  /*7950*/  LOP3.LUT R16, R16, 0xfffffffe, RZ, 0xc0, !PT ;  /* 0xfffffffe10107812 */ /* 0x000fe400078ec0ff */
        /* <DEDUP_REMOVED lines=14> */
[----:B------:R-:W-:-:S13]  /*7a40*/  ISETP.GE.AND P6, PT, R11, 0x1, PT ;  /* 0x000000010b00780c */ /* 0x000fda0003fc6270 */
[----:B------:R-:W-:Y:S02]  /*7a50*/  @P6 LOP3.LUT R16, R16, 0x1, RZ, 0xfc, !PT ;  /* 0x0000000110106812 */ /* 0x000fe400078efcff */
[----:B------:R-:W-:Y:S02]  /*7a60*/  ISETP.GT.AND P6, PT, R15, RZ, !P6 ;  /* 0x000000ff0f00720c */ /* 0x000fe400077c4270 */
[----:B------:R-:W-:Y:S02]  /*7a70*/  LOP3.LUT R16, R16, 0xf7ffffff, RZ, 0xc0, !PT ;  /* 0xf7ffffff10107812 */ /* 0x000fe400078ec0ff */
[----:B------:R-:W-:-:S04]  /*7a80*/  ISETP.LT.OR P6, PT, R14, 0x1, P6 ;  /* 0x000000010e00780c */ /* 0x000fc800037c1670 */
[----:B------:R-:W-:Y:S02]  /*7a90*/  FSEL R152, R152, -INF , !P6 ;  /* 0xff80000098987808 */ /* 0x000fe40007000000 */
[----:B------:R-:W-:-:S13]  /*7aa0*/  ISETP.GE.AND P6, PT, R11, 0x9a, PT ;  /* 0x0000009a0b00780c */ /* 0x000fda0003fc6270 */
[----:B------:R-:W-:Y:S02]  /*7ab0*/  @P6 LOP3.LUT R16, R16, 0x8000000, RZ, 0xfc, !PT ;  /* 0x0800000010106812 */ /* 0x000fe400078efcff */
[----:B------:R-:W-:-:S04]  /*7ac0*/  ISETP.GT.AND P6, PT, R15, 0x99, !P6 ;  /* 0x000000990f00780c */ /* 0x000fc800077c4270 */
[----:B------:R-:W-:-:S04]  /*7ad0*/  ISETP.LT.OR P6, PT, R14, 0x9a, P6 ;  /* 0x0000009a0e00780c */ /* 0x000fc800037c1670 */
[----:B------:R-:W-:Y:S02]  /*7ae0*/  FSEL R101, R101, -INF , !P6 ;  /* 0xff80000065657808 */ /* 0x000fe40007000000 */
[----:B------:R-:W-:-:S13]  /*7af0*/  LOP3.LUT P6, RZ, R2, 0x8, RZ, 0xc0, !PT ;  /* 0x0000000802ff7812 */ /* 0x000fda00078cc0ff */
[----:B------:R-:W-:Y:S05]  /*7b00*/  @!P6 BRA `(.L_x_1135) ;  /* 0x000000000054e947 */ /* 0x000fea0003800000 */
        /* <DEDUP_REMOVED lines=12> */
.L_x_1137:
[----:B------:R-:W-:-:S05]  /*7bd0*/  IMAD.U32 R14, RZ, RZ, UR28 ;  /* 0x0000001cff0e7e24 */ /* 0x000fca000f8e00ff */
[----:B------:R-:W-:-:S13]  /*7be0*/  ISETP.NE.AND P6, PT, R14, 0x1, PT ;  /* 0x000000010e00780c */ /* 0x000fda0003fc5270 */
[----:B------:R-:W0:Y:S02]  /*7bf0*/  @P6 LDC.64 R10, c[0x0][0x9e8] ;  /* 0x00027a00ff0a6b82 */ /* 0x000e240000000a00 */
[----:B0-----:R-:W-:-:S05]  /*7c00*/  @P6 IMAD.HI.U32 R10, R15, R10, RZ ;  /* 0x0000000a0f0a6227 */ /* 0x001fca00078e00ff */
[----:B------:R-:W-:-:S07]  /*7c10*/  @P6 SHF.R.U32.HI R15, RZ, R11, R10 ;  /* 0x0000000bff0f6219 */ /* 0x000fce000001160a */
.L_x_1138:
[----:B------:R-:W-:Y:S05]  /*7c20*/  BSYNC B0 ;  /* 0x0000000000007941 */ /* 0x000fea0003800000 */
.L_x_1136:
[----:B------:R-:W-:-:S05]  /*7c30*/  IMAD R6, R15, R14, R6 ;  /* 0x0000000e0f067224 */ /* 0x000fca00078e0206 */
[----:B------:R-:W-:Y:S02]  /*7c40*/  VIADDMNMX R13, R6, R14, R13, PT ;  /* 0x0000000e060d7246 */ /* 0x000fe4000380010d */
[----:B------:R-:W-:-:S07]  /*7c50*/  VIMNMX R12, R12, R6, !PT ;  /* 0x000000060c0c7248 */ /* 0x000fce0007fe0100 */
.L_x_1135:
[----:B------:R-:W-:Y:S01]  /*7c60*/  ISETP.GT.AND P1, PT, R12, 0x20, !P1 ;  /* 0x000000200c00780c */ /* 0x000fe20004f24270 */
[----:B------:R-:W-:Y:S01]  /*7c70*/  IMAD.U32 R21, RZ, RZ, UR39 ;  /* 0x00000027ff157e24 */ /* 0x000fe2000f8e00ff */
[----:B------:R-:W-:Y:S02]  /*7c80*/  LOP3.LUT P6, RZ, R16, 0x20000, RZ, 0xc0, !PT ;  /* 0x0002000010ff7812 */ /* 0x000fe400078cc0ff */
[----:B------:R-:W-:Y:S02]  /*7c90*/  ISETP.LT.OR P1, PT, R13, 0x21, P1 ;  /* 0x000000210d00780c */ /* 0x000fe40000f21670 */
[----:B------:R-:W-:Y:S02]  /*7ca0*/  FMNMX.FTZ R6, R152, R7, !PT ;  /* 0x0000000798067209 */ /* 0x000fe40007810000 */
[----:B------:R-:W-:Y:S02]  /*7cb0*/  FSEL R138, R138, -INF , !P1 ;  /* 0xff8000008a8a7808 */ /* 0x000fe40004800000 */
[----:B------:R-:W-:-:S02]  /*7cc0*/  LOP3.LUT P1, RZ, R16, 0x2, RZ, 0xc0, !PT ;  /* 0x0000000210ff7812 */ /* 0x000fc4000782c0ff */
[----:B------:R-:W-:Y:S02]  /*7cd0*/  FMNMX.FTZ R11, R153, R6, !PT ;  /* 0x00000006990b7209 */ /* 0x000fe40007810000 */
[----:B------:R-:W-:Y:S02]  /*7ce0*/  ISETP.GT.AND P1, PT, R12, 0x21, !P1 ;  /* 0x000000210c00780c */ /* 0x000fe40004f24270 */
[----:B------:R-:W-:Y:S02]  /*7cf0*/  FMNMX.FTZ R6, R156, R11, !PT ;  /* 0x0000000b9c067209 */ /* 0x000fe40007810000 */
[----:B------:R-:W-:Y:S02]  /*7d00*/  ISETP.LT.OR P1, PT, R13, 0x22, P1 ;  /* 0x000000220d00780c */ /* 0x000fe40000f21670 */
[----:B------:R-:W-:Y:S02]  /*7d10*/  FMNMX.FTZ R11, R157, R6, !PT ;  /* 0x000000069d0b7209 */ /* 0x000fe40007810000 */
[----:B------:R-:W-:-:S02]  /*7d20*/  FSEL R139, R139, -INF , !P1 ;  /* 0xff8000008b8b7808 */ /* 0x000fc40004800000 */
[----:B------:R-:W-:Y:S02]  /*7d30*/  LOP3.LUT P1, RZ, R16, 0x4, RZ, 0xc0, !PT ;  /* 0x0000000410ff7812 */ /* 0x000fe4000782c0ff */
[----:B------:R-:W-:Y:S02]  /*7d40*/  FMNMX.FTZ R6, R160, R11, !PT ;  /* 0x0000000ba0067209 */ /* 0x000fe40007810000 */
[----:B------:R-:W-:Y:S02]  /*7d50*/  ISETP.GT.AND P1, PT, R12, 0x28, !P1 ;  /* 0x000000280c00780c */ /* 0x000fe40004f24270 */
[----:B------:R-:W-:Y:S02]  /*7d60*/  FMNMX.FTZ R11, R161, R6, !PT ;  /* 0x00000006a10b7209 */ /* 0x000fe40007810000 */
[----:B------:R-:W-:Y:S02]  /*7d70*/  ISETP.LT.OR P1, PT, R13, 0x29, P1 ;  /* 0x000000290d00780c */ /* 0x000fe40000f21670 */
[----:B------:R-:W-:-:S02]  /*7d80*/  FMNMX.FTZ R6, R164, R11, !PT ;  /* 0x0000000ba4067209 */ /* 0x000fc40007810000 */
[----:B------:R-:W-:Y:S02]  /*7d90*/  FSEL R142, R142, -INF , !P1 ;  /* 0xff8000008e8e7808 */ /* 0x000fe40004800000 */
[----:B------:R-:W-:Y:S02]  /*7da0*/  LOP3.LUT P1, RZ, R16, 0x8, RZ, 0xc0, !PT ;  /* 0x0000000810ff7812 */ /* 0x000fe4000782c0ff */
[----:B------:R-:W-:Y:S02]  /*7db0*/  FMNMX.FTZ R11, R165, R6, !PT ;  /* 0x00000006a50b7209 */ /* 0x000fe40007810000 */
[----:B------:R-:W-:Y:S02]  /*7dc0*/  ISETP.GT.AND P1, PT, R12, 0x29, !P1 ;  /* 0x000000290c00780c */ /* 0x000fe40004f24270 */
[----:B------:R-:W-:Y:S02]  /*7dd0*/  FMNMX.FTZ R6, R136, R11, !PT ;  /* 0x0000000b88067209 */ /* 0x000fe40007810000 */
[----:B------:R-:W-:-:S02]  /*7de0*/  ISETP.LT.OR P1, PT, R13, 0x2a, P1 ;  /* 0x0000002a0d00780c */ /* 0x000fc40000f21670 */
[----:B------:R-:W-:Y:S02]  /*7df0*/  FMNMX.FTZ R11, R137, R6, !PT ;  /* 0x00000006890b7209 */ /* 0x000fe40007810000 */
[----:B------:R-:W-:Y:S02]  /*7e00*/  FSEL R143, R143, -INF , !P1 ;  /* 0xff8000008f8f7808 */ /* 0x000fe40004800000 */
[----:B------:R-:W-:Y:S02]  /*7e10*/  LOP3.LUT P1, RZ, R16, 0x10, RZ, 0xc0, !PT ;  /* 0x0000001010ff7812 */ /* 0x000fe4000782c0ff */
[----:B------:R-:W-:Y:S02]  /*7e20*/  FMNMX.FTZ R6, R140, R11, !PT ;  /* 0x0000000b8c067209 */ /* 0x000fe40007810000 */
[----:B------:R-:W-:Y:S02]  /*7e30*/  ISETP.GT.AND P1, PT, R12, 0x30, !P1 ;  /* 0x000000300c00780c */ /* 0x000fe40004f24270 */
[----:B------:R-:W-:-:S02]  /*7e40*/  FMNMX.FTZ R11, R141, R6, !PT ;  /* 0x000000068d0b7209 */ /* 0x000fc40007810000 */
[----:B------:R-:W-:Y:S02]  /*7e50*/  ISETP.LT.OR P1, PT, R13, 0x31, P1 ;  /* 0x000000310d00780c */ /* 0x000fe40000f21670 */
[----:B------:R-:W-:Y:S02]  /*7e60*/  FMNMX.FTZ R6, R144, R11, !PT ;  /* 0x0000000b90067209 */ /* 0x000fe40007810000 */
[----:B------:R-:W-:Y:S02]  /*7e70*/  FSEL R146, R146, -INF , !P1 ;  /* 0xff80000092927808 */ /* 0x000fe40004800000 */
[----:B------:R-:W-:Y:S02]  /*7e80*/  LOP3.LUT P1, RZ, R16, 0x800000, RZ, 0xc0, !PT ;  /* 0x0080000010ff7812 */ /* 0x000fe4000782c0ff */
[----:B------:R-:W-:Y:S02]  /*7e90*/  FMNMX.FTZ R11, R145, R6, !PT ;  /* 0x00000006910b7209 */ /* 0x000fe40007810000 */
[----:B------:R-:W-:-:S02]  /*7ea0*/  ISETP.GT.AND P1, PT, R12, 0x31, !P1 ;  /* 0x000000310c00780c */ /* 0x000fc40004f24270 */
[----:B------:R-:W-:Y:S02]  /*7eb0*/  FMNMX.FTZ R6, R148, R11, !PT ;  /* 0x0000000b94067209 */ /* 0x000fe40007810000 */
[----:B------:R-:W-:Y:S02]  /*7ec0*/  ISETP.LT.OR P1, PT, R13, 0x32, P1 ;  /* 0x000000320d00780c */ /* 0x000fe40000f21670 */
[----:B------:R-:W-:Y:S02]  /*7ed0*/  FMNMX.FTZ R11, R149, R6, !PT ;  /* 0x00000006950b7209 */ /* 0x000fe40007810000 */
[----:B------:R-:W-:Y:S02]  /*7ee0*/  FSEL R147, R147, -INF , !P1 ;  /* 0xff80000093937808 */ /* 0x000fe40004800000 */
[----:B------:R-:W-:Y:S02]  /*7ef0*/  LOP3.LUT P1, RZ, R16, 0x400000, RZ, 0xc0, !PT ;  /* 0x0040000010ff7812 */ /* 0x000fe4000782c0ff */
[----:B------:R-:W-:-:S02]  /*7f00*/  FMNMX.FTZ R6, R120, R11, !PT ;  /* 0x0000000b78067209 */ /* 0x000fc40007810000 */
[----:B------:R-:W-:Y:S02]  /*7f10*/  ISETP.GT.AND P1, PT, R12, 0x38, !P1 ;  /* 0x000000380c00780c */ /* 0x000fe40004f24270 */
[----:B------:R-:W-:Y:S02]  /*7f20*/  FMNMX.FTZ R11, R121, R6, !PT ;  /* 0x00000006790b7209 */ /* 0x000fe40007810000 */
        /* <DEDUP_REMOVED lines=28> */
[C---:B------:R-:W-:Y:S02]  /*80f0*/  ISETP.LT.OR P1, PT, R13.reuse, 0x49, P1 ;  /* 0x000000490d00780c */ /* 0x040fe40000f21670 */
[----:B------:R-:W-:Y:S02]  /*8100*/  FMNMX.FTZ R6, R116, R11, !PT ;  /* 0x0000000b74067209 */ /* 0x000fe40007810000 */
[----:B------:R-:W-:Y:S02]  /*8110*/  FSEL R126, R126, -INF , !P1 ;  /* 0xff8000007e7e7808 */ /* 0x000fe40004800000 */
[----:B------:R-:W-:Y:S02]  /*8120*/  ISETP.GT.AND P1, PT, R12, 0x49, !P6 ;  /* 0x000000490c00780c */ /* 0x000fe40007724270 */
[----:B------:R-:W-:Y:S02]  /*8130*/  LOP3.LUT P6, RZ, R16, 0x40, RZ, 0xc0, !PT ;  /* 0x0000004010ff7812 */ /* 0x000fe400078cc0ff */
        /* <DEDUP_REMOVED lines=19> */
[C---:B------:R-:W-:Y:S02]  /*8270*/  ISETP.GT.AND P1, PT, R12.reuse, 0x58, !P1 ;  /* 0x000000580c00780c */ /* 0x040fe40004f24270 */
[----:B------:R-:W-:Y:S02]  /*8280*/  FMNMX.FTZ R11, R101, R6, !PT ;  /* 0x00000006650b7209 */ /* 0x000fe40007810000 */
[----:B------:R-:W-:Y:S02]  /*8290*/  ISETP.LT.OR P1, PT, R13, 0x59, P1 ;  /* 0x000000590d00780c */ /* 0x000fe40000f21670 */
[----:B------:R-:W-:Y:S01]  /*82a0*/  ISETP.GT.AND P2, PT, R12, 0x89, !P2 ;  /* 0x000000890c00780c */ /* 0x000fe20005744270 */
[----:B------:R-:W0:Y:S01]  /*82b0*/  SHFL.BFLY PT, R6, R11, 0x2, 0x1f ;  /* 0x0c401f000b067f89 */ /* 0x000e2200000e0000 */
[----:B------:R-:W-:Y:S02]  /*82c0*/  FSEL R134, R134, -INF , !P1 ;  /* 0xff80000086867808 */ /* 0x000fe40004800000 */
[----:B------:R-:W-:-:S02]  /*82d0*/  LOP3.LUT P1, RZ, R16, 0x2000, RZ, 0xc0, !PT ;  /* 0x0000200010ff7812 */ /* 0x000fc4000782c0ff */
[C---:B------:R-:W-:Y:S02]  /*82e0*/  ISETP.LT.OR P2, PT, R13.reuse, 0x8a, P2 ;  /* 0x0000008a0d00780c */ /* 0x040fe40001741670 */
[C---:B------:R-:W-:Y:S02]  /*82f0*/  ISETP.GT.AND P1, PT, R12.reuse, 0x59, !P1 ;  /* 0x000000590c00780c */ /* 0x040fe40004f24270 */
[----:B------:R-:W-:Y:S02]  /*8300*/  ISETP.GT.AND P3, PT, R12, 0x90, !P3 ;  /* 0x000000900c00780c */ /* 0x000fe40005f64270 */
[----:B------:R-:W-:Y:S02]  /*8310*/  ISETP.LT.OR P1, PT, R13, 0x5a, P1 ;  /* 0x0000005a0d00780c */ /* 0x000fe40000f21670 */
[----:B------:R-:W-:Y:S02]  /*8320*/  FSEL R95, R95, -INF , !P2 ;  /* 0xff8000005f5f7808 */ /* 0x000fe40005000000 */
[----:B------:R-:W-:-:S02]  /*8330*/  FSEL R135, R135, -INF , !P1 ;  /* 0xff80000087877808 */ /* 0x000fc40004800000 */
[----:B------:R-:W-:Y:S02]  /*8340*/  LOP3.LUT P1, RZ, R16, 0x1000, RZ, 0xc0, !PT ;  /* 0x0000100010ff7812 */ /* 0x000fe4000782c0ff */
[C---:B------:R-:W-:Y:S02]  /*8350*/  ISETP.LT.OR P3, PT, R13.reuse, 0x91, P3 ;  /* 0x000000910d00780c */ /* 0x040fe40001f61670 */
[C---:B------:R-:W-:Y:S02]  /*8360*/  ISETP.GT.AND P1, PT, R12.reuse, 0x60, !P1 ;  /* 0x000000600c00780c */ /* 0x040fe40004f24270 */
[----:B------:R-:W-:Y:S02]  /*8370*/  ISETP.GT.AND P4, PT, R12, 0x91, !P4 ;  /* 0x000000910c00780c */ /* 0x000fe40006784270 */
[----:B------:R-:W-:Y:S02]  /*8380*/  ISETP.LT.OR P1, PT, R13, 0x61, P1 ;  /* 0x000000610d00780c */ /* 0x000fe40000f21670 */
[----:B0-----:R-:W-:-:S02]  /*8390*/  FMNMX.FTZ R15, R11, R6, !PT ;  /* 0x000000060b0f7209 */ /* 0x001fc40007810000 */
[----:B------:R-:W-:Y:S02]  /*83a0*/  FSEL R106, R106, -INF , !P1 ;  /* 0xff8000006a6a7808 */ /* 0x000fe40004800000 */
[----:B------:R-:W-:Y:S01]  /*83b0*/  LOP3.LUT P1, RZ, R16, 0x800, RZ, 0xc0, !PT ;  /* 0x0000080010ff7812 */ /* 0x000fe2000782c0ff */
[----:B------:R-:W0:Y:S01]  /*83c0*/  SHFL.BFLY PT, R6, R15, 0x1, 0x1f ;  /* 0x0c201f000f067f89 */ /* 0x000e2200000e0000 */
[----:B------:R-:W-:Y:S02]  /*83d0*/  FSEL R98, R98, -INF , !P3 ;  /* 0xff80000062627808 */ /* 0x000fe40005800000 */
[C---:B------:R-:W-:Y:S02]  /*83e0*/  ISETP.GT.AND P1, PT, R12.reuse, 0x61, !P1 ;  /* 0x000000610c00780c */ /* 0x040fe40004f24270 */
[----:B------:R-:W-:Y:S02]  /*83f0*/  ISETP.GT.AND P5, PT, R12, 0x98, !P5 ;  /* 0x000000980c00780c */ /* 0x000fe40006fa4270 */
[----:B------:R-:W-:-:S02]  /*8400*/  ISETP.LT.OR P1, PT, R13, 0x62, P1 ;  /* 0x000000620d00780c */ /* 0x000fc40000f21670 */
[----:B------:R-:W-:Y:S02]  /*8410*/  ISETP.LT.OR P4, PT, R13, 0x92, P4 ;  /* 0x000000920d00780c */ /* 0x000fe40002781670 */
[----:B------:R-:W-:Y:S02]  /*8420*/  FSEL R107, R107, -INF , !P1 ;  /* 0xff8000006b6b7808 */ /* 0x000fe40004800000 */
[----:B------:R-:W-:Y:S02]  /*8430*/  LOP3.LUT P1, RZ, R16, 0x400, RZ, 0xc0, !PT ;  /* 0x0000040010ff7812 */ /* 0x000fe4000782c0ff */
[----:B------:R-:W-:Y:S02]  /*8440*/  ISETP.LT.OR P5, PT, R13, 0x99, P5 ;  /* 0x000000990d00780c */ /* 0x000fe40002fa1670 */
[----:B------:R-:W-:Y:S02]  /*8450*/  ISETP.GT.AND P1, PT, R12, 0x68, !P1 ;  /* 0x000000680c00780c */ /* 0x000fe40004f24270 */
[----:B------:R-:W-:-:S02]  /*8460*/  FSEL R99, R99, -INF , !P4 ;  /* 0xff80000063637808 */ /* 0x000fc40006000000 */
[----:B------:R-:W-:Y:S02]  /*8470*/  ISETP.LT.OR P1, PT, R13, 0x69, P1 ;  /* 0x000000690d00780c */ /* 0x000fe40000f21670 */
[----:B------:R-:W-:Y:S02]  /*8480*/  FSEL R102, R102, -INF , !P5 ;  /* 0xff80000066667808 */ /* 0x000fe40006800000 */
[----:B------:R-:W-:Y:S02]  /*8490*/  FSEL R110, R110, -INF , !P1 ;  /* 0xff8000006e6e7808 */ /* 0x000fe40004800000 */
[----:B------:R-:W-:Y:S02]  /*84a0*/  LOP3.LUT P1, RZ, R16, 0x200, RZ, 0xc0, !PT ;  /* 0x0000020010ff7812 */ /* 0x000fe4000782c0ff */
[----:B0-----:R-:W-:Y:S02]  /*84b0*/  FMNMX.FTZ R6, R15, R6, !PT ;  /* 0x000000060f067209 */ /* 0x001fe40007810000 */
[----:B------:R-:W-:-:S03]  /*84c0*/  ISETP.GT.AND P1, PT, R12, 0x69, !P1 ;  /* 0x000000690c00780c */ /* 0x000fc60004f24270 */
[----:B------:R-:W-:Y:S01]  /*84d0*/  FFMA.FTZ R10, R6, R21, -8 ;  /* 0xc1000000060a7423 */ /* 0x000fe20000010015 */
[----:B------:R-:W-:-:S04]  /*84e0*/  ISETP.LT.OR P1, PT, R13, 0x6a, P1 ;  /* 0x0000006a0d00780c */ /* 0x000fc80000f21670 */
[----:B------:R-:W-:Y:S02]  /*84f0*/  FSEL R111, R111, -INF , !P1 ;  /* 0xff8000006f6f7808 */ /* 0x000fe40004800000 */
[----:B------:R-:W-:-:S04]  /*8500*/  LOP3.LUT P1, RZ, R16, 0x100, RZ, 0xc0, !PT ;  /* 0x0000010010ff7812 */ /* 0x000fc8000782c0ff */
[----:B------:R-:W-:-:S04]  /*8510*/  ISETP.GT.AND P1, PT, R12, 0x70, !P1 ;  /* 0x000000700c00780c */ /* 0x000fc80004f24270 */
[----:B------:R-:W-:-:S04]  /*8520*/  ISETP.LT.OR P1, PT, R13, 0x71, P1 ;  /* 0x000000710d00780c */ /* 0x000fc80000f21670 */
[----:B------:R-:W-:Y:S02]  /*8530*/  FSEL R114, R114, -INF , !P1 ;  /* 0xff80000072727808 */ /* 0x000fe40004800000 */
[----:B------:R-:W-:-:S04]  /*8540*/  LOP3.LUT P1, RZ, R16, 0x80, RZ, 0xc0, !PT ;  /* 0x0000008010ff7812 */ /* 0x000fc8000782c0ff */
[----:B------:R-:W-:-:S04]  /*8550*/  ISETP.GT.AND P1, PT, R12, 0x71, !P1 ;  /* 0x000000710c00780c */ /* 0x000fc80004f24270 */
[----:B------:R-:W-:-:S04]  /*8560*/  ISETP.LT.OR P1, PT, R13, 0x72, P1 ;  /* 0x000000720d00780c */ /* 0x000fc80000f21670 */
[----:B------:R-:W-:Y:S02]  /*8570*/  FSEL R115, R115, -INF , !P1 ;  /* 0xff80000073737808 */ /* 0x000fe40004800000 */
[----:B------:R-:W-:Y:S02]  /*8580*/  ISETP.GT.AND P1, PT, R12, 0x78, !P6 ;  /* 0x000000780c00780c */ /* 0x000fe40007724270 */
[----:B------:R-:W-:Y:S02]  /*8590*/  LOP3.LUT P6, RZ, R16, 0x1000000, RZ, 0xc0, !PT ;  /* 0x0100000010ff7812 */ /* 0x000fe400078cc0ff */
        /* <DEDUP_REMOVED lines=46> */
[----:B------:R-:W-:Y:S02]  /*8880*/  ISETP.GT.AND P1, PT, R12, RZ, !P6 ;  /* 0x000000ff0c00720c */ /* 0x000fe40007724270 */
[----:B------:R-:W-:Y:S02]  /*8890*/  LOP3.LUT P6, RZ, R16, 0x8000000, RZ, 0xc0, !PT ;  /* 0x0800000010ff7812 */ /* 0x000fe400078cc0ff */
[----:B------:R-:W-:Y:S02]  /*88a0*/  ISETP.LT.OR P1, PT, R13, 0x1, P1 ;  /* 0x000000010d00780c */ /* 0x000fe40000f21670 */
[----:B------:R-:W-:Y:S02]  /*88b0*/  ISETP.GT.AND P2, PT, R12, 0x99, !P6 ;  /* 0x000000990c00780c */ /* 0x000fe40007744270 */
[----:B------:R-:W-:-:S02]  /*88c0*/  FSEL R169, R154, -INF , !P1 ;  /* 0xff8000009aa97808 */ /* 0x000fc40004800000 */
[----:B------:R-:W-:Y:S02]  /*88d0*/  FSETP.NEU.FTZ.AND P1, PT, R6, -INF , PT ;  /* 0xff8000000600780b */ /* 0x000fe40003f3d000 */
[----:B------:R-:W-:Y:S02]  /*88e0*/  ISETP.LT.OR P2, PT, R13, 0x9a, P2 ;  /* 0x0000009a0d00780c */ /* 0x000fe40001741670 */
[----:B------:R-:W-:Y:S02]  /*88f0*/  FSEL R10, R10, RZ, P1 ;  /* 0x000000ff0a0a7208 */ /* 0x000fe40000800000 */
[----:B------:R-:W-:-:S03]  /*8900*/  FSEL R103, R103, -INF , !P2 ;  /* 0xff80000067677808 */ /* 0x000fc60005000000 */
        /* <DEDUP_REMOVED lines=48> */
[----:B------:R-:W-:Y:S01]  /*8c10*/  FFMA.FTZ R100, R100, UR39, -R10 ;  /* 0x0000002764647c23 */ /* 0x000fe2000801080a */
        /* <DEDUP_REMOVED lines=40> */
[----:B------:R-:W-:-:S01]  /*8ea0*/  FFMA.FTZ R109, R113, UR39, -R10 ;  /* 0x00000027716d7c23 */ /* 0x000fc2000801080a */
[----:B------:R-:W-:Y:S01]  /*8eb0*/  FFMA.FTZ R113, R117, UR39, -R10 ;  /* 0x0000002775717c23 */ /* 0x000fe2000801080a */
[----:B------:R-:W-:Y:S01]  /*8ec0*/  MUFU.EX2 R145, R145 ;  /* 0x0000009100917308 */ /* 0x000fe20000000800 */
[----:B------:R-:W-:-:S05]  /*8ed0*/  FMNMX.FTZ R156, R103, R108, !PT ;  /* 0x0000006c679c7209 */ /* 0x000fca0007810000 */
[----:B------:R-:W0:Y:S02]  /*8ee0*/  SHFL.BFLY PT, R157, R156, 0x2, 0x1f ;  /* 0x0c401f009c9d7f89 */ /* 0x000e2400000e0000 */
[----:B------:R1:W-:Y:S08]  /*8ef0*/  MUFU.EX2 R108, R160 ;  /* 0x000000a0006c7308 */ /* 0x0003f00000000800 */
[----:B------:R-:W-:Y:S01]  /*8f00*/  MUFU.EX2 R148, R148 ;  /* 0x0000009400947308 */ /* 0x000fe20000000800 */
[----:B-1----:R-:W-:-:S01]  /*8f10*/  FFMA.FTZ R160, R101, UR39, -R10 ;  /* 0x0000002765a07c23 */ /* 0x002fc2000801080a */
[----:B------:R-:W-:-:S06]  /*8f20*/  IMAD.U32 R101, RZ, RZ, UR39 ;  /* 0x00000027ff657e24 */ /* 0x000fcc000f8e00ff */
[----:B------:R-:W-:Y:S01]  /*8f30*/  MUFU.EX2 R149, R149 ;  /* 0x0000009500957308 */ /* 0x000fe20000000800 */
[----:B0-----:R-:W-:Y:S02]  /*8f40*/  FMNMX.FTZ R157, R156, R157, !PT ;  /* 0x0000009d9c9d7209 */ /* 0x001fe40007810000 */
[----:B------:R-:W-:-:S05]  /*8f50*/  FSEL R156, R6, RZ, P1 ;  /* 0x000000ff069c7208 */ /* 0x000fca0000800000 */
[----:B------:R-:W-:Y:S01]  /*8f60*/  MUFU.EX2 R120, R120 ;  /* 0x0000007800787308 */ /* 0x000fe20000000800 */
[----:B------:R-:W0:Y:S01]  /*8f70*/  SHFL.BFLY PT, R116, R157, 0x1, 0x1f ;  /* 0x0c201f009d747f89 */ /* 0x000e2200000e0000 */
[----:B------:R-:W-:-:S06]  /*8f80*/  FADD.FTZ R156, -R156, R7 ;  /* 0x000000079c9c7221 */ /* 0x000fcc0000010100 */
[----:B------:R1:W-:Y:S08]  /*8f90*/  MUFU.EX2 R7, R160 ;  /* 0x000000a000077308 */ /* 0x0003f00000000800 */
[----:B------:R-:W-:Y:S08]  /*8fa0*/  MUFU.EX2 R121, R121 ;  /* 0x0000007900797308 */ /* 0x000ff00000000800 */
[----:B------:R-:W-:Y:S01]  /*8fb0*/  MUFU.EX2 R124, R124 ;  /* 0x0000007c007c7308 */ /* 0x000fe20000000800 */
[----:B0-----:R-:W-:-:S04]  /*8fc0*/  FMNMX.FTZ R10, R157, R116, !PT ;  /* 0x000000749d0a7209 */ /* 0x001fc80007810000 */
[C---:B------:R-:W-:Y:S01]  /*8fd0*/  FSETP.NEU.FTZ.AND P1, PT, R10.reuse, -INF , PT ;  /* 0xff8000000a00780b */ /* 0x040fe20003f3d000 */
[----:B------:R-:W-:-:S01]  /*8fe0*/  FFMA.FTZ R116, R10, R101, -8 ;  /* 0xc10000000a747423 */ /* 0x000fc20000010065 */
[----:B------:R-:W-:Y:S01]  /*8ff0*/  FMUL.FTZ R101, R156, UR39 ;  /* 0x000000279c657c20 */ /* 0x000fe20008410000 */
[----:B------:R-:W-:Y:S01]  /*9000*/  MUFU.EX2 R125, R125 ;  /* 0x0000007d007d7308 */ /* 0x000fe20000000800 */
[----:B------:R-:W-:Y:S02]  /*9010*/  FSEL R161, R10, RZ, P1 ;  /* 0x000000ff0aa17208 */ /* 0x000fe40000800000 */
[----:B------:R-:W-:-:S03]  /*9020*/  FSEL R116, R116, RZ, P1 ;  /* 0x000000ff74747208 */ /* 0x000fc60000800000 */
[----:B------:R-:W-:Y:S02]  /*9030*/  FADD.FTZ R161, -R161, R8 ;  /* 0x00000008a1a17221 */ /* 0x000fe40000010100 */
[----:B-1----:R-:W-:-:S01]  /*9040*/  FFMA.FTZ R160, R163, UR39, -R116 ;  /* 0x00000027a3a07c23 */ /* 0x002fc20008010874 */
[--C-:B------:R-:W-:Y:S01]  /*9050*/  FFMA.FTZ R163, R126, UR39, -R116.reuse ;  /* 0x000000277ea37c23 */ /* 0x100fe20008010874 */
[----:B------:R-:W-:-:S01]  /*9060*/  FFMA.FTZ R117, R169, UR39, -R116 ;  /* 0x00000027a9757c23 */ /* 0x000fc20008010874 */
[----:B------:R-:W-:Y:S01]  /*9070*/  FMUL.FTZ R126, R161, UR39 ;  /* 0x00000027a17e7c20 */ /* 0x000fe20008410000 */
        /* <DEDUP_REMOVED lines=17> */
[----:B------:R-:W1:Y:S01]  /*9190*/  MUFU.EX2 R126, R126 ;  /* 0x0000007e007e7308 */ /* 0x000e620000000800 */
[----:B0-----:R-:W-:-:S01]  /*91a0*/  FFMA.FTZ R164, R101, R3, R14 ;  /* 0x0000000365a47223 */ /* 0x001fc2000001000e */
[--C-:B------:R-:W-:Y:S01]  /*91b0*/  FFMA.FTZ R123, R123, UR39, -R116.reuse ;  /* 0x000000277b7b7c23 */ /* 0x100fe20008010874 */
[----:B------:R-:W-:-:S01]  /*91c0*/  FFMA.FTZ R127, R127, UR39, -R116 ;  /* 0x000000277f7f7c23 */ /* 0x000fc20008010874 */
[----:B------:R-:W-:Y:S01]  /*91d0*/  FFMA.FTZ R130, R130, UR39, -R116 ;  /* 0x0000002782827c23 */ /* 0x000fe20008010874 */
[----:B------:R-:W-:-:S01]  /*91e0*/  FADD.FTZ R164, R11, R164 ;  /* 0x000000a40ba47221 */ /* 0x000fc20000010000 */
        /* <DEDUP_REMOVED lines=11> */
[----:B-1----:R-:W-:-:S01]  /*92a0*/  FFMA.FTZ R3, R126, R0, R117 ;  /* 0x000000007e037223 */ /* 0x002fc20000010075 */
[--C-:B------:R-:W-:Y:S01]  /*92b0*/  FFMA.FTZ R118, R118, UR39, -R116.reuse ;  /* 0x0000002776767c23 */ /* 0x100fe20008010874 */
[----:B------:R-:W-:-:S01]  /*92c0*/  FFMA.FTZ R119, R119, UR39, -R116 ;  /* 0x0000002777777c23 */ /* 0x000fc20008010874 */
[--C-:B------:R-:W-:Y:S01]  /*92d0*/  FFMA.FTZ R90, R90, UR39, -R116.reuse ;  /* 0x000000275a5a7c23 */ /* 0x100fe20008010874 */
[----:B------:R-:W-:-:S01]  /*92e0*/  FFMA.FTZ R91, R91, UR39, -R116 ;  /* 0x000000275b5b7c23 */ /* 0x000fc20008010874 */
[--C-:B------:R-:W-:Y:S01]  /*92f0*/  FFMA.FTZ R95, R95, UR39, -R116.reuse ;  /* 0x000000275f5f7c23 */ /* 0x100fe20008010874 */
[----:B------:R-:W-:-:S01]  /*9300*/  FFMA.FTZ R99, R99, UR39, -R116 ;  /* 0x0000002763637c23 */ /* 0x000fc20008010874 */
[----:B------:R-:W1:Y:S01]  /*9310*/  MUFU.EX2 R158, R158 ;  /* 0x0000009e009e7308 */ /* 0x000e620000000800 */
[----:B0-----:R-:W-:-:S01]  /*9320*/  FADD.FTZ R0, R156, R3 ;  /* 0x000000039c007221 */ /* 0x001fc20000010000 */
[----:B------:R-:W-:Y:S01]  /*9330*/  FADD.FTZ R3, R15, R164 ;  /* 0x000000a40f037221 */ /* 0x000fe20000010000 */
[----:B------:R-:W-:-:S01]  /*9340*/  FFMA.FTZ R102, R102, UR39, -R116 ;  /* 0x0000002766667c23 */ /* 0x000fc20008010874 */
[----:B------:R-:W-:-:S04]  /*9350*/  FFMA.FTZ R103, R103, UR39, -R116 ;  /* 0x0000002767677c23 */ /* 0x000fc80008010874 */
[----:B------:R-:W0:Y:S01]  /*9360*/  MUFU.EX2 R157, R157 ;  /* 0x0000009d009d7308 */ /* 0x000e220000000800 */
[----:B--2---:R-:W-:-:S01]  /*9370*/  FADD.FTZ R161, R155, R0 ;  /* 0x000000009ba17221 */ /* 0x004fc20000010000 */
[----:B------:R-:W-:-:S04]  /*9380*/  FADD.FTZ R0, R20, R3 ;  /* 0x0000000314007221 */ /* 0x000fc80000010000 */
[----:B------:R-:W-:Y:S02]  /*9390*/  FADD.FTZ R3, R21, R0 ;  /* 0x0000000015037221 */ /* 0x000fe40000010000 */
[----:B------:R-:W2:Y:S01]  /*93a0*/  MUFU.EX2 R160, R160 ;  /* 0x000000a000a07308 */ /* 0x000ea20000000800 */
[----:B-1----:R-:W-:-:S01]  /*93b0*/  FADD.FTZ R164, R158, R161 ;  /* 0x000000a19ea47221 */ /* 0x002fc20000010000 */
[----:B------:R-:W-:-:S04]  /*93c0*/  FADD.FTZ R0, R152, R3 ;  /* 0x0000000398007221 */ /* 0x000fc80000010000 */
[----:B------:R-:W-:Y:S02]  /*93d0*/  FADD.FTZ R3, R153, R0 ;  /* 0x0000000099037221 */ /* 0x000fe40000010000 */
[----:B------:R-:W1:Y:S01]  /*93e0*/  MUFU.EX2 R159, R159 ;  /* 0x0000009f009f7308 */ /* 0x000e620000000800 */
[----:B0-----:R-:W-:-:S01]  /*93f0*/  FADD.FTZ R161, R157, R164 ;  /* 0x000000a49da17221 */ /* 0x001fc20000010000 */
[----:B------:R-:W-:-:S04]  /*9400*/  FADD.FTZ R3, R154, R3 ;  /* 0x000000039a037221 */ /* 0x000fc80000010000 */
[----:B------:R-:W-:Y:S02]  /*9410*/  FADD.FTZ R0, R136, R3 ;  /* 0x0000000388007221 */ /* 0x000fe40000010000 */
        /* <DEDUP_REMOVED lines=22> */
[----:B------:R-:W-:-:S06]  /*9580*/  FADD.FTZ R3, R125, R0 ;  /* 0x000000007d037221 */ /* 0x000fcc0000010000 */
[----:B------:R-:W0:Y:S01]  /*9590*/  MUFU.EX2 R147, R147 ;  /* 0x0000009300937308 */ /* 0x000e220000000800 */
[----:B--2---:R-:W-:-:S07]  /*95a0*/  FADD.FTZ R161, R143, R164 ;  /* 0x000000a48fa17221 */ /* 0x004fce0000010000 */
[----:B------:R-:W2:Y:S01]  /*95b0*/  MUFU.EX2 R150, R150 ;  /* 0x0000009600967308 */ /* 0x000ea20000000800 */
[----:B-1----:R-:W-:-:S07]  /*95c0*/  FADD.FTZ R164, R146, R161 ;  /* 0x000000a192a47221 */ /* 0x002fce0000010000 */
[----:B------:R-:W1:Y:S01]  /*95d0*/  MUFU.EX2 R151, R151 ;  /* 0x0000009700977308 */ /* 0x000e620000000800 */
[----:B0-----:R-:W-:-:S07]  /*95e0*/  FADD.FTZ R161, R147, R164 ;  /* 0x000000a493a17221 */ /* 0x001fce0000010000 */
        /* <DEDUP_REMOVED lines=23> */
[----:B0-----:R-:W-:-:S01]  /*9760*/  FADD.FTZ R164, R134, R161 ;  /* 0x000000a186a47221 */ /* 0x001fc20000010000 */
[----:B------:R-:W-:-:S06]  /*9770*/  FFMA.FTZ R161, R94, UR39, -R116 ;  /* 0x000000275ea17c23 */ /* 0x000fcc0008010874 */
        /* <DEDUP_REMOVED lines=17> */
[----:B0-----:R-:W-:-:S04]  /*9890*/  FADD.FTZ R3, R13, R0 ;  /* 0x000000000d037221 */ /* 0x001fc80000010000 */
[----:B------:R-:W-:-:S03]  /*98a0*/  FADD.FTZ R0, R108, R3 ;  /* 0x000000036c007221 */ /* 0x000fc60000010000 */
[----:B------:R-:W0:Y:S01]  /*98b0*/  MUFU.EX2 R109, R109 ;  /* 0x0000006d006d7308 */ /* 0x000e220000000800 */
[----:B--2---:R-:W-:-:S01]  /*98c0*/  FADD.FTZ R163, R111, R94 ;  /* 0x0000005e6fa37221 */ /* 0x004fc20000010000 */
[----:B------:R-:W-:-:S06]  /*98d0*/  FFMA.FTZ R94, R98, UR39, -R116 ;  /* 0x00000027625e7c23 */ /* 0x000fcc0008010874 */
        /* <DEDUP_REMOVED lines=24> */
[----:B------:R-:W-:Y:S01]  /*9a60*/  MUFU.EX2 R164, R95 ;  /* 0x0000005f00a47308 */ /* 0x000fe20000000800 */
[----:B-1----:R-:W-:-:S07]  /*9a70*/  FADD.FTZ R98, R161, R98 ;  /* 0x00000062a1627221 */ /* 0x002fce0000010000 */
[----:B------:R-:W1:Y:S01]  /*9a80*/  MUFU.EX2 R96, R96 ;  /* 0x0000006000607308 */ /* 0x000e620000000800 */
[----:B0-----:R-:W-:-:S07]  /*9a90*/  FADD.FTZ R3, R93, R0 ;  /* 0x000000005d037221 */ /* 0x001fce0000010000 */
[----:B------:R-:W-:Y:S08]  /*9aa0*/  MUFU.EX2 R94, R94 ;  /* 0x0000005e005e7308 */ /* 0x000ff00000000800 */
[----:B------:R-:W0:Y:S01]  /*9ab0*/  MUFU.EX2 R97, R97 ;  /* 0x0000006100617308 */ /* 0x000e220000000800 */
[----:B-1----:R-:W-:-:S07]  /*9ac0*/  FADD.FTZ R0, R96, R3 ;  /* 0x0000000360007221 */ /* 0x002fce0000010000 */
[----:B------:R1:W2:Y:S08]  /*9ad0*/  MUFU.EX2 R95, R99 ;  /* 0x00000063005f7308 */ /* 0x0002b00000000800 */
[----:B------:R-:W3:Y:S01]  /*9ae0*/  MUFU.EX2 R100, R100 ;  /* 0x0000006400647308 */ /* 0x000ee20000000800 */
[----:B-1----:R-:W-:-:S01]  /*9af0*/  FADD.FTZ R99, R164, R98 ;  /* 0x00000062a4637221 */ /* 0x002fc20000010000 */
[----:B0-----:R-:W-:-:S03]  /*9b00*/  FADD.FTZ R3, R97, R0 ;  /* 0x0000000061037221 */ /* 0x001fc60000010000 */
[----:B------:R-:W-:-:S03]  /*9b10*/  FADD.FTZ R98, R94, R99 ;  /* 0x000000635e627221 */ /* 0x000fc60000010000 */
[----:B------:R-:W0:Y:S01]  /*9b20*/  MUFU.EX2 R163, R102 ;  /* 0x0000006600a37308 */ /* 0x000e220000000800 */
[----:B--2---:R-:W-:-:S07]  /*9b30*/  FADD.FTZ R98, R95, R98 ;  /* 0x000000625f627221 */ /* 0x004fce0000010000 */
[----:B------:R-:W1:Y:S01]  /*9b40*/  MUFU.EX2 R103, R103 ;  /* 0x0000006700677308 */ /* 0x000e620000000800 */
[----:B---3--:R-:W-:-:S04]  /*9b50*/  FADD.FTZ R0, R100, R3 ;  /* 0x0000000364007221 */ /* 0x008fc80000010000 */
[----:B------:R-:W-:Y:S01]  /*9b60*/  FADD.FTZ R3, R7, R0 ;  /* 0x0000000007037221 */ /* 0x000fe20000010000 */
[----:B0-----:R-:W-:-:S04]  /*9b70*/  FADD.FTZ R98, R163, R98 ;  /* 0x00000062a3627221 */ /* 0x001fc80000010000 */
[----:B-1----:R-:W-:Y:S01]  /*9b80*/  FADD.FTZ R0, R103, R98 ;  /* 0x0000006267007221 */ /* 0x002fe20000010000 */
[----:B------:R-:W-:Y:S06]  /*9b90*/  @!P0 BRA `(.L_x_1139) ;  /* 0x0000000000048947 */ /* 0x000fec0003800000 */
[----:B------:R-:W-:Y:S01]  /*9ba0*/  BPT.TRAP 0x1 ;  /* 0x000000040000795c */ /* 0x000fe20000300000 */
.L_x_1139:
[----:B------:R-:W-:Y:S01]  /*9bb0*/  ULEA UR6, UR32, UR43, 0x3 ;  /* 0x0000002b20067291 */ /* 0x000fe2000f8e183f */
[----:B------:R-:W-:Y:S01]  /*9bc0*/  ISETP.GT.AND P1, PT, R9, UR31, PT ;  /* 0x0000001f09007c0c */ /* 0x000fe2000bf24270 */
[----:B------:R-:W-:Y:S01]  /*9bd0*/  UMOV UR33, UR46 ;  /* 0x0000002e00217c82 */ /* 0x000fe20008000000 */
[----:B------:R-:W-:Y:S01]  /*9be0*/  F2FP.SATFINITE.E4M3.F32.PACK_AB_MERGE_C R8, R127, R8, RZ ;  /* 0x000000087f08723e */ /* 0x000fe200048070ff */
[----:B------:R-:W-:Y:S01]  /*9bf0*/  UIADD3 UR6, UR6, 0x22860, URZ ;  /* 0x0002286006067890 */ /* 0x000fe2000fffe03f */
[----:B------:R-:W-:Y:S01]  /*9c00*/  F2FP.SATFINITE.E4M3.F32.PACK_AB_MERGE_C R12, R13, R12, RZ ;  /* 0x0000000c0d0c723e */ /* 0x000fe200048070ff */
[----:B------:R-:W-:Y:S01]  /*9c10*/  UMOV UR32, UR45 ;  /* 0x0000002d00207c82 */ /* 0x000fe20008000000 */
[----:B------:R-:W-:Y:S01]  /*9c20*/  F2FP.SATFINITE.E4M3.F32.PACK_AB_MERGE_C R7, R7, R100, RZ ;  /* 0x000000640707723e */ /* 0x000fe200048070ff */
[----:B------:R-:W-:Y:S01]  /*9c30*/  UPRMT UR6, UR41, 0x654, UR6 ;  /* 0x0000065429067896 */ /* 0x000fe20008000006 */
        /* <DEDUP_REMOVED lines=9> */
[----:B------:R-:W-:Y:S01]  /*9cd0*/  SYNCS.ARRIVE.TRANS64.RED.A1T0 RZ, [UR6], RZ ;  /* 0x000000ffffff79a7 */ /* 0x000fe20008100406 */
[----:B------:R-:W-:Y:S01]  /*9ce0*/  F2FP.SATFINITE.E4M3.F32.PACK_AB_MERGE_C R142, R143, R142, RZ ;  /* 0x0000008e8f8e723e */ /* 0x000fe200048070ff */
[-C--:B------:R-:W-:Y:S01]  /*9cf0*/  FMUL.FTZ R32, R32, R101.reuse ;  /* 0x0000006520207220 */ /* 0x080fe20000410000 */
        /* <DEDUP_REMOVED lines=22> */
[----:B------:R-:W-:Y:S01]  /*9e60*/  F2FP.SATFINITE.E4M3.F32.PACK_AB_MERGE_C R177, R123, R122, R8 ;  /* 0x0000007a7bb1723e */ /* 0x000fe20004807008 */
[-C--:B------:R-:W-:Y:S01]  /*9e70*/  FMUL.FTZ R56, R56, R101.reuse ;  /* 0x0000006538387220 */ /* 0x080fe20000410000 */
        /* <DEDUP_REMOVED lines=31> */
[----:B------:R-:W-:Y:S01]  /*a070*/  VIADD R9, R9, 0xffffffff ;  /* 0xffffffff09097836 */ /* 0x000fe20000000000 */
[----:B------:R-:W-:Y:S01]  /*a080*/  F2FP.SATFINITE.E4M3.F32.PACK_AB_MERGE_C R168, R89, R88, R92 ;  /* 0x0000005859a8723e */ /* 0x000fe2000480705c */
[----:B------:R-:W-:Y:S01]  /*a090*/  FMUL.FTZ R26, R26, R126 ;  /* 0x0000007e1a1a7220 */ /* 0x000fe20000410000 */
[----:B------:R-:W-:Y:S01]  /*a0a0*/  F2FP.SATFINITE.E4M3.F32.PACK_AB_MERGE_C R169, R91, R90, R161 ;  /* 0x0000005a5ba9723e */ /* 0x000fe200048070a1 */
[----:B------:R-:W-:Y:S01]  /*a0b0*/  FMUL.FTZ R27, R27, R126 ;  /* 0x0000007e1b1b7220 */ /* 0x000fe20000410000 */
        /* <DEDUP_REMOVED lines=31> */
[----:B------:R-:W-:-:S02]  /*a2b0*/  IMAD.MOV.U32 R8, RZ, RZ, R10 ;  /* 0x000000ffff087224 */ /* 0x000fc400078e000a */
[----:B------:R-:W-:Y:S01]  /*a2c0*/  IMAD.MOV.U32 R7, RZ, RZ, R6 ;  /* 0x000000ffff077224 */ /* 0x000fe200078e0006 */
[----:B------:R-:W-:Y:S06]  /*a2d0*/  @P1 BRA `(.L_x_1140) ;  /* 0xffffffb8009c1947 */ /* 0x000fec000383ffff */
.L_x_1121:
[----:B------:R-:W-:Y:S01]  /*a2e0*/  ISETP.NE.AND P2, PT, R191, 0x1, PT ;  /* 0x00000001bf00780c */ /* 0x000fe20003f45270 */
[----:B------:R-:W-:Y:S01]  /*a2f0*/  UIADD3 UR6, UR38, 0x7f, URZ ;  /* 0x0000007f26067890 */ /* 0x000fe2000fffe03f */
[----:B------:R-:W-:Y:S02]  /*a300*/  IADD3 R8, R17, 0x1, -R5 ;  /* 0x0000000111087810 */ /* 0x000fe40007ffe805 */
[----:B------:R-:W-:-:S09]  /*a310*/  LOP3.LUT P1, RZ, R2, 0x8, RZ, 0xc0, !PT ;  /* 0x0000000802ff7812 */ /* 0x000fd2000782c0ff */
[----:B------:R-:W0:Y:S08]  /*a320*/  @P2 LDC R7, c[0x0][0x44c] ;  /* 0x00011300ff072b82 */ /* 0x000e300000000800 */
[----:B------:R-:W1:Y:S01]  /*a330*/  @P2 LDC R12, c[0x0][0x450] ;  /* 0x00011400ff0c2b82 */ /* 0x000e620000000800 */
[----:B0-----:R-:W-:-:S04]  /*a340*/  @P2 IMAD.HI.U32 R11, R7, UR6, RZ ;  /* 0x00000006070b2c27 */ /* 0x001fc8000f8e00ff */
[----:B------:R-:W-:Y:S01]  /*a350*/  IMAD.U32 R7, RZ, RZ, UR6 ;  /* 0x00000006ff077e24 */ /* 0x000fe2000f8e00ff */
[----:B-1----:R-:W-:-:S05]  /*a360*/  @P2 SHF.R.U32.HI R7, RZ, R12, R11 ;  /* 0x0000000cff072219 */ /* 0x002fca000001160b */
[----:B------:R-:W-:-:S04]  /*a370*/  IMAD.IADD R7, R8, 0x1, R7 ;  /* 0x0000000108077824 */ /* 0x000fc800078e0207 */
[----:B------:R-:W-:-:S05]  /*a380*/  VIADD R5, R7, -UR29 ;  /* 0x8000001d07057c36 */ /* 0x000fca0008000000 */
[----:B------:R-:W-:Y:S01]  /*a390*/  R2UR UR11, R5 ;  /* 0x00000000050b72ca */ /* 0x000fe200000e0000 */
[----:B------:R-:W-:-:S14]  /*a3a0*/  @!P1 BRA `(.L_x_1141) ;  /* 0x0000000000509947 */ /* 0x000fdc0003800000 */
[----:B------:R-:W-:-:S13]  /*a3b0*/  R2UR UR10, R7 ;  /* 0x00000000070a72ca */ /* 0x000fda00000e0000 */
[----:B------:R-:W-:-:S06]  /*a3c0*/  UISETP.GT.AND UP0, UPT, UR10, -0x1, UPT ;  /* 0xffffffff0a00788c */ /* 0x000fcc000bf04270 */
[----:B------:R-:W-:-:S13]  /*a3d0*/  PLOP3.LUT P1, PT, PT, PT, UP0, 0x80, 0x0 ;  /* 0x000000000000781c */ /* 0x000fda0003f2f008 */
[----:B------:R-:W-:Y:S05]  /*a3e0*/  @P1 BRA `(.L_x_1142) ;  /* 0x0000000000201947 */ /* 0x000fea0003800000 */
[----:B------:R-:W-:Y:S01]  /*a3f0*/  ULDC UR14, c[0x0][0x9e4] ;  /* 0x00027900000e7ab9 */ /* 0x000fe20000000800 */
[----:B------:R-:W-:Y:S02]  /*a400*/  ULOP3.LUT UR10, URZ, UR10, URZ, 0x33, !UPT ;  /* 0x0000000a3f0a7292 */ /* 0x000fe4000f8e333f */
[----:B------:R-:W-:-:S11]  /*a410*/  UISETP.NE.AND UP0, UPT, UR14, 0x1, UPT ;  /* 0x000000010e00788c */ /* 0x000fd6000bf05270 */
[----:B------:R-:W-:Y:S02]  /*a420*/  @UP0 ULDC.64 UR18, c[0x0][0x9e8] ;  /* 0x00027a0000120ab9 */ /* 0x000fe40000000a00 */
[----:B------:R-:W-:-:S04]  /*a430*/  UIMAD.WIDE.U32 UR6, UR10, UR18, URZ ;  /* 0x000000120a0672a5 */ /* 0x000fc8000f8e003f */
[----:B------:R-:W-:-:S04]  /*a440*/  @UP0 USHF.R.U32.HI UR10, URZ, UR19, UR7 ;  /* 0x000000133f0a0299 */ /* 0x000fc80008011607 */
[----:B------:R-:W-:Y:S01]  /*a450*/  ULOP3.LUT UR10, URZ, UR10, URZ, 0x33, !UPT ;  /* 0x0000000a3f0a7292 */ /* 0x000fe2000f8e333f */
[----:B------:R-:W-:Y:S11]  /*a460*/  BRA `(.L_x_1143) ;  /* 0x0000000000147947 */ /* 0x000ff60003800000 */
.L_x_1142:
[----:B------:R-:W-:Y:S02]  /*a470*/  ULDC UR14, c[0x0][0x9e4] ;  /* 0x00027900000e7ab9 */ /* 0x000fe40000000800 */
[----:B------:R-:W-:-:S11]  /*a480*/  UISETP.NE.AND UP0, UPT, UR14, 0x1, UPT ;  /* 0x000000010e00788c */ /* 0x000fd6000bf05270 */
[----:B------:R-:W-:Y:S02]  /*a490*/  @UP0 ULDC.64 UR18, c[0x0][0x9e8] ;  /* 0x00027a0000120ab9 */ /* 0x000fe40000000a00 */
[----:B------:R-:W-:-:S04]  /*a4a0*/  UIMAD.WIDE.U32 UR6, UR10, UR18, URZ ;  /* 0x000000120a0672a5 */ /* 0x000fc8000f8e003f */
[----:B------:R-:W-:-:S12]  /*a4b0*/  @UP0 USHF.R.U32.HI UR10, URZ, UR19, UR7 ;  /* 0x000000133f0a0299 */ /* 0x000fd80008011607 */
.L_x_1143:
[----:B------:R-:W-:-:S04]  /*a4c0*/  UIMAD UR10, UR10, UR14, URZ ;  /* 0x0000000e0a0a72a4 */ /* 0x000fc8000f8e023f */
[----:B------:R-:W-:-:S04]  /*a4d0*/  UISETP.LT.AND UP0, UPT, UR11, UR10, UPT ;  /* 0x0000000a0b00728c */ /* 0x000fc8000bf01270 */
[----:B------:R-:W-:-:S12]  /*a4e0*/  USEL UR11, UR11, UR10, !UP0 ;  /* 0x0000000a0b0b7287 */ /* 0x000fd8000c000000 */
.L_x_1141:
[----:B------:R-:W-:-:S04]  /*a4f0*/  UIADD3 UR6, UR11, 0x9f, URZ ;  /* 0x0000009f0b067890 */ /* 0x000fc8000fffe03f */
[----:B------:R-:W-:-:S04]  /*a500*/  UIMAD.WIDE UR6, UR6, 0x66666667, URZ ;  /* 0x66666667060678a5 */ /* 0x000fc8000f8e023f */
[----:B------:R-:W-:-:S04]  /*a510*/  USHF.R.U32.HI UR6, URZ, 0x1f, UR7 ;  /* 0x0000001f3f067899 */ /* 0x000fc80008011607 */
[----:B------:R-:W-:-:S04]  /*a520*/  ULEA.HI.SX32 UR6, UR7, UR6, 0x1a ;  /* 0x0000000607067291 */ /* 0x000fc8000f8fd23f */
[----:B------:R-:W-:-:S04]  /*a530*/  UISETP.LT.AND UP0, UPT, UR40, UR6, UPT ;  /* 0x000000062800728c */ /* 0x000fc8000bf01270 */
[----:B------:R-:W-:-:S06]  /*a540*/  USEL UR28, UR40, UR6, !UP0 ;  /* 0x00000006281c7287 */ /* 0x000fcc000c000000 */
[----:B------:R-:W-:-:S13]  /*a550*/  ISETP.GE.AND P1, PT, R9, UR28, PT ;  /* 0x0000001c09007c0c */ /* 0x000fda000bf26270 */
[----:B------:R-:W-:Y:S05]  /*a560*/  @!P1 BRA `(.L_x_1144) ;  /* 0x00000028004c9947 */ /* 0x000fea0003800000 */
[----:B------:R-:W-:Y:S01]  /*a570*/  IMAD.MOV.U32 R7, RZ, RZ, R10 ;  /* 0x000000ffff077224 */ /* 0x000fe200078e000a */
[----:B------:R-:W-:Y:S01]  /*a580*/  UMOV UR30, UR46 ;  /* 0x0000002e001e7c82 */ /* 0x000fe20008000000 */
[----:B------:R-:W-:Y:S01]  /*a590*/  IMAD.MOV.U32 R5, RZ, RZ, R6 ;  /* 0x000000ffff057224 */ /* 0x000fe200078e0006 */
[----:B------:R-:W-:-:S06]  /*a5a0*/  UMOV UR29, UR45 ;  /* 0x0000002d001d7c82 */ /* 0x000fcc0008000000 */
.L_x_1155:
[----:B------:R-:W-:Y:S01]  /*a5b0*/  ISETP.NE.AND P2, PT, RZ, UR42, PT ;  /* 0x0000002aff007c0c */ /* 0x000fe2000bf45270 */
[----:B------:R-:W-:-:S04]  /*a5c0*/  UISETP.NE.AND UP0, UPT, UR29, 0x1, UPT ;  /* 0x000000011d00788c */ /* 0x000fc8000bf05270 */
[----:B------:R-:W-:-:S04]  /*a5d0*/  USEL UR46, URZ, 0x1, UP0 ;  /* 0x000000013f2e7887 */ /* 0x000fc80008000000 */
[----:B------:R-:W-:-:S04]  /*a5e0*/  ULOP3.LUT UR46, UR30, UR46, URZ, 0x3c, !UPT ;  /* 0x0000002e1e2e7292 */ /* 0x000fc8000f8e3c3f */
[----:B------:R-:W-:Y:S08]  /*a5f0*/  @P2 BRA `(.L_x_1145) ;  /* 0x0000000000382947 */ /* 0x000ff00003800000 */
[----:B------:R-:W-:Y:S05]  /*a600*/  @!P0 BRA `(.L_x_1146) ;  /* 0x0000000000048947 */ /* 0x000fea0003800000 */
[----:B------:R-:W-:Y:S01]  /*a610*/  BPT.TRAP 0x1 ;  /* 0x000000040000795c */ /* 0x000fe20000300000 */
.L_x_1146:
        /* <DEDUP_REMOVED lines=9> */
.L_x_1147:
[----:B-1----:R-:W-:Y:S05]  /*a6b0*/  @P1 BRA `(.L_x_1145) ;  /* 0x0000000000081947 */ /* 0x002fea0003800000 */
[----:B------:R-:W1:Y:S02]  /*a6c0*/  SYNCS.PHASECHK.TRANS64.TRYWAIT P1, [UR6+0x22830], R6 ;  /* 0x02283006ff0075a7 */ /* 0x000e640008020146 */
[----:B-1----:R-:W-:Y:S05]  /*a6d0*/  @!P1 BRA `(.L_x_1148) ;  /* 0x000000f800509947 */ /* 0x002fea0003800000 */
.L_x_1145:
[----:B------:R-:W2:Y:S01]  /*a6e0*/  S2R R8, SR_TID.X ;  /* 0x0000000000087919 */ /* 0x000ea20000002100 */
        /* <DEDUP_REMOVED lines=21> */
[----:B--2---:R-:W-:-:S05]  /*a840*/  SHF.R.U32.HI R8, RZ, 0x7, R8 ;  /* 0x00000007ff087819 */ /* 0x004fca0000011608 */
[----:B01----:R-:W-:-:S05]  /*a850*/  VIADD R6, R8, 0x8 ;  /* 0x0000000808067836 */ /* 0x003fca0000000000 */
        /* <DEDUP_REMOVED lines=108> */
.L_x_1150:
[----:B------:R-:W-:Y:S01]  /*af20*/  ULEA UR6, UR29, UR43, 0x3 ;  /* 0x0000002b1d067291 */ /* 0x000fe2000f8e183f */
[----:B------:R-:W-:-:S05]  /*af30*/  IMAD.U32 R6, RZ, RZ, UR30 ;  /* 0x0000001eff067e24 */ /* 0x000fca000f8e00ff */
[----:B------:R-:W-:-:S04]  /*af40*/  SHF.L.U32 R6, R6, 0x1f, RZ ;  /* 0x0000001f06067819 */ /* 0x000fc800000006ff */
[----:B------:R0:W1:Y:S01]  /*af50*/  SYNCS.PHASECHK.TRANS64.TRYWAIT P1, [UR6+0x22850], R6 ;  /* 0x02285006ff0075a7 */ /* 0x0000620008020146 */
[----:B------:R-:W-:Y:S05]  /*af60*/  @!P0 BRA `(.L_x_1151) ;  /* 0x0000000000048947 */ /* 0x000fea0003800000 */
[----:B------:R-:W-:Y:S01]  /*af70*/  BPT.TRAP 0x1 ;  /* 0x000000040000795c */ /* 0x000fe20000300000 */
.L_x_1151:
[----:B-1----:R-:W-:Y:S05]  /*af80*/  @P1 BRA `(.L_x_1149) ;  /* 0x0000000000081947 */ /* 0x002fea0003800000 */
[----:B------:R-:W1:Y:S02]  /*af90*/  SYNCS.PHASECHK.TRANS64.TRYWAIT P1, [UR6+0x22850], R6 ;  /* 0x02285006ff0075a7 */ /* 0x000e640008020146 */
[----:B-1----:R-:W-:Y:S05]  /*afa0*/  @!P1 BRA `(.L_x_1152) ;  /* 0x000000f000349947 */ /* 0x002fea0003800000 */
.L_x_1149:
[----:B------:R-:W-:Y:S01]  /*afb0*/  UIADD3 UR6, UR43, 0x400, URZ ;  /* 0x000004002b067890 */ /* 0x000fe2000fffe03f */
[----:B------:R-:W-:Y:S01]  /*afc0*/  WARPGROUP.ARRIVE ;  /* 0x00000000000079c5 */ /* 0x000fe20000000000 */
[----:B------:R-:W-:-:S05]  /*afd0*/  UMOV UR7, 0xc0000010 ;  /* 0xc000001000077882 */ /* 0x000fca0000000000 */
[----:B------:R-:W2:Y:S01]  /*afe0*/  S2R R8, SR_TID.X ;  /* 0x0000000000087919 */ /* 0x000ea20000002100 */
        /* <DEDUP_REMOVED lines=8> */
[----:B--2---:R-:W-:-:S04]  /*b070*/  SHF.R.U32.HI R8, RZ, 0x7, R8 ;  /* 0x00000007ff087819 */ /* 0x004fc80000011608 */
[----:B01----:R-:W-:Y:S01]  /*b080*/  IADD3 R6, -R8, 0xb, RZ ;  /* 0x0000000b08067810 */ /* 0x003fe20007ffe1ff */
        /* <DEDUP_REMOVED lines=22> */
.L_x_1153:
[----:B0-----:R-:W-:Y:S01]  /*b1f0*/  FMNMX.FTZ R6, R152, R5, !PT ;  /* 0x0000000598067209 */ /* 0x001fe20007810000 */
[----:B------:R-:W-:Y:S01]  /*b200*/  ULEA UR6, UR45, UR43, 0x3 ;  /* 0x0000002b2d067291 */ /* 0x000fe2000f8e183f */
[----:B------:R-:W-:Y:S02]  /*b210*/  FMNMX.FTZ R8, R154, R7, !PT ;  /* 0x000000079a087209 */ /* 0x000fe40007810000 */
        /* <DEDUP_REMOVED lines=88> */
[----:B-1----:R-:W-:Y:S01]  /*b7a0*/  FMNMX.FTZ R10, R14, R15, !PT ;  /* 0x0000000f0e0a7209 */ /* 0x002fe20007810000 */
[----:B------:R-:W-:Y:S02]  /*b7b0*/  IMAD.U32 R15, RZ, RZ, UR39 ;  /* 0x00000027ff0f7e24 */ /* 0x000fe4000f8e00ff */
[----:B------:R-:W-:-:S02]  /*b7c0*/  FADD.FTZ R5, -R6, R5 ;  /* 0x0000000506057221 */ /* 0x000fc40000010100 */
[----:B------:R-:W-:Y:S02]  /*b7d0*/  FFMA.FTZ R168, R6, R15, -8 ;  /* 0xc100000006a87423 */ /* 0x000fe4000001000f */
[----:B------:R-:W-:Y:S01]  /*b7e0*/  FMUL.FTZ R13, R5, UR39 ;  /* 0x00000027050d7c20 */ /* 0x000fe20008410000 */
[----:B------:R-:W-:Y:S01]  /*b7f0*/  FADD.FTZ R5, -R10, R7 ;  /* 0x000000070a057221 */ /* 0x000fe20000010100 */
[----:B------:R-:W-:-:S01]  /*b800*/  FFMA.FTZ R21, R136, UR39, -R168 ;  /* 0x0000002788157c23 */ /* 0x000fc200080108a8 */
[--C-:B------:R-:W-:Y:S01]  /*b810*/  FFMA.FTZ R136, R137, UR39, -R168.reuse ;  /* 0x0000002789887c23 */ /* 0x100fe200080108a8 */
[----:B------:R-:W-:-:S01]  /*b820*/  FFMA.FTZ R137, R140, UR39, -R168 ;  /* 0x000000278c897c23 */ /* 0x000fc200080108a8 */
[--C-:B------:R-:W-:Y:S01]  /*b830*/  FFMA.FTZ R140, R141, UR39, -R168.reuse ;  /* 0x000000278d8c7c23 */ /* 0x100fe200080108a8 */
[----:B------:R-:W-:-:S01]  /*b840*/  FFMA.FTZ R12, R153, UR39, -R168 ;  /* 0x00000027990c7c23 */ /* 0x000fc200080108a8 */
[--C-:B------:R-:W-:Y:S01]  /*b850*/  FFMA.FTZ R141, R144, UR39, -R168.reuse ;  /* 0x00000027908d7c23 */ /* 0x100fe200080108a8 */
[----:B------:R-:W-:-:S01]  /*b860*/  FFMA.FTZ R144, R145, UR39, -R168 ;  /* 0x0000002791907c23 */ /* 0x000fc200080108a8 */
[----:B------:R-:W-:-:S02]  /*b870*/  IMAD.U32 R153, RZ, RZ, UR39 ;  /* 0x00000027ff997e24 */ /* 0x000fc4000f8e00ff */
[----:B------:R-:W-:-:S01]  /*b880*/  FFMA.FTZ R145, R148, UR39, -R168 ;  /* 0x0000002794917c23 */ /* 0x000fc200080108a8 */
[--C-:B------:R-:W-:Y:S01]  /*b890*/  FFMA.FTZ R148, R149, UR39, -R168.reuse ;  /* 0x0000002795947c23 */ /* 0x100fe200080108a8 */
[----:B------:R-:W-:-:S01]  /*b8a0*/  FFMA.FTZ R149, R101, UR39, -R168 ;  /* 0x0000002765957c23 */ /* 0x000fc200080108a8 */
[----:B------:R-:W-:Y:S01]  /*b8b0*/  FFMA.FTZ R101, R10, R153, -8 ;  /* 0xc10000000a657423 */ /* 0x000fe20000010099 */
[----:B------:R-:W-:-:S01]  /*b8c0*/  FFMA.FTZ R7, R152, UR39, -R168 ;  /* 0x0000002798077c23 */ /* 0x000fc200080108a8 */
[----:B------:R-:W-:Y:S01]  /*b8d0*/  FMUL.FTZ R5, R5, UR39 ;  /* 0x0000002705057c20 */ /* 0x000fe20008410000 */
[----:B------:R0:W-:Y:S01]  /*b8e0*/  MUFU.EX2 R8, R13 ;  /* 0x0000000d00087308 */ /* 0x0001e20000000800 */
[----:B------:R-:W-:-:S01]  /*b8f0*/  FFMA.FTZ R154, R154, UR39, -R101 ;  /* 0x000000279a9a7c23 */ /* 0x000fc20008010865 */
[----:B------:R-:W-:Y:S01]  /*b900*/  FFMA.FTZ R153, R155, UR39, -R101 ;  /* 0x000000279b997c23 */ /* 0x000fe20008010865 */
[----:B------:R-:W-:-:S01]  /*b910*/  FFMA.FTZ R11, R156, UR39, -R168 ;  /* 0x000000279c0b7c23 */ /* 0x000fc200080108a8 */
[----:B------:R-:W-:Y:S01]  /*b920*/  FFMA.FTZ R155, R158, UR39, -R101 ;  /* 0x000000279e9b7c23 */ /* 0x000fe20008010865 */
[----:B------:R-:W-:-:S01]  /*b930*/  FFMA.FTZ R14, R157, UR39, -R168 ;  /* 0x000000279d0e7c23 */ /* 0x000fc200080108a8 */
[--C-:B------:R-:W-:Y:S01]  /*b940*/  FFMA.FTZ R156, R159, UR39, -R101.reuse ;  /* 0x000000279f9c7c23 */ /* 0x100fe20008010865 */
        /* <DEDUP_REMOVED lines=19> */
[----:B------:R-:W-:Y:S01]  /*ba80*/  FFMA.FTZ R151, R151, UR39, -R101 ;  /* 0x0000002797977c23 */ /* 0x000fe20008010865 */
        /* <DEDUP_REMOVED lines=59> */
[----:B------:R-:W-:-:S02]  /*be40*/  FFMA.FTZ R101, R103, UR39, -R101 ;  /* 0x0000002767657c23 */ /* 0x000fc40008010865 */
        /* <DEDUP_REMOVED lines=112> */
[----:B------:R-:W-:Y:S01]  /*c550*/  MUFU.EX2 R90, R90 ;  /* 0x0000005a005a7308 */ /* 0x000fe20000000800 */
[----:B--2---:R-:W-:-:S07]  /*c560*/  FADD.FTZ R161, R119, R162 ;  /* 0x000000a277a17221 */ /* 0x004fce0000010000 */
        /* <DEDUP_REMOVED lines=11> */
[----:B------:R1:W-:Y:S08]  /*c620*/  MUFU.EX2 R94, R98 ;  /* 0x00000062005e7308 */ /* 0x0003f00000000800 */
[----:B------:R-:W2:Y:S01]  /*c630*/  MUFU.EX2 R97, R97 ;  /* 0x0000006100617308 */ /* 0x000ea20000000800 */
[----:B-1----:R-:W-:-:S01]  /*c640*/  FADD.FTZ R98, R90, R161 ;  /* 0x000000a15a627221 */ /* 0x002fc20000010000 */
[----:B0-----:R-:W-:-:S03]  /*c650*/  FADD.FTZ R0, R96, R3 ;  /* 0x0000000360007221 */ /* 0x001fc60000010000 */
[----:B------:R-:W-:-:S03]  /*c660*/  FADD.FTZ R98, R91, R98 ;  /* 0x000000625b627221 */ /* 0x000fc60000010000 */
[----:B------:R0:W1:Y:S01]  /*c670*/  MUFU.EX2 R95, R99 ;  /* 0x00000063005f7308 */ /* 0x0000620000000800 */
[----:B------:R-:W-:-:S07]  /*c680*/  FADD.FTZ R98, R163, R98 ;  /* 0x00000062a3627221 */ /* 0x000fce0000010000 */
[----:B------:R-:W3:Y:S01]  /*c690*/  MUFU.EX2 R100, R100 ;  /* 0x0000006400647308 */ /* 0x000ee20000000800 */
[----:B0-----:R-:W-:-:S01]  /*c6a0*/  FADD.FTZ R99, R164, R98 ;  /* 0x00000062a4637221 */ /* 0x001fc20000010000 */
[----:B--2---:R-:W-:-:S03]  /*c6b0*/  FADD.FTZ R3, R97, R0 ;  /* 0x0000000061037221 */ /* 0x004fc60000010000 */
[----:B------:R-:W-:-:S03]  /*c6c0*/  FADD.FTZ R98, R94, R99 ;  /* 0x000000635e627221 */ /* 0x000fc60000010000 */
[----:B------:R-:W0:Y:S01]  /*c6d0*/  MUFU.EX2 R161, R102 ;  /* 0x0000006600a17308 */ /* 0x000e220000000800 */
[----:B-1----:R-:W-:-:S07]  /*c6e0*/  FADD.FTZ R98, R95, R98 ;  /* 0x000000625f627221 */ /* 0x002fce0000010000 */
[----:B------:R-:W1:Y:S01]  /*c6f0*/  MUFU.EX2 R149, R149 ;  /* 0x0000009500957308 */ /* 0x000e620000000800 */
[----:B---3--:R-:W-:-:S07]  /*c700*/  FADD.FTZ R0, R100, R3 ;  /* 0x0000000364007221 */ /* 0x008fce0000010000 */
[----:B------:R-:W2:Y:S01]  /*c710*/  MUFU.EX2 R101, R101 ;  /* 0x0000006500657308 */ /* 0x000ea20000000800 */
[----:B0-----:R-:W-:-:S01]  /*c720*/  FADD.FTZ R98, R161, R98 ;  /* 0x00000062a1627221 */ /* 0x001fc20000010000 */
[----:B-1----:R-:W-:-:S03]  /*c730*/  FADD.FTZ R3, R149, R0 ;  /* 0x0000000095037221 */ /* 0x002fc60000010000 */
[----:B--2---:R-:W-:Y:S01]  /*c740*/  FADD.FTZ R0, R101, R98 ;  /* 0x0000006265007221 */ /* 0x004fe20000010000 */
[----:B------:R-:W-:Y:S06]  /*c750*/  @!P0 BRA `(.L_x_1154) ;  /* 0x0000000000048947 */ /* 0x000fec0003800000 */
[----:B------:R-:W-:Y:S01]  /*c760*/  BPT.TRAP 0x1 ;  /* 0x000000040000795c */ /* 0x000fe20000300000 */
.L_x_1154:
        /* <DEDUP_REMOVED lines=111> */
[----:B------:R-:W-:-:S02]  /*ce60*/  VIADD R9, R9, 0xffffffff ;  /* 0xffffffff09097836 */ /* 0x000fc40000000000 */
[----:B------:R-:W-:Y:S02]  /*ce70*/  IMAD.MOV.U32 R7, RZ, RZ, R10 ;  /* 0x000000ffff077224 */ /* 0x000fe400078e000a */
[----:B------:R-:W-:Y:S01]  /*ce80*/  IMAD.MOV.U32 R5, RZ, RZ, R6 ;  /* 0x000000ffff057224 */ /* 0x000fe200078e0006 */
[----:B------:R-:W-:Y:S06]  /*ce90*/  @P1 BRA `(.L_x_1155) ;  /* 0xffffffd400c41947 */ /* 0x000fec000383ffff */
.L_x_1144:
[----:B------:R-:W-:-:S13]  /*cea0*/  ISETP.GE.AND P1, PT, R9, UR40, PT ;  /* 0x0000002809007c0c */ /* 0x000fda000bf26270 */
[----:B------:R-:W-:Y:S05]  /*ceb0*/  @!P1 BRA `(.L_x_1156) ;  /* 0x0000004400709947 */ /* 0x000fea0003800000 */
[----:B------:R-:W-:Y:S01]  /*cec0*/  IMAD.MOV.U32 R7, RZ, RZ, R10 ;  /* 0x000000ffff077224 */ /* 0x000fe200078e000a */
[----:B------:R-:W-:Y:S01]  /*ced0*/  UMOV UR33, UR46 ;  /* 0x0000002e00217c82 */ /* 0x000fe20008000000 */
[----:B------:R-:W-:Y:S01]  /*cee0*/  IMAD.MOV.U32 R5, RZ, RZ, R6 ;  /* 0x000000ffff057224 */ /* 0x000fe200078e0006 */
[----:B------:R-:W-:Y:S01]  /*cef0*/  UMOV UR32, UR45 ;  /* 0x0000002d00207c82 */ /* 0x000fe20008000000 */
[----:B------:R-:W-:Y:S01]  /*cf00*/  ULDC UR28, c[0x0][0x9e4] ;  /* 0x00027900001c7ab9 */ /* 0x000fe20000000800 */
[----:B------:R-:W-:Y:S01]  /*cf10*/  ULDC UR31, c[0x0][0x9dc] ;  /* 0x00027700001f7ab9 */ /* 0x000fe20000000800 */
[----:B------:R-:W-:Y:S01]  /*cf20*/  ULDC UR30, c[0x0][0x288] ;  /* 0x0000a200001e7ab9 */ /* 0x000fe20000000800 */
[----:B------:R-:W-:-:S05]  /*cf30*/  ULDC UR29, c[0x0][0x9e0] ;  /* 0x00027800001d7ab9 */ /* 0x000fca0000000800 */
.L_x_1175:
[----:B------:R-:W-:Y:S01]  /*cf40*/  UIADD3 UR45, UR32, 0x1, URZ ;  /* 0x00000001202d7890 */ /* 0x000fe2000fffe03f */
[----:B------:R-:W-:-:S03]  /*cf50*/  ISETP.NE.AND P2, PT, RZ, UR42, PT ;  /* 0x0000002aff007c0c */ /* 0x000fc6000bf45270 */
[----:B------:R-:W-:-:S04]  /*cf60*/  UISETP.NE.AND UP0, UPT, UR45, 0x2, UPT ;  /* 0x000000022d00788c */ /* 0x000fc8000bf05270 */
[----:B------:R-:W-:Y:S02]  /*cf70*/  USEL UR46, URZ, 0x1, UP0 ;  /* 0x000000013f2e7887 */ /* 0x000fe40008000000 */
[----:B------:R-:W-:Y:S02]  /*cf80*/  USEL UR45, UR45, URZ, UP0 ;  /* 0x0000003f2d2d7287 */ /* 0x000fe40008000000 */
[----:B------:R-:W-:Y:S02]  /*cf90*/  ULOP3.LUT UR46, UR33, UR46, URZ, 0x3c, !UPT ;  /* 0x0000002e212e7292 */ /* 0x000fe4000f8e3c3f */
[----:B------:R-:W-:Y:S10]  /*cfa0*/  @P2 BRA `(.L_x_1157) ;  /* 0x00000000002c2947 */ /* 0x000ff40003800000 */
[----:B------:R-:W-:Y:S05]  /*cfb0*/  @!P0 BRA `(.L_x_1158) ;  /* 0x0000000000048947 */ /* 0x000fea0003800000 */
[----:B------:R-:W-:Y:S01]  /*cfc0*/  BPT.TRAP 0x1 ;  /* 0x000000040000795c */ /* 0x000fe20000300000 */
.L_x_1158:
[----:B------:R-:W-:Y:S01]  /*cfd0*/  ULEA UR6, UR45, UR43, 0x3 ;  /* 0x0000002b2d067291 */ /* 0x000fe2000f8e183f */
[----:B------:R-:W-:-:S05]  /*cfe0*/  IMAD.U32 R6, RZ, RZ, UR46 ;  /* 0x0000002eff067e24 */ /* 0x000fca000f8e00ff */
[----:B------:R-:W-:-:S04]  /*cff0*/  SHF.L.U32 R6, R6, 0x1f, RZ ;  /* 0x0000001f06067819 */ /* 0x000fc800000006ff */
[----:B------:R0:W1:Y:S01]  /*d000*/  SYNCS.PHASECHK.TRANS64.TRYWAIT P1, [UR6+0x22830], R6 ;  /* 0x02283006ff0075a7 */ /* 0x0000620008020146 */
[----:B------:R-:W-:Y:S05]  /*d010*/  @!P0 BRA `(.L_x_1159) ;  /* 0x0000000000048947 */ /* 0x000fea0003800000 */
[----:B------:R-:W-:Y:S01]  /*d020*/  BPT.TRAP 0x1 ;  /* 0x000000040000795c */ /* 0x000fe20000300000 */
.L_x_1159:
[----:B-1----:R-:W-:Y:S05]  /*d030*/  @P1 BRA `(.L_x_1157) ;  /* 0x0000000000081947 */ /* 0x002fea0003800000 */
[----:B------:R-:W1:Y:S02]  /*d040*/  SYNCS.PHASECHK.TRANS64.TRYWAIT P1, [UR6+0x22830], R6 ;  /* 0x02283006ff0075a7 */ /* 0x000e640008020146 */
[----:B-1----:R-:W-:Y:S05]  /*d050*/  @!P1 BRA `(.L_x_1160) ;  /* 0x000000d000209947 */ /* 0x002fea0003800000 */
.L_x_1157:
[----:B------:R-:W2:Y:S01]  /*d060*/  S2R R8, SR_TID.X ;  /* 0x0000000000087919 */ /* 0x000ea20000002100 */
[----:B------:R-:W-:Y:S01]  /*d070*/  R2UR UR34, R4 ;  /* 0x00000000042272ca */ /* 0x000fe200000e0000 */
[----:B------:R-:W-:Y:S01]  /*d080*/  UMOV UR19, 0x40000040 ;  /* 0x4000004000137882 */ /* 0x000fe20000000000 */
[----:B------:R-:W-:Y:S01]  /*d090*/  UMOV UR20, UR16 ;  /* 0x0000001000147c82 */ /* 0x000fe20008000000 */
[----:B------:R-:W-:Y:S01]  /*d0a0*/  UMOV UR21, UR17 ;  /* 0x0000001100157c82 */ /* 0x000fe20008000000 */
[----:B------:R-:W-:Y:S01]  /*d0b0*/  UMOV UR23, 0x40000040 ;  /* 0x4000004000177882 */ /* 0x000fe20000000000 */
[----:B------:R-:W-:Y:S01]  /*d0c0*/  UMOV UR24, UR16 ;  /* 0x0000001000187c82 */ /* 0x000fe20008000000 */
[----:B------:R-:W-:Y:S01]  /*d0d0*/  UMOV UR25, UR17 ;  /* 0x0000001100197c82 */ /* 0x000fe20008000000 */
[----:B------:R-:W-:Y:S01]  /*d0e0*/  UMOV UR27, 0x40000040 ;  /* 0x40000040001b7882 */ /* 0x000fe20000000000 */
[----:B------:R-:W-:Y:S01]  /*d0f0*/  UMOV UR7, 0x40000040 ;  /* 0x4000004000077882 */ /* 0x000fe20000000000 */
[----:B------:R-:W-:Y:S01]  /*d100*/  UMOV UR11, 0x40000040 ;  /* 0x40000040000b7882 */ /* 0x000fe20000000000 */
[----:B------:R-:W-:-:S03]  /*d110*/  UMOV UR15, 0x40000040 ;  /* 0x40000040000f7882 */ /* 0x000fc60000000000 */
[----:B------:R-:W-:-:S04]  /*d120*/  UIMAD UR34, UR45, 0x500, UR34 ;  /* 0x000005002d2278a4 */ /* 0x000fc8000f8e0222 */
[----:B------:R-:W-:Y:S02]  /*d130*/  UIADD3 UR22, UR34, 0x100, URZ ;  /* 0x0000010022167890 */ /* 0x000fe4000fffe03f */
[----:B------:R-:W-:Y:S02]  /*d140*/  UIADD3 UR26, UR34, 0x200, URZ ;  /* 0x00000200221a7890 */ /* 0x000fe4000fffe03f */
[----:B------:R-:W-:Y:S01]  /*d150*/  UMOV UR18, UR34 ;  /* 0x0000002200127c82 */ /* 0x000fe20008000000 */
[----:B------:R-:W-:Y:S02]  /*d160*/  UIADD3 UR6, UR34, 0x400, URZ ;  /* 0x0000040022067890 */ /* 0x000fe4000fffe03f */
[----:B------:R-:W-:Y:S02]  /*d170*/  UIADD3 UR10, UR34, 0x402, URZ ;  /* 0x00000402220a7890 */ /* 0x000fe4000fffe03f */
[----:B------:R-:W-:Y:S01]  /*d180*/  UIADD3 UR14, UR34, 0x6, URZ ;  /* 0x00000006220e7890 */ /* 0x000fe2000fffe03f */
        /* <DEDUP_REMOVED lines=110> */
.L_x_1162:
[----:B------:R-:W-:Y:S01]  /*d870*/  ULEA UR6, UR32, UR43, 0x3 ;  /* 0x0000002b20067291 */ /* 0x000fe2000f8e183f */
[----:B------:R-:W-:-:S05]  /*d880*/  IMAD.U32 R6, RZ, RZ, UR33 ;  /* 0x00000021ff067e24 */ /* 0x000fca000f8e00ff */
[----:B------:R-:W-:-:S04]  /*d890*/  SHF.L.U32 R6, R6, 0x1f, RZ ;  /* 0x0000001f06067819 */ /* 0x000fc800000006ff */
[----:B------:R0:W1:Y:S01]  /*d8a0*/  SYNCS.PHASECHK.TRANS64.TRYWAIT P1, [UR6+0x22850], R6 ;  /* 0x02285006ff0075a7 */ /* 0x0000620008020146 */
[----:B------:R-:W-:Y:S05]  /*d8b0*/  @!P0 BRA `(.L_x_1163) ;  /* 0x0000000000048947 */ /* 0x000fea0003800000 */
[----:B------:R-:W-:Y:S01]  /*d8c0*/  BPT.TRAP 0x1 ;  /* 0x000000040000795c */ /* 0x000fe20000300000 */
.L_x_1163:
[----:B-1----:R-:W-:Y:S05]  /*d8d0*/  @P1 BRA `(.L_x_1161) ;  /* 0x0000000000081947 */ /* 0x002fea0003800000 */
[----:B------:R-:W1:Y:S02]  /*d8e0*/  SYNCS.PHASECHK.TRANS64.TRYWAIT P1, [UR6+0x22850], R6 ;  /* 0x02285006ff0075a7 */ /* 0x000e640008020146 */
[----:B-1----:R-:W-:Y:S05]  /*d8f0*/  @!P1 BRA `(.L_x_1164) ;  /* 0x000000c800109947 */ /* 0x002fea0003800000 */
.L_x_1161:
        /* <DEDUP_REMOVED lines=36> */
.L_x_1165:
[----:B------:R-:W-:Y:S01]  /*db40*/  ISETP.NE.AND P2, PT, R191, 0x1, PT ;  /* 0x00000001bf00780c */ /* 0x000fe20003f45270 */
[----:B------:R-:W-:Y:S01]  /*db50*/  VIADD R10, R19, UR38 ;  /* 0x00000026130a7c36 */ /* 0x000fe20008000000 */
[----:B------:R-:W-:Y:S01]  /*db60*/  ULEA UR6, UR45, UR43, 0x3 ;  /* 0x0000002b2d067291 */ /* 0x000fe2000f8e183f */
[----:B------:R-:W-:Y:S01]  /*db70*/  IMAD R20, R9, -0xa0, RZ ;  /* 0xffffff6009147824 */ /* 0x000fe200078e02ff */
[----:B------:R-:W-:Y:S02]  /*db80*/  LOP3.LUT P1, RZ, R2, 0x8, RZ, 0xc0, !PT ;  /* 0x0000000802ff7812 */ /* 0x000fe4000782c0ff */
[----:B------:R-:W-:-:S04]  /*db90*/  UIADD3 UR6, UR6, 0x22840, URZ ;  /* 0x0002284006067890 */ /* 0x000fc8000fffe03f */
[----:B------:R-:W-:-:S03]  /*dba0*/  UPRMT UR6, UR41, 0x654, UR6 ;  /* 0x0000065429067896 */ /* 0x000fc60008000006 */
[----:B------:R-:W1:Y:S08]  /*dbb0*/  @P2 LDC R11, c[0x0][0x44c] ;  /* 0x00011300ff0b2b82 */ /* 0x000e700000000800 */
[----:B0-----:R-:W0:Y:S01]  /*dbc0*/  @P2 LDC R6, c[0x0][0x450] ;  /* 0x00011400ff062b82 */ /* 0x001e220000000800 */
[----:B------:R-:W-:Y:S01]  /*dbd0*/  SYNCS.ARRIVE.TRANS64.RED.A1T0 RZ, [UR6], RZ ;  /* 0x000000ffffff79a7 */ /* 0x000fe20008100406 */
[----:B------:R-:W-:Y:S01]  /*dbe0*/  ULOP3.LUT UR6, URZ, UR31, URZ, 0x33, !UPT ;  /* 0x0000001f3f067292 */ /* 0x000fe2000f8e333f */
[----:B-1----:R-:W-:-:S05]  /*dbf0*/  @P2 IMAD.HI.U32 R11, R10, R11, RZ ;  /* 0x0000000b0a0b2227 */ /* 0x002fca00078e00ff */
[----:B0-----:R-:W-:Y:S01]  /*dc00*/  @P2 SHF.R.U32.HI R10, RZ, R6, R11 ;  /* 0x00000006ff0a2219 */ /* 0x001fe2000001160b */
[----:B------:R-:W-:-:S04]  /*dc10*/  VIADD R11, R20, 0x1 ;  /* 0x00000001140b7836 */ /* 0x000fc80000000000 */
[----:B------:R-:W0:Y:S01]  /*dc20*/  SHFL.IDX PT, R15, R10, RZ, 0x1c1f ;  /* 0x001c1fff0a0f7589 */ /* 0x000e2200000e0000 */
[----:B------:R-:W-:-:S05]  /*dc30*/  IMAD R6, R18, -0x2, R11 ;  /* 0xfffffffe12067824 */ /* 0x000fca00078e020b */
[C---:B------:R-:W-:Y:S01]  /*dc40*/  IADD3 R8, R6.reuse, -UR30, R17 ;  /* 0x8000001e06087c10 */ /* 0x040fe2000fffe011 */
[----:B------:R-:W-:-:S04]  /*dc50*/  VIADD R6, R6, 0xffffffff ;  /* 0xffffffff06067836 */ /* 0x000fc80000000000 */
[C---:B------:R-:W-:Y:S02]  /*dc60*/  VIADD R12, R8.reuse, UR29 ;  /* 0x0000001d080c7c36 */ /* 0x040fe40008000000 */
[----:B------:R-:W-:Y:S02]  /*dc70*/  VIADD R8, R8, UR6 ;  /* 0x0000000608087c36 */ /* 0x000fe40008000000 */
[--C-:B0-----:R-:W-:Y:S02]  /*dc80*/  IMAD.IADD R11, R12, 0x1, R15.reuse ;  /* 0x000000010c0b7824 */ /* 0x101fe400078e020f */
[----:B------:R-:W-:Y:S01]  /*dc90*/  IMAD.IADD R13, R8, 0x1, R15 ;  /* 0x00000001080d7824 */ /* 0x000fe200078e020f */
[----:B------:R-:W-:Y:S06]  /*dca0*/  @!P1 BRA `(.L_x_1166) ;  /* 0x0000000000549947 */ /* 0x000fec0003800000 */
[----:B------:R-:W-:Y:S01]  /*dcb0*/  IADD3 R15, R17, -UR30, R15 ;  /* 0x8000001e110f7c10 */ /* 0x000fe2000fffe00f */
        /* <DEDUP_REMOVED lines=11> */
.L_x_1168:
[----:B------:R-:W-:-:S05]  /*dd70*/  IMAD.U32 R21, RZ, RZ, UR28 ;  /* 0x0000001cff157e24 */ /* 0x000fca000f8e00ff */
[----:B------:R-:W-:-:S13]  /*dd80*/  ISETP.NE.AND P1, PT, R21, 0x1, PT ;  /* 0x000000011500780c */ /* 0x000fda0003f25270 */
[----:B------:R-:W0:Y:S02]  /*dd90*/  @P1 LDC.64 R168, c[0x0][0x9e8] ;  /* 0x00027a00ffa81b82 */ /* 0x000e240000000a00 */
[----:B0-----:R-:W-:-:S05]  /*dda0*/  @P1 IMAD.HI.U32 R14, R15, R168, RZ ;  /* 0x000000a80f0e1227 */ /* 0x001fca00078e00ff */
[----:B------:R-:W-:-:S07]  /*ddb0*/  @P1 SHF.R.U32.HI R15, RZ, R169, R14 ;  /* 0x000000a9ff0f1219 */ /* 0x000fce000001160e */
.L_x_1169:
[----:B------:R-:W-:Y:S05]  /*ddc0*/  BSYNC B0 ;  /* 0x0000000000007941 */ /* 0x000fea0003800000 */
.L_x_1167:
[----:B------:R-:W-:-:S05]  /*ddd0*/  IMAD R14, R15, R21, R6 ;  /* 0x000000150f0e7224 */ /* 0x000fca00078e0206 */
[----:B------:R-:W-:Y:S02]  /*dde0*/  VIADDMNMX R11, R14, R21, R11, PT ;  /* 0x000000150e0b7246 */ /* 0x000fe4000380010b */
[----:B------:R-:W-:-:S07]  /*ddf0*/  VIMNMX R13, R13, R14, !PT ;  /* 0x0000000e0d0d7248 */ /* 0x000fce0007fe0100 */
.L_x_1166:
[C---:B------:R-:W-:Y:S02]  /*de00*/  ISETP.GE.AND P2, PT, R20.reuse, 0x2, PT ;  /* 0x000000021400780c */ /* 0x040fe40003f46270 */
[----:B------:R-:W-:Y:S02]  /*de10*/  ISETP.GE.AND P1, PT, R20, 0x9, PT ;  /* 0x000000091400780c */ /* 0x000fe40003f26270 */
[----:B------:R-:W-:Y:S02]  /*de20*/  LOP3.LUT R16, R16, 0xefffffff, RZ, 0xc0, !PT ;  /* 0xefffffff10107812 */ /* 0x000fe400078ec0ff */
[----:B------:R-:W-:Y:S02]  /*de30*/  ISETP.GE.AND P3, PT, R20, 0xa, PT ;  /* 0x0000000a1400780c */ /* 0x000fe40003f66270 */
[----:B------:R-:W-:-:S05]  /*de40*/  LOP3.LUT R2, R2, 0xfffffffe, RZ, 0xc0, !PT ;  /* 0xfffffffe02027812 */ /* 0x000fca00078ec0ff */
[----:B------:R-:W-:Y:S02]  /*de50*/  @P2 LOP3.LUT R16, R16, 0x10000000, RZ, 0xfc, !PT ;  /* 0x1000000010102812 */ /* 0x000fe400078efcff */
[----:B------:R-:W-:Y:S02]  /*de60*/  ISETP.GT.AND P2, PT, R13, 0x1, !P2 ;  /* 0x000000010d00780c */ /* 0x000fe40005744270 */
[----:B------:R-:W-:Y:S02]  /*de70*/  LOP3.LUT R16, R16, 0xdfffffff, RZ, 0xc0, !PT ;  /* 0xdfffffff10107812 */ /* 0x000fe400078ec0ff */
[----:B------:R-:W-:Y:S02]  /*de80*/  ISETP.LT.OR P2, PT, R11, 0x2, P2 ;  /* 0x000000020b00780c */ /* 0x000fe40001741670 */
[----:B------:R-:W-:Y:S02]  /*de90*/  @P1 LOP3.LUT R16, R16, 0x20000000, RZ, 0xfc, !PT ;  /* 0x2000000010101812 */ /* 0x000fe400078efcff */
[----:B------:R-:W-:-:S02]  /*dea0*/  ISETP.GT.AND P1, PT, R13, 0x8, !P1 ;  /* 0x000000080d00780c */ /* 0x000fc40004f24270 */
[----:B------:R-:W-:Y:S02]  /*deb0*/  FSEL R153, R153, -INF , !P2 ;  /* 0xff80000099997808 */ /* 0x000fe40005000000 */
[----:B------:R-:W-:Y:S02]  /*dec0*/  ISETP.LT.OR P1, PT, R11, 0x9, P1 ;  /* 0x000000090b00780c */ /* 0x000fe40000f21670 */
        /* <DEDUP_REMOVED lines=214> */
[----:B------:R-:W-:Y:S02]  /*ec30*/  ISETP.GT.AND P6, PT, R13, 0x99, !P6 ;  /* 0x000000990d00780c */ /* 0x000fe400077c4270 */
[----:B------:R-:W0:Y:S02]  /*ec40*/  SHFL.IDX PT, R13, R10, 0x1, 0x1c1f ;  /* 0x003c1f000a0d7f89 */ /* 0x000e2400000e0000 */
[----:B------:R-:W-:-:S04]  /*ec50*/  ISETP.LT.OR P6, PT, R11, 0x9a, P6 ;  /* 0x0000009a0b00780c */ /* 0x000fc800037c1670 */
[----:B------:R-:W-:Y:S02]  /*ec60*/  FSEL R101, R101, -INF , !P6 ;  /* 0xff80000065657808 */ /* 0x000fe40007000000 */
[----:B------:R-:W-:Y:S01]  /*ec70*/  LOP3.LUT P6, RZ, R2, 0x8, RZ, 0xc0, !PT ;  /* 0x0000000802ff7812 */ /* 0x000fe200078cc0ff */
[--C-:B0-----:R-:W-:Y:S02]  /*ec80*/  IMAD.IADD R12, R12, 0x1, R13.reuse ;  /* 0x000000010c0c7824 */ /* 0x101fe400078e020d */
[----:B------:R-:W-:-:S10]  /*ec90*/  IMAD.IADD R8, R8, 0x1, R13 ;  /* 0x0000000108087824 */ /* 0x000fd400078e020d */
[----:B------:R-:W-:Y:S05]  /*eca0*/  @!P6 BRA `(.L_x_1170) ;  /* 0x000000000054e947 */ /* 0x000fea0003800000 */
        /* <DEDUP_REMOVED lines=12> */
.L_x_1172:
[----:B------:R-:W-:-:S05]  /*ed70*/  IMAD.U32 R14, RZ, RZ, UR28 ;  /* 0x0000001cff0e7e24 */ /* 0x000fca000f8e00ff */
[----:B------:R-:W-:-:S13]  /*ed80*/  ISETP.NE.AND P6, PT, R14, 0x1, PT ;  /* 0x000000010e00780c */ /* 0x000fda0003fc5270 */
[----:B------:R-:W0:Y:S02]  /*ed90*/  @P6 LDC.64 R10, c[0x0][0x9e8] ;  /* 0x00027a00ff0a6b82 */ /* 0x000e240000000a00 */
[----:B0-----:R-:W-:-:S05]  /*eda0*/  @P6 IMAD.HI.U32 R10, R13, R10, RZ ;  /* 0x0000000a0d0a6227 */ /* 0x001fca00078e00ff */
[----:B------:R-:W-:-:S07]  /*edb0*/  @P6 SHF.R.U32.HI R13, RZ, R11, R10 ;  /* 0x0000000bff0d6219 */ /* 0x000fce000001160a */
.L_x_1173:
[----:B------:R-:W-:Y:S05]  /*edc0*/  BSYNC B0 ;  /* 0x0000000000007941 */ /* 0x000fea0003800000 */
.L_x_1171:
[----:B------:R-:W-:-:S05]  /*edd0*/  IMAD R13, R13, R14, R6 ;  /* 0x0000000e0d0d7224 */ /* 0x000fca00078e0206 */
[----:B------:R-:W-:Y:S02]  /*ede0*/  VIADDMNMX R12, R13, R14, R12, PT ;  /* 0x0000000e0d0c7246 */ /* 0x000fe4000380010c */
[----:B------:R-:W-:-:S07]  /*edf0*/  VIMNMX R8, R8, R13, !PT ;  /* 0x0000000d08087248 */ /* 0x000fce0007fe0100 */
.L_x_1170:
        /* <DEDUP_REMOVED lines=100> */
[----:B------:R-:W-:Y:S01]  /*f440*/  ISETP.GT.AND P2, PT, R8, 0x89, !P2 ;  /* 0x000000890800780c */ /* 0x000fe20005744270 */
[----:B------:R-:W0:Y:S01]  /*f450*/  SHFL.BFLY PT, R6, R11, 0x2, 0x1f ;  /* 0x0c401f000b067f89 */ /* 0x000e2200000e0000 */
[----:B------:R-:W-:Y:S02]  /*f460*/  FSEL R134, R134, -INF , !P1 ;  /* 0xff80000086867808 */ /* 0x000fe40004800000 */
[----:B------:R-:W-:-:S02]  /*f470*/  LOP3.LUT P1, RZ, R16, 0x2000, RZ, 0xc0, !PT ;  /* 0x0000200010ff7812 */ /* 0x000fc4000782c0ff */
[----:B------:R-:W-:Y:S02]  /*f480*/  ISETP.LT.OR P2, PT, R12, 0x8a, P2 ;  /* 0x0000008a0c00780c */ /* 0x000fe40001741670 */
[C---:B------:R-:W-:Y:S02]  /*f490*/  ISETP.GT.AND P1, PT, R8.reuse, 0x59, !P1 ;  /* 0x000000590800780c */ /* 0x040fe40004f24270 */
[----:B------:R-:W-:Y:S02]  /*f4a0*/  ISETP.GT.AND P3, PT, R8, 0x90, !P3 ;  /* 0x000000900800780c */ /* 0x000fe40005f64270 */
[----:B------:R-:W-:Y:S02]  /*f4b0*/  ISETP.LT.OR P1, PT, R12, 0x5a, P1 ;  /* 0x0000005a0c00780c */ /* 0x000fe40000f21670 */
[----:B------:R-:W-:Y:S02]  /*f4c0*/  FSEL R95, R95, -INF , !P2 ;  /* 0xff8000005f5f7808 */ /* 0x000fe40005000000 */
[----:B------:R-:W-:-:S02]  /*f4d0*/  FSEL R135, R135, -INF , !P1 ;  /* 0xff80000087877808 */ /* 0x000fc40004800000 */
[----:B------:R-:W-:Y:S02]  /*f4e0*/  LOP3.LUT P1, RZ, R16, 0x1000, RZ, 0xc0, !PT ;  /* 0x0000100010ff7812 */ /* 0x000fe4000782c0ff */
[----:B------:R-:W-:Y:S02]  /*f4f0*/  ISETP.LT.OR P3, PT, R12, 0x91, P3 ;  /* 0x000000910c00780c */ /* 0x000fe40001f61670 */
        /* <DEDUP_REMOVED lines=101> */
[----:B------:R0:W-:Y:S01]  /*fb50*/  MUFU.EX2 R103, R157 ;  /* 0x0000009d00677308 */ /* 0x0001e20000000800 */
        /* <DEDUP_REMOVED lines=37> */
[----:B0-----:R-:W-:Y:S01]  /*fdb0*/  FFMA.FTZ R157, R101, UR39, -R10 ;  /* 0x00000027659d7c23 */ /* 0x001fe2000801080a */
[----:B------:R-:W-:Y:S01]  /*fdc0*/  FMNMX.FTZ R156, R146, R153, !PT ;  /* 0x00000099929c7209 */ /* 0x000fe20007810000 */
[----:B------:R-:W-:Y:S01]  /*fdd0*/  IMAD.U32 R101, RZ, RZ, UR39 ;  /* 0x00000027ff657e24 */ /* 0x000fe2000f8e00ff */
        /* <DEDUP_REMOVED lines=37> */
[----:B------:R-:W-:Y:S01]  /*10030*/  FMNMX.FTZ R109, R99, R108, !PT ;  /* 0x0000006c636d7209 */ /* 0x000fe20007810000 */
[--C-:B------:R-:W-:Y:S01]  /*10040*/  FFMA.FTZ R108, R112, UR39, -R10.reuse ;  /* 0x00000027706c7c23 */ /* 0x100fe2000801080a */
[----:B------:R-:W-:-:S01]  /*10050*/  FFMA.FTZ R112, R116, UR39, -R10 ;  /* 0x0000002774707c23 */ /* 0x000fc2000801080a */
[----:B------:R-:W-:Y:S02]  /*10060*/  FSEL R116, R6, RZ, P1 ;  /* 0x000000ff06747208 */ /* 0x000fe40000800000 */
[----:B------:R-:W-:Y:S01]  /*10070*/  FMNMX.FTZ R109, R102, R109, !PT ;  /* 0x0000006d666d7209 */ /* 0x000fe20007810000 */
[----:B------:R-:W-:Y:S02]  /*10080*/  MUFU.EX2 R145, R145 ;  /* 0x0000009100917308 */ /* 0x000fe40000000800 */
[----:B------:R-:W-:-:S01]  /*10090*/  FADD.FTZ R116, -R116, R5 ;  /* 0x0000000574747221 */ /* 0x000fc20000010100 */
[----:B------:R-:W-:Y:S01]  /*100a0*/  FMNMX.FTZ R153, R12, R109, !PT ;  /* 0x0000006d0c997209 */ /* 0x000fe20007810000 */
[----:B------:R-:W-:-:S01]  /*100b0*/  FFMA.FTZ R109, R113, UR39, -R10 ;  /* 0x00000027716d7c23 */ /* 0x000fc2000801080a */
[----:B------:R-:W-:-:S03]  /*100c0*/  FFMA.FTZ R113, R117, UR39, -R10 ;  /* 0x0000002775717c23 */ /* 0x000fc6000801080a */
[----:B------:R-:W0:Y:S01]  /*100d0*/  SHFL.BFLY PT, R156, R153, 0x2, 0x1f ;  /* 0x0c401f00999c7f89 */ /* 0x000e2200000e0000 */
[----:B------:R1:W-:Y:S08]  /*100e0*/  MUFU.EX2 R5, R157 ;  /* 0x0000009d00057308 */ /* 0x0003f00000000800 */
[----:B------:R-:W-:Y:S08]  /*100f0*/  MUFU.EX2 R148, R148 ;  /* 0x0000009400947308 */ /* 0x000ff00000000800 */
[----:B------:R-:W-:Y:S01]  /*10100*/  MUFU.EX2 R149, R149 ;  /* 0x0000009500957308 */ /* 0x000fe20000000800 */
[----:B0-----:R-:W-:-:S07]  /*10110*/  FMNMX.FTZ R156, R153, R156, !PT ;  /* 0x0000009c999c7209 */ /* 0x001fce0007810000 */
[----:B------:R-:W-:Y:S01]  /*10120*/  MUFU.EX2 R120, R120 ;  /* 0x0000007800787308 */ /* 0x000fe20000000800 */
[----:B------:R-:W0:Y:S07]  /*10130*/  SHFL.BFLY PT, R117, R156, 0x1, 0x1f ;  /* 0x0c201f009c757f89 */ /* 0x000e2e00000e0000 */
[----:B------:R-:W-:Y:S08]  /*10140*/  MUFU.EX2 R121, R121 ;  /* 0x0000007900797308 */ /* 0x000ff00000000800 */
[----:B------:R-:W-:Y:S08]  /*10150*/  MUFU.EX2 R124, R124 ;  /* 0x0000007c007c7308 */ /* 0x000ff00000000800 */
[----:B------:R-:W-:Y:S01]  /*10160*/  MUFU.EX2 R125, R125 ;  /* 0x0000007d007d7308 */ /* 0x000fe20000000800 */
[----:B0-----:R-:W-:Y:S01]  /*10170*/  FMNMX.FTZ R10, R156, R117, !PT ;  /* 0x000000759c0a7209 */ /* 0x001fe20007810000 */
[----:B------:R-:W-:-:S03]  /*10180*/  FMUL.FTZ R117, R116, UR39 ;  /* 0x0000002774757c20 */ /* 0x000fc60008410000 */
[C---:B------:R-:W-:Y:S01]  /*10190*/  FSETP.NEU.FTZ.AND P1, PT, R10.reuse, -INF , PT ;  /* 0xff8000000a00780b */ /* 0x040fe20003f3d000 */
[----:B------:R-:W-:-:S02]  /*101a0*/  FFMA.FTZ R101, R10, R101, -8 ;  /* 0xc10000000a657423 */ /* 0x000fc40000010065 */
[----:B------:R-:W-:Y:S03]  /*101b0*/  MUFU.EX2 R128, R128 ;  /* 0x0000008000807308 */ /* 0x000fe60000000800 */
[----:B------:R-:W-:-:S05]  /*101c0*/  FSEL R101, R101, RZ, P1 ;  /* 0x000000ff65657208 */ /* 0x000fca0000800000 */
[----:B------:R-:W0:Y:S01]  /*101d0*/  MUFU.EX2 R117, R117 ;  /* 0x0000007500757308 */ /* 0x000e220000000800 */
[----:B-1----:R-:W-:-:S01]  /*101e0*/  FFMA.FTZ R157, R162, UR39, -R101 ;  /* 0x00000027a29d7c23 */ /* 0x002fc20008010865 */
[----:B------:R-:W-:Y:S01]  /*101f0*/  FSEL R162, R10, RZ, P1 ;  /* 0x000000ff0aa27208 */ /* 0x000fe20000800000 */
[----:B------:R-:W-:-:S01]  /*10200*/  FFMA.FTZ R161, R126, UR39, -R101 ;  /* 0x000000277ea17c23 */ /* 0x000fc20008010865 */
[--C-:B------:R-:W-:Y:S01]  /*10210*/  FFMA.FTZ R153, R168, UR39, -R101.reuse ;  /* 0x00000027a8997c23 */ /* 0x100fe20008010865 */
[----:B------:R-:W-:-:S01]  /*10220*/  FFMA.FTZ R116, R155, UR39, -R101 ;  /* 0x000000279b747c23 */ /* 0x000fc20008010865 */
[----:B------:R-:W-:Y:S01]  /*10230*/  FFMA.FTZ R155, R158, UR39, -R101 ;  /* 0x000000279e9b7c23 */ /* 0x000fe20008010865 */
[----:B------:R-:W-:-:S01]  /*10240*/  FADD.FTZ R162, -R162, R7 ;  /* 0x00000007a2a27221 */ /* 0x000fc20000010100 */
[--C-:B------:R-:W-:Y:S01]  /*10250*/  FFMA.FTZ R156, R159, UR39, -R101.reuse ;  /* 0x000000279f9c7c23 */ /* 0x100fe20008010865 */
[----:B------:R-:W-:-:S01]  /*10260*/  FFMA.FTZ R158, R163, UR39, -R101 ;  /* 0x00000027a39e7c23 */ /* 0x000fc20008010865 */
[----:B------:R-:W-:Y:S01]  /*10270*/  MUFU.EX2 R153, R153 ;  /* 0x0000009900997308 */ /* 0x000fe20000000800 */
[----:B------:R-:W-:Y:S01]  /*10280*/  FMUL.FTZ R126, R162, UR39 ;  /* 0x00000027a27e7c20 */ /* 0x000fe20008410000 */
[--C-:B------:R-:W-:Y:S01]  /*10290*/  FFMA.FTZ R162, R127, UR39, -R101.reuse ;  /* 0x000000277fa27c23 */ /* 0x100fe20008010865 */
[----:B------:R-:W-:-:S01]  /*102a0*/  FFMA.FTZ R127, R130, UR39, -R101 ;  /* 0x00000027827f7c23 */ /* 0x000fc20008010865 */
[--C-:B------:R-:W-:Y:S01]  /*102b0*/  FFMA.FTZ R130, R131, UR39, -R101.reuse ;  /* 0x0000002783827c23 */ /* 0x100fe20008010865 */
[----:B------:R-:W-:-:S01]  /*102c0*/  FFMA.FTZ R131, R134, UR39, -R101 ;  /* 0x0000002786837c23 */ /* 0x000fc20008010865 */
[----:B------:R-:W-:Y:S01]  /*102d0*/  FFMA.FTZ R159, R166, UR39, -R101 ;  /* 0x00000027a69f7c23 */ /* 0x000fe20008010865 */
[----:B0-----:R-:W-:-:S01]  /*102e0*/  FFMA.FTZ R134, R117, R3, R14 ;  /* 0x0000000375867223 */ /* 0x001fc2000001000e */
        /* <DEDUP_REMOVED lines=17> */
[----:B0-----:R-:W-:-:S01]  /*10400*/  FFMA.FTZ R3, R126, R0, R153 ;  /* 0x000000007e037223 */ /* 0x001fc20000010099 */
[----:B------:R-:W-:Y:S01]  /*10410*/  FADD.FTZ R0, R11, R134 ;  /* 0x000000860b007221 */ /* 0x000fe20000010000 */
        /* <DEDUP_REMOVED lines=11> */
[----:B------:R-:W-:Y:S01]  /*104d0*/  FADD.FTZ R0, R20, R3 ;  /* 0x0000000314007221 */ /* 0x000fe20000010000 */
[----:B------:R-:W-:-:S01]  /*104e0*/  FFMA.FTZ R94, R94, UR39, -R101 ;  /* 0x000000275e5e7c23 */ /* 0x000fc20008010865 */
[----:B------:R-:W1:Y:S01]  /*104f0*/  MUFU.EX2 R157, R157 ;  /* 0x0000009d009d7308 */ /* 0x000e620000000800 */
[----:B--2---:R-:W-:-:S01]  /*10500*/  FADD.FTZ R135, R155, R164 ;  /* 0x000000a49b877221 */ /* 0x004fc20000010000 */
[----:B------:R-:W-:Y:S01]  /*10510*/  FADD.FTZ R3, R15, R0 ;  /* 0x000000000f037221 */ /* 0x000fe20000010000 */
[----:B------:R-:W-:-:S01]  /*10520*/  FFMA.FTZ R95, R95, UR39, -R101 ;  /* 0x000000275f5f7c23 */ /* 0x000fc20008010865 */
[--C-:B------:R-:W-:Y:S01]  /*10530*/  FFMA.FTZ R98, R98, UR39, -R101.reuse ;  /* 0x0000002762627c23 */ /* 0x100fe20008010865 */
[----:B------:R-:W-:-:S01]  /*10540*/  FFMA.FTZ R99, R99, UR39, -R101 ;  /* 0x0000002763637c23 */ /* 0x000fc20008010865 */
[----:B------:R-:W-:Y:S01]  /*10550*/  FADD.FTZ R0, R152, R3 ;  /* 0x0000000398007221 */ /* 0x000fe20000010000 */
[----:B------:R-:W-:-:S01]  /*10560*/  FFMA.FTZ R102, R102, UR39, -R101 ;  /* 0x0000002766667c23 */ /* 0x000fc20008010865 */
[----:B------:R-:W2:Y:S01]  /*10570*/  MUFU.EX2 R158, R158 ;  /* 0x0000009e009e7308 */ /* 0x000ea20000000800 */
[----:B0-----:R-:W-:-:S01]  /*10580*/  FADD.FTZ R164, R156, R135 ;  /* 0x000000879ca47221 */ /* 0x001fc20000010000 */
[----:B------:R-:W-:Y:S01]  /*10590*/  FADD.FTZ R3, R21, R0 ;  /* 0x0000000015037221 */ /* 0x000fe20000010000 */
[----:B------:R-:W-:-:S03]  /*105a0*/  FFMA.FTZ R12, R12, UR39, -R101 ;  /* 0x000000270c0c7c23 */ /* 0x000fc60008010865 */
[----:B------:R-:W-:Y:S02]  /*105b0*/  FADD.FTZ R3, R154, R3 ;  /* 0x000000039a037221 */ /* 0x000fe40000010000 */
[----:B------:R-:W0:Y:S01]  /*105c0*/  MUFU.EX2 R159, R159 ;  /* 0x0000009f009f7308 */ /* 0x000e220000000800 */
[----:B-1----:R-:W-:-:S01]  /*105d0*/  FADD.FTZ R135, R157, R164 ;  /* 0x000000a49d877221 */ /* 0x002fc20000010000 */
[----:B------:R-:W-:-:S04]  /*105e0*/  FADD.FTZ R0, R136, R3 ;  /* 0x0000000388007221 */ /* 0x000fc80000010000 */
[----:B------:R-:W-:Y:S02]  /*105f0*/  FADD.FTZ R3, R137, R0 ;  /* 0x0000000089037221 */ /* 0x000fe40000010000 */
[----:B------:R-:W1:Y:S01]  /*10600*/  MUFU.EX2 R160, R160 ;  /* 0x000000a000a07308 */ /* 0x000e620000000800 */
[----:B--2---:R-:W-:-:S01]  /*10610*/  FADD.FTZ R164, R158, R135 ;  /* 0x000000879ea47221 */ /* 0x004fc20000010000 */
[----:B------:R-:W-:-:S04]  /*10620*/  FADD.FTZ R0, R140, R3 ;  /* 0x000000038c007221 */ /* 0x000fc80000010000 */
[----:B------:R-:W-:Y:S02]  /*10630*/  FADD.FTZ R3, R141, R0 ;  /* 0x000000008d037221 */ /* 0x000fe40000010000 */
[----:B------:R-:W2:Y:S01]  /*10640*/  MUFU.EX2 R138, R138 ;  /* 0x0000008a008a7308 */ /* 0x000ea20000000800 */
[----:B0-----:R-:W-:-:S01]  /*10650*/  FADD.FTZ R135, R159, R164 ;  /* 0x000000a49f877221 */ /* 0x001fc20000010000 */
[----:B------:R-:W-:-:S04]  /*10660*/  FADD.FTZ R0, R144, R3 ;  /* 0x0000000390007221 */ /* 0x000fc80000010000 */
        /* <DEDUP_REMOVED lines=11> */
[----:B------:R-:W-:-:S06]  /*10720*/  FADD.FTZ R0, R124, R3 ;  /* 0x000000037c007221 */ /* 0x000fcc0000010000 */
        /* <DEDUP_REMOVED lines=14> */
[----:B------:R-:W-:-:S06]  /*10810*/  FADD.FTZ R135, R125, R0 ;  /* 0x000000007d877221 */ /* 0x000fcc0000010000 */
[----:B------:R-:W1:Y:S01]  /*10820*/  MUFU.EX2 R162, R162 ;  /* 0x000000a200a27308 */ /* 0x000e620000000800 */
[----:B--2---:R-:W-:-:S07]  /*10830*/  FADD.FTZ R164, R123, R164 ;  /* 0x000000a47ba47221 */ /* 0x004fce0000010000 */
        /* <DEDUP_REMOVED lines=28> */
[----:B-1----:R-:W-:-:S04]  /*10a00*/  FADD.FTZ R0, R8, R3 ;  /* 0x0000000308007221 */ /* 0x002fc80000010000 */
[----:B------:R-:W-:-:S03]  /*10a10*/  FADD.FTZ R3, R103, R0 ;  /* 0x0000000067037221 */ /* 0x000fc60000010000 */
        /* <DEDUP_REMOVED lines=45> */
[----:B---3--:R-:W-:-:S04]  /*10cf0*/  FADD.FTZ R0, R100, R3 ;  /* 0x0000000364007221 */ /* 0x008fc80000010000 */
[----:B------:R-:W-:Y:S01]  /*10d00*/  FADD.FTZ R3, R5, R0 ;  /* 0x0000000005037221 */ /* 0x000fe20000010000 */
[----:B0-----:R-:W-:-:S04]  /*10d10*/  FADD.FTZ R98, R135, R98 ;  /* 0x0000006287627221 */ /* 0x001fc80000010000 */
[----:B-1----:R-:W-:Y:S01]  /*10d20*/  FADD.FTZ R0, R101, R98 ;  /* 0x0000006265007221 */ /* 0x002fe20000010000 */
[----:B------:R-:W-:Y:S06]  /*10d30*/  @!P0 BRA `(.L_x_1174) ;  /* 0x0000000000048947 */ /* 0x000fec0003800000 */
[----:B------:R-:W-:Y:S01]  /*10d40*/  BPT.TRAP 0x1 ;  /* 0x000000040000795c */ /* 0x000fe20000300000 */
.L_x_1174:
        /* <DEDUP_REMOVED lines=115> */
.L_x_1156:
[----:B------:R-:W-:Y:S06]  /*11480*/  BAR.ARV 0x8, 0x180 ;  /* 0x0206000000007b1d */ /* 0x000fec0000002000 */
[----:B------:R-:W-:Y:S05]  /*11490*/  @!P0 BRA `(.L_x_1176) ;  /* 0x0000000000048947 */ /* 0x000fea0003800000 */
[----:B------:R-:W-:Y:S01]  /*114a0*/  BPT.TRAP 0x1 ;  /* 0x000000040000795c */ /* 0x000fe20000300000 */
.L_x_1176:
[----:B------:R-:W-:Y:S01]  /*114b0*/  ULEA UR9, UR45, UR43, 0x3 ;  /* 0x0000002b2d097291 */ /* 0x000fe2000f8e183f */
[----:B------:R-:W-:-:S05]  /*114c0*/  IMAD.U32 R4, RZ, RZ, UR46 ;  /* 0x0000002eff047e24 */ /* 0x000fca000f8e00ff */
[----:B------:R-:W-:-:S04]  /*114d0*/  SHF.L.U32 R4, R4, 0x1f, RZ ;  /* 0x0000001f04047819 */ /* 0x000fc800000006ff */
[----:B------:R0:W1:Y:S01]  /*114e0*/  SYNCS.PHASECHK.TRANS64.TRYWAIT P1, [UR9+0x22850], R4 ;  /* 0x02285004ff0075a7 */ /* 0x0000620008020149 */
[----:B------:R-:W-:Y:S05]  /*114f0*/  @!P0 BRA `(.L_x_1177) ;  /* 0x0000000000048947 */ /* 0x000fea0003800000 */
[----:B------:R-:W-:Y:S01]  /*11500*/  BPT.TRAP 0x1 ;  /* 0x000000040000795c */ /* 0x000fe20000300000 */
.L_x_1177:
[----:B-1----:R-:W-:Y:S05]  /*11510*/  @P1 BRA `(.L_x_1178) ;  /* 0x0000000000081947 */ /* 0x002fea0003800000 */
[----:B------:R-:W1:Y:S02]  /*11520*/  SYNCS.PHASECHK.TRANS64.TRYWAIT P1, [UR9+0x22850], R4 ;  /* 0x02285004ff0075a7 */ /* 0x000e640008020149 */
[----:B-1----:R-:W-:Y:S05]  /*11530*/  @!P1 BRA `(.L_x_1179) ;  /* 0x0000008c00189947 */ /* 0x002fea0003800000 */
.L_x_1178:
[----:B------:R-:W-:Y:S01]  /*11540*/  UIADD3 UR43, UR43, 0x400, URZ ;  /* 0x000004002b2b7890 */ /* 0x000fe2000fffe03f */
[----:B------:R-:W-:Y:S01]  /*11550*/  WARPGROUP.ARRIVE ;  /* 0x00000000000079c5 */ /* 0x000fe20000000000 */
[----:B------:R-:W-:Y:S01]  /*11560*/  UMOV UR7, 0xc0000010 ;  /* 0xc000001000077882 */ /* 0x000fe20000000000 */
[----:B------:R-:W-:Y:S01]  /*11570*/  ULDC.64 UR10, c[0x0][0x9a0] ;  /* 0x00026800000a7ab9 */ /* 0x000fe20000000a00 */
[----:B------:R-:W-:Y:S01]  /*11580*/  USHF.R.U32.HI UR43, URZ, 0x4, UR43 ;  /* 0x000000043f2b7899 */ /* 0x000fe2000801162b */
[----:B------:R-:W-:Y:S01]  /*11590*/  IMAD.MOV.U32 R7, RZ, RZ, 0x3f800000 ;  /* 0x3f800000ff077424 */ /* 0x000fe200078e00ff */
        /* <DEDUP_REMOVED lines=16> */
[----:B------:R-:W-:Y:S02]  /*116a0*/  @UP0 USHF.R.S32.HI UR6, URZ, 0x1f, UR44 ;  /* 0x0000001f3f060899 */ /* 0x000fe4000801142c */
[----:B------:R-:W-:Y:S02]  /*116b0*/  @UP0 USHF.R.S32.HI UR7, URZ, 0x1f, UR37 ;  /* 0x0000001f3f070899 */ /* 0x000fe40008011425 */
[----:B------:R-:W-:-:S04]  /*116c0*/  @UP0 UIMAD UR6, UR6, UR12, URZ ;  /* 0x0000000c060602a4 */ /* 0x000fc8000f8e023f */
        /* <DEDUP_REMOVED lines=10> */
[----:B01----:R-:W-:-:S03]  /*11770*/  IMAD.U32 R4, RZ, RZ, UR6 ;  /* 0x00000006ff047e24 */ /* 0x003fc6000f8e00ff */
[----:B------:R-:W-:Y:S01]  /*11780*/  IMAD.U32 R5, RZ, RZ, UR7 ;  /* 0x00000007ff057e24 */ /* 0x000fe2000f8e00ff */
[----:B------:R-:W-:Y:S02]  /*11790*/  UMOV UR7, 0xc0000010 ;  /* 0xc000001000077882 */ /* 0x000fe40000000000 */
[----:B------:R-:W-:Y:S02]  /*117a0*/  UMOV UR6, UR4 ;  /* 0x0000000400067c82 */ /* 0x000fe40008000000 */
[----:B------:R0:W2:Y:S01]  /*117b0*/  @P1 LDG.E R7, desc[UR50][R4.64] ;  /* 0x0000003204071981 */ /* 0x0000a2000c1e1900 */
[----:B------:R-:W-:Y:S02]  /*117c0*/  WARPGROUP.DEPBAR.LE gsb0, 0x0 ;  /* 0x00008000000079c5 */ /* 0x000fe40000010000 */
[----:B------:R-:W-:-:S06]  /*117d0*/  WARPGROUP.ARRIVE ;  /* 0x00000000000079c5 */ /* 0x000fcc0000000000 */
[----:B------:R-:W-:Y:S01]  /*117e0*/  QGMMA.64x128x32.F32.E4M3.E4M3 R24, R176, gdesc[UR4], R24, gsb0 ;  /* 0x01e00004b0187df3 */ /* 0x000fe20008000818 */
[----:B------:R-:W-:Y:S01]  /*117f0*/  UIADD3 UR4, UR8, 0x300, URZ ;  /* 0x0000030008047890 */ /* 0x000fe2000fffe03f */
[----:B------:R-:W-:-:S06]  /*11800*/  UMOV UR7, 0xc0000010 ;  /* 0xc000001000077882 */ /* 0x000fcc0000000000 */
[----:B------:R-:W-:Y:S01]  /*11810*/  UMOV UR6, UR4 ;  /* 0x0000000400067c82 */ /* 0x000fe20008000000 */
[----:B------:R-:W-:Y:S01]  /*11820*/  UIADD3 UR8, UR8, 0x400, URZ ;  /* 0x0000040008087890 */ /* 0x000fe2000fffe03f */
[----:B------:R-:W1:Y:S04]  /*11830*/  SHFL.BFLY PT, R8, R3, 0x2, 0x1f ;  /* 0x0c401f0003087f89 */ /* 0x000e6800000e0000 */
[----:B------:R-:W3:Y:S01]  /*11840*/  SHFL.BFLY PT, R9, R0, 0x2, 0x1f ;  /* 0x0c401f0000097f89 */ /* 0x000ee200000e0000 */
[----:B------:R-:W-:Y:S02]  /*11850*/  WARPGROUP.DEPBAR.LE gsb0, 0x0 ;  /* 0x00008000000079c5 */ /* 0x000fe40000010000 */
[----:B------:R-:W-:-:S06]  /*11860*/  WARPGROUP.ARRIVE ;  /* 0x00000000000079c5 */ /* 0x000fcc0000000000 */
[----:B------:R-:W-:Y:S01]  /*11870*/  QGMMA.64x128x32.F32.E4M3.E4M3 R24, R172, gdesc[UR4], R24, gsb0 ;  /* 0x01e00004ac187df3 */ /* 0x000fe20008000818 */
[----:B------:R-:W-:Y:S01]  /*11880*/  UMOV UR6, UR8 ;  /* 0x0000000800067c82 */ /* 0x000fe20008000000 */
[----:B------:R-:W-:Y:S01]  /*11890*/  UMOV UR7, 0xc0000010 ;  /* 0xc000001000077882 */ /* 0x000fe20000000000 */
[----:B-1----:R-:W-:-:S01]  /*118a0*/  FADD.FTZ R8, R8, R3 ;  /* 0x0000000308087221 */ /* 0x002fc20000010000 */
[----:B---3--:R-:W-:-:S04]  /*118b0*/  FADD.FTZ R9, R9, R0 ;  /* 0x0000000009097221 */ /* 0x008fc80000010000 */
[----:B0-----:R-:W0:Y:S04]  /*118c0*/  SHFL.BFLY PT, R5, R8, 0x1, 0x1f ;  /* 0x0c201f0008057f89 */ /* 0x001e2800000e0000 */
[----:B------:R-:W1:Y:S01]  /*118d0*/  SHFL.BFLY PT, R4, R9, 0x1, 0x1f ;  /* 0x0c201f0009047f89 */ /* 0x000e6200000e0000 */
[----:B0-----:R-:W-:-:S01]  /*118e0*/  FADD.FTZ R5, R8, R5 ;  /* 0x0000000508057221 */ /* 0x001fc20000010000 */
[----:B-1----:R-:W-:-:S04]  /*118f0*/  FADD.FTZ R11, R9, R4 ;  /* 0x00000004090b7221 */ /* 0x002fc80000010000 */
[C---:B------:R-:W-:Y:S01]  /*11900*/  FSETP.NE.FTZ.AND P1, PT, R5.reuse, RZ, PT ;  /* 0x000000ff0500720b */ /* 0x040fe20003f35000 */
[----:B------:R-:W-:Y:S01]  /*11910*/  FMUL.FTZ R13, R5, 0.00390625 ;  /* 0x3b800000050d7820 */ /* 0x000fe20000410000 */
[----:B------:R-:W-:Y:S01]  /*11920*/  FMUL.FTZ R14, R11, 0.00390625 ;  /* 0x3b8000000b0e7820 */ /* 0x000fe20000410000 */
[----:B------:R-:W-:-:S03]  /*11930*/  IMAD.MOV.U32 R4, RZ, RZ, RZ ;  /* 0x000000ffff047224 */ /* 0x000fc600078e00ff */
        /* <DEDUP_REMOVED lines=26> */
.L_x_1180:
        /* <DEDUP_REMOVED lines=74> */
.L_x_1102:
[----:B------:R-:W0:Y:S01]  /*11f80*/  S2R R7, SR_CgaCtaId ;  /* 0x0000000000077919 */ /* 0x000e220000008800 */
[----:B------:R-:W-:Y:S01]  /*11f90*/  MOV R4, 0x400 ;  /* 0x0000040000047802 */ /* 0x000fe20000000f00 */
[----:B------:R-:W-:Y:S01]  /*11fa0*/  BSSY B0, `(.L_x_1181) ;  /* 0x0000230000007945 */ /* 0x000fe20003800000 */
[----:B------:R-:W-:Y:S02]  /*11fb0*/  BAR.SYNC.DEFER_BLOCKING 0x5, 0x180 ;  /* 0x0146000000007b1d */ /* 0x000fe40000010000 */
[----:B0-----:R-:W-:-:S05]  /*11fc0*/  LEA R4, R7, R4, 0x18 ;  /* 0x0000000407047211 */ /* 0x001fca00078ec0ff */
[----:B------:R-:W0:Y:S02]  /*11fd0*/  LDS R6, [R4+0x228d0] ;  /* 0x0228d00004067984 */ /* 0x000e240000000800 */
[----:B0-----:R-:W-:Y:S01]  /*11fe0*/  R2UR UR4, R6 ;  /* 0x00000000060472ca */ /* 0x001fe200000e0000 */
[----:B------:R-:W-:Y:S06]  /*11ff0*/  BAR.ARV 0x4, 0x180 ;  /* 0x0106000000007b1d */ /* 0x000fec0000002000 */
[----:B------:R-:W-:Y:S08]  /*12000*/  @P0 BRA `(.L_x_1182) ;  /* 0x0000001800500947 */ /* 0x000ff00003800000 */
[----:B------:R-:W0:Y:S01]  /*12010*/  S2R R35, SR_TID.X ;  /* 0x0000000000237919 */ /* 0x000e220000002100 */
[----:B------:R-:W-:Y:S01]  /*12020*/  ULDC.64 UR6, c[0x4][0x38] ;  /* 0x01000e0000067ab9 */ /* 0x000fe20000000a00 */
        /* <DEDUP_REMOVED lines=15> */
[----:B------:R-:W-:Y:S01]  /*12120*/  F2FP.BF16.F32.PACK_AB R36, R45, R36 ;  /* 0x000000242d24723e */ /* 0x000fe200000010ff */
[----:B0-----:R-:W-:Y:S01]  /*12130*/  IMAD.SHL.U32 R6, R35, 0x4, RZ ;  /* 0x0000000423067824 */ /* 0x001fe200078e00ff */
        /* <DEDUP_REMOVED lines=10> */
[----:B------:R-:W-:Y:S01]  /*121e0*/  F2FP.BF16.F32.PACK_AB R28, R61, R28 ;  /* 0x0000001c3d1c723e */ /* 0x000fe200000010ff */
[----:B------:R-:W-:Y:S01]  /*121f0*/  VIADD R59, R19, UR38 ;  /* 0x00000026133b7c36 */ /* 0x000fe20008000000 */
[----:B------:R-:W-:Y:S02]  /*12200*/  LOP3.LUT R6, R6, 0xc, RZ, 0xc0, !PT ;  /* 0x0000000c06067812 */ /* 0x000fe400078ec0ff */
[----:B------:R-:W-:-:S02]  /*12210*/  F2FP.BF16.F32.PACK_AB R94, R94, R95 ;  /* 0x0000005f5e5e723e */ /* 0x000fc400000010ff */
[----:B------:R-:W-:Y:S02]  /*12220*/  F2FP.BF16.F32.PACK_AB R90, R90, R91 ;  /* 0x0000005b5a5a723e */ /* 0x000fe400000010ff */
[----:B------:R-:W-:Y:S02]  /*12230*/  F2FP.BF16.F32.PACK_AB R56, R56, R57 ;  /* 0x000000393838723e */ /* 0x000fe400000010ff */
[----:B------:R-:W-:Y:S01]  /*12240*/  F2FP.BF16.F32.PACK_AB R49, R48, R49 ;  /* 0x000000313031723e */ /* 0x000fe200000010ff */
[----:B------:R-:W-:Y:S01]  /*12250*/  USHF.R.S32.HI UR12, URZ, 0x1f, UR37 ;  /* 0x0000001f3f0c7899 */ /* 0x000fe20008011425 */
[----:B------:R-:W-:Y:S01]  /*12260*/  BAR.SYNC.DEFER_BLOCKING 0x1, 0x100 ;  /* 0x0044000000007b1d */ /* 0x000fe20000010000 */
[----:B------:R-:W-:-:S05]  /*12270*/  IADD3 R6, P0, R6, UR6, RZ ;  /* 0x0000000606067c10 */ /* 0x000fca000ff1e0ff */
[----:B------:R-:W-:Y:S01]  /*12280*/  IMAD.X R7, RZ, RZ, UR7, P0 ;  /* 0x00000007ff077e24 */ /* 0x000fe200080e06ff */
[----:B------:R-:W-:Y:S01]  /*12290*/  ULDC.64 UR8, c[0x0][0xb90] ;  /* 0x0002e40000087ab9 */ /* 0x000fe20000000a00 */
[----:B------:R-:W-:Y:S01]  /*122a0*/  USHF.R.S32.HI UR13, URZ, 0x1f, UR44 ;  /* 0x0000001f3f0d7899 */ /* 0x000fe2000801142c */
[----:B------:R-:W-:Y:S02]  /*122b0*/  ULDC.64 UR10, c[0x0][0xb98] ;  /* 0x0002e600000a7ab9 */ /* 0x000fe40000000a00 */
[----:B------:R0:W2:Y:S01]  /*122c0*/  LDG.E.CONSTANT R17, desc[UR50][R6.64] ;  /* 0x0000003206117981 */ /* 0x0000a2000c1e9900 */
[----:B------:R-:W-:Y:S01]  /*122d0*/  F2FP.BF16.F32.PACK_AB R34, R55, R30 ;  /* 0x0000001e3722723e */ /* 0x000fe200000010ff */
[----:B------:R-:W-:Y:S02]  /*122e0*/  UIMAD UR5, UR12, UR8, URZ ;  /* 0x000000080c0572a4 */ /* 0x000fe4000f8e023f */
[----:B------:R-:W-:Y:S02]  /*122f0*/  UIMAD.WIDE.U32 UR6, UR37, UR8, URZ ;  /* 0x00000008250672a5 */ /* 0x000fe4000f8e003f */
[----:B------:R-:W-:-:S02]  /*12300*/  UIMAD UR5, UR37, UR9, UR5 ;  /* 0x00000009250572a4 */ /* 0x000fc4000f8e0205 */
[----:B------:R-:W-:Y:S01]  /*12310*/  UIMAD UR8, UR13, UR10, URZ ;  /* 0x0000000a0d0872a4 */ /* 0x000fe2000f8e023f */
[----:B0-----:R-:W0:Y:S01]  /*12320*/  S2R R7, SR_SWINHI ;  /* 0x0000000000077919 */ /* 0x001e220000002f00 */
[----:B------:R-:W-:Y:S01]  /*12330*/  LOP3.LUT P0, R6, R35, 0x3, RZ, 0xc0, !PT ;  /* 0x0000000323067812 */ /* 0x000fe2000780c0ff */
[----:B------:R-:W-:Y:S02]  /*12340*/  UIADD3 UR7, UR7, UR5, URZ ;  /* 0x0000000507077290 */ /* 0x000fe4000fffe03f */
[----:B------:R-:W-:Y:S01]  /*12350*/  UIMAD UR8, UR44, UR11, UR8 ;  /* 0x0000000b2c0872a4 */ /* 0x000fe2000f8e0208 */
[----:B------:R-:W-:Y:S01]  /*12360*/  ISETP.EQ.OR P0, PT, R6, 0x3, !P0 ;  /* 0x000000030600780c */ /* 0x000fe20004702670 */
[----:B------:R-:W-:Y:S01]  /*12370*/  UIMAD.WIDE.U32 UR6, UR44, UR10, UR6 ;  /* 0x0000000a2c0672a5 */ /* 0x000fe2000f8e0006 */
[----:B------:R-:W-:Y:S02]  /*12380*/  ULDC UR5, c[0x0][0xa88] ;  /* 0x0002a20000057ab9 */ /* 0x000fe40000000800 */
[----:B------:R-:W-:Y:S01]  /*12390*/  SEL R72, R9, R10, P0 ;  /* 0x0000000a09487207 */ /* 0x000fe20000000000 */
[----:B------:R-:W-:Y:S01]  /*123a0*/  ULDC.64 UR10, c[0x0][0xaf0] ;  /* 0x0002bc00000a7ab9 */ /* 0x000fe20000000a00 */
[----:B------:R-:W-:Y:S01]  /*123b0*/  SEL R74, R10, R9, P0 ;  /* 0x000000090a4a7207 */ /* 0x000fe20000000000 */
[----:B------:R-:W-:Y:S01]  /*123c0*/  IMAD R9, R189, 0x40, R22 ;  /* 0x00000040bd097824 */ /* 0x000fe200078e0216 */
[----:B------:R-:W-:-:S02]  /*123d0*/  SEL R100, R11, R12, P0 ;  /* 0x0000000c0b647207 */ /* 0x000fc40000000000 */
[----:B------:R-:W-:Y:S02]  /*123e0*/  SEL R102, R12, R11, P0 ;  /* 0x0000000b0c667207 */ /* 0x000fe40000000000 */
[----:B------:R-:W-:Y:S02]  /*123f0*/  SEL R68, R13, R14, P0 ;  /* 0x0000000e0d447207 */ /* 0x000fe40000000000 */
[----:B------:R-:W-:Y:S02]  /*12400*/  SEL R70, R14, R13, P0 ;  /* 0x0000000d0e467207 */ /* 0x000fe40000000000 */
[----:B------:R-:W-:Y:S02]  /*12410*/  SEL R104, R5, R8, P0 ;  /* 0x0000000805687207 */ /* 0x000fe40000000000 */
[----:B------:R-:W-:Y:S02]  /*12420*/  SEL R106, R8, R5, P0 ;  /* 0x00000005086a7207 */ /* 0x000fe40000000000 */
[----:B------:R-:W-:-:S02]  /*12430*/  SEL R50, R37, R36, P0 ;  /* 0x0000002425327207 */ /* 0x000fc40000000000 */
[----:B------:R-:W-:Y:S02]  /*12440*/  SEL R52, R36, R37, P0 ;  /* 0x0000002524347207 */ /* 0x000fe40000000000 */
[----:B------:R-:W-:Y:S02]  /*12450*/  SEL R54, R33, R32, P0 ;  /* 0x0000002021367207 */ /* 0x000fe40000000000 */
[----:B------:R-:W-:Y:S02]  /*12460*/  SEL R58, R32, R33, P0 ;  /* 0x00000021203a7207 */ /* 0x000fe40000000000 */
[----:B------:R-:W-:Y:S02]  /*12470*/  MOV R30, R4 ;  /* 0x00000004001e7202 */ /* 0x000fe40000000f00 */
[----:B0-----:R-:W-:Y:S02]  /*12480*/  MOV R31, R7 ;  /* 0x00000007001f7202 */ /* 0x001fe40000000f00 */
[----:B------:R-:W-:-:S02]  /*12490*/  SEL R88, R25, R26, P0 ;  /* 0x0000001a19587207 */ /* 0x000fc40000000000 */
[----:B------:R-:W-:Y:S01]  /*124a0*/  SEL R92, R26, R25, P0 ;  /* 0x000000191a5c7207 */ /* 0x000fe20000000000 */
[--C-:B------:R-:W-:Y:S01]  /*124b0*/  IMAD.WIDE R6, R194, 0x2, R30.reuse ;  /* 0x00000002c2067825 */ /* 0x100fe200078e021e */
[----:B------:R-:W-:Y:S02]  /*124c0*/  SEL R64, R21, R24, P0 ;  /* 0x0000001815407207 */ /* 0x000fe40000000000 */
[----:B------:R-:W-:Y:S01]  /*124d0*/  SEL R66, R24, R21, P0 ;  /* 0x0000001518427207 */ /* 0x000fe20000000000 */
[----:B------:R-:W-:Y:S01]  /*124e0*/  IMAD.WIDE R30, R9, 0x2, R30 ;  /* 0x00000002091e7825 */ /* 0x000fe200078e021e */
[C---:B------:R-:W-:Y:S02]  /*124f0*/  IADD3 R41, P6, R6.reuse, 0x4060, RZ ;  /* 0x0000406006297810 */ /* 0x040fe40007fde0ff */
[----:B------:R-:W-:Y:S02]  /*12500*/  LOP3.LUT R43, R6, 0x380, RZ, 0xc0, !PT ;  /* 0x00000380062b7812 */ /* 0x000fe400078ec0ff */
[----:B------:R-:W-:-:S02]  /*12510*/  LOP3.LUT R40, R41, 0x380, RZ, 0xc0, !PT ;  /* 0x0000038029287812 */ /* 0x000fc400078ec0ff */
[----:B------:R-:W-:Y:S02]  /*12520*/  SHF.R.U64 R43, R43, 0x3, RZ ;  /* 0x000000032b2b7819 */ /* 0x000fe400000012ff */
[----:B------:R-:W-:Y:S02]  /*12530*/  SHF.R.U64 R40, R40, 0x3, RZ ;  /* 0x0000000328287819 */ /* 0x000fe400000012ff */
[----:B------:R-:W-:Y:S02]  /*12540*/  IADD3 R11, P3, R6, 0x4000, RZ ;  /* 0x00004000060b7810 */ /* 0x000fe40007f7e0ff */
[----:B------:R-:W-:Y:S01]  /*12550*/  LOP3.LUT R40, R40, R41, RZ, 0x3c, !PT ;  /* 0x0000002928287212 */ /* 0x000fe200078e3cff */
[--C-:B------:R-:W-:Y:S01]  /*12560*/  IMAD.X R41, RZ, RZ, R7.reuse, P6 ;  /* 0x000000ffff297224 */ /* 0x100fe200030e0607 */
[C---:B------:R-:W-:Y:S01]  /*12570*/  IADD3 R14, P5, R6.reuse, 0x4040, RZ ;  /* 0x00004040060e7810 */ /* 0x040fe20007fbe0ff */
[----:B------:R-:W-:Y:S01]  /*12580*/  IMAD.X R37, RZ, RZ, R7, P3 ;  /* 0x000000ffff257224 */ /* 0x000fe200018e0607 */
[----:B------:R-:W-:-:S02]  /*12590*/  IADD3 R12, P4, R6, 0x4020, RZ ;  /* 0x00004020060c7810 */ /* 0x000fc40007f9e0ff */
[C---:B------:R-:W-:Y:S02]  /*125a0*/  IADD3 R8, P2, R6.reuse, 0x20, RZ ;  /* 0x0000002006087810 */ /* 0x040fe40007f5e0ff */
[C---:B------:R-:W-:Y:S01]  /*125b0*/  IADD3 R10, P1, R6.reuse, 0x60, RZ ;  /* 0x00000060060a7810 */ /* 0x040fe20007f3e0ff */
[--C-:B------:R-:W-:Y:S01]  /*125c0*/  IMAD.X R35, RZ, RZ, R7.reuse, P4 ;  /* 0x000000ffff237224 */ /* 0x100fe200020e0607 */
[----:B------:R-:W-:Y:S01]  /*125d0*/  IADD3 R9, P6, R6, 0x40, RZ ;  /* 0x0000004006097810 */ /* 0x000fe20007fde0ff */
[--C-:B------:R-:W-:Y:S01]  /*125e0*/  IMAD.X R33, RZ, RZ, R7.reuse, P2 ;  /* 0x000000ffff217224 */ /* 0x100fe200010e0607 */
[----:B------:R-:W-:Y:S01]  /*125f0*/  LOP3.LUT R42, R43, R6, RZ, 0x3c, !PT ;  /* 0x000000062b2a7212 */ /* 0x000fe200078e3cff */
[--C-:B------:R-:W-:Y:S01]  /*12600*/  IMAD.MOV.U32 R43, RZ, RZ, R7.reuse ;  /* 0x000000ffff2b7224 */ /* 0x100fe200078e0007 */
[----:B------:R-:W-:Y:S01]  /*12610*/  LOP3.LUT R6, R11, 0x380, RZ, 0xc0, !PT ;  /* 0x000003800b067812 */ /* 0x000fe200078ec0ff */
[----:B------:R-:W-:Y:S01]  /*12620*/  IMAD.X R25, RZ, RZ, R7, P6 ;  /* 0x000000ffff197224 */ /* 0x000fe200030e0607 */
[----:B------:R-:W-:-:S02]  /*12630*/  LOP3.LUT R5, R8, 0x380, RZ, 0xc0, !PT ;  /* 0x0000038008057812 */ /* 0x000fc400078ec0ff */
[----:B------:R-:W-:Y:S02]  /*12640*/  SHF.R.U64 R6, R6, 0x3, RZ ;  /* 0x0000000306067819 */ /* 0x000fe400000012ff */
[----:B------:R-:W-:Y:S02]  /*12650*/  SHF.R.U64 R5, R5, 0x3, RZ ;  /* 0x0000000305057819 */ /* 0x000fe400000012ff */
[----:B------:R-:W-:Y:S02]  /*12660*/  LOP3.LUT R36, R6, R11, RZ, 0x3c, !PT ;  /* 0x0000000b06247212 */ /* 0x000fe400078e3cff */
[----:B------:R-:W-:Y:S02]  /*12670*/  LOP3.LUT R6, R10, 0x380, RZ, 0xc0, !PT ;  /* 0x000003800a067812 */ /* 0x000fe400078ec0ff */
[----:B------:R-:W-:Y:S02]  /*12680*/  LOP3.LUT R32, R5, R8, RZ, 0x3c, !PT ;  /* 0x0000000805207212 */ /* 0x000fe400078e3cff */
[----:B------:R-:W-:-:S02]  /*12690*/  SHF.R.U64 R5, R6, 0x3, RZ ;  /* 0x0000000306057819 */ /* 0x000fc400000012ff */
[----:B------:R-:W-:Y:S02]  /*126a0*/  IADD3 R21, P2, R30, 0x2000, RZ ;  /* 0x000020001e157810 */ /* 0x000fe40007f5e0ff */
[----:B------:R-:W-:Y:S02]  /*126b0*/  LOP3.LUT R26, R5, R10, RZ, 0x3c, !PT ;  /* 0x0000000a051a7212 */ /* 0x000fe400078e3cff */
[----:B------:R-:W0:Y:S01]  /*126c0*/  LDC R5, c[0x0][0xbe8] ;  /* 0x0002fa00ff057b82 */ /* 0x000e220000000800 */
[----:B------:R-:W-:Y:S02]  /*126d0*/  SEL R96, R15, R20, P0 ;  /* 0x000000140f607207 */ /* 0x000fe40000000000 */
[----:B------:R-:W-:Y:S02]  /*126e0*/  SEL R98, R20, R15, P0 ;  /* 0x0000000f14627207 */ /* 0x000fe40000000000 */
[----:B------:R-:W-:Y:S02]  /*126f0*/  LOP3.LUT R20, R21, 0x380, RZ, 0xc0, !PT ;  /* 0x0000038015147812 */ /* 0x000fe400078ec0ff */
[----:B------:R-:W-:-:S02]  /*12700*/  SEL R84, R27, R34, P0 ;  /* 0x000000221b547207 */ /* 0x000fc40000000000 */
[----:B------:R-:W-:Y:S02]  /*12710*/  SHF.R.U64 R20, R20, 0x3, RZ ;  /* 0x0000000314147819 */ /* 0x000fe400000012ff */
[----:B------:R-:W-:Y:S01]  /*12720*/  SEL R86, R34, R27, P0 ;  /* 0x0000001b22567207 */ /* 0x000fe20000000000 */
[----:B------:R-:W-:Y:S01]  /*12730*/  IMAD.X R27, RZ, RZ, R7, P1 ;  /* 0x000000ffff1b7224 */ /* 0x000fe200008e0607 */
[----:B------:R-:W-:Y:S01]  /*12740*/  LOP3.LUT R20, R20, R21, RZ, 0x3c, !PT ;  /* 0x0000001514147212 */ /* 0x000fe200078e3cff */
[----:B------:R-:W-:Y:S01]  /*12750*/  IMAD.X R21, RZ, RZ, R31, P2 ;  /* 0x000000ffff157224 */ /* 0x000fe200010e061f */
[----:B------:R-:W-:Y:S01]  /*12760*/  MOV R73, R40 ;  /* 0x0000002800497202 */ /* 0x000fe20000000f00 */
[----:B------:R-:W-:Y:S01]  /*12770*/  IMAD.U32 R41, RZ, RZ, UR8 ;  /* 0x00000008ff297e24 */ /* 0x000fe2000f8e00ff */
[----:B------:R-:W-:Y:S01]  /*12780*/  MOV R81, R26 ;  /* 0x0000001a00517202 */ /* 0x000fe20000000f00 */
[----:B------:R-:W-:Y:S01]  /*12790*/  ULDC.64 UR8, c[0x0][0xae8] ;  /* 0x0002ba0000087ab9 */ /* 0x000fe20000000a00 */
[----:B------:R-:W-:-:S02]  /*127a0*/  SEL R78, R38, R39, P0 ;  /* 0x00000027264e7207 */ /* 0x000fc40000000000 */
[----:B------:R-:W-:Y:S01]  /*127b0*/  SEL R80, R39, R38, P0 ;  /* 0x0000002627507207 */ /* 0x000fe20000000000 */
[----:B------:R-:W-:Y:S01]  /*127c0*/  IMAD.X R39, RZ, RZ, R7, P5 ;  /* 0x000000ffff277224 */ /* 0x000fe200028e0607 */
[----:B------:R-:W-:Y:S02]  /*127d0*/  LOP3.LUT R6, R9, 0x380, RZ, 0xc0, !PT ;  /* 0x0000038009067812 */ /* 0x000fe400078ec0ff */
[----:B0-----:R-:W-:Y:S02]  /*127e0*/  ISETP.NE.AND P2, PT, R5, 0x1, PT ;  /* 0x000000010500780c */ /* 0x001fe40003f45270 */
[----:B------:R-:W-:Y:S02]  /*127f0*/  LOP3.LUT R7, R12, 0x380, RZ, 0xc0, !PT ;  /* 0x000003800c077812 */ /* 0x000fe400078ec0ff */
[----:B------:R-:W-:Y:S02]  /*12800*/  SEL R60, R29, R28, P0 ;  /* 0x0000001c1d3c7207 */ /* 0x000fe40000000000 */
[----:B------:R-:W-:-:S02]  /*12810*/  SEL R62, R28, R29, P0 ;  /* 0x0000001d1c3e7207 */ /* 0x000fc40000000000 */
[----:B------:R-:W-:Y:S02]  /*12820*/  SHF.R.U64 R6, R6, 0x3, RZ ;  /* 0x0000000306067819 */ /* 0x000fe400000012ff */
[----:B------:R-:W-:Y:S02]  /*12830*/  SHF.R.U64 R7, R7, 0x3, RZ ;  /* 0x0000000307077819 */ /* 0x000fe400000012ff */
[----:B------:R-:W-:Y:S01]  /*12840*/  IADD3 R29, P6, R30, 0x1000, RZ ;  /* 0x000010001e1d7810 */ /* 0x000fe20007fde0ff */
[----:B------:R-:W0:Y:S01]  /*12850*/  @P2 LDC R40, c[0x0][0xbec] ;  /* 0x0002fb00ff282b82 */ /* 0x000e220000000800 */
[----:B------:R-:W-:Y:S02]  /*12860*/  LOP3.LUT R24, R6, R9, RZ, 0x3c, !PT ;  /* 0x0000000906187212 */ /* 0x000fe400078e3cff */
[----:B------:R-:W-:Y:S02]  /*12870*/  LOP3.LUT R34, R7, R12, RZ, 0x3c, !PT ;  /* 0x0000000c07227212 */ /* 0x000fe400078e3cff */
[----:B------:R-:W-:-:S02]  /*12880*/  LOP3.LUT R28, R29, 0x380, RZ, 0xc0, !PT ;  /* 0x000003801d1c7812 */ /* 0x000fc400078ec0ff */
[----:B------:R-:W-:Y:S01]  /*12890*/  MOV R63, R42 ;  /* 0x0000002a003f7202 */ /* 0x000fe20000000f00 */
[----:B------:R-:W1:Y:S01]  /*128a0*/  @P2 LDC R26, c[0x0][0xbf0] ;  /* 0x0002fc00ff1a2b82 */ /* 0x000e620000000800 */
[----:B------:R-:W-:Y:S01]  /*128b0*/  MOV R42, R24 ;  /* 0x00000018002a7202 */ /* 0x000fe20000000f00 */
[----:B------:R-:W-:Y:S01]  /*128c0*/  IMAD.MOV.U32 R24, RZ, RZ, R59 ;  /* 0x000000ffff187224 */ /* 0x000fe200078e003b */
[----:B------:R-:W-:Y:S02]  /*128d0*/  SEL R44, R94, R93, P0 ;  /* 0x0000005d5e2c7207 */ /* 0x000fe40000000000 */
[----:B------:R-:W-:Y:S02]  /*128e0*/  SEL R48, R90, R89, P0 ;  /* 0x000000595a307207 */ /* 0x000fe40000000000 */
[----:B------:R-:W-:Y:S02]  /*128f0*/  SHF.R.U64 R28, R28, 0x3, RZ ;  /* 0x000000031c1c7819 */ /* 0x000fe400000012ff */
[----:B------:R-:W-:-:S02]  /*12900*/  MOV R77, R34 ;  /* 0x00000022004d7202 */ /* 0x000fc40000000f00 */
[----:B------:R-:W-:Y:S02]  /*12910*/  SEL R94, R93, R94, P0 ;  /* 0x0000005e5d5e7207 */ /* 0x000fe40000000000 */
[----:B------:R-:W-:Y:S02]  /*12920*/  SEL R90, R89, R90, P0 ;  /* 0x0000005a595a7207 */ /* 0x000fe40000000000 */
[----:B------:R-:W-:Y:S01]  /*12930*/  SEL R76, R56, R49, P0 ;  /* 0x00000031384c7207 */ /* 0x000fe20000000000 */
[----:B0-----:R-:W-:Y:S01]  /*12940*/  @P2 IMAD.HI.U32 R25, R59, R40, RZ ;  /* 0x000000283b192227 */ /* 0x001fe200078e00ff */
[----:B------:R-:W-:Y:S02]  /*12950*/  LOP3.LUT R13, R14, 0x380, RZ, 0xc0, !PT ;  /* 0x000003800e0d7812 */ /* 0x000fe400078ec0ff */
[----:B------:R-:W-:Y:S02]  /*12960*/  SEL R56, R49, R56, P0 ;  /* 0x0000003831387207 */ /* 0x000fe40000000000 */
[----:B------:R-:W-:-:S02]  /*12970*/  SEL R82, R46, R47, P0 ;  /* 0x0000002f2e527207 */ /* 0x000fc40000000000 */
[----:B------:R-:W-:Y:S01]  /*12980*/  LOP3.LUT R28, R28, R29, RZ, 0x3c, !PT ;  /* 0x0000001d1c1c7212 */ /* 0x000fe200078e3cff */
[----:B------:R-:W-:Y:S01]  /*12990*/  IMAD.X R29, RZ, RZ, R31, P6 ;  /* 0x000000ffff1d7224 */ /* 0x000fe200030e061f */
[----:B------:R-:W-:Y:S02]  /*129a0*/  SHF.R.U64 R13, R13, 0x3, RZ ;  /* 0x000000030d0d7819 */ /* 0x000fe400000012ff */
[----:B-1----:R-:W-:Y:S02]  /*129b0*/  @P2 SHF.R.U32.HI R24, RZ, R26, R25 ;  /* 0x0000001aff182219 */ /* 0x002fe40000011619 */
[C---:B------:R-:W-:Y:S02]  /*129c0*/  IADD3 R45, P6, R30.reuse, 0x7000, RZ ;  /* 0x000070001e2d7810 */ /* 0x040fe40007fde0ff */
[----:B------:R-:W-:Y:S01]  /*129d0*/  MOV R61, R32 ;  /* 0x00000020003d7202 */ /* 0x000fe20000000f00 */
[----:B------:R-:W-:Y:S01]  /*129e0*/  IMAD.MOV R32, RZ, RZ, -R24 ;  /* 0x000000ffff207224 */ /* 0x000fe200078e0a18 */
[----:B------:R-:W-:-:S02]  /*129f0*/  IADD3 R15, P1, R30, 0x3000, RZ ;  /* 0x000030001e0f7810 */ /* 0x000fc40007f3e0ff */
[----:B------:R-:W-:Y:S01]  /*12a00*/  SEL R46, R47, R46, P0 ;  /* 0x0000002e2f2e7207 */ /* 0x000fe20000000000 */
[----:B------:R-:W-:Y:S01]  /*12a10*/  IMAD R59, R5, R32, R59 ;  /* 0x00000020053b7224 */ /* 0x000fe200078e023b */
[----:B------:R-:W-:Y:S02]  /*12a20*/  LOP3.LUT R38, R13, R14, RZ, 0x3c, !PT ;  /* 0x0000000e0d267212 */ /* 0x000fe400078e3cff */
[----:B------:R-:W-:Y:S02]  /*12a30*/  LOP3.LUT R6, R45, 0x380, RZ, 0xc0, !PT ;  /* 0x000003802d067812 */ /* 0x000fe400078ec0ff */
[----:B------:R-:W-:Y:S02]  /*12a40*/  LOP3.LUT R14, R15, 0x380, RZ, 0xc0, !PT ;  /* 0x000003800f0e7812 */ /* 0x000fe400078ec0ff */
[----:B------:R-:W-:Y:S02]  /*12a50*/  MOV R79, R36 ;  /* 0x00000024004f7202 */ /* 0x000fe40000000f00 */
[----:B------:R-:W-:-:S02]  /*12a60*/  MOV R75, R38 ;  /* 0x00000026004b7202 */ /* 0x000fc40000000f00 */
[----:B------:R-:W-:Y:S02]  /*12a70*/  SHF.R.U64 R6, R6, 0x3, RZ ;  /* 0x0000000306067819 */ /* 0x000fe400000012ff */
[----:B------:R-:W-:Y:S02]  /*12a80*/  SHF.R.U64 R14, R14, 0x3, RZ ;  /* 0x000000030e0e7819 */ /* 0x000fe400000012ff */
[----:B------:R-:W-:Y:S02]  /*12a90*/  LOP3.LUT R6, R6, R45, RZ, 0x3c, !PT ;  /* 0x0000002d06067212 */ /* 0x000fe400078e3cff */
[----:B------:R-:W-:Y:S01]  /*12aa0*/  LOP3.LUT R14, R14, R15, RZ, 0x3c, !PT ;  /* 0x0000000f0e0e7212 */ /* 0x000fe200078e3cff */
[----:B------:R-:W-:Y:S01]  /*12ab0*/  IMAD.X R15, RZ, RZ, R31, P1 ;  /* 0x000000ffff0f7224 */ /* 0x000fe200008e061f */
[----:B------:R-:W-:Y:S02]  /*12ac0*/  SHF.R.S32.HI R26, RZ, 0x1f, R24 ;  /* 0x0000001fff1a7819 */ /* 0x000fe40000011418 */
[----:B------:R-:W-:-:S02]  /*12ad0*/  IADD3 R40, P1, R24, UR6, RZ ;  /* 0x0000000618287c10 */ /* 0x000fc4000ff3e0ff */
[----:B------:R-:W-:Y:S02]  /*12ae0*/  IADD3 R11, P4, R30, 0x5000, RZ ;  /* 0x000050001e0b7810 */ /* 0x000fe40007f9e0ff */
[----:B------:R-:W-:Y:S02]  /*12af0*/  SHF.R.S32.HI R36, RZ, 0x1f, R59 ;  /* 0x0000001fff247819 */ /* 0x000fe4000001143b */
[----:B------:R-:W-:Y:S01]  /*12b00*/  IADD3.X R41, R26, UR7, R41, P1, !PT ;  /* 0x000000071a297c10 */ /* 0x000fe20008ffe429 */
[----:B------:R-:W-:Y:S01]  /*12b10*/  ULDC.64 UR6, c[0x0][0xb88] ;  /* 0x0002e20000067ab9 */ /* 0x000fe20000000a00 */
[----:B------:R-:W-:Y:S01]  /*12b20*/  IADD3 R13, P3, R30, 0x4000, RZ ;  /* 0x000040001e0d7810 */ /* 0x000fe20007f7e0ff */
[----:B------:R-:W-:Y:S01]  /*12b30*/  IMAD R36, R36, UR6, RZ ;  /* 0x0000000624247c24 */ /* 0x000fe2000f8e02ff */
[----:B------:R-:W-:Y:S01]  /*12b40*/  LOP3.LUT R10, R11, 0x380, RZ, 0xc0, !PT ;  /* 0x000003800b0a7812 */ /* 0x000fe200078ec0ff */
[----:B------:R-:W-:Y:S01]  /*12b50*/  IMAD.WIDE.U32 R40, R59, UR6, R40 ;  /* 0x000000063b287c25 */ /* 0x000fe2000f8e0028 */
[----:B------:R-:W-:-:S02]  /*12b60*/  LOP3.LUT R12, R13, 0x380, RZ, 0xc0, !PT ;  /* 0x000003800d0c7812 */ /* 0x000fc400078ec0ff */
[----:B------:R-:W-:Y:S01]  /*12b70*/  SHF.R.U64 R10, R10, 0x3, RZ ;  /* 0x000000030a0a7819 */ /* 0x000fe200000012ff */
[----:B------:R-:W-:Y:S01]  /*12b80*/  IMAD R59, R59, UR7, R36 ;  /* 0x000000073b3b7c24 */ /* 0x000fe2000f8e0224 */
[----:B------:R-:W-:Y:S01]  /*12b90*/  SHF.R.U64 R12, R12, 0x3, RZ ;  /* 0x000000030c0c7819 */ /* 0x000fe200000012ff */
[----:B------:R-:W-:Y:S01]  /*12ba0*/  ULDC.64 UR6, c[0x0][0xb50] ;  /* 0x0002d40000067ab9 */ /* 0x000fe20000000a00 */
[----:B------:R-:W-:Y:S01]  /*12bb0*/  LOP3.LUT R10, R10, R11, RZ, 0x3c, !PT ;  /* 0x0000000b0a0a7212 */ /* 0x000fe200078e3cff */
[--C-:B------:R-:W-:Y:S01]  /*12bc0*/  IMAD.X R11, RZ, RZ, R31.reuse, P4 ;  /* 0x000000ffff0b7224 */ /* 0x100fe200020e061f */
[----:B------:R-:W-:Y:S02]  /*12bd0*/  LOP3.LUT P1, RZ, R190, 0x3, RZ, 0xc0, !PT ;  /* 0x00000003beff7812 */ /* 0x000fe4000782c0ff */
[----:B------:R-:W-:Y:S01]  /*12be0*/  LOP3.LUT R12, R12, R13, RZ, 0x3c, !PT ;  /* 0x0000000d0c0c7212 */ /* 0x000fe200078e3cff */
[----:B------:R-:W-:Y:S01]  /*12bf0*/  IMAD.X R13, RZ, RZ, R31, P3 ;  /* 0x000000ffff0d7224 */ /* 0x000fe200018e061f */
[----:B------:R-:W-:-:S02]  /*12c00*/  IADD3 R9, P5, R30, 0x6000, RZ ;  /* 0x000060001e097810 */ /* 0x000fc40007fbe0ff */
[----:B------:R-:W-:Y:S02]  /*12c10*/  LOP3.LUT R7, R30, 0x380, RZ, 0xc0, !PT ;  /* 0x000003801e077812 */ /* 0x000fe400078ec0ff */
[----:B------:R-:W-:Y:S02]  /*12c20*/  LOP3.LUT R8, R9, 0x380, RZ, 0xc0, !PT ;  /* 0x0000038009087812 */ /* 0x000fe400078ec0ff */
[----:B------:R-:W-:Y:S02]  /*12c30*/  SHF.R.U64 R7, R7, 0x3, RZ ;  /* 0x0000000307077819 */ /* 0x000fe400000012ff */
[----:B------:R-:W-:Y:S02]  /*12c40*/  SHF.R.U64 R8, R8, 0x3, RZ ;  /* 0x0000000308087819 */ /* 0x000fe400000012ff */
[----:B------:R-:W-:Y:S01]  /*12c50*/  LOP3.LUT R30, R7, R30, RZ, 0x3c, !PT ;  /* 0x0000001e071e7212 */ /* 0x000fe200078e3cff */
[--C-:B------:R-:W-:Y:S01]  /*12c60*/  IMAD.X R7, RZ, RZ, R31.reuse, P6 ;  /* 0x000000ffff077224 */ /* 0x100fe200030e061f */
[----:B------:R-:W-:Y:S01]  /*12c70*/  LOP3.LUT R8, R8, R9, RZ, 0x3c, !PT ;  /* 0x0000000908087212 */ /* 0x000fe200078e3cff */
[----:B------:R-:W-:Y:S01]  /*12c80*/  IMAD.X R9, RZ, RZ, R31, P5 ;  /* 0x000000ffff097224 */ /* 0x000fe200028e061f */
[----:B--2---:R-:W-:Y:S01]  /*12c90*/  LOP3.LUT R35, R17, 0x2, RZ, 0x3c, !PT ;  /* 0x0000000211237812 */ /* 0x004fe200078e3cff */
[----:B------:R-:W-:Y:S04]  /*12ca0*/  SHFL.IDX PT, R44, R44, R17, 0x1c1f ;  /* 0x001c1f112c2c7589 */ /* 0x000fe800000e0000 */
[----:B------:R-:W-:Y:S04]  /*12cb0*/  SHFL.IDX PT, R48, R48, R17, 0x1c1f ;  /* 0x001c1f1130307589 */ /* 0x000fe800000e0000 */
[----:B------:R-:W0:Y:S04]  /*12cc0*/  SHFL.IDX PT, R25, R94, R35, 0x1c1f ;  /* 0x001c1f235e197589 */ /* 0x000e2800000e0000 */
[----:B------:R-:W1:Y:S04]  /*12cd0*/  SHFL.IDX PT, R27, R90, R35, 0x1c1f ;  /* 0x001c1f235a1b7589 */ /* 0x000e6800000e0000 */
[----:B------:R-:W-:Y:S04]  /*12ce0*/  SHFL.IDX PT, R76, R76, R17, 0x1c1f ;  /* 0x001c1f114c4c7589 */ /* 0x000fe800000e0000 */
[----:B------:R-:W2:Y:S04]  /*12cf0*/  SHFL.IDX PT, R33, R56, R35, 0x1c1f ;  /* 0x001c1f2338217589 */ /* 0x000ea800000e0000 */
[----:B------:R-:W-:Y:S04]  /*12d00*/  SHFL.IDX PT, R50, R50, R17, 0x1c1f ;  /* 0x001c1f1132327589 */ /* 0x000fe800000e0000 */
[----:B------:R-:W-:Y:S04]  /*12d10*/  SHFL.IDX PT, R54, R54, R17, 0x1c1f ;  /* 0x001c1f1136367589 */ /* 0x000fe800000e0000 */
[----:B------:R-:W-:Y:S01]  /*12d20*/  SHFL.IDX PT, R60, R60, R17, 0x1c1f ;  /* 0x001c1f113c3c7589 */ /* 0x000fe200000e0000 */
[----:B0-----:R-:W-:-:S02]  /*12d30*/  SEL R24, R44, R25, P0 ;  /* 0x000000192c187207 */ /* 0x001fc40000000000 */
[----:B------:R-:W-:Y:S01]  /*12d40*/  SEL R26, R25, R44, P0 ;  /* 0x0000002c191a7207 */ /* 0x000fe20000000000 */
[----:B------:R-:W-:Y:S01]  /*12d50*/  SHFL.IDX PT, R64, R64, R17, 0x1c1f ;  /* 0x001c1f1140407589 */ /* 0x000fe200000e0000 */
[----:B-1----:R-:W-:Y:S01]  /*12d60*/  SEL R32, R48, R27, P0 ;  /* 0x0000001b30207207 */ /* 0x002fe20000000000 */
[----:B------:R-:W-:Y:S01]  /*12d70*/  VIADD R44, R193, UR38 ;  /* 0x00000026c12c7c36 */ /* 0x000fe20008000000 */
[----:B------:R-:W-:Y:S01]  /*12d80*/  SEL R34, R27, R48, P0 ;  /* 0x000000301b227207 */ /* 0x000fe20000000000 */
[----:B------:R-:W-:Y:S04]  /*12d90*/  SHFL.IDX PT, R68, R68, R17, 0x1c1f ;  /* 0x001c1f1144447589 */ /* 0x000fe800000e0000 */
[----:B------:R-:W-:Y:S01]  /*12da0*/  SHFL.IDX PT, R72, R72, R17, 0x1c1f ;  /* 0x001c1f1148487589 */ /* 0x000fe200000e0000 */
[----:B--2---:R-:W-:-:S02]  /*12db0*/  SEL R25, R76, R33, P0 ;  /* 0x000000214c197207 */ /* 0x004fc40000000000 */
[----:B------:R-:W-:Y:S01]  /*12dc0*/  SEL R27, R33, R76, P0 ;  /* 0x0000004c211b7207 */ /* 0x000fe20000000000 */
        /* <DEDUP_REMOVED lines=8> */
[----:B------:R-:W1:Y:S04]  /*12e50*/  SHFL.IDX PT, R37, R80, R35, 0x1c1f ;  /* 0x001c1f2350257589 */ /* 0x000e6800000e0000 */
[----:B------:R-:W2:Y:S04]  /*12e60*/  SHFL.IDX PT, R39, R46, R35, 0x1c1f ;  /* 0x001c1f232e277589 */ /* 0x000ea800000e0000 */
[----:B------:R-:W-:Y:S04]  /*12e70*/  SHFL.IDX PT, R43, R58, R35, 0x1c1f ;  /* 0x001c1f233a2b7589 */ /* 0x000fe800000e0000 */
[----:B------:R-:W-:Y:S04]  /*12e80*/  SHFL.IDX PT, R45, R62, R35, 0x1c1f ;  /* 0x001c1f233e2d7589 */ /* 0x000fe800000e0000 */
[----:B------:R-:W-:Y:S04]  /*12e90*/  SHFL.IDX PT, R53, R86, R35, 0x1c1f ;  /* 0x001c1f2356357589 */ /* 0x000fe800000e0000 */
[----:B------:R-:W-:Y:S01]  /*12ea0*/  SHFL.IDX PT, R55, R92, R35, 0x1c1f ;  /* 0x001c1f235c377589 */ /* 0x000fe200000e0000 */
[----:B0-----:R-:W-:-:S02]  /*12eb0*/  SEL R36, R50, R17, P0 ;  /* 0x0000001132247207 */ /* 0x001fc40000000000 */
[----:B------:R-:W-:Y:S01]  /*12ec0*/  SEL R38, R17, R50, P0 ;  /* 0x0000003211267207 */ /* 0x000fe20000000000 */
[----:B------:R-:W-:Y:S01]  /*12ed0*/  SHFL.IDX PT, R47, R66, R35, 0x1c1f ;  /* 0x001c1f23422f7589 */ /* 0x000fe200000e0000 */
[----:B------:R-:W-:Y:S01]  /*12ee0*/  IMAD R17, R5, UR5, RZ ;  /* 0x0000000505117c24 */ /* 0x000fe2000f8e02ff */
[----:B-1----:R-:W-:Y:S02]  /*12ef0*/  SEL R33, R78, R37, P0 ;  /* 0x000000254e217207 */ /* 0x002fe40000000000 */
[----:B------:R-:W-:Y:S02]  /*12f00*/  SHFL.IDX PT, R57, R98, R35, 0x1c1f ;  /* 0x001c1f2362397589 */ /* 0x000fe400000e0000 */
[----:B------:R-:W-:Y:S02]  /*12f10*/  ISETP.GE.OR P3, PT, R44, R17, P1 ;  /* 0x000000112c00720c */ /* 0x000fe40000f66670 */
[----:B------:R-:W0:Y:S04]  /*12f20*/  SHFL.IDX PT, R67, R102, R35, 0x1c1f ;  /* 0x001c1f2366437589 */ /* 0x000e2800000e0000 */
[----:B------:R-:W1:Y:S04]  /*12f30*/  SHFL.IDX PT, R49, R70, R35, 0x1c1f ;  /* 0x001c1f2346317589 */ /* 0x000e6800000e0000 */
[----:B------:R-:W3:Y:S04]  /*12f40*/  SHFL.IDX PT, R71, R106, R35, 0x1c1f ;  /* 0x001c1f236a477589 */ /* 0x000ee800000e0000 */
[----:B------:R4:W3:Y:S04]  /*12f50*/  SHFL.IDX PT, R51, R74, R35, 0x1c1f ;  /* 0x001c1f234a337589 */ /* 0x0008e800000e0000 */
[----:B------:R1:W-:Y:S01]  /*12f60*/  STSM.16.M88.4 [R63], R24 ;  /* 0x000000183f007844 */ /* 0x0003e20000000200 */
[----:B----4-:R-:W-:-:S02]  /*12f70*/  SEL R35, R37, R78, P0 ;  /* 0x0000004e25237207 */ /* 0x010fc40000000000 */
[----:B--2---:R-:W-:Y:S02]  /*12f80*/  SEL R37, R82, R39, P0 ;  /* 0x0000002752257207 */ /* 0x004fe40000000000 */
[----:B------:R-:W-:Y:S01]  /*12f90*/  SEL R39, R39, R82, P0 ;  /* 0x0000005227277207 */ /* 0x000fe20000000000 */
[----:B------:R2:W-:Y:S01]  /*12fa0*/  STSM.16.M88.4 [R61], R32 ;  /* 0x000000203d007844 */ /* 0x0005e20000000200 */
[----:B0-----:R-:W-:Y:S02]  /*12fb0*/  SEL R65, R100, R67, P0 ;  /* 0x0000004364417207 */ /* 0x001fe40000000000 */
[----:B-1----:R-:W-:Y:S01]  /*12fc0*/  SEL R66, R49, R68, P0 ;  /* 0x0000004431427207 */ /* 0x002fe20000000000 */
[----:B------:R0:W-:Y:S01]  /*12fd0*/  STSM.16.M88.4 [R42], R36 ;  /* 0x000000242a007844 */ /* 0x0001e20000000200 */
[----:B------:R-:W-:Y:S01]  /*12fe0*/  VIADD R24, R44, 0x8 ;  /* 0x000000082c187836 */ /* 0x000fe20000000000 */
[----:B------:R-:W-:Y:S01]  /*12ff0*/  SEL R26, R43, R54, P0 ;  /* 0x000000362b1a7207 */ /* 0x000fe20000000000 */
[----:B------:R-:W-:Y:S01]  /*13000*/  IMAD.IADD R25, R41, 0x1, R59 ;  /* 0x0000000129197824 */ /* 0x000fe200078e023b */
[----:B------:R-:W-:-:S02]  /*13010*/  LEA R41, P4, R40, UR6, 0x2 ;  /* 0x0000000628297c11 */ /* 0x000fc4000f8810ff */
[----:B------:R-:W-:Y:S02]  /*13020*/  ISETP.GE.OR P1, PT, R24, R17, P1 ;  /* 0x000000111800720c */ /* 0x000fe40000f26670 */
[----:B------:R-:W-:Y:S01]  /*13030*/  LEA.HI.X R44, R40, UR7, R25, 0x2, P4 ;  /* 0x00000007282c7c11 */ /* 0x000fe2000a0f1419 */
[----:B------:R-:W-:Y:S01]  /*13040*/  SHFL.IDX PT, R62, R41, 0x1, 0x1c1f ;  /* 0x003c1f00293e7f89 */ /* 0x000fe200000e0000 */
[----:B------:R-:W-:Y:S02]  /*13050*/  SEL R24, R54, R43, P0 ;  /* 0x0000002b36187207 */ /* 0x000fe40000000000 */
[----:B--2---:R-:W-:Y:S01]  /*13060*/  SEL R32, R60, R45, P0 ;  /* 0x0000002d3c207207 */ /* 0x004fe20000000000 */
[----:B------:R-:W-:Y:S01]  /*13070*/  SHFL.IDX PT, R61, R44, RZ, 0x1c1f ;  /* 0x001c1fff2c3d7589 */ /* 0x000fe200000e0000 */
[----:B------:R-:W-:Y:S02]  /*13080*/  SEL R34, R45, R60, P0 ;  /* 0x0000003c2d227207 */ /* 0x000fe40000000000 */
[----:B------:R-:W-:Y:S01]  /*13090*/  SEL R25, R84, R53, P0 ;  /* 0x0000003554197207 */ /* 0x000fe20000000000 */
[----:B------:R1:W2:Y:S01]  /*130a0*/  SHFL.IDX PT, R60, R41, RZ, 0x1c1f ;  /* 0x001c1fff293c7589 */ /* 0x0002a200000e0000 */
[----:B------:R-:W-:-:S02]  /*130b0*/  SEL R27, R53, R84, P0 ;  /* 0x00000054351b7207 */ /* 0x000fc40000000000 */
[----:B------:R-:W-:Y:S01]  /*130c0*/  SEL R33, R88, R55, P0 ;  /* 0x0000003758217207 */ /* 0x000fe20000000000 */
[----:B------:R-:W4:Y:S01]  /*130d0*/  SHFL.IDX PT, R63, R44, 0x1, 0x1c1f ;  /* 0x003c1f002c3f7f89 */ /* 0x000f2200000e0000 */
[----:B------:R-:W-:Y:S02]  /*130e0*/  SEL R35, R55, R88, P0 ;  /* 0x0000005837237207 */ /* 0x000fe40000000000 */
[----:B------:R-:W-:Y:S01]  /*130f0*/  SEL R40, R64, R47, P0 ;  /* 0x0000002f40287207 */ /* 0x000fe20000000000 */
[----:B------:R-:W-:Y:S01]  /*13100*/  STSM.16.M88.4 [R81], R24 ;  /* 0x0000001851007844 */ /* 0x000fe20000000200 */
[----:B0-----:R-:W-:Y:S02]  /*13110*/  SEL R42, R47, R64, P0 ;  /* 0x000000402f2a7207 */ /* 0x001fe40000000000 */
[----:B-1----:R-:W-:Y:S01]  /*13120*/  SEL R41, R96, R57, P0 ;  /* 0x0000003960297207 */ /* 0x002fe20000000000 */
[----:B------:R-:W-:Y:S01]  /*13130*/  STSM.16.M88.4 [R79], R32 ;  /* 0x000000204f007844 */ /* 0x000fe20000000200 */
[----:B------:R-:W-:-:S02]  /*13140*/  SEL R43, R57, R96, P0 ;  /* 0x00000060392b7207 */ /* 0x000fc40000000000 */
[----:B------:R-:W-:Y:S02]  /*13150*/  SEL R64, R68, R49, P0 ;  /* 0x0000003144407207 */ /* 0x000fe40000000000 */
[----:B------:R-:W-:Y:S01]  /*13160*/  SEL R67, R67, R100, P0 ;  /* 0x0000006443437207 */ /* 0x000fe20000000000 */
[----:B------:R-:W-:Y:S01]  /*13170*/  STSM.16.M88.4 [R77], R40 ;  /* 0x000000284d007844 */ /* 0x000fe20000000200 */
[----:B---3--:R-:W-:Y:S02]  /*13180*/  SEL R69, R104, R71, P0 ;  /* 0x0000004768457207 */ /* 0x008fe40000000000 */
[----:B------:R-:W-:Y:S01]  /*13190*/  SEL R68, R72, R51, P0 ;  /* 0x0000003348447207 */ /* 0x000fe20000000000 */
[----:B------:R0:W-:Y:S01]  /*131a0*/  STSM.16.M88.4 [R75], R64 ;  /* 0x000000404b007844 */ /* 0x0001e20000000200 */
[----:B------:R-:W-:Y:S02]  /*131b0*/  SEL R70, R51, R72, P0 ;  /* 0x0000004833467207 */ /* 0x000fe40000000000 */
[----:B------:R-:W-:-:S05]  /*131c0*/  SEL R71, R71, R104, P0 ;  /* 0x0000006847477207 */ /* 0x000fca0000000000 */
[----:B------:R-:W-:Y:S01]  /*131d0*/  STSM.16.M88.4 [R73], R68 ;  /* 0x0000004449007844 */ /* 0x000fe20000000200 */
[----:B------:R-:W-:Y:S08]  /*131e0*/  BAR.SYNC.DEFER_BLOCKING 0x1, 0x100 ;  /* 0x0044000000007b1d */ /* 0x000ff00000010000 */
[----:B0-----:R-:W0:Y:S01]  /*131f0*/  @P2 LDC R64, c[0x0][0xbec] ;  /* 0x0002fb00ff402b82 */ /* 0x001e220000000800 */
[----:B------:R-:W-:Y:S01]  /*13200*/  UIMAD UR5, UR12, UR8, URZ ;  /* 0x000000080c0572a4 */ /* 0x000fe2000f8e023f */
[----:B--2---:R1:W-:Y:S04]  /*13210*/  @!P3 ST.E desc[UR50][R60.64], R3 ;  /* 0x000000033c00b985 */ /* 0x0043e8000c101932 */
[----:B----4-:R2:W-:Y:S01]  /*13220*/  @!P1 ST.E desc[UR50][R62.64], R0 ;  /* 0x000000003e009985 */ /* 0x0105e2000c101932 */
[----:B------:R-:W-:-:S03]  /*13230*/  UIMAD.WIDE.U32 UR6, UR37, UR8, URZ ;  /* 0x00000008250672a5 */ /* 0x000fc6000f8e003f */
[----:B------:R3:W5:Y:S01]  /*13240*/  LD.E.128 R40, desc[UR50][R8.64] ;  /* 0x0000003208287980 */ /* 0x000762000c101d00 */
[----:B-1----:R-:W1:Y:S01]  /*13250*/  @P2 LDC R61, c[0x0][0xbf0] ;  /* 0x0002fc00ff3d2b82 */ /* 0x002e620000000800 */
[----:B--2---:R-:W-:Y:S01]  /*13260*/  IMAD R0, R188, 0x20, R189 ;  /* 0x00000020bc007824 */ /* 0x004fe200078e02bd */
[----:B------:R-:W-:Y:S01]  /*13270*/  UIMAD UR5, UR37, UR9, UR5 ;  /* 0x00000009250572a4 */ /* 0x000fe2000f8e0205 */
[----:B------:R2:W5:Y:S02]  /*13280*/  LD.E.128 R32, desc[UR50][R6.64] ;  /* 0x0000003206207980 */ /* 0x000564000c101d00 */
[----:B---3--:R-:W-:Y:S01]  /*13290*/  VIADD R9, R0, UR38 ;  /* 0x0000002600097c36 */ /* 0x008fe20008000000 */
[----:B------:R-:W-:Y:S01]  /*132a0*/  UIMAD UR8, UR13, UR10, URZ ;  /* 0x0000000a0d0872a4 */ /* 0x000fe2000f8e023f */
[----:B------:R-:W5:Y:S02]  /*132b0*/  LD.E.128 R48, desc[UR50][R30.64] ;  /* 0x000000321e307980 */ /* 0x000f64000c101d00 */
[----:B0-----:R-:W-:Y:S01]  /*132c0*/  @P2 IMAD.HI.U32 R0, R9, R64, RZ ;  /* 0x0000004009002227 */ /* 0x001fe200078e00ff */
[----:B------:R-:W-:Y:S01]  /*132d0*/  UIADD3 UR7, UR7, UR5, URZ ;  /* 0x0000000507077290 */ /* 0x000fe2000fffe03f */
[----:B------:R-:W5:Y:S02]  /*132e0*/  LD.E.128 R44, desc[UR50][R28.64] ;  /* 0x000000321c2c7980 */ /* 0x000f64000c101d00 */
[----:B------:R-:W-:Y:S01]  /*132f0*/  IMAD.MOV.U32 R3, RZ, RZ, R9 ;  /* 0x000000ffff037224 */ /* 0x000fe200078e0009 */
[----:B------:R-:W-:Y:S01]  /*13300*/  UIMAD UR5, UR44, UR11, UR8 ;  /* 0x0000000b2c0572a4 */ /* 0x000fe2000f8e0208 */
[----:B------:R-:W5:Y:S01]  /*13310*/  LD.E.128 R36, desc[UR50][R20.64] ;  /* 0x0000003214247980 */ /* 0x000f62000c101d00 */
[----:B------:R-:W-:Y:S01]  /*13320*/  UIMAD.WIDE.U32 UR6, UR44, UR10, UR6 ;  /* 0x0000000a2c0672a5 */ /* 0x000fe2000f8e0006 */
[----:B------:R-:W-:-:S02]  /*13330*/  ULDC.64 UR8, c[0x0][0xae0] ;  /* 0x0002b80000087ab9 */ /* 0x000fc40000000a00 */
[----:B------:R-:W5:Y:S01]  /*13340*/  LD.E.128 R24, desc[UR50][R14.64] ;  /* 0x000000320e187980 */ /* 0x000f62000c101d00 */
[----:B-1----:R-:W-:Y:S01]  /*13350*/  @P2 SHF.R.U32.HI R3, RZ, R61, R0 ;  /* 0x0000003dff032219 */ /* 0x002fe20000011600 */
[----:B------:R-:W-:Y:S02]  /*13360*/  UIADD3 UR5, UR7, UR5, URZ ;  /* 0x0000000507057290 */ /* 0x000fe4000fffe03f */
[----:B------:R-:W5:Y:S01]  /*13370*/  LD.E.128 R56, desc[UR50][R12.64] ;  /* 0x000000320c387980 */ /* 0x000f62000c101d00 */
[--C-:B------:R-:W-:Y:S01]  /*13380*/  SHF.R.S32.HI R0, RZ, 0x1f, R3.reuse ;  /* 0x0000001fff007819 */ /* 0x100fe20000011403 */
[----:B------:R-:W-:Y:S02]  /*13390*/  IMAD.MOV R8, RZ, RZ, -R3 ;  /* 0x000000ffff087224 */ /* 0x000fe400078e0a03 */
[----:B------:R0:W5:Y:S01]  /*133a0*/  LD.E.128 R52, desc[UR50][R10.64] ;  /* 0x000000320a347980 */ /* 0x000162000c101d00 */
[----:B--2---:R-:W-:Y:S02]  /*133b0*/  IMAD.U32 R7, RZ, RZ, UR7 ;  /* 0x00000007ff077e24 */ /* 0x004fe4000f8e00ff */
[----:B------:R-:W-:Y:S01]  /*133c0*/  IMAD R0, R0, UR8, RZ ;  /* 0x0000000800007c24 */ /* 0x000fe2000f8e02ff */
[----:B------:R-:W-:Y:S01]  /*133d0*/  @!PT LDS RZ, [RZ] ;  /* 0x00000000fffff984 */ /* 0x000fe20000000800 */
[----:B------:R-:W-:Y:S01]  /*133e0*/  @!PT LDS RZ, [RZ] ;  /* 0x00000000fffff984 */ /* 0x000fe20000000800 */
[----:B------:R-:W-:Y:S01]  /*133f0*/  @!PT LDS RZ, [RZ] ;  /* 0x00000000fffff984 */ /* 0x000fe20000000800 */
[----:B------:R-:W-:Y:S01]  /*13400*/  @!PT LDS RZ, [RZ] ;  /* 0x00000000fffff984 */ /* 0x000fe20000000800 */
[----:B------:R1:W-:Y:S06]  /*13410*/  MEMBAR.ALL.CTA ;  /* 0x0000000000007992 */ /* 0x0003ec0000008000 */
[----:B-1----:R-:W1:Y:S01]  /*13420*/  FENCE.VIEW.ASYNC.S ;  /* 0x00000000000073c6 */ /* 0x002e620000000000 */
[----:B------:R-:W-:-:S02]  /*13430*/  IMAD R5, R5, R8, R9 ;  /* 0x0000000805057224 */ /* 0x000fc400078e0209 */
[----:B------:R-:W-:Y:S01]  /*13440*/  IMAD.U32 R6, RZ, RZ, UR6 ;  /* 0x00000006ff067e24 */ /* 0x000fe2000f8e00ff */
[----:B------:R-:W-:Y:S01]  /*13450*/  ULDC.64 UR6, c[0x0][0xad8] ;  /* 0x0002b60000067ab9 */ /* 0x000fe20000000a00 */
[----:B------:R-:W-:Y:S02]  /*13460*/  IMAD.U32 R7, RZ, RZ, UR5 ;  /* 0x00000005ff077e24 */ /* 0x000fe4000f8e00ff */
[C---:B------:R-:W-:Y:S01]  /*13470*/  IMAD R9, R3.reuse, UR9, R0 ;  /* 0x0000000903097c24 */ /* 0x040fe2000f8e0200 */
[----:B------:R-:W-:Y:S01]  /*13480*/  SHF.R.S32.HI R0, RZ, 0x1f, R5 ;  /* 0x0000001fff007819 */ /* 0x000fe20000011405 */
[----:B------:R-:W-:-:S04]  /*13490*/  IMAD.WIDE.U32 R6, R3, UR8, R6 ;  /* 0x0000000803067c25 */ /* 0x000fc8000f8e0006 */
[----:B------:R-:W-:Y:S02]  /*134a0*/  IMAD.IADD R7, R7, 0x1, R9 ;  /* 0x0000000107077824 */ /* 0x000fe400078e0209 */
[----:B------:R-:W-:Y:S02]  /*134b0*/  IMAD R8, R0, UR6, RZ ;  /* 0x0000000600087c24 */ /* 0x000fe4000f8e02ff */
[----:B0-----:R-:W-:Y:S02]  /*134c0*/  VIADD R10, R189, UR38 ;  /* 0x00000026bd0a7c36 */ /* 0x001fe40008000000 */
        /* <DEDUP_REMOVED lines=8> */
[-C--:B------:R-:W-:Y:S01]  /*13550*/  ISETP.GE.AND P0, PT, R0, R17.reuse, PT ;  /* 0x000000110000720c */ /* 0x080fe20003f06270 */
[----:B------:R-:W-:Y:S01]  /*13560*/  VIADD R0, R10, 0x40 ;  /* 0x000000400a007836 */ /* 0x000fe20000000000 */
[----:B------:R-:W-:Y:S02]  /*13570*/  LEA.HI.X R3, R6, UR7, R3, 0x1, P3 ;  /* 0x0000000706037c11 */ /* 0x000fe400098f0c03 */
[----:B------:R-:W-:Y:S01]  /*13580*/  PRMT R4, RZ, 0x654, R4 ;  /* 0x00000654ff047816 */ /* 0x000fe20000000004 */
[----:B-1----:R0:W1:Y:S01]  /*13590*/  SHFL.IDX PT, R6, R8, RZ, 0x181f ;  /* 0x00181fff08067589 */ /* 0x00206200000e0000 */
[----:B------:R-:W-:Y:S01]  /*135a0*/  ISETP.GE.AND P1, PT, R0, R17, PT ;  /* 0x000000110000720c */ /* 0x000fe20003f26270 */
[----:B------:R-:W-:Y:S01]  /*135b0*/  BSSY B1, `(.L_x_1183) ;  /* 0x000000d000017945 */ /* 0x000fe20003800000 */
[----:B------:R0:W-:Y:S01]  /*135c0*/  SYNCS.ARRIVE.TRANS64.RED.A1T0 RZ, [R4+URZ], RZ ;  /* 0x000000ff04ff79a7 */ /* 0x0001e2000810043f */
[----:B------:R0:W2:Y:S02]  /*135d0*/  SHFL.IDX PT, R0, R3, RZ, 0x181f ;  /* 0x00181fff03007589 */ /* 0x0000a400000e0000 */
[----:B------:R-:W-:Y:S08]  /*135e0*/  @P2 BRA `(.L_x_1184) ;  /* 0x0000000000242947 */ /* 0x000ff00003800000 */
[----:B------:R-:W-:Y:S02]  /*135f0*/  ULDC UR5, c[0x0][0xac8] ;  /* 0x0002b20000057ab9 */ /* 0x000fe40000000800 */
[----:B------:R-:W-:Y:S02]  /*13600*/  ISETP.GE.AND P2, PT, R22, UR5, PT ;  /* 0x0000000516007c0c */ /* 0x000fe4000bf46270 */
[----:B------:R-:W-:-:S11]  /*13610*/  ISETP.GE.AND P3, PT, R23, UR5, PT ;  /* 0x0000000517007c0c */ /* 0x000fd6000bf66270 */
[CC--:B01----:R-:W-:Y:S02]  /*13620*/  @!P2 LEA R4, P4, R22.reuse, R6.reuse, 0x1 ;  /* 0x000000061604a211 */ /* 0x0c3fe400078808ff */
[C---:B------:R-:W-:Y:S02]  /*13630*/  @!P3 LEA R6, P5, R23.reuse, R6, 0x1 ;  /* 0x000000061706b211 */ /* 0x040fe400078a08ff */
[-C--:B--2---:R-:W-:Y:S02]  /*13640*/  @!P2 LEA.HI.X R5, R22, R0.reuse, R196, 0x1, P4 ;  /* 0x000000001605a211 */ /* 0x084fe400020f0cc4 */
[----:B------:R-:W-:-:S03]  /*13650*/  @!P3 LEA.HI.X R7, R23, R0, R195, 0x1, P5 ;  /* 0x000000001707b211 */ /* 0x000fc600028f0cc3 */
[----:B-----5:R3:W-:Y:S04]  /*13660*/  @!P2 ST.E.128 desc[UR50][R4.64], R48 ;  /* 0x000000300400a985 */ /* 0x0207e8000c101d32 */
[----:B------:R3:W-:Y:S02]  /*13670*/  @!P3 ST.E.128 desc[UR50][R6.64], R56 ;  /* 0x000000380600b985 */ /* 0x0007e4000c101d32 */
.L_x_1184:
[----:B------:R-:W-:Y:S05]  /*13680*/  BSYNC B1 ;  /* 0x0000000000017941 */ /* 0x000fea0003800000 */
.L_x_1183:
[----:B--2---:R2:W4:Y:S01]  /*13690*/  SHFL.IDX PT, R0, R3, 0x1, 0x181f ;  /* 0x00381f0003007f89 */ /* 0x00452200000e0000 */
[----:B------:R-:W-:Y:S03]  /*136a0*/  BSSY B1, `(.L_x_1185) ;  /* 0x000000c000017945 */ /* 0x000fe60003800000 */
[----:B-1-3--:R2:W1:Y:S01]  /*136b0*/  SHFL.IDX PT, R6, R8, 0x1, 0x181f ;  /* 0x00381f0008067f89 */ /* 0x00a46200000e0000 */
[----:B------:R-:W-:Y:S05]  /*136c0*/  @P0 BRA `(.L_x_1186) ;  /* 0x0000000000240947 */ /* 0x000fea0003800000 */
[----:B------:R-:W-:Y:S02]  /*136d0*/  ULDC UR5, c[0x0][0xac8] ;  /* 0x0002b20000057ab9 */ /* 0x000fe40000000800 */
[----:B------:R-:W-:Y:S02]  /*136e0*/  ISETP.GE.AND P3, PT, R22, UR5, PT ;  /* 0x0000000516007c0c */ /* 0x000fe4000bf66270 */
[----:B------:R-:W-:-:S11]  /*136f0*/  ISETP.GE.AND P4, PT, R23, UR5, PT ;  /* 0x0000000517007c0c */ /* 0x000fd6000bf86270 */
[CC--:B01----:R-:W-:Y:S02]  /*13700*/  @!P3 LEA R4, P0, R22.reuse, R6.reuse, 0x1 ;  /* 0x000000061604b211 */ /* 0x0c3fe400078008ff */
[C---:B------:R-:W-:Y:S02]  /*13710*/  @!P4 LEA R6, P2, R23.reuse, R6, 0x1 ;  /* 0x000000061706c211 */ /* 0x040fe400078408ff */
[-C--:B----4-:R-:W-:Y:S02]  /*13720*/  @!P3 LEA.HI.X R5, R22, R0.reuse, R196, 0x1, P0 ;  /* 0x000000001605b211 */ /* 0x090fe400000f0cc4 */
[----:B------:R-:W-:-:S03]  /*13730*/  @!P4 LEA.HI.X R7, R23, R0, R195, 0x1, P2 ;  /* 0x000000001707c211 */ /* 0x000fc600010f0cc3 */
[----:B-----5:R3:W-:Y:S04]  /*13740*/  @!P3 ST.E.128 desc[UR50][R4.64], R44 ;  /* 0x0000002c0400b985 */ /* 0x0207e8000c101d32 */
[----:B------:R3:W-:Y:S02]  /*13750*/  @!P4 ST.E.128 desc[UR50][R6.64], R52 ;  /* 0x000000340600c985 */ /* 0x0007e4000c101d32 */
.L_x_1186:
[----:B------:R-:W-:Y:S05]  /*13760*/  BSYNC B1 ;  /* 0x0000000000017941 */ /* 0x000fea0003800000 */
.L_x_1185:
[----:B----4-:R4:W0:Y:S01]  /*13770*/  SHFL.IDX PT, R0, R3, 0x2, 0x181f ;  /* 0x00581f0003007f89 */ /* 0x01082200000e0000 */
        /* <DEDUP_REMOVED lines=8> */
[-C--:B------:R-:W-:Y:S02]  /*13800*/  @!P2 LEA.HI.X R5, R22, R0.reuse, R196, 0x1, P0 ;  /* 0x000000001605a211 */ /* 0x080fe400000f0cc4 */
[----:B------:R-:W-:-:S03]  /*13810*/  @!P3 LEA.HI.X R7, R23, R0, R195, 0x1, P1 ;  /* 0x000000001707b211 */ /* 0x000fc600008f0cc3 */
[----:B-----5:R3:W-:Y:S04]  /*13820*/  @!P2 ST.E.128 desc[UR50][R4.64], R36 ;  /* 0x000000240400a985 */ /* 0x0207e8000c101d32 */
[----:B------:R3:W-:Y:S02]  /*13830*/  @!P3 ST.E.128 desc[UR50][R6.64], R40 ;  /* 0x000000280600b985 */ /* 0x0007e4000c101d32 */
.L_x_1188:
[----:B------:R-:W-:Y:S05]  /*13840*/  BSYNC B1 ;  /* 0x0000000000017941 */ /* 0x000fea0003800000 */
.L_x_1187:
[----:B0-----:R-:W-:Y:S01]  /*13850*/  VIADD R0, R10, 0x60 ;  /* 0x000000600a007836 */ /* 0x001fe20000000000 */
[----:B--2-4-:R-:W0:Y:S04]  /*13860*/  SHFL.IDX PT, R3, R3, 0x3, 0x181f ;  /* 0x00781f0003037f89 */ /* 0x014e2800000e0000 */
[----:B------:R-:W-:Y:S01]  /*13870*/  ISETP.GE.AND P0, PT, R0, R17, PT ;  /* 0x000000110000720c */ /* 0x000fe20003f06270 */
[----:B------:R-:W2:-:S12]  /*13880*/  SHFL.IDX PT, R8, R8, 0x3, 0x181f ;  /* 0x00781f0008087f89 */ /* 0x000e9800000e0000 */
[----:B------:R-:W-:Y:S05]  /*13890*/  @P0 BRA `(.L_x_1189) ;  /* 0x0000000800800947 */ /* 0x000fea0003800000 */
[----:B------:R-:W-:Y:S02]  /*138a0*/  ULDC UR5, c[0x0][0xac8] ;  /* 0x0002b20000057ab9 */ /* 0x000fe40000000800 */
[----:B------:R-:W-:-:S13]  /*138b0*/  ISETP.GE.AND P1, PT, R22, UR5, PT ;  /* 0x0000000516007c0c */ /* 0x000fda000bf26270 */
[----:B--23--:R-:W-:-:S04]  /*138c0*/  @!P1 LEA R4, P0, R22, R8, 0x1 ;  /* 0x0000000816049211 */ /* 0x00cfc800078008ff */
[----:B0-----:R-:W-:Y:S02]  /*138d0*/  @!P1 LEA.HI.X R5, R22, R3, R196, 0x1, P0 ;  /* 0x0000000316059211 */ /* 0x001fe400000f0cc4 */
[----:B------:R-:W-:-:S03]  /*138e0*/  ISETP.GE.AND P0, PT, R23, UR5, PT ;  /* 0x0000000517007c0c */ /* 0x000fc6000bf06270 */
[----:B-----5:R4:W-:Y:S10]  /*138f0*/  @!P1 ST.E.128 desc[UR50][R4.64], R24 ;  /* 0x0000001804009985 */ /* 0x0209f4000c101d32 */
[----:B------:R-:W-:Y:S05]  /*13900*/  @P0 BRA `(.L_x_1189) ;  /* 0x0000000800640947 */ /* 0x000fea0003800000 */
[----:B----4-:R-:W-:-:S04]  /*13910*/  LEA R4, P0, R23, R8, 0x1 ;  /* 0x0000000817047211 */ /* 0x010fc800078008ff */
[----:B------:R-:W-:-:S05]  /*13920*/  LEA.HI.X R5, R23, R3, R195, 0x1, P0 ;  /* 0x0000000317057211 */ /* 0x000fca00000f0cc3 */
[----:B------:R0:W-:Y:S01]  /*13930*/  ST.E.128 desc[UR50][R4.64], R32 ;  /* 0x0000002004007985 */ /* 0x0001e2000c101d32 */
[----:B------:R-:W-:Y:S05]  /*13940*/  BRA `(.L_x_1189) ;  /* 0x0000000800547947 */ /* 0x000fea0003800000 */
.L_x_1182:
[----:B------:R-:W0:Y:S01]  /*13950*/  LDC R10, c[0x0][0xbe8] ;  /* 0x0002fa00ff0a7b82 */ /* 0x000e220000000800 */
[----:B------:R-:W-:Y:S01]  /*13960*/  ISETP.GE.AND P0, PT, R197, 0x80, PT ;  /* 0x00000080c500780c */ /* 0x000fe20003f06270 */
[----:B------:R-:W-:Y:S01]  /*13970*/  USHF.R.S32.HI UR8, URZ, 0x1f, UR37 ;  /* 0x0000001f3f087899 */ /* 0x000fe20008011425 */
[----:B------:R-:W-:Y:S01]  /*13980*/  BSSY B1, `(.L_x_1190) ;  /* 0x000002f000017945 */ /* 0x000fe20003800000 */
[----:B------:R-:W-:Y:S01]  /*13990*/  USHF.R.S32.HI UR9, URZ, 0x1f, UR44 ;  /* 0x0000001f3f097899 */ /* 0x000fe2000801142c */
[----:B------:R-:W-:Y:S01]  /*139a0*/  IMAD R8, R188, 0x20, R189 ;  /* 0x00000020bc087824 */ /* 0x000fe200078e02bd */
[----:B0-----:R-:W-:-:S13]  /*139b0*/  ISETP.NE.AND P1, PT, R10, 0x1, PT ;  /* 0x000000010a00780c */ /* 0x001fda0003f25270 */
[----:B------:R-:W0:Y:S08]  /*139c0*/  @P1 LDC R9, c[0x0][0xbec] ;  /* 0x0002fb00ff091b82 */ /* 0x000e300000000800 */
[----:B------:R-:W1:Y:S01]  /*139d0*/  @P1 LDC R11, c[0x0][0xbf0] ;  /* 0x0002fc00ff0b1b82 */ /* 0x000e620000000800 */
[----:B------:R-:W-:Y:S05]  /*139e0*/  @P0 BRA `(.L_x_1191) ;  /* 0x0000000000a00947 */ /* 0x000fea0003800000 */
[----:B------:R-:W2:Y:S01]  /*139f0*/  S2R R0, SR_TID.X ;  /* 0x0000000000007919 */ /* 0x000ea20000002100 */
[----:B------:R-:W3:Y:S01]  /*13a00*/  LDC R5, c[0x0][0xbe8] ;  /* 0x0002fa00ff057b82 */ /* 0x000ee20000000800 */
[----:B------:R-:W-:Y:S01]  /*13a10*/  IMAD.U32 R6, RZ, RZ, UR38 ;  /* 0x00000026ff067e24 */ /* 0x000fe2000f8e00ff */
[----:B------:R-:W-:Y:S02]  /*13a20*/  ULDC UR5, c[0x0][0xa88] ;  /* 0x0002a20000057ab9 */ /* 0x000fe40000000800 */
[----:B---3--:R-:W-:Y:S02]  /*13a30*/  IMAD R3, R5, UR5, RZ ;  /* 0x0000000505037c24 */ /* 0x008fe4000f8e02ff */
[----:B--2---:R-:W-:-:S04]  /*13a40*/  IADD3 R6, R6, -0x80, R0 ;  /* 0xffffff8006067810 */ /* 0x004fc80007ffe000 */
[----:B------:R-:W-:-:S13]  /*13a50*/  ISETP.GE.AND P0, PT, R6, R3, PT ;  /* 0x000000030600720c */ /* 0x000fda0003f06270 */
[----:B------:R-:W-:Y:S05]  /*13a60*/  @P0 BRA `(.L_x_1191) ;  /* 0x0000000000800947 */ /* 0x000fea0003800000 */
[----:B------:R-:W-:Y:S01]  /*13a70*/  ISETP.NE.AND P0, PT, R5, 0x1, PT ;  /* 0x000000010500780c */ /* 0x000fe20003f05270 */
[----:B------:R-:W-:Y:S01]  /*13a80*/  ULDC.64 UR10, c[0x0][0xb90] ;  /* 0x0002e400000a7ab9 */ /* 0x000fe20000000a00 */
[----:B------:R-:W-:Y:S01]  /*13a90*/  IMAD.MOV.U32 R4, RZ, RZ, R6 ;  /* 0x000000ffff047224 */ /* 0x000fe200078e0006 */
[----:B------:R-:W-:Y:S02]  /*13aa0*/  UIMAD UR5, UR8, UR10, URZ ;  /* 0x0000000a080572a4 */ /* 0x000fe4000f8e023f */
[----:B------:R-:W-:Y:S02]  /*13ab0*/  UIMAD.WIDE.U32 UR6, UR37, UR10, URZ ;  /* 0x0000000a250672a5 */ /* 0x000fe4000f8e003f */
[----:B------:R-:W-:-:S03]  /*13ac0*/  UIMAD UR5, UR37, UR11, UR5 ;  /* 0x0000000b250572a4 */ /* 0x000fc6000f8e0205 */
[----:B------:R-:W-:Y:S01]  /*13ad0*/  ULDC.64 UR10, c[0x0][0xb98] ;  /* 0x0002e600000a7ab9 */ /* 0x000fe20000000a00 */
[----:B------:R-:W-:Y:S02]  /*13ae0*/  UIADD3 UR7, UR7, UR5, URZ ;  /* 0x0000000507077290 */ /* 0x000fe4000fffe03f */
[----:B------:R-:W2:Y:S01]  /*13af0*/  @P0 LDC R3, c[0x0][0xbec] ;  /* 0x0002fb00ff030b82 */ /* 0x000ea20000000800 */
[----:B------:R-:W-:Y:S02]  /*13b00*/  UIMAD UR5, UR9, UR10, URZ ;  /* 0x0000000a090572a4 */ /* 0x000fe4000f8e023f */
[----:B------:R-:W-:Y:S02]  /*13b10*/  UIMAD.WIDE.U32 UR6, UR44, UR10, UR6 ;  /* 0x0000000a2c0672a5 */ /* 0x000fe4000f8e0006 */
[----:B------:R-:W-:-:S03]  /*13b20*/  UIMAD UR5, UR44, UR11, UR5 ;  /* 0x0000000b2c0572a4 */ /* 0x000fc6000f8e0205 */
[----:B------:R-:W3:Y:S01]  /*13b30*/  @P0 LDC R7, c[0x0][0xbf0] ;  /* 0x0002fc00ff070b82 */ /* 0x000ee20000000800 */
[----:B------:R-:W-:Y:S01]  /*13b40*/  ULDC.64 UR10, c[0x0][0xb88] ;  /* 0x0002e200000a7ab9 */ /* 0x000fe20000000a00 */
[----:B--2---:R-:W-:-:S05]  /*13b50*/  @P0 IMAD.HI.U32 R0, R6, R3, RZ ;  /* 0x0000000306000227 */ /* 0x004fca00078e00ff */
[----:B---3--:R-:W-:-:S05]  /*13b60*/  @P0 SHF.R.U32.HI R4, RZ, R7, R0 ;  /* 0x00000007ff040219 */ /* 0x008fca0000011600 */
[----:B------:R-:W-:-:S04]  /*13b70*/  IMAD.MOV R3, RZ, RZ, -R4 ;  /* 0x000000ffff037224 */ /* 0x000fc800078e0a04 */
[----:B------:R-:W-:Y:S01]  /*13b80*/  IMAD R3, R5, R3, R6 ;  /* 0x0000000305037224 */ /* 0x000fe200078e0206 */
[----:B------:R-:W-:Y:S01]  /*13b90*/  SHF.R.S32.HI R5, RZ, 0x1f, R4 ;  /* 0x0000001fff057819 */ /* 0x000fe20000011404 */
[----:B------:R-:W-:Y:S01]  /*13ba0*/  IMAD.U32 R6, RZ, RZ, UR5 ;  /* 0x00000005ff067e24 */ /* 0x000fe2000f8e00ff */
        /* <DEDUP_REMOVED lines=12> */
.L_x_1191:
[----:B------:R-:W-:Y:S05]  /*13c70*/  BSYNC B1 ;  /* 0x0000000000017941 */ /* 0x000fea0003800000 */
.L_x_1190:
[----:B------:R-:W-:Y:S01]  /*13c80*/  ULDC.64 UR10, c[0x0][0xae8] ;  /* 0x0002ba00000a7ab9 */ /* 0x000fe20000000a00 */
[----:B------:R-:W-:Y:S01]  /*13c90*/  VIADD R8, R8, UR38 ;  /* 0x0000002608087c36 */ /* 0x000fe20008000000 */
[----:B------:R-:W-:Y:S01]  /*13ca0*/  UIMAD UR5, UR8, UR10, URZ ;  /* 0x0000000a080572a4 */ /* 0x000fe2000f8e023f */
[----:B------:R-:W-:Y:S01]  /*13cb0*/  BSSY B1, `(.L_x_1192) ;  /* 0x0000034000017945 */ /* 0x000fe20003800000 */
[----:B------:R-:W-:Y:S01]  /*13cc0*/  UIMAD.WIDE.U32 UR6, UR37, UR10, URZ ;  /* 0x0000000a250672a5 */ /* 0x000fe2000f8e003f */
[----:B0-----:R-:W-:Y:S01]  /*13cd0*/  @P1 IMAD.HI.U32 R0, R8, R9, RZ ;  /* 0x0000000908001227 */ /* 0x001fe200078e00ff */
[----:B------:R-:W-:-:S03]  /*13ce0*/  UIMAD UR5, UR37, UR11, UR5 ;  /* 0x0000000b250572a4 */ /* 0x000fc6000f8e0205 */
[----:B------:R-:W-:Y:S01]  /*13cf0*/  ULDC.64 UR10, c[0x0][0xaf0] ;  /* 0x0002bc00000a7ab9 */ /* 0x000fe20000000a00 */
[----:B------:R-:W-:Y:S01]  /*13d00*/  UIADD3 UR7, UR7, UR5, URZ ;  /* 0x0000000507077290 */ /* 0x000fe2000fffe03f */
[----:B--2---:R-:W-:Y:S01]  /*13d10*/  IMAD.MOV.U32 R3, RZ, RZ, R8 ;  /* 0x000000ffff037224 */ /* 0x004fe200078e0008 */
        /* <DEDUP_REMOVED lines=10> */
[----:B------:R-:W-:Y:S02]  /*13dc0*/  IMAD R7, R10, R7, R8 ;  /* 0x000000070a077224 */ /* 0x000fe400078e0208 */
[----:B------:R-:W-:Y:S01]  /*13dd0*/  IMAD.U32 R4, RZ, RZ, UR6 ;  /* 0x00000006ff047e24 */ /* 0x000fe2000f8e00ff */
[----:B------:R-:W-:Y:S01]  /*13de0*/  ULDC.64 UR6, c[0x0][0xad8] ;  /* 0x0002b60000067ab9 */ /* 0x000fe20000000a00 */
[----:B------:R-:W-:Y:S01]  /*13df0*/  IMAD.U32 R5, RZ, RZ, UR5 ;  /* 0x00000005ff057e24 */ /* 0x000fe2000f8e00ff */
[----:B------:R-:W-:Y:S01]  /*13e00*/  ULDC UR5, c[0x0][0xa88] ;  /* 0x0002a20000057ab9 */ /* 0x000fe20000000800 */
[C---:B------:R-:W-:Y:S01]  /*13e10*/  IMAD R9, R3.reuse, UR9, R0 ;  /* 0x0000000903097c24 */ /* 0x040fe2000f8e0200 */
[----:B------:R-:W-:Y:S01]  /*13e20*/  SHF.R.S32.HI R0, RZ, 0x1f, R7 ;  /* 0x0000001fff007819 */ /* 0x000fe20000011407 */
[----:B------:R-:W-:-:S04]  /*13e30*/  IMAD.WIDE.U32 R4, R3, UR8, R4 ;  /* 0x0000000803047c25 */ /* 0x000fc8000f8e0004 */
[----:B------:R-:W-:Y:S02]  /*13e40*/  IMAD.IADD R5, R5, 0x1, R9 ;  /* 0x0000000105057824 */ /* 0x000fe400078e0209 */
[----:B------:R-:W-:Y:S02]  /*13e50*/  IMAD R6, R0, UR6, RZ ;  /* 0x0000000600067c24 */ /* 0x000fe4000f8e02ff */
[----:B------:R-:W-:Y:S02]  /*13e60*/  VIADD R8, R189, UR38 ;  /* 0x00000026bd087c36 */ /* 0x000fe40008000000 */
[----:B------:R-:W-:Y:S02]  /*13e70*/  IMAD R9, R10, UR5, RZ ;  /* 0x000000050a097c24 */ /* 0x000fe4000f8e02ff */
[C---:B------:R-:W-:Y:S02]  /*13e80*/  IMAD R3, R7.reuse, UR7, R6 ;  /* 0x0000000707037c24 */ /* 0x040fe4000f8e0206 */
[----:B------:R-:W-:Y:S01]  /*13e90*/  IMAD.WIDE.U32 R4, R7, UR6, R4 ;  /* 0x0000000607047c25 */ /* 0x000fe2000f8e0004 */
[----:B------:R-:W-:Y:S01]  /*13ea0*/  ISETP.GE.AND P2, PT, R8, R9, PT ;  /* 0x000000090800720c */ /* 0x000fe20003f46270 */
[----:B------:R-:W-:-:S02]  /*13eb0*/  ULDC.64 UR6, c[0x0][0xa80] ;  /* 0x0002a00000067ab9 */ /* 0x000fc40000000a00 */
[----:B------:R-:W-:Y:S01]  /*13ec0*/  VIADD R0, R8, 0x20 ;  /* 0x0000002008007836 */ /* 0x000fe20000000000 */
[----:B------:R-:W-:Y:S01]  /*13ed0*/  LEA R6, P3, R4, UR6, 0x1 ;  /* 0x0000000604067c11 */ /* 0x000fe2000f8608ff */
[----:B------:R-:W-:-:S03]  /*13ee0*/  IMAD.IADD R3, R5, 0x1, R3 ;  /* 0x0000000105037824 */ /* 0x000fc600078e0203 */
[-C--:B------:R-:W-:Y:S01]  /*13ef0*/  ISETP.GE.AND P1, PT, R0, R9.reuse, PT ;  /* 0x000000090000720c */ /* 0x080fe20003f26270 */
[----:B------:R-:W-:Y:S01]  /*13f00*/  VIADD R0, R8, 0x40 ;  /* 0x0000004008007836 */ /* 0x000fe20000000000 */
[----:B------:R-:W-:Y:S02]  /*13f10*/  LEA.HI.X R7, R4, UR7, R3, 0x1, P3 ;  /* 0x0000000704077c11 */ /* 0x000fe400098f0c03 */
[----:B------:R0:W1:Y:S02]  /*13f20*/  SHFL.IDX PT, R4, R6, RZ, 0x181f ;  /* 0x00181fff06047589 */ /* 0x00006400000e0000 */
[----:B------:R-:W-:Y:S02]  /*13f30*/  ISETP.GE.AND P0, PT, R0, R9, PT ;  /* 0x000000090000720c */ /* 0x000fe40003f06270 */
[----:B------:R0:W2:Y:S01]  /*13f40*/  SHFL.IDX PT, R0, R7, RZ, 0x181f ;  /* 0x00181fff07007589 */ /* 0x0000a200000e0000 */
[----:B------:R-:W-:Y:S10]  /*13f50*/  @P2 BRA `(.L_x_1193) ;  /* 0x0000000000242947 */ /* 0x000ff40003800000 */
[----:B------:R-:W-:Y:S02]  /*13f60*/  ULDC UR5, c[0x0][0xac8] ;  /* 0x0002b20000057ab9 */ /* 0x000fe40000000800 */
[----:B------:R-:W-:Y:S02]  /*13f70*/  ISETP.GE.AND P4, PT, R22, UR5, PT ;  /* 0x0000000516007c0c */ /* 0x000fe4000bf86270 */
[----:B------:R-:W-:-:S11]  /*13f80*/  ISETP.GE.AND P5, PT, R23, UR5, PT ;  /* 0x0000000517007c0c */ /* 0x000fd6000bfa6270 */
[CC--:B-1----:R-:W-:Y:S02]  /*13f90*/  @!P4 LEA R10, P2, R22.reuse, R4.reuse, 0x1 ;  /* 0x00000004160ac211 */ /* 0x0c2fe400078408ff */
[C---:B------:R-:W-:Y:S02]  /*13fa0*/  @!P5 LEA R4, P3, R23.reuse, R4, 0x1 ;  /* 0x000000041704d211 */ /* 0x040fe400078608ff */
[-C--:B--2---:R-:W-:Y:S02]  /*13fb0*/  @!P4 LEA.HI.X R11, R22, R0.reuse, R196, 0x1, P2 ;  /* 0x00000000160bc211 */ /* 0x084fe400010f0cc4 */
[----:B------:R-:W-:-:S03]  /*13fc0*/  @!P5 LEA.HI.X R5, R23, R0, R195, 0x1, P3 ;  /* 0x000000001705d211 */ /* 0x000fc600018f0cc3 */
[----:B------:R3:W-:Y:S04]  /*13fd0*/  @!P4 ST.E.128 desc[UR50][R10.64], RZ ;  /* 0x000000ff0a00c985 */ /* 0x0007e8000c101d32 */
[----:B------:R3:W-:Y:S02]  /*13fe0*/  @!P5 ST.E.128 desc[UR50][R4.64], RZ ;  /* 0x000000ff0400d985 */ /* 0x0007e4000c101d32 */
.L_x_1193:
[----:B------:R-:W-:Y:S05]  /*13ff0*/  BSYNC B1 ;  /* 0x0000000000017941 */ /* 0x000fea0003800000 */
.L_x_1192:
[----:B--2---:R2:W4:Y:S01]  /*14000*/  SHFL.IDX PT, R0, R7, 0x1, 0x181f ;  /* 0x00381f0007007f89 */ /* 0x00452200000e0000 */
[----:B------:R-:W-:Y:S03]  /*14010*/  BSSY B1, `(.L_x_1194) ;  /* 0x000000c000017945 */ /* 0x000fe60003800000 */
[----:B-1-3--:R2:W1:Y:S01]  /*14020*/  SHFL.IDX PT, R4, R6, 0x1, 0x181f ;  /* 0x00381f0006047f89 */ /* 0x00a46200000e0000 */
[----:B------:R-:W-:Y:S05]  /*14030*/  @P1 BRA `(.L_x_1195) ;  /* 0x0000000000241947 */ /* 0x000fea0003800000 */
[----:B------:R-:W-:Y:S02]  /*14040*/  ULDC UR5, c[0x0][0xac8] ;  /* 0x0002b20000057ab9 */ /* 0x000fe40000000800 */
[----:B------:R-:W-:Y:S02]  /*14050*/  ISETP.GE.AND P3, PT, R22, UR5, PT ;  /* 0x0000000516007c0c */ /* 0x000fe4000bf66270 */
[----:B------:R-:W-:-:S11]  /*14060*/  ISETP.GE.AND P4, PT, R23, UR5, PT ;  /* 0x0000000517007c0c */ /* 0x000fd6000bf86270 */
[CC--:B-1----:R-:W-:Y:S02]  /*14070*/  @!P3 LEA R10, P1, R22.reuse, R4.reuse, 0x1 ;  /* 0x00000004160ab211 */ /* 0x0c2fe400078208ff */
[C---:B------:R-:W-:Y:S02]  /*14080*/  @!P4 LEA R4, P2, R23.reuse, R4, 0x1 ;  /* 0x000000041704c211 */ /* 0x040fe400078408ff */
[-C--:B----4-:R-:W-:Y:S02]  /*14090*/  @!P3 LEA.HI.X R11, R22, R0.reuse, R196, 0x1, P1 ;  /* 0x00000000160bb211 */ /* 0x090fe400008f0cc4 */
[----:B------:R-:W-:-:S03]  /*140a0*/  @!P4 LEA.HI.X R5, R23, R0, R195, 0x1, P2 ;  /* 0x000000001705c211 */ /* 0x000fc600010f0cc3 */
[----:B------:R3:W-:Y:S04]  /*140b0*/  @!P3 ST.E.128 desc[UR50][R10.64], RZ ;  /* 0x000000ff0a00b985 */ /* 0x0007e8000c101d32 */
[----:B------:R3:W-:Y:S02]  /*140c0*/  @!P4 ST.E.128 desc[UR50][R4.64], RZ ;  /* 0x000000ff0400c985 */ /* 0x0007e4000c101d32 */
.L_x_1195:
[----:B------:R-:W-:Y:S05]  /*140d0*/  BSYNC B1 ;  /* 0x0000000000017941 */ /* 0x000fea0003800000 */
.L_x_1194:
[----:B----4-:R4:W0:Y:S01]  /*140e0*/  SHFL.IDX PT, R0, R7, 0x2, 0x181f ;  /* 0x00581f0007007f89 */ /* 0x01082200000e0000 */
        /* <DEDUP_REMOVED lines=8> */
[-C--:B0-----:R-:W-:Y:S02]  /*14170*/  @!P2 LEA.HI.X R11, R22, R0.reuse, R196, 0x1, P0 ;  /* 0x00000000160ba211 */ /* 0x081fe400000f0cc4 */
[----:B------:R-:W-:-:S03]  /*14180*/  @!P3 LEA.HI.X R5, R23, R0, R195, 0x1, P1 ;  /* 0x000000001705b211 */ /* 0x000fc600008f0cc3 */
[----:B------:R3:W-:Y:S04]  /*14190*/  @!P2 ST.E.128 desc[UR50][R10.64], RZ ;  /* 0x000000ff0a00a985 */ /* 0x0007e8000c101d32 */
[----:B------:R3:W-:Y:S02]  /*141a0*/  @!P3 ST.E.128 desc[UR50][R4.64], RZ ;  /* 0x000000ff0400b985 */ /* 0x0007e4000c101d32 */
.L_x_1197:
[----:B------:R-:W-:Y:S05]  /*141b0*/  BSYNC B1 ;  /* 0x0000000000017941 */ /* 0x000fea0003800000 */
.L_x_1196:
[----:B------:R-:W-:Y:S01]  /*141c0*/  VIADD R3, R8, 0x60 ;  /* 0x0000006008037836 */ /* 0x000fe20000000000 */
[----:B0-----:R0:W0:Y:S04]  /*141d0*/  SHFL.IDX PT, R0, R7, 0x3, 0x181f ;  /* 0x00781f0007007f89 */ /* 0x00102800000e0000 */
[----:B------:R-:W-:Y:S01]  /*141e0*/  ISETP.GE.AND P0, PT, R3, R9, PT ;  /* 0x000000090300720c */ /* 0x000fe20003f06270 */
[----:B-1-3--:R1:W3:-:S12]  /*141f0*/  SHFL.IDX PT, R4, R6, 0x3, 0x181f ;  /* 0x00781f0006047f89 */ /* 0x00a2d800000e0000 */
[----:B-1----:R-:W-:Y:S05]  /*14200*/  @P0 BRA `(.L_x_1189) ;  /* 0x0000000000240947 */ /* 0x002fea0003800000 */
[----:B------:R-:W-:Y:S02]  /*14210*/  ULDC UR5, c[0x0][0xac8] ;  /* 0x0002b20000057ab9 */ /* 0x000fe40000000800 */
[----:B------:R-:W-:Y:S02]  /*14220*/  ISETP.GE.AND P2, PT, R22, UR5, PT ;  /* 0x0000000516007c0c */ /* 0x000fe4000bf46270 */
[----:B------:R-:W-:-:S11]  /*14230*/  ISETP.GE.AND P3, PT, R23, UR5, PT ;  /* 0x0000000517007c0c */ /* 0x000fd6000bf66270 */
[CC--:B--234-:R-:W-:Y:S02]  /*14240*/  @!P2 LEA R6, P0, R22.reuse, R4.reuse, 0x1 ;  /* 0x000000041606a211 */ /* 0x0dcfe400078008ff */
[C---:B------:R-:W-:Y:S02]  /*14250*/  @!P3 LEA R4, P1, R23.reuse, R4, 0x1 ;  /* 0x000000041704b211 */ /* 0x040fe400078208ff */
[-C--:B0-----:R-:W-:Y:S02]  /*14260*/  @!P2 LEA.HI.X R7, R22, R0.reuse, R196, 0x1, P0 ;  /* 0x000000001607a211 */ /* 0x081fe400000f0cc4 */
[----:B------:R-:W-:-:S03]  /*14270*/  @!P3 LEA.HI.X R5, R23, R0, R195, 0x1, P1 ;  /* 0x000000001705b211 */ /* 0x000fc600008f0cc3 */
[----:B------:R0:W-:Y:S04]  /*14280*/  @!P2 ST.E.128 desc[UR50][R6.64], RZ ;  /* 0x000000ff0600a985 */ /* 0x0001e8000c101d32 */
[----:B------:R0:W-:Y:S02]  /*14290*/  @!P3 ST.E.128 desc[UR50][R4.64], RZ ;  /* 0x000000ff0400b985 */ /* 0x0001e4000c101d32 */
.L_x_1189:
[----:B------:R-:W-:Y:S05]  /*142a0*/  BSYNC B0 ;  /* 0x0000000000007941 */ /* 0x000fea0003800000 */
.L_x_1181:
[----:B------:R-:W-:Y:S02]  /*142b0*/  ULDC UR5, c[0x0][0xc38] ;  /* 0x00030e0000057ab9 */ /* 0x000fe40000000800 */
[----:B------:R-:W-:-:S06]  /*142c0*/  UISETP.GE.AND UP0, UPT, UR4, UR5, UPT ;  /* 0x000000050400728c */ /* 0x000fcc000bf06270 */
[----:B------:R-:W-:-:S13]  /*142d0*/  PLOP3.LUT P0, PT, PT, PT, UP0, 0x80, 0x0 ;  /* 0x000000000000781c */ /* 0x000fda0003f0f008 */
[----:B------:R-:W-:Y:S05]  /*142e0*/  @!P0 BRA `(.L_x_1198) ;  /* 0xfffffec800848947 */ /* 0x000fea000383ffff */
[----:B------:R-:W-:Y:S05]  /*142f0*/  EXIT ;  /* 0x000000000000794d */ /* 0x000fea0003800000 */
.L_x_1092:
[----:B------:R-:W-:-:S08]  /*14300*/  NOP ;  /* 0x0000000000007918 */ /* 0x000fd00000000000 */
[----:B------:R-:W0:-:S00]  /*14310*/  USETMAXREG.DEALLOC.CTAPOOL 0x28 ;  /* 0x00000028000079c8 */ /* 0x000e0000080e0500 */
[----:B0-----:R-:W-:-:S06]  /*14320*/  LOP3.LUT R0, R0, 0x3, RZ, 0xc0, !PT ;  /* 0x0000000300007812 */ /* 0x001fcc00078ec0ff */
[----:B------:R-:W0:Y:S01]  /*14330*/  S2UR UR5, SR_CTAID.X ;  /* 0x00000000000579c3 */ /* 0x000e220000002500 */
[----:B------:R-:W-:Y:S01]  /*14340*/  LOP3.LUT R16, R16, 0xffffefff, RZ, 0xc0, !PT ;  /* 0xffffefff10107812 */ /* 0x000fe200078ec0ff */
[----:B------:R-:W-:Y:S01]  /*14350*/  STL [R1+0x20], RZ ;  /* 0x000020ff01007387 */ /* 0x000fe20000100800 */
[----:B------:R-:W-:Y:S02]  /*14360*/  IMAD.MOV.U32 R29, RZ, RZ, RZ ;  /* 0x000000ffff1d7224 */ /* 0x000fe400078e00ff */
[----:B------:R-:W-:Y:S01]  /*14370*/  IMAD.MOV.U32 R35, RZ, RZ, 0x1 ;  /* 0x00000001ff237424 */ /* 0x000fe200078e00ff */
[----:B------:R1:W2:Y:S02]  /*14380*/  SHFL.IDX PT, R2, R0, RZ, 0x1f ;  /* 0x00001fff00027589 */ /* 0x0002a400000e0000 */
[----:B-1----:R-:W0:Y:S01]  /*14390*/  LDC R0, c[0x0][0xc38] ;  /* 0x00030e00ff007b82 */ /* 0x002e220000000800 */
[----:B--2---:R-:W-:-:S13]  /*143a0*/  ISETP.NE.AND P0, PT, R2, RZ, PT ;  /* 0x000000ff0200720c */ /* 0x004fda0003f05270 */
[----:B------:R-:W-:Y:S01]  /*143b0*/  @P0 LOP3.LUT R16, R16, 0x1000, RZ, 0xfc, !PT ;  /* 0x0000100010100812 */ /* 0x000fe200078efcff */
[----:B------:R-:W-:Y:S06]  /*143c0*/  @P0 BAR.ARV 0x4, 0x180 ;  /* 0x0106000000000b1d */ /* 0x000fec0000002000 */
[----:B0-----:R-:W-:-:S13]  /*143d0*/  ISETP.LE.AND P0, PT, R0, UR5, PT ;  /* 0x0000000500007c0c */ /* 0x001fda000bf03270 */
[----:B------:R-:W-:Y:S05]  /*143e0*/  @P0 BRA `(.L_x_1199) ;  /* 0x0000005400a80947 */ /* 0x000fea0003800000 */
[----:B------:R-:W0:Y:S01]  /*143f0*/  S2R R5, SR_TID.X ;  /* 0x0000000000057919 */ /* 0x000e220000002100 */
[----:B------:R-:W-:Y:S01]  /*14400*/  ULDC.64 UR42, c[0x0][0x2f0] ;  /* 0x0000bc00002a7ab9 */ /* 0x000fe20000000a00 */
[----:B------:R-:W-:Y:S01]  /*14410*/  ULDC.64 UR6, c[0x0][0x418] ;  /* 0x0001060000067ab9 */ /* 0x000fe20000000a00 */
[----:B------:R-:W-:Y:S01]  /*14420*/  MOV R17, 0x400 ;  /* 0x0000040000117802 */ /* 0x000fe20000000f00 */
[----:B------:R-:W-:Y:S01]  /*14430*/  UISETP.NE.U32.AND UP0, UPT, UR6, URZ, UPT ;  /* 0x0000003f0600728c */ /* 0x000fe2000bf05070 */
[----:B------:R-:W-:Y:S01]  /*14440*/  LOP3.LUT R16, R16, 0xfffffffe, RZ, 0xc0, !PT ;  /* 0xfffffffe10107812 */ /* 0x000fe200078ec0ff */
[----:B------:R-:W-:Y:S01]  /*14450*/  ULDC UR4, c[0x0][0x424] ;  /* 0x0001090000047ab9 */ /* 0x000fe20000000800 */
[----:B------:R-:W-:Y:S01]  /*14460*/  ULDC UR6, c[0x0][0x2b8] ;  /* 0x0000ae0000067ab9 */ /* 0x000fe20000000800 */
[----:B------:R-:W-:Y:S01]  /*14470*/  UISETP.NE.AND.EX UP0, UPT, UR7, URZ, UPT, UP0 ;  /* 0x0000003f0700728c */ /* 0x000fe2000bf05300 */
[----:B------:R-:W-:Y:S01]  /*14480*/  ULDC UR40, c[0x0][0x288] ;  /* 0x0000a20000287ab9 */ /* 0x000fe20000000800 */
[----:B------:R-:W-:-:S02]  /*14490*/  ULDC UR41, c[0x0][0x448] ;  /* 0x0001120000297ab9 */ /* 0x000fc40000000800 */
[----:B------:R-:W-:Y:S01]  /*144a0*/  USEL UR4, UR4, 0x1, UP0 ;  /* 0x0000000104047887 */ /* 0x000fe20008000000 */
[C---:B0-----:R-:W-:Y:S01]  /*144b0*/  IMAD.SHL.U32 R3, R5.reuse, 0x20, RZ ;  /* 0x0000002005037824 */ /* 0x041fe200078e00ff */
[C---:B------:R-:W-:Y:S01]  /*144c0*/  LOP3.LUT R10, R5.reuse, 0x7f, RZ, 0xc0, !PT ;  /* 0x0000007f050a7812 */ /* 0x040fe200078ec0ff */
[C---:B------:R-:W-:Y:S01]  /*144d0*/  IMAD.SHL.U32 R7, R5.reuse, 0x4, RZ ;  /* 0x0000000405077824 */ /* 0x040fe200078e00ff */
[C---:B------:R-:W-:Y:S01]  /*144e0*/  LOP3.LUT P0, RZ, R5.reuse, 0x4, RZ, 0xc0, !PT ;  /* 0x0000000405ff7812 */ /* 0x040fe2000780c0ff */
[----:B------:R-:W-:Y:S01]  /*144f0*/  IMAD.SHL.U32 R2, R5, 0x80, RZ ;  /* 0x0000008005027824 */ /* 0x000fe200078e00ff */
[----:B------:R-:W-:Y:S01]  /*14500*/  LOP3.LUT R0, R3, 0x80, RZ, 0xc0, !PT ;  /* 0x0000008003007812 */ /* 0x000fe200078ec0ff */
[----:B------:R-:W-:Y:S01]  /*14510*/  IMAD.SHL.U32 R4, R5, 0x10, RZ ;  /* 0x0000001005047824 */ /* 0x000fe200078e00ff */
[----:B------:R-:W-:Y:S01]  /*14520*/  LOP3.LUT R6, R3, 0x100, RZ, 0xc0, !PT ;  /* 0x0000010003067812 */ /* 0x000fe200078ec0ff */
[----:B------:R-:W-:Y:S01]  /*14530*/  IMAD.SHL.U32 R9, R5, 0x2, RZ ;  /* 0x0000000205097824 */ /* 0x000fe200078e00ff */
[----:B------:R-:W-:-:S02]  /*14540*/  LOP3.LUT R0, R0, 0x10, R5, 0xf8, !PT ;  /* 0x0000001000007812 */ /* 0x000fc400078ef805 */
[----:B------:R-:W-:Y:S02]  /*14550*/  LOP3.LUT R5, R3, 0x60, RZ, 0xc0, !PT ;  /* 0x0000006003057812 */ /* 0x000fe400078ec0ff */
[----:B------:R-:W-:Y:S02]  /*14560*/  LOP3.LUT R7, R0, 0x10, R7, 0x78, !PT ;  /* 0x0000001000077812 */ /* 0x000fe400078e7807 */
[----:B------:R-:W-:Y:S02]  /*14570*/  SHF.R.U32.HI R0, RZ, 0x5, R10 ;  /* 0x00000005ff007819 */ /* 0x000fe4000001160a */
[----:B------:R-:W-:Y:S02]  /*14580*/  LOP3.LUT R3, R2, 0x380, RZ, 0xc0, !PT ;  /* 0x0000038002037812 */ /* 0x000fe400078ec0ff */
[----:B------:R-:W-:Y:S01]  /*14590*/  LOP3.LUT R33, R4, 0x70, RZ, 0xc0, !PT ;  /* 0x0000007004217812 */ /* 0x000fe200078ec0ff */
[----:B------:R-:W-:Y:S01]  /*145a0*/  IMAD R5, R0, 0x200, R5 ;  /* 0x0000020000057824 */ /* 0x000fe200078e0205 */
[----:B------:R-:W-:Y:S01]  /*145b0*/  LOP3.LUT R8, R4, 0x3f0, RZ, 0xc0, !PT ;  /* 0x000003f004087812 */ /* 0x000fe200078ec0ff */
[----:B------:R-:W-:-:S03]  /*145c0*/  IMAD R3, R0, 0x10, R3 ;  /* 0x0000001000037824 */ /* 0x000fc600078e0203 */
[----:B------:R-:W-:Y:S02]  /*145d0*/  IADD3 R0, R7, R5, R6 ;  /* 0x0000000507007210 */ /* 0x000fe40007ffe006 */
[----:B------:R-:W-:Y:S02]  /*145e0*/  LOP3.LUT R3, R3, 0x70, R4, 0x78, !PT ;  /* 0x0000007003037812 */ /* 0x000fe400078e7804 */
[----:B------:R-:W-:Y:S01]  /*145f0*/  ISETP.GE.AND P2, PT, R33, UR43, PT ;  /* 0x0000002b21007c0c */ /* 0x000fe2000bf46270 */
[----:B------:R0:W-:Y:S01]  /*14600*/  STL [R1+0xc], R0 ;  /* 0x00000c0001007387 */ /* 0x0001e20000100800 */
[----:B------:R-:W-:-:S03]  /*14610*/  LOP3.LUT R9, R8, 0x70, R9, 0x78, !PT ;  /* 0x0000007008097812 */ /* 0x000fc600078e7809 */
[----:B------:R-:W2:Y:S01]  /*14620*/  LDL R5, [R1+0x4] ;  /* 0x0000040001057983 */ /* 0x000ea20000100800 */
[----:B0-----:R-:W-:Y:S01]  /*14630*/  LOP3.LUT R0, R3, 0xc00, R2, 0xf8, !PT ;  /* 0x00000c0003007812 */ /* 0x001fe200078ef802 */
[----:B------:R-:W-:Y:S01]  /*14640*/  IMAD.U32 R2, RZ, RZ, UR5 ;  /* 0x00000005ff027e24 */ /* 0x000fe2000f8e00ff */
[----:B------:R-:W-:-:S03]  /*14650*/  SHF.R.U32.HI R3, RZ, 0x3, R10 ;  /* 0x00000003ff037819 */ /* 0x000fc6000001160a */
[----:B------:R0:W-:Y:S04]  /*14660*/  STL [R1+0x10], R0 ;  /* 0x0000100001007387 */ /* 0x0001e80000100800 */
[----:B------:R1:W-:Y:S01]  /*14670*/  STL [R1+0x18], R2 ;  /* 0x0000180201007387 */ /* 0x0003e20000100800 */
[----:B------:R-:W-:Y:S01]  /*14680*/  ISETP.GE.AND P1, PT, R33, UR43, PT ;  /* 0x0000002b21007c0c */ /* 0x000fe2000bf26270 */
[----:B0-----:R-:W-:Y:S01]  /*14690*/  IMAD.MOV.U32 R0, RZ, RZ, 0x40 ;  /* 0x00000040ff007424 */ /* 0x001fe200078e00ff */
[--C-:B------:R-:W-:Y:S02]  /*146a0*/  LOP3.LUT R3, R3, 0x70, R4.reuse, 0xf8, !PT ;  /* 0x0000007003037812 */ /* 0x100fe400078ef804 */
[----:B-1----:R-:W-:Y:S02]  /*146b0*/  LOP3.LUT R2, R9, 0x400, R4, 0xf8, !PT ;  /* 0x0000040009027812 */ /* 0x002fe400078ef804 */
[----:B------:R-:W-:Y:S01]  /*146c0*/  SEL R4, R0, 0xffffffc0, !P0 ;  /* 0xffffffc000047807 */ /* 0x000fe20004000000 */
[----:B------:R0:W-:Y:S01]  /*146d0*/  STL [R1+0x20], RZ ;  /* 0x000020ff01007387 */ /* 0x0001e20000100800 */
[----:B------:R-:W-:-:S03]  /*146e0*/  @P2 LOP3.LUT R16, R16, 0x1, RZ, 0xfc, !PT ;  /* 0x0000000110102812 */ /* 0x000fc600078efcff */
[----:B------:R0:W-:Y:S01]  /*146f0*/  STL [R1+0x8], R2 ;  /* 0x0000080201007387 */ /* 0x0001e20000100800 */
[----:B------:R-:W-:-:S03]  /*14700*/  LOP3.LUT R16, R16, 0xfffffdff, RZ, 0xc0, !PT ;  /* 0xfffffdff10107812 */ /* 0x000fc600078ec0ff */
[----:B------:R0:W-:Y:S01]  /*14710*/  STL [R1+0x14], R4 ;  /* 0x0000140401007387 */ /* 0x0001e20000100800 */
[----:B------:R-:W-:Y:S01]  /*14720*/  @P1 LOP3.LUT R16, R16, 0x200, RZ, 0xfc, !PT ;  /* 0x0000020010101812 */ /* 0x000fe200078efcff */
[----:B------:R-:W-:Y:S01]  /*14730*/  UIMAD UR42, UR4, UR42, URZ ;  /* 0x0000002a042a72a4 */ /* 0x000fe2000f8e023f */
[----:B------:R-:W-:-:S03]  /*14740*/  ISETP.GE.AND P1, PT, R33, UR6, PT ;  /* 0x0000000621007c0c */ /* 0x000fc6000bf26270 */
[----:B------:R-:W-:Y:S01]  /*14750*/  UIADD3 UR4, UR42, 0x9f, URZ ;  /* 0x0000009f2a047890 */ /* 0x000fe2000fffe03f */
[----:B------:R-:W-:-:S03]  /*14760*/  LOP3.LUT R16, R16, 0xfffff7ff, RZ, 0xc0, !PT ;  /* 0xfffff7ff10107812 */ /* 0x000fc600078ec0ff */
[----:B------:R-:W-:Y:S01]  /*14770*/  UIMAD.WIDE UR4, UR4, 0x66666667, URZ ;  /* 0x66666667040478a5 */ /* 0x000fe2000f8e023f */
[----:B------:R-:W-:Y:S01]  /*14780*/  IMAD.MOV.U32 R35, RZ, RZ, 0x1 ;  /* 0x00000001ff237424 */ /* 0x000fe200078e00ff */
[----:B------:R-:W-:Y:S01]  /*14790*/  LOP3.LUT R3, R3, 0x80, RZ, 0xfc, !PT ;  /* 0x0000008003037812 */ /* 0x000fe200078efcff */
[----:B------:R-:W-:Y:S01]  /*147a0*/  IMAD.MOV.U32 R29, RZ, RZ, RZ ;  /* 0x000000ffff1d7224 */ /* 0x000fe200078e00ff */
[----:B------:R-:W-:Y:S02]  /*147b0*/  USHF.R.U32.HI UR39, URZ, 0x1f, UR5 ;  /* 0x0000001f3f277899 */ /* 0x000fe40008011605 */
[----:B------:R-:W-:Y:S01]  /*147c0*/  @P1 LOP3.LUT R16, R16, 0x800, RZ, 0xfc, !PT ;  /* 0x0000080010101812 */ /* 0x000fe200078efcff */
[----:B------:R-:W-:Y:S02]  /*147d0*/  UIMAD UR41, UR41, UR40, URZ ;  /* 0x00000028292972a4 */ /* 0x000fe4000f8e023f */
[----:B------:R-:W-:Y:S02]  /*147e0*/  UIADD3 UR47, UR42, 0x1, -UR40 ;  /* 0x000000012a2f7890 */ /* 0x000fe4000fffe828 */
[----:B------:R-:W-:-:S02]  /*147f0*/  ULOP3.LUT UR49, UR36, 0x2, URZ, 0xfc, !UPT ;  /* 0x0000000224317892 */ /* 0x000fc4000f8efc3f */
[----:B------:R-:W-:Y:S02]  /*14800*/  ULOP3.LUT UR48, UR36, 0x1, URZ, 0xfc, !UPT ;  /* 0x0000000124307892 */ /* 0x000fe4000f8efc3f */
[----:B------:R-:W-:Y:S02]  /*14810*/  UIADD3 UR40, UR42, -UR40, URZ ;  /* 0x800000282a287290 */ /* 0x000fe4000fffe03f */
[----:B------:R-:W-:Y:S01]  /*14820*/  ULEA.HI.SX32 UR39, UR5, UR39, 0x1a ;  /* 0x0000002705277291 */ /* 0x000fe2000f8fd23f */
[----:B------:R-:W-:Y:S01]  /*14830*/  ULDC UR46, c[0x0][0xc] ;  /* 0x00000300002e7ab9 */ /* 0x000fe20000000800 */
[----:B--2---:R-:W-:-:S05]  /*14840*/  LEA R17, R5, R17, 0x18 ;  /* 0x0000001105117211 */ /* 0x004fca00078ec0ff */
[----:B------:R-:W-:-:S05]  /*14850*/  IMAD.IADD R0, R17, 0x1, R2 ;  /* 0x0000000111007824 */ /* 0x000fca00078e0202 */
[----:B------:R0:W-:Y:S02]  /*14860*/  STL [R1+0x1c], R0 ;  /* 0x00001c0001007387 */ /* 0x0001e40000100800 */
.L_x_1270:
[----:B0-----:R-:W2:Y:S01]  /*14870*/  LDL R0, [R1+0x18] ;  /* 0x0000180001007983 */ /* 0x001ea20000100800 */
[----:B------:R-:W-:Y:S02]  /*14880*/  ULDC UR7, c[0x0][0xc60] ;  /* 0x0003180000077ab9 */ /* 0x000fe40000000800 */
[----:B------:R-:W-:-:S11]  /*14890*/  UISETP.NE.AND UP0, UPT, UR7, 0x1, UPT ;  /* 0x000000010700788c */ /* 0x000fd6000bf05270 */
[----:B------:R-:W-:Y:S01]  /*148a0*/  @UP0 ULDC UR4, c[0x0][0xc64] ;  /* 0x0003190000040ab9 */ /* 0x000fe20000000800 */
[----:B------:R-:W-:Y:S01]  /*148b0*/  @UP0 ULDC UR8, c[0x0][0xc68] ;  /* 0x00031a0000080ab9 */ /* 0x000fe20000000800 */
[C---:B--2---:R-:W-:Y:S02]  /*148c0*/  R2UR UR38, R0.reuse ;  /* 0x00000000002672ca */ /* 0x044fe400000e0000 */
[----:B------:R-:W-:-:S11]  /*148d0*/  R2UR UR6, R0 ;  /* 0x00000000000672ca */ /* 0x000fd600000e0000 */
[----:B------:R-:W-:-:S04]  /*148e0*/  UIMAD.WIDE.U32 UR4, UR38, UR4, URZ ;  /* 0x00000004260472a5 */ /* 0x000fc8000f8e003f */
[----:B------:R-:W-:-:S03]  /*148f0*/  @UP0 USHF.R.U32.HI UR38, URZ, UR8, UR5 ;  /* 0x000000083f260299 */ /* 0x000fc60008011605 */
[----:B------:R-:W-:Y:S02]  /*14900*/  ULDC UR4, c[0x0][0xc78] ;  /* 0x00031e0000047ab9 */ /* 0x000fe40000000800 */
[----:B------:R-:W-:Y:S02]  /*14910*/  UISETP.GE.AND UP0, UPT, UR38, UR4, UPT ;  /* 0x000000042600728c */ /* 0x000fe4000bf06270 */
[----:B------:R-:W-:-:S04]  /*14920*/  UIADD3 UR4, -UR38, URZ, URZ ;  /* 0x0000003f26047290 */ /* 0x000fc8000fffe13f */
[----:B------:R-:W-:Y:S01]  /*14930*/  PLOP3.LUT P0, PT, PT, PT, UP0, 0x80, 0x0 ;  /* 0x000000000000781c */ /* 0x000fe20003f0f008 */
[----:B------:R-:W-:-:S12]  /*14940*/  UIMAD UR7, UR7, UR4, UR6 ;  /* 0x00000004070772a4 */ /* 0x000fd8000f8e0206 */
[----:B-1----:R-:W-:Y:S05]  /*14950*/  @!P0 BRA `(.L_x_1200) ;  /* 0x0000000000208947 */ /* 0x002fea0003800000 */
        /* <DEDUP_REMOVED lines=8> */
.L_x_1200:
[----:B------:R-:W-:Y:S01]  /*149e0*/  ULDC UR8, c[0x0][0xc54] ;  /* 0x0003150000087ab9 */ /* 0x000fe20000000800 */
[----:B------:R-:W-:Y:S01]  /*149f0*/  UMOV UR6, UR7 ;  /* 0x0000000700067c82 */ /* 0x000fe20008000000 */
[----:B------:R-:W-:-:S11]  /*14a00*/  UISETP.NE.AND UP0, UPT, UR8, 0x1, UPT ;  /* 0x000000010800788c */ /* 0x000fd6000bf05270 */
[----:B------:R-:W-:Y:S02]  /*14a10*/  @UP0 ULDC.64 UR10, c[0x0][0xc58] ;  /* 0x00031600000a0ab9 */ /* 0x000fe40000000a00 */
[----:B------:R-:W-:-:S04]  /*14a20*/  UIMAD.WIDE.U32 UR4, UR7, UR10, URZ ;  /* 0x0000000a070472a5 */ /* 0x000fc8000f8e003f */
[----:B------:R-:W-:-:S04]  /*14a30*/  @UP0 USHF.R.U32.HI UR6, URZ, UR11, UR5 ;  /* 0x0000000b3f060299 */ /* 0x000fc80008011605 */
[----:B------:R-:W-:-:S12]  /*14a40*/  UIMAD UR4, UR6, UR8, URZ ;  /* 0x00000008060472a4 */ /* 0x000fd8000f8e023f */
.L_x_1201:
[----:B------:R-:W-:Y:S01]  /*14a50*/  ULDC UR5, c[0x0][0xc48] ;  /* 0x0003120000057ab9 */ /* 0x000fe20000000800 */
[----:B------:R-:W-:Y:S01]  /*14a60*/  ULDC.64 UR8, c[0x0][0xa28] ;  /* 0x00028a0000087ab9 */ /* 0x000fe20000000a00 */
[----:B------:R-:W-:Y:S01]  /*14a70*/  UISETP.NE.AND UP1, UPT, UR5, 0x1, UPT ;  /* 0x000000010500788c */ /* 0x000fe2000bf25270 */
[----:B------:R-:W-:Y:S01]  /*14a80*/  IMAD.MOV.U32 R22, RZ, RZ, RZ ;  /* 0x000000ffff167224 */ /* 0x000fe200078e00ff */
[----:B------:R-:W-:Y:S02]  /*14a90*/  UIADD3 UR4, UR7, -UR4, URZ ;  /* 0x8000000407047290 */ /* 0x000fe4000fffe03f */
[----:B------:R-:W-:Y:S01]  /*14aa0*/  UISETP.NE.U32.AND UP0, UPT, UR8, URZ, UPT ;  /* 0x0000003f0800728c */ /* 0x000fe2000bf05070 */
[----:B------:R-:W-:Y:S02]  /*14ab0*/  ULDC UR5, c[0x0][0xc54] ;  /* 0x0003150000057ab9 */ /* 0x000fe40000000800 */
[----:B------:R-:W-:Y:S02]  /*14ac0*/  UIMAD UR38, UR38, UR5, UR4 ;  /* 0x00000005262672a4 */ /* 0x000fe4000f8e0204 */
[----:B------:R-:W-:-:S02]  /*14ad0*/  UISETP.NE.AND.EX UP0, UPT, UR9, URZ, UPT, UP0 ;  /* 0x0000003f0900728c */ /* 0x000fc4000bf05300 */
[----:B------:R-:W-:Y:S01]  /*14ae0*/  @UP1 ULDC UR4, c[0x0][0xc4c] ;  /* 0x0003130000041ab9 */ /* 0x000fe20000000800 */
[----:B------:R-:W-:Y:S01]  /*14af0*/  @UP1 ULDC UR7, c[0x0][0xc50] ;  /* 0x0003140000071ab9 */ /* 0x000fe20000000800 */
[----:B------:R-:W-:Y:S02]  /*14b00*/  UIMAD.WIDE.U32 UR4, UR38, UR4, URZ ;  /* 0x00000004260472a5 */ /* 0x000fe4000f8e003f */
[----:B------:R-:W-:Y:S01]  /*14b10*/  UMOV UR37, UR38 ;  /* 0x0000002600257c82 */ /* 0x000fe20008000000 */
[----:B------:R-:W-:Y:S01]  /*14b20*/  PLOP3.LUT P0, PT, PT, PT, UP0, 0x80, 0x0 ;  /* 0x000000000000781c */ /* 0x000fe20003f0f008 */
[----:B------:R-:W-:-:S03]  /*14b30*/  @UP1 USHF.R.U32.HI UR37, URZ, UR7, UR5 ;  /* 0x000000073f251299 */ /* 0x000fc60008011605 */
[----:B------:R-:W-:Y:S02]  /*14b40*/  @UP0 ULDC.64 UR4, c[0x0][0xa28] ;  /* 0x00028a0000040ab9 */ /* 0x000fe40000000a00 */
[----:B------:R-:W-:-:S06]  /*14b50*/  @UP0 UIMAD.WIDE UR4, UR37, 0x4, UR4 ;  /* 0x00000004250408a5 */ /* 0x000fcc000f8e0204 */
[----:B------:R-:W-:Y:S01]  /*14b60*/  IMAD.U32 R2, RZ, RZ, UR4 ;  /* 0x00000004ff027e24 */ /* 0x000fe2000f8e00ff */
[----:B------:R-:W-:Y:S01]  /*14b70*/  ULOP3.LUT UR6, UR6, 0x1ffffff, URZ, 0x3c, !UPT ;  /* 0x01ffffff06067892 */ /* 0x000fe2000f8e3c3f */
[----:B------:R-:W-:Y:S01]  /*14b80*/  IMAD.U32 R3, RZ, RZ, UR5 ;  /* 0x00000005ff037e24 */ /* 0x000fe2000f8e00ff */
[----:B------:R-:W-:Y:S01]  /*14b90*/  ULDC UR5, c[0x0][0x448] ;  /* 0x0001120000057ab9 */ /* 0x000fe20000000800 */
[----:B------:R-:W-:-:S03]  /*14ba0*/  ULDC UR4, c[0x0][0xc3c] ;  /* 0x00030f0000047ab9 */ /* 0x000fc60000000800 */
[----:B------:R-:W2:Y:S01]  /*14bb0*/  @P0 LDG.E R22, desc[UR50][R2.64] ;  /* 0x0000003202160981 */ /* 0x000ea2000c1e1900 */
[----:B------:R-:W-:Y:S02]  /*14bc0*/  UISETP.NE.AND UP2, UPT, UR5, 0x1, UPT ;  /* 0x000000010500788c */ /* 0x000fe4000bf45270 */
[----:B------:R-:W-:Y:S02]  /*14bd0*/  UIADD3 UR6, UR6, UR4, URZ ;  /* 0x0000000406067290 */ /* 0x000fe4000fffe03f */
[----:B------:R-:W-:Y:S02]  /*14be0*/  UP2UR UR52, UPR, URZ, 0x4 ;  /* 0x000000043f347883 */ /* 0x000fe40008000000 */
[----:B------:R-:W-:Y:S01]  /*14bf0*/  USHF.L.U32 UR43, UR6, 0x7, URZ ;  /* 0x00000007062b7899 */ /* 0x000fe2000800063f */
[----:B------:R-:W-:Y:S02]  /*14c00*/  ULDC.64 UR4, c[0x0][0x9e0] ;  /* 0x0002780000047ab9 */ /* 0x000fe40000000a00 */
[----:B------:R-:W-:-:S02]  /*14c10*/  UISETP.GE.AND UP0, UPT, UR5, 0x1, UPT ;  /* 0x000000010500788c */ /* 0x000fc4000bf06270 */
[----:B------:R-:W-:Y:S01]  /*14c20*/  UIADD3 UR8, UR43, 0x7f, URZ ;  /* 0x0000007f2b087890 */ /* 0x000fe2000fffe03f */
[----:B------:R-:W-:Y:S01]  /*14c30*/  @UP2 ULDC UR6, c[0x0][0x44c] ;  /* 0x0001130000062ab9 */ /* 0x000fe20000000800 */
[----:B------:R-:W-:Y:S02]  /*14c40*/  @UP2 ULDC UR9, c[0x0][0x450] ;  /* 0x0001140000092ab9 */ /* 0x000fe40000000800 */
[----:B------:R-:W-:Y:S01]  /*14c50*/  UIMAD.WIDE.U32 UR6, UR8, UR6, URZ ;  /* 0x00000006080672a5 */ /* 0x000fe2000f8e003f */
[----:B------:R-:W-:-:S03]  /*14c60*/  PLOP3.LUT P1, PT, PT, PT, UP0, 0x80, 0x0 ;  /* 0x000000000000781c */ /* 0x000fc60003f2f008 */
[----:B------:R-:W-:-:S04]  /*14c70*/  @UP2 USHF.R.U32.HI UR8, URZ, UR9, UR7 ;  /* 0x000000093f082299 */ /* 0x000fc80008011607 */
[----:B------:R-:W-:-:S04]  /*14c80*/  UIADD3 UR6, UR47, UR8, URZ ;  /* 0x000000082f067290 */ /* 0x000fc8000fffe03f */
[----:B------:R-:W-:Y:S01]  /*14c90*/  UIADD3 UR4, UR6, UR4, URZ ;  /* 0x0000000406047290 */ /* 0x000fe2000fffe03f */
[----:B--2---:R0:W-:Y:S01]  /*14ca0*/  STL [R1], R22 ;  /* 0x0000001601007387 */ /* 0x0041e20000100800 */
[----:B------:R-:W-:Y:S10]  /*14cb0*/  @!P1 BRA `(.L_x_1202) ;  /* 0x0000000000449947 */ /* 0x000ff40003800000 */
[----:B------:R-:W-:Y:S01]  /*14cc0*/  ISETP.LT.AND P0, PT, RZ, UR6, PT ;  /* 0x00000006ff007c0c */ /* 0x000fe2000bf01270 */
[----:B------:R-:W-:-:S12]  /*14cd0*/  UIADD3 UR8, UR6, -0x1, URZ ;  /* 0xffffffff06087890 */ /* 0x000fd8000fffe03f */
[----:B------:R-:W-:Y:S05]  /*14ce0*/  @P0 BRA `(.L_x_1203) ;  /* 0x00000000001c0947 */ /* 0x000fea0003800000 */
[----:B------:R-:W-:Y:S02]  /*14cf0*/  UISETP.NE.AND UP0, UPT, UR5, 0x1, UPT ;  /* 0x000000010500788c */ /* 0x000fe4000bf05270 */
[----:B------:R-:W-:-:S09]  /*14d00*/  UIADD3 UR8, -UR6, URZ, URZ ;  /* 0x0000003f06087290 */ /* 0x000fd2000fffe13f */
[----:B------:R-:W-:Y:S02]  /*14d10*/  @UP0 ULDC.64 UR10, c[0x0][0x9e8] ;  /* 0x00027a00000a0ab9 */ /* 0x000fe40000000a00 */
[----:B------:R-:W-:-:S04]  /*14d20*/  UIMAD.WIDE.U32 UR6, UR8, UR10, URZ ;  /* 0x0000000a080672a5 */ /* 0x000fc8000f8e003f */
[----:B------:R-:W-:-:S04]  /*14d30*/  @UP0 USHF.R.U32.HI UR8, URZ, UR11, UR7 ;  /* 0x0000000b3f080299 */ /* 0x000fc80008011607 */
[----:B------:R-:W-:Y:S01]  /*14d40*/  ULOP3.LUT UR8, URZ, UR8, URZ, 0x33, !UPT ;  /* 0x000000083f087292 */ /* 0x000fe2000f8e333f */
[----:B------:R-:W-:Y:S11]  /*14d50*/  BRA `(.L_x_1204) ;  /* 0x0000000000107947 */ /* 0x000ff60003800000 */
.L_x_1203:
[----:B------:R-:W-:-:S11]  /*14d60*/  UISETP.NE.AND UP0, UPT, UR5, 0x1, UPT ;  /* 0x000000010500788c */ /* 0x000fd6000bf05270 */
[----:B------:R-:W-:Y:S02]  /*14d70*/  @UP0 ULDC.64 UR10, c[0x0][0x9e8] ;  /* 0x00027a00000a0ab9 */ /* 0x000fe40000000a00 */
[----:B------:R-:W-:-:S04]  /*14d80*/  UIMAD.WIDE.U32 UR6, UR8, UR10, URZ ;  /* 0x0000000a080672a5 */ /* 0x000fc8000f8e003f */
[----:B------:R-:W-:-:S12]  /*14d90*/  @UP0 USHF.R.U32.HI UR8, URZ, UR11, UR7 ;  /* 0x0000000b3f080299 */ /* 0x000fd80008011607 */
.L_x_1204:
[----:B------:R-:W-:-:S04]  /*14da0*/  UIMAD UR8, UR8, UR5, UR5 ;  /* 0x00000005080872a4 */ /* 0x000fc8000f8e0205 */
[----:B------:R-:W-:-:S04]  /*14db0*/  UISETP.LT.AND UP0, UPT, UR4, UR8, UPT ;  /* 0x000000080400728c */ /* 0x000fc8000bf01270 */
[----:B------:R-:W-:-:S12]  /*14dc0*/  USEL UR4, UR4, UR8, UP0 ;  /* 0x0000000804047287 */ /* 0x000fd80008000000 */
.L_x_1202:
[----:B------:R-:W-:Y:S02]  /*14dd0*/  UISETP.NE.AND UP0, UPT, UR52, URZ, UPT ;  /* 0x0000003f3400728c */ /* 0x000fe4000bf05270 */
[----:B------:R-:W-:Y:S01]  /*14de0*/  UIADD3 UR6, UR4, 0x9f, URZ ;  /* 0x0000009f04067890 */ /* 0x000fe2000fffe03f */
[----:B------:R-:W-:-:S03]  /*14df0*/  UMOV UR10, UR43 ;  /* 0x0000002b000a7c82 */ /* 0x000fc60008000000 */
[----:B------:R-:W-:-:S04]  /*14e00*/  UIMAD.WIDE UR6, UR6, 0x66666667, URZ ;  /* 0x66666667060678a5 */ /* 0x000fc8000f8e023f */
[----:B------:R-:W-:Y:S01]  /*14e10*/  USHF.R.U32.HI UR4, URZ, 0x1f, UR7 ;  /* 0x0000001f3f047899 */ /* 0x000fe20008011607 */
[----:B------:R-:W-:Y:S02]  /*14e20*/  @UP0 ULDC UR8, c[0x0][0x44c] ;  /* 0x0001130000080ab9 */ /* 0x000fe40000000800 */
[----:B------:R-:W-:Y:S01]  /*14e30*/  @UP0 ULDC UR6, c[0x0][0x450] ;  /* 0x0001140000060ab9 */ /* 0x000fe20000000800 */
[----:B------:R-:W-:Y:S02]  /*14e40*/  UIMAD.WIDE.U32 UR8, UR43, UR8, URZ ;  /* 0x000000082b0872a5 */ /* 0x000fe4000f8e003f */
[----:B------:R-:W-:Y:S02]  /*14e50*/  ULEA.HI.SX32 UR4, UR7, UR4, 0x1a ;  /* 0x0000000407047291 */ /* 0x000fe4000f8fd23f */
[----:B------:R-:W-:Y:S02]  /*14e60*/  @UP0 USHF.R.U32.HI UR10, URZ, UR6, UR9 ;  /* 0x000000063f0a0299 */ /* 0x000fe40008011609 */
[----:B------:R-:W-:-:S02]  /*14e70*/  UISETP.LT.AND UP0, UPT, UR39, UR4, UPT ;  /* 0x000000042700728c */ /* 0x000fc4000bf01270 */
[----:B------:R-:W-:Y:S01]  /*14e80*/  UIADD3 UR6, UR40, UR10, URZ ;  /* 0x0000000a28067290 */ /* 0x000fe2000fffe03f */
[----:B------:R-:W-:Y:S01]  /*14e90*/  ULDC UR8, c[0x0][0x9dc] ;  /* 0x0002770000087ab9 */ /* 0x000fe20000000800 */
[----:B------:R-:W-:Y:S02]  /*14ea0*/  USEL UR44, UR39, UR4, UP0 ;  /* 0x00000004272c7287 */ /* 0x000fe40008000000 */
[----:B------:R-:W-:Y:S01]  /*14eb0*/  UIADD3 UR8, UR6, -UR8, URZ ;  /* 0x8000000806087290 */ /* 0x000fe2000fffe03f */
[----:B------:R-:W-:Y:S11]  /*14ec0*/  @!P1 BRA `(.L_x_1205) ;  /* 0x0000000000489947 */ /* 0x000ff60003800000 */
[----:B------:R-:W-:Y:S02]  /*14ed0*/  UMOV UR4, UR6 ;  /* 0x0000000600047c82 */ /* 0x000fe40008000000 */
[----:B------:R-:W-:-:S06]  /*14ee0*/  UISETP.GT.AND UP0, UPT, UR4, -0x1, UPT ;  /* 0xffffffff0400788c */ /* 0x000fcc000bf04270 */
[----:B------:R-:W-:-:S13]  /*14ef0*/  PLOP3.LUT P0, PT, PT, PT, UP0, 0x80, 0x0 ;  /* 0x000000000000781c */ /* 0x000fda0003f0f008 */
[----:B------:R-:W-:Y:S05]  /*14f00*/  @P0 BRA `(.L_x_1206) ;  /* 0x00000000001c0947 */ /* 0x000fea0003800000 */
[----:B------:R-:W-:Y:S02]  /*14f10*/  UISETP.NE.AND UP0, UPT, UR5, 0x1, UPT ;  /* 0x000000010500788c */ /* 0x000fe4000bf05270 */
[----:B------:R-:W-:-:S09]  /*14f20*/  ULOP3.LUT UR4, URZ, UR4, URZ, 0x33, !UPT ;  /* 0x000000043f047292 */ /* 0x000fd2000f8e333f */
[----:B------:R-:W-:Y:S02]  /*14f30*/  @UP0 ULDC.64 UR10, c[0x0][0x9e8] ;  /* 0x00027a00000a0ab9 */ /* 0x000fe40000000a00 */
[----:B------:R-:W-:-:S04]  /*14f40*/  UIMAD.WIDE.U32 UR6, UR4, UR10, URZ ;  /* 0x0000000a040672a5 */ /* 0x000fc8000f8e003f */
[----:B------:R-:W-:-:S04]  /*14f50*/  @UP0 USHF.R.U32.HI UR4, URZ, UR11, UR7 ;  /* 0x0000000b3f040299 */ /* 0x000fc80008011607 */
[----:B------:R-:W-:Y:S01]  /*14f60*/  ULOP3.LUT UR4, URZ, UR4, URZ, 0x33, !UPT ;  /* 0x000000043f047292 */ /* 0x000fe2000f8e333f */
[----:B------:R-:W-:Y:S11]  /*14f70*/  BRA `(.L_x_1207) ;  /* 0x0000000000107947 */ /* 0x000ff60003800000 */
.L_x_1206:
[----:B------:R-:W-:-:S11]  /*14f80*/  UISETP.NE.AND UP0, UPT, UR5, 0x1, UPT ;  /* 0x000000010500788c */ /* 0x000fd6000bf05270 */
[----:B------:R-:W-:Y:S02]  /*14f90*/  @UP0 ULDC.64 UR10, c[0x0][0x9e8] ;  /* 0x00027a00000a0ab9 */ /* 0x000fe40000000a00 */
[----:B------:R-:W-:-:S04]  /*14fa0*/  UIMAD.WIDE.U32 UR6, UR4, UR10, URZ ;  /* 0x0000000a040672a5 */ /* 0x000fc8000f8e003f */
[----:B------:R-:W-:-:S12]  /*14fb0*/  @UP0 USHF.R.U32.HI UR4, URZ, UR11, UR7 ;  /* 0x0000000b3f040299 */ /* 0x000fd80008011607 */
.L_x_1207:
[----:B------:R-:W-:-:S04]  /*14fc0*/  UIMAD UR4, UR4, UR5, URZ ;  /* 0x00000005040472a4 */ /* 0x000fc8000f8e023f */
[----:B------:R-:W-:-:S04]  /*14fd0*/  UISETP.LT.AND UP0, UPT, UR8, UR4, UPT ;  /* 0x000000040800728c */ /* 0x000fc8000bf01270 */
[----:B------:R-:W-:-:S12]  /*14fe0*/  USEL UR8, UR8, UR4, !UP0 ;  /* 0x0000000408087287 */ /* 0x000fd8000c000000 */
.L_x_1205:
[----:B------:R-:W-:Y:S01]  /*14ff0*/  UIMAD.WIDE UR4, UR8, 0x66666667, URZ ;  /* 0x66666667080478a5 */ /* 0x000fe2000f8e023f */
[----:B------:R-:W-:Y:S03]  /*15000*/  BSSY B7, `(.L_x_1208) ;  /* 0x000048c000077945 */ /* 0x000fe60003800000 */
[----:B------:R-:W-:-:S04]  /*15010*/  USHF.R.U32.HI UR4, URZ, 0x1f, UR5 ;  /* 0x0000001f3f047899 */ /* 0x000fc80008011605 */
[----:B------:R-:W-:-:S04]  /*15020*/  ULEA.HI.SX32 UR4, UR5, UR4, 0x1a ;  /* 0x0000000405047291 */ /* 0x000fc8000f8fd23f */
[----:B------:R-:W-:-:S04]  /*15030*/  UISETP.LT.AND UP0, UPT, URZ, UR4, UPT ;  /* 0x000000043f00728c */ /* 0x000fc8000bf01270 */
[----:B------:R-:W-:-:S04]  /*15040*/  USEL UR45, URZ, UR4, !UP0 ;  /* 0x000000043f2d7287 */ /* 0x000fc8000c000000 */
[----:B------:R-:W-:-:S06]  /*15050*/  UISETP.GT.AND UP0, UPT, UR44, UR45, UPT ;  /* 0x0000002d2c00728c */ /* 0x000fcc000bf04270 */
[----:B------:R-:W-:-:S13]  /*15060*/  PLOP3.LUT P0, PT, PT, PT, UP0, 0x80, 0x0 ;  /* 0x000000000000781c */ /* 0x000fda0003f0f008 */
        /* <DEDUP_REMOVED lines=16> */
[----:B-1----:R-:W-:-:S05]  /*15170*/  IADD3 R0, R0, UR46, R7 ;  /* 0x0000002e00007c10 */ /* 0x002fca000fffe007 */
[----:B------:R1:W-:Y:S01]  /*15180*/  STL [R1+0x18], R0 ;  /* 0x0000180001007387 */ /* 0x0003e20000100800 */
[----:B------:R-:W-:Y:S05]  /*15190*/  BRA `(.L_x_1210) ;  /* 0x0000004400c87947 */ /* 0x000fea0003800000 */
.L_x_1209:
        /* <DEDUP_REMOVED lines=8> */
[----:B------:R-:W-:Y:S02]  /*15220*/  IMAD.U32 R4, RZ, RZ, UR6 ;  /* 0x00000006ff047e24 */ /* 0x000fe4000f8e00ff */
[----:B------:R-:W1:Y:S01]  /*15230*/  LDC.64 R2, c[0x4][R2] ;  /* 0x0100000002027b82 */ /* 0x000e620000000a00 */
        /* <DEDUP_REMOVED lines=9> */
[----:B01----:R-:W-:Y:S05]  /*152d0*/  CALL.ABS.NOINC R2 ;  /* 0x0000000002007343 */ /* 0x003fea0003c00000 */
.L_x_1212:
[----:B------:R-:W-:Y:S05]  /*152e0*/  BSYNC B6 ;  /* 0x0000000000067941 */ /* 0x000fea0003800000 */
.L_x_1211:
        /* <DEDUP_REMOVED lines=22> */
.L_x_1214:
[----:B------:R-:W-:Y:S05]  /*15450*/  BSYNC B6 ;  /* 0x0000000000067941 */ /* 0x000fea0003800000 */
.L_x_1213:
        /* <DEDUP_REMOVED lines=20> */
.L_x_1216:
[----:B------:R-:W-:Y:S05]  /*155a0*/  BSYNC B6 ;  /* 0x0000000000067941 */ /* 0x000fea0003800000 */
.L_x_1215:
        /* <DEDUP_REMOVED lines=19> */
.L_x_1218:
[----:B------:R-:W-:Y:S05]  /*156e0*/  BSYNC B6 ;  /* 0x0000000000067941 */ /* 0x000fea0003800000 */
.L_x_1217:
[----:B------:R-:W-:Y:S01]  /*156f0*/  ULDC.64 UR4, c[0x0][0x9f8] ;  /* 0x00027e0000047ab9 */ /* 0x000fe20000000a00 */
[----:B------:R-:W-:Y:S01]  /*15700*/  IMAD.U32 R34, RZ, RZ, UR37 ;  /* 0x00000025ff227e24 */ /* 0x000fe2000f8e00ff */
[----:B------:R-:W-:Y:S01]  /*15710*/  UISETP.NE.U32.AND UP0, UPT, UR4, URZ, UPT ;  /* 0x0000003f0400728c */ /* 0x000fe2000bf05070 */
[----:B------:R-:W1:Y:S03]  /*15720*/  LDC R19, c[0x0][0x430] ;  /* 0x00010c00ff137b82 */ /* 0x000e660000000800 */
[----:B------:R-:W-:-:S06]  /*15730*/  UISETP.NE.AND.EX UP0, UPT, UR5, URZ, UPT, UP0 ;  /* 0x0000003f0500728c */ /* 0x000fcc000bf05300 */
[----:B------:R-:W-:-:S05]  /*15740*/  PLOP3.LUT P0, PT, PT, PT, UP0, 0x80, 0x0 ;  /* 0x000000000000781c */ /* 0x000fca0003f0f008 */
[----:B------:R-:W-:Y:S02]  /*15750*/  @UP0 ULDC.64 UR4, c[0x0][0x9f8] ;  /* 0x00027e0000040ab9 */ /* 0x000fe40000000a00 */
[----:B------:R-:W-:-:S06]  /*15760*/  @UP0 UIMAD.WIDE UR4, UR37, 0x4, UR4 ;  /* 0x00000004250408a5 */ /* 0x000fcc000f8e0204 */
[----:B------:R-:W-:Y:S01]  /*15770*/  IMAD.U32 R2, RZ, RZ, UR4 ;  /* 0x00000004ff027e24 */ /* 0x000fe2000f8e00ff */
[----:B------:R-:W-:Y:S01]  /*15780*/  ULDC UR4, c[0x0][0xc48] ;  /* 0x0003120000047ab9 */ /* 0x000fe20000000800 */
[----:B------:R-:W-:-:S05]  /*15790*/  IMAD.U32 R3, RZ, RZ, UR5 ;  /* 0x00000005ff037e24 */ /* 0x000fca000f8e00ff */
[----:B------:R2:W5:Y:S01]  /*157a0*/  @P0 LDG.E R34, desc[UR50][R2.64] ;  /* 0x0000003202220981 */ /* 0x000562000c1e1900 */
[----:B-1----:R-:W-:Y:S01]  /*157b0*/  ISETP.NE.AND P2, PT, R19, 0x1, PT ;  /* 0x000000011300780c */ /* 0x002fe20003f45270 */
[----:B------:R-:W-:Y:S01]  /*157c0*/  UMOV UR5, 0xffffffff ;  /* 0xffffffff00057882 */ /* 0x000fe20000000000 */
[----:B------:R-:W-:Y:S01]  /*157d0*/  LOP3.LUT R16, R16, 0xfffffff7, RZ, 0xc0, !PT ;  /* 0xfffffff710107812 */ /* 0x000fe200078ec0ff */
[----:B------:R-:W-:-:S10]  /*157e0*/  IMAD.U32 R18, RZ, RZ, UR4 ;  /* 0x00000004ff127e24 */ /* 0x000fd4000f8e00ff */
[----:B------:R-:W-:Y:S01]  /*157f0*/  @P2 LOP3.LUT R16, R16, 0x8, RZ, 0xfc, !PT ;  /* 0x0000000810102812 */ /* 0x000fe200078efcff */
[----:B--2---:R-:W-:Y:S06]  /*15800*/  BRA.DIV UR5, `(.L_x_1219) ;  /* 0x0000004a057c7947 */ /* 0x004fec000b800000 */
.L_x_1290:
[----:B------:R-:W1:Y:S01]  /*15810*/  S2R R0, SR_TID.X ;  /* 0x0000000000007919 */ /* 0x000e620000002100 */
[----:B------:R-:W-:Y:S01]  /*15820*/  UMOV UR4, 0xa0 ;  /* 0x000000a000047882 */ /* 0x000fe20000000000 */
[----:B------:R-:W2:Y:S01]  /*15830*/  @P2 LDC R3, c[0x0][0x434] ;  /* 0x00010d00ff032b82 */ /* 0x000ea20000000800 */
[----:B------:R-:W-:Y:S01]  /*15840*/  UIMAD UR4, UR44, UR4, -0xa0 ;  /* 0xffffff602c0474a4 */ /* 0x000fe2000f8e0204 */
[----:B------:R-:W3:Y:S01]  /*15850*/  S2R R9, SR_TID.X ;  /* 0x0000000000097919 */ /* 0x000ee20000002100 */
[----:B-----5:R-:W-:-:S05]  /*15860*/  SHF.R.S32.HI R37, RZ, 0x1f, R34 ;  /* 0x0000001fff257819 */ /* 0x020fca0000011422 */
[----:B------:R-:W4:Y:S01]  /*15870*/  @P2 LDC R5, c[0x0][0x438] ;  /* 0x00010e00ff052b82 */ /* 0x000f220000000800 */
[----:B-1----:R-:W-:Y:S01]  /*15880*/  LOP3.LUT R0, R0, 0x7f, RZ, 0xc0, !PT ;  /* 0x0000007f00007812 */ /* 0x002fe200078ec0ff */
[----:B---3--:R-:W-:-:S03]  /*15890*/  IMAD.SHL.U32 R14, R9, 0x10, RZ ;  /* 0x00000010090e7824 */ /* 0x008fc600078e00ff */
[----:B------:R-:W-:Y:S01]  /*158a0*/  SHF.R.U32.HI R8, RZ, 0x3, R0 ;  /* 0x00000003ff087819 */ /* 0x000fe20000011600 */
[----:B------:R-:W-:-:S03]  /*158b0*/  IMAD.SHL.U32 R11, R9, 0x10, RZ ;  /* 0x00000010090b7824 */ /* 0x000fc600078e00ff */
[C---:B------:R-:W-:Y:S02]  /*158c0*/  LOP3.LUT R14, R8.reuse, 0x70, R14, 0xf8, !PT ;  /* 0x00000070080e7812 */ /* 0x040fe400078ef80e */
[----:B------:R-:W-:Y:S02]  /*158d0*/  LOP3.LUT R11, R8, 0x70, R11, 0xf8, !PT ;  /* 0x00000070080b7812 */ /* 0x000fe400078ef80b */
[----:B------:R-:W-:-:S03]  /*158e0*/  LOP3.LUT R14, R14, 0x80, RZ, 0xfc, !PT ;  /* 0x000000800e0e7812 */ /* 0x000fc600078efcff */
[----:B------:R-:W-:Y:S02]  /*158f0*/  VIADD R11, R11, UR4 ;  /* 0x000000040b0b7c36 */ /* 0x000fe40008000000 */
[----:B------:R-:W-:-:S05]  /*15900*/  VIADD R0, R14, UR4 ;  /* 0x000000040e007c36 */ /* 0x000fca0008000000 */
[C---:B------:R-:W-:Y:S01]  /*15910*/  ISETP.GE.AND P0, PT, R0.reuse, UR42, PT ;  /* 0x0000002a00007c0c */ /* 0x040fe2000bf06270 */
[----:B------:R-:W-:-:S03]  /*15920*/  IMAD.IADD R0, R0, 0x1, R22 ;  /* 0x0000000100007824 */ /* 0x000fc600078e0216 */
[----:B------:R-:W-:Y:S01]  /*15930*/  ISETP.GT.U32.OR P0, PT, R14, 0x9f, P0 ;  /* 0x0000009f0e00780c */ /* 0x000fe20000704470 */
[----:B--2---:R-:W-:-:S04]  /*15940*/  @P2 IMAD.HI.U32 R2, R0, R3, RZ ;  /* 0x0000000300022227 */ /* 0x004fc800078e00ff */
[----:B------:R-:W-:Y:S01]  /*15950*/  IMAD.MOV.U32 R10, RZ, RZ, R0 ;  /* 0x000000ffff0a7224 */ /* 0x000fe200078e0000 */
[----:B----4-:R-:W-:-:S07]  /*15960*/  @P2 SHF.R.U32.HI R10, RZ, R5, R2 ;  /* 0x00000005ff0a2219 */ /* 0x010fce0000011602 */
[----:B------:R-:W1:Y:S01]  /*15970*/  @!P0 LDC.64 R6, c[0x0][0x428] ;  /* 0x00010a00ff068b82 */ /* 0x000e620000000a00 */
[----:B------:R-:W-:-:S07]  /*15980*/  @!P0 SHF.R.S32.HI R3, RZ, 0x1f, R10 ;  /* 0x0000001fff038819 */ /* 0x000fce000001140a */
[----:B------:R-:W2:Y:S01]  /*15990*/  @!P0 LDC.64 R4, c[0x0][0x418] ;  /* 0x00010600ff048b82 */ /* 0x000ea20000000a00 */
[----:B-1----:R-:W-:-:S04]  /*159a0*/  @!P0 IMAD R2, R37, R6, RZ ;  /* 0x0000000625028224 */ /* 0x002fc800078e02ff */
[----:B------:R-:W-:Y:S02]  /*159b0*/  @!P0 IMAD R7, R34, R7, R2 ;  /* 0x0000000722078224 */ /* 0x000fe400078e0202 */
[----:B------:R-:W-:-:S04]  /*159c0*/  @!P0 IMAD.MOV.U32 R2, RZ, RZ, R10 ;  /* 0x000000ffff028224 */ /* 0x000fc800078e000a */
[----:B------:R-:W-:-:S04]  /*159d0*/  @!P0 IMAD.WIDE.U32 R2, R34, R6, R2 ;  /* 0x0000000622028225 */ /* 0x000fc800078e0002 */
[----:B------:R-:W-:Y:S01]  /*159e0*/  @!P0 IMAD.IADD R3, R7, 0x1, R3 ;  /* 0x0000000107038824 */ /* 0x000fe200078e0203 */
[----:B--2---:R-:W-:-:S04]  /*159f0*/  @!P0 LEA R8, P1, R2, R4, 0x2 ;  /* 0x0000000402088211 */ /* 0x004fc800078210ff */
[----:B------:R-:W-:Y:S02]  /*15a00*/  @!P0 LEA.HI.X R9, R2, R5, R3, 0x2, P1 ;  /* 0x0000000502098211 */ /* 0x000fe400008f1403 */
[C---:B------:R-:W-:Y:S01]  /*15a10*/  ISETP.GE.AND P1, PT, R11.reuse, UR42, PT ;  /* 0x0000002a0b007c0c */ /* 0x040fe2000bf26270 */
[----:B------:R-:W1:Y:S01]  /*15a20*/  @P2 LDC R2, c[0x0][0x434] ;  /* 0x00010d00ff022b82 */ /* 0x000e620000000800 */
[----:B------:R-:W-:-:S04]  /*15a30*/  IMAD.IADD R11, R11, 0x1, R22 ;  /* 0x000000010b0b7824 */ /* 0x000fc800078e0216 */
[----:B------:R-:W-:-:S03]  /*15a40*/  IMAD.MOV.U32 R12, RZ, RZ, R11 ;  /* 0x000000ffff0c7224 */ /* 0x000fc600078e000b */
[----:B------:R-:W2:Y:S08]  /*15a50*/  @P2 LDC R3, c[0x0][0x438] ;  /* 0x00010e00ff032b82 */ /* 0x000eb00000000800 */
[----:B------:R-:W3:Y:S08]  /*15a60*/  @!P1 LDC.64 R4, c[0x0][0x428] ;  /* 0x00010a00ff049b82 */ /* 0x000ef00000000a00 */
[----:B------:R-:W4:Y:S01]  /*15a70*/  @!P1 LDC.64 R6, c[0x0][0x418] ;  /* 0x00010600ff069b82 */ /* 0x000f220000000a00 */
[----:B-1----:R-:W-:-:S05]  /*15a80*/  @P2 IMAD.HI.U32 R2, R11, R2, RZ ;  /* 0x000000020b022227 */ /* 0x002fca00078e00ff */
[----:B--2---:R-:W-:-:S04]  /*15a90*/  @P2 SHF.R.U32.HI R12, RZ, R3, R2 ;  /* 0x00000003ff0c2219 */ /* 0x004fc80000011602 */
[--C-:B------:R-:W-:Y:S01]  /*15aa0*/  @!P1 SHF.R.S32.HI R3, RZ, 0x1f, R12.reuse ;  /* 0x0000001fff039819 */ /* 0x100fe2000001140c */
[----:B------:R-:W-:Y:S02]  /*15ab0*/  @!P1 IMAD.MOV.U32 R2, RZ, RZ, R12 ;  /* 0x000000ffff029224 */ /* 0x000fe400078e000c */
[-C--:B---3--:R-:W-:Y:S02]  /*15ac0*/  @!P1 IMAD R13, R37, R4.reuse, RZ ;  /* 0x00000004250d9224 */ /* 0x088fe400078e02ff */
[----:B------:R-:W-:-:S04]  /*15ad0*/  @!P1 IMAD.WIDE.U32 R2, R34, R4, R2 ;  /* 0x0000000422029225 */ /* 0x000fc800078e0002 */
[----:B------:R-:W-:Y:S02]  /*15ae0*/  @!P1 IMAD R13, R34, R5, R13 ;  /* 0x00000005220d9224 */ /* 0x000fe400078e020d */
[----:B------:R-:W-:Y:S02]  /*15af0*/  IMAD.MOV.U32 R5, RZ, RZ, RZ ;  /* 0x000000ffff057224 */ /* 0x000fe400078e00ff */
[----:B------:R-:W-:-:S04]  /*15b00*/  @!P1 IMAD.IADD R13, R3, 0x1, R13 ;  /* 0x00000001030d9824 */ /* 0x000fc800078e020d */
[----:B------:R4:W5:Y:S02]  /*15b10*/  @!P0 LDG.E R5, desc[UR50][R8.64] ;  /* 0x0000003208058981 */ /* 0x000964000c1e1900 */
[----:B----4-:R-:W-:Y:S02]  /*15b20*/  @!P1 LEA R8, P0, R2, R6, 0x2 ;  /* 0x0000000602089211 */ /* 0x010fe400078010ff */
[----:B------:R-:W-:Y:S01]  /*15b30*/  LOP3.LUT R16, R16, 0xfffffffb, RZ, 0xc0, !PT ;  /* 0xfffffffb10107812 */ /* 0x000fe200078ec0ff */
[----:B------:R-:W-:Y:S01]  /*15b40*/  IMAD R3, RZ, RZ, -UR37 ;  /* 0x80000025ff037e24 */ /* 0x000fe2000f8e02ff */
[----:B------:R-:W-:Y:S01]  /*15b50*/  @!P1 LEA.HI.X R9, R2, R7, R13, 0x2, P0 ;  /* 0x0000000702099211 */ /* 0x000fe200000f140d */
[----:B------:R-:W-:Y:S02]  /*15b60*/  IMAD.MOV R7, RZ, RZ, -R10 ;  /* 0x000000ffff077224 */ /* 0x000fe400078e0a0a */
[----:B------:R-:W-:Y:S02]  /*15b70*/  IMAD.MOV.U32 R6, RZ, RZ, RZ ;  /* 0x000000ffff067224 */ /* 0x000fe400078e00ff */
[----:B------:R-:W-:-:S02]  /*15b80*/  IMAD R7, R19, R7, R0 ;  /* 0x0000000713077224 */ /* 0x000fc400078e0200 */
[----:B------:R-:W-:Y:S01]  /*15b90*/  IMAD.U32 R0, RZ, RZ, UR49 ;  /* 0x00000031ff007e24 */ /* 0x000fe2000f8e00ff */
[----:B------:R-:W-:Y:S02]  /*15ba0*/  ISETP.GT.U32.AND P0, PT, R14, 0x9f, PT ;  /* 0x0000009f0e00780c */ /* 0x000fe40003f04070 */
[----:B------:R-:W-:Y:S01]  /*15bb0*/  LOP3.LUT R16, R16, 0xfffffffd, RZ, 0xc0, !PT ;  /* 0xfffffffd10107812 */ /* 0x000fe200078ec0ff */
[----:B------:R-:W-:Y:S01]  /*15bc0*/  IMAD R18, R18, R3, UR38 ;  /* 0x0000002612127e24 */ /* 0x000fe2000f8e0203 */
[----:B------:R-:W-:Y:S01]  /*15bd0*/  ISETP.NE.AND P2, PT, R0, 0x3, PT ;  /* 0x000000030000780c */ /* 0x000fe20003f45270 */
[----:B------:R-:W-:Y:S01]  /*15be0*/  IMAD.MOV R2, RZ, RZ, -R12 ;  /* 0x000000ffff027224 */ /* 0x000fe200078e0a0c */
[----:B------:R1:W5:Y:S01]  /*15bf0*/  @!P1 LDG.E R6, desc[UR50][R8.64] ;  /* 0x0000003208069981 */ /* 0x000362000c1e1900 */
[----:B------:R-:W-:Y:S01]  /*15c00*/  IMAD.U32 R4, RZ, RZ, UR44 ;  /* 0x0000002cff047e24 */ /* 0x000fe2000f8e00ff */
[----:B------:R-:W-:-:S03]  /*15c10*/  SHF.R.S32.HI R36, RZ, 0x1f, R18 ;  /* 0x0000001fff247819 */ /* 0x000fc60000011412 */
[----:B------:R-:W-:Y:S02]  /*15c20*/  VIADD R4, R4, 0xffffffff ;  /* 0xffffffff04047836 */ /* 0x000fe40000000000 */
[----:B------:R-:W-:Y:S01]  /*15c30*/  @P0 LOP3.LUT R16, R16, 0x2, RZ, 0xfc, !PT ;  /* 0x0000000210100812 */ /* 0x000fe200078efcff */
[----:B-1----:R-:W-:-:S03]  /*15c40*/  IMAD R8, R19, R2, R11 ;  /* 0x0000000213087224 */ /* 0x002fc600078e020b */
[----:B------:R-:W-:Y:S01]  /*15c50*/  @P2 LOP3.LUT R16, R16, 0x4, RZ, 0xfc, !PT ;  /* 0x0000000410102812 */ /* 0x000fe200078efcff */
[----:B------:R-:W-:Y:S06]  /*15c60*/  @!P2 BRA `(.L_x_1220) ;  /* 0x000000000004a947 */ /* 0x000fec0003800000 */
[----:B------:R-:W-:Y:S01]  /*15c70*/  BPT.TRAP 0x1 ;  /* 0x000000040000795c */ /* 0x000fe20000300000 */
.L_x_1220:
[----:B------:R-:W-:Y:S01]  /*15c80*/  IMAD R0, R29, 0x8, R17 ;  /* 0x000000081d007824 */ /* 0x000fe200078e0211 */
[----:B------:R-:W-:Y:S01]  /*15c90*/  SHF.L.U32 R26, R35, 0x1f, RZ ;  /* 0x0000001f231a7819 */ /* 0x000fe200000006ff */
[----:B------:R-:W-:Y:S01]  /*15ca0*/  BSSY B0, `(.L_x_1221) ;  /* 0x0000004000007945 */ /* 0x000fe20003800000 */
[----:B0-----:R-:W-:Y:S02]  /*15cb0*/  SHF.R.S32.HI R22, RZ, 0x1f, R8 ;  /* 0x0000001fff167819 */ /* 0x001fe40000011408 */
[----:B------:R-:W0:Y:S02]  /*15cc0*/  SYNCS.PHASECHK.TRANS64.TRYWAIT P0, [R0+URZ+0x22880], R26 ;  /* 0x0228801a000075a7 */ /* 0x000e24000800017f */
[----:B0-----:R-:W-:Y:S05]  /*15cd0*/  @!P0 BRA `(.L_x_1222) ;  /* 0x0000004400748947 */ /* 0x001fea0003800000 */
.L_x_1291:
[----:B------:R-:W-:Y:S05]  /*15ce0*/  BSYNC B0 ;  /* 0x0000000000007941 */ /* 0x000fea0003800000 */
.L_x_1221:
[----:B------:R-:W2:Y:S01]  /*15cf0*/  LDL R12, [R1+0x8] ;  /* 0x00000800010c7983 */ /* 0x000ea20000100800 */
[----:B------:R-:W-:Y:S01]  /*15d00*/  ULDC.64 UR4, c[0x0][0x328] ;  /* 0x0000ca0000047ab9 */ /* 0x000fe20000000a00 */
[----:B-----5:R-:W-:Y:S01]  /*15d10*/  SHF.R.S32.HI R23, RZ, 0x1f, R6 ;  /* 0x0000001fff177819 */ /* 0x020fe20000011406 */
[----:B------:R-:W-:Y:S01]  /*15d20*/  IMAD R3, R22, UR4, RZ ;  /* 0x0000000416037c24 */ /* 0x000fe2000f8e02ff */
[----:B------:R-:W-:Y:S01]  /*15d30*/  ULDC.64 UR6, c[0x0][0x338] ;  /* 0x0000ce0000067ab9 */ /* 0x000fe20000000a00 */
[----:B------:R-:W-:Y:S01]  /*15d40*/  ULDC.64 UR8, c[0x0][0x330] ;  /* 0x0000cc0000087ab9 */ /* 0x000fe20000000a00 */
[----:B------:R-:W1:Y:S01]  /*15d50*/  S2R R13, SR_TID.X ;  /* 0x00000000000d7919 */ /* 0x000e620000002100 */
[C---:B------:R-:W-:Y:S01]  /*15d60*/  IMAD R9, R8.reuse, UR5, R3 ;  /* 0x0000000508097c24 */ /* 0x040fe2000f8e0203 */
[----:B------:R-:W-:Y:S01]  /*15d70*/  SHF.R.S32.HI R24, RZ, 0x1f, R7 ;  /* 0x0000001fff187819 */ /* 0x000fe20000011407 */
[----:B------:R-:W-:Y:S01]  /*15d80*/  IMAD.WIDE.U32 R2, R8, UR4, RZ ;  /* 0x0000000408027c25 */ /* 0x000fe2000f8e00ff */
[----:B------:R-:W-:Y:S01]  /*15d90*/  ULDC.64 UR10, c[0x0][0x318] ;  /* 0x0000c600000a7ab9 */ /* 0x000fe20000000a00 */
[----:B------:R-:W-:-:S02]  /*15da0*/  SHF.R.S32.HI R25, RZ, 0x1f, R5 ;  /* 0x0000001fff197819 */ /* 0x000fc40000011405 */
[----:B------:R-:W-:Y:S01]  /*15db0*/  IMAD.IADD R3, R3, 0x1, R9 ;  /* 0x0000000103037824 */ /* 0x000fe200078e0209 */
[----:B------:R-:W-:Y:S01]  /*15dc0*/  LOP3.LUT R16, R16, 0xffffff7f, RZ, 0xc0, !PT ;  /* 0xffffff7f10107812 */ /* 0x000fe200078ec0ff */
[----:B------:R-:W-:Y:S02]  /*15dd0*/  IMAD R9, R23, UR6, RZ ;  /* 0x0000000617097c24 */ /* 0x000fe4000f8e02ff */
[----:B------:R-:W-:-:S04]  /*15de0*/  IMAD.WIDE.U32 R2, R6, UR6, R2 ;  /* 0x0000000606027c25 */ /* 0x000fc8000f8e0002 */
[----:B------:R-:W-:Y:S02]  /*15df0*/  IMAD R9, R6, UR7, R9 ;  /* 0x0000000706097c24 */ /* 0x000fe4000f8e0209 */
[----:B------:R-:W-:Y:S02]  /*15e00*/  IMAD R21, R36, UR8, RZ ;  /* 0x0000000824157c24 */ /* 0x000fe4000f8e02ff */
[----:B------:R-:W-:Y:S02]  /*15e10*/  IMAD.IADD R3, R3, 0x1, R9 ;  /* 0x0000000103037824 */ /* 0x000fe400078e0209 */
[C---:B------:R-:W-:Y:S02]  /*15e20*/  IMAD R21, R18.reuse, UR9, R21 ;  /* 0x0000000912157c24 */ /* 0x040fe4000f8e0215 */
[----:B------:R-:W-:-:S04]  /*15e30*/  IMAD.WIDE.U32 R2, R18, UR8, R2 ;  /* 0x0000000812027c25 */ /* 0x000fc8000f8e0002 */
[----:B------:R-:W-:Y:S01]  /*15e40*/  IMAD R11, R24, UR4, RZ ;  /* 0x00000004180b7c24 */ /* 0x000fe2000f8e02ff */
[----:B------:R-:W-:-:S03]  /*15e50*/  IADD3 R9, P0, R2, UR10, RZ ;  /* 0x0000000a02097c10 */ /* 0x000fc6000ff1e0ff */
[----:B------:R-:W-:Y:S01]  /*15e60*/  IMAD R11, R7, UR5, R11 ;  /* 0x00000005070b7c24 */ /* 0x000fe2000f8e020b */
[----:B------:R-:W-:Y:S01]  /*15e70*/  IADD3.X R10, R3, UR11, R21, P0, !PT ;  /* 0x0000000b030a7c10 */ /* 0x000fe200087fe415 */
[----:B------:R-:W-:Y:S01]  /*15e80*/  IMAD.WIDE.U32 R2, R7, UR4, RZ ;  /* 0x0000000407027c25 */ /* 0x000fe2000f8e00ff */
[----:B-1----:R-:W-:Y:S01]  /*15e90*/  LOP3.LUT R13, R13, 0x7f, RZ, 0xc0, !PT ;  /* 0x0000007f0d0d7812 */ /* 0x002fe200078ec0ff */
[----:B------:R-:W-:Y:S02]  /*15ea0*/  UMOV UR4, 0xffffffff ;  /* 0xffffffff00047882 */ /* 0x000fe40000000000 */
[----:B------:R-:W-:Y:S01]  /*15eb0*/  IMAD.IADD R3, R3, 0x1, R11 ;  /* 0x0000000103037824 */ /* 0x000fe200078e020b */
[----:B------:R-:W-:Y:S01]  /*15ec0*/  SHF.R.U32.HI R13, RZ, 0x3, R13 ;  /* 0x00000003ff0d7819 */ /* 0x000fe2000001160d */
[----:B------:R-:W-:Y:S02]  /*15ed0*/  IMAD R11, R25, UR6, RZ ;  /* 0x00000006190b7c24 */ /* 0x000fe4000f8e02ff */
[----:B------:R-:W-:-:S04]  /*15ee0*/  IMAD.WIDE.U32 R2, R5, UR6, R2 ;  /* 0x0000000605027c25 */ /* 0x000fc8000f8e0002 */
[----:B------:R-:W-:-:S04]  /*15ef0*/  IMAD R11, R5, UR7, R11 ;  /* 0x00000007050b7c24 */ /* 0x000fc8000f8e020b */
[----:B------:R-:W-:Y:S02]  /*15f00*/  IMAD.IADD R3, R3, 0x1, R11 ;  /* 0x0000000103037824 */ /* 0x000fe400078e020b */
[----:B------:R-:W-:-:S03]  /*15f10*/  IMAD.WIDE.U32 R2, R18, UR8, R2 ;  /* 0x0000000812027c25 */ /* 0x000fc6000f8e0002 */
[----:B------:R-:W-:Y:S01]  /*15f20*/  IADD3 R19, P0, R2, UR10, RZ ;  /* 0x0000000a02137c10 */ /* 0x000fe2000ff1e0ff */
[----:B------:R-:W-:-:S03]  /*15f30*/  IMAD.MOV.U32 R2, RZ, RZ, -0xa0 ;  /* 0xffffff60ff027424 */ /* 0x000fc600078e00ff */
[----:B------:R-:W-:Y:S01]  /*15f40*/  IADD3.X R21, R21, UR11, R3, P0, !PT ;  /* 0x0000000b15157c10 */ /* 0x000fe200087fe403 */
[----:B------:R-:W-:-:S04]  /*15f50*/  IMAD R4, R4, R2, UR42 ;  /* 0x0000002a04047e24 */ /* 0x000fc8000f8e0202 */
[----:B------:R-:W-:-:S05]  /*15f60*/  IMAD.IADD R20, R4, 0x1, -R13 ;  /* 0x0000000104147824 */ /* 0x000fca00078e0a0d */
[----:B------:R-:W-:-:S13]  /*15f70*/  ISETP.GE.AND P0, PT, R20, 0x1, PT ;  /* 0x000000011400780c */ /* 0x000fda0003f06270 */
[----:B------:R-:W-:Y:S01]  /*15f80*/  @P0 LOP3.LUT R16, R16, 0x80, RZ, 0xfc, !PT ;  /* 0x0000008010100812 */ /* 0x000fe200078efcff */
[----:B--2---:R-:W-:Y:S01]  /*15f90*/  IMAD R4, R29, 0x5000, R12 ;  /* 0x000050001d047824 */ /* 0x004fe200078e020c */
[----:B------:R-:W-:Y:S06]  /*15fa0*/  BRA.DIV UR4, `(.L_x_1223) ;  /* 0x0000004204d47947 */ /* 0x000fec000b800000 */
[----:B------:R-:W1:Y:S01]  /*15fb0*/  SHFL.IDX PT, R2, R9, RZ, 0x181f ;  /* 0x00181fff09027589 */ /* 0x000e6200000e0000 */
[----:B------:R-:W-:Y:S01]  /*15fc0*/  LOP3.LUT P2, RZ, R16, 0x200, RZ, 0xc0, !PT ;  /* 0x0000020010ff7812 */ /* 0x000fe2000784c0ff */
[----:B------:R-:W-:Y:S01]  /*15fd0*/  IMAD.IADD R4, R17, 0x1, R4 ;  /* 0x0000000111047824 */ /* 0x000fe200078e0204 */
[----:B------:R-:W-:Y:S01]  /*15fe0*/  ISETP.GE.AND P1, PT, R20, 0x11, PT ;  /* 0x000000111400780c */ /* 0x000fe20003f26270 */
[----:B------:R-:W2:Y:S01]  /*15ff0*/  SHFL.IDX PT, R3, R10, RZ, 0x181f ;  /* 0x00181fff0a037589 */ /* 0x000ea200000e0000 */
[----:B------:R-:W-:Y:S02]  /*16000*/  LOP3.LUT R16, R16, 0xffffffdf, RZ, 0xc0, !PT ;  /* 0xffffffdf10107812 */ /* 0x000fe400078ec0ff */
[C---:B------:R-:W-:Y:S02]  /*16010*/  ISETP.GE.AND P5, PT, R20.reuse, 0x31, PT ;  /* 0x000000311400780c */ /* 0x040fe40003fa6270 */
[C---:B------:R-:W-:Y:S02]  /*16020*/  ISETP.GE.AND P4, PT, R20.reuse, 0x41, PT ;  /* 0x000000411400780c */ /* 0x040fe40003f86270 */
[----:B------:R-:W-:-:S05]  /*16030*/  ISETP.GE.AND P3, PT, R20, 0x71, PT ;  /* 0x000000711400780c */ /* 0x000fca0003f66270 */
[----:B------:R-:W-:Y:S02]  /*16040*/  @P1 LOP3.LUT R16, R16, 0x20, RZ, 0xfc, !PT ;  /* 0x0000002010101812 */ /* 0x000fe400078efcff */
[----:B------:R-:W-:Y:S02]  /*16050*/  ISETP.GE.AND P1, PT, R20, 0x51, PT ;  /* 0x000000511400780c */ /* 0x000fe40003f26270 */
[----:B------:R-:W-:Y:S02]  /*16060*/  LOP3.LUT R16, R16, 0xffffffef, RZ, 0xc0, !PT ;  /* 0xffffffef10107812 */ /* 0x000fe400078ec0ff */
        /* <DEDUP_REMOVED lines=66> */
.L_x_1313:
[----:B------:R-:W-:Y:S02]  /*16490*/  IADD3 R2, P0, R33, R2, RZ ;  /* 0x0000000221027210 */ /* 0x000fe40007f1e0ff */
[----:B------:R-:W-:-:S03]  /*164a0*/  LOP3.LUT P2, RZ, R16, 0x200, RZ, 0xc0, !PT ;  /* 0x0000020010ff7812 */ /* 0x000fc6000784c0ff */
[----:B------:R-:W-:Y:S01]  /*164b0*/  IMAD.X R3, RZ, RZ, R21, P0 ;  /* 0x000000ffff037224 */ /* 0x000fe200000e0615 */
[----:B------:R-:W-:-:S13]  /*164c0*/  ISETP.LT.OR P0, PT, R20, 0x91, P2 ;  /* 0x000000911400780c */ /* 0x000fda0001701670 */
[----:B------:R-:W-:Y:S01]  /*164d0*/  @!PT LDS RZ, [RZ] ;  /* 0x00000000fffff984 */ /* 0x000fe20000000800 */
[----:B------:R-:W-:Y:S01]  /*164e0*/  @!PT LDS RZ, [RZ] ;  /* 0x00000000fffff984 */ /* 0x000fe20000000800 */
[----:B------:R-:W-:Y:S01]  /*164f0*/  @!PT LDS RZ, [RZ] ;  /* 0x00000000fffff984 */ /* 0x000fe20000000800 */
[----:B------:R1:W-:Y:S01]  /*16500*/  LDGSTS.E.BYPASS.LTC128B.128 [R4+0xec00], desc[UR50][R2.64], !P0 ;  /* 0x0ec0000002047fae */ /* 0x0003e2000c101d72 */
[----:B------:R-:W-:Y:S01]  /*16510*/  PLOP3.LUT P0, PT, PT, PT, PT, 0x80, 0x0 ;  /* 0x000000000000781c */ /* 0x000fe20003f0f070 */
[----:B------:R-:W-:-:S12]  /*16520*/  NOP ;  /* 0x0000000000007918 */ /* 0x000fd80000000000 */
.L_x_1224:
        /* <DEDUP_REMOVED lines=11> */
.L_x_1225:
[----:B------:R1:W-:Y:S01]  /*165e0*/  SYNCS.ARRIVE.TRANS64.A1T0 RZ, [R0+URZ+0x22870], RZ ;  /* 0x022870ff00ff79a7 */ /* 0x0003e2000810003f */
[----:B------:R-:W-:Y:S05]  /*165f0*/  @!P6 BRA `(.L_x_1226) ;  /* 0x000000000004e947 */ /* 0x000fea0003800000 */
[----:B------:R-:W-:Y:S01]  /*16600*/  BPT.TRAP 0x1 ;  /* 0x000000040000795c */ /* 0x000fe20000300000 */
.L_x_1226:
[----:B------:R-:W2:Y:S01]  /*16610*/  SYNCS.PHASECHK.TRANS64.TRYWAIT P0, [R0+URZ+0x22840], R26 ;  /* 0x0228401a000075a7 */ /* 0x000ea2000800017f */
[----:B------:R-:W-:Y:S04]  /*16620*/  BSSY B0, `(.L_x_1227) ;  /* 0x0000002000007945 */ /* 0x000fe80003800000 */
[----:B--2---:R-:W-:Y:S05]  /*16630*/  @!P0 BRA `(.L_x_1228) ;  /* 0x0000004800588947 */ /* 0x004fea0003800000 */
.L_x_1314:
[----:B------:R-:W-:Y:S05]  /*16640*/  BSYNC B0 ;  /* 0x0000000000007941 */ /* 0x000fea0003800000 */
.L_x_1227:
[----:B------:R-:W-:Y:S01]  /*16650*/  ULDC.64 UR4, c[0x0][0x300] ;  /* 0x0000c00000047ab9 */ /* 0x000fe20000000a00 */
[----:B------:R-:W-:Y:S01]  /*16660*/  ULDC.64 UR6, c[0x0][0x310] ;  /* 0x0000c40000067ab9 */ /* 0x000fe20000000a00 */
[----:B------:R-:W-:Y:S01]  /*16670*/  IMAD R3, R22, UR4, RZ ;  /* 0x0000000416037c24 */ /* 0x000fe2000f8e02ff */
[----:B------:R-:W-:Y:S01]  /*16680*/  ULDC.64 UR8, c[0x0][0x308] ;  /* 0x0000c20000087ab9 */ /* 0x000fe20000000a00 */
[----:B------:R-:W-:Y:S01]  /*16690*/  IMAD R23, R23, UR6, RZ ;  /* 0x0000000617177c24 */ /* 0x000fe2000f8e02ff */
[----:B------:R-:W-:Y:S01]  /*166a0*/  ULDC.64 UR10, c[0x0][0x2e8] ;  /* 0x0000ba00000a7ab9 */ /* 0x000fe20000000a00 */
[----:B------:R-:W-:Y:S01]  /*166b0*/  IMAD R9, R8, UR5, R3 ;  /* 0x0000000508097c24 */ /* 0x000fe2000f8e0203 */
[----:B------:R-:W-:Y:S01]  /*166c0*/  LOP3.LUT P2, RZ, R16, 0x1, RZ, 0xc0, !PT ;  /* 0x0000000110ff7812 */ /* 0x000fe2000784c0ff */
[----:B------:R-:W-:-:S04]  /*166d0*/  IMAD.WIDE.U32 R2, R8, UR4, RZ ;  /* 0x0000000408027c25 */ /* 0x000fc8000f8e00ff */
[----:B------:R-:W-:Y:S02]  /*166e0*/  IMAD.IADD R3, R3, 0x1, R9 ;  /* 0x0000000103037824 */ /* 0x000fe400078e0209 */
[C---:B------:R-:W-:Y:S02]  /*166f0*/  IMAD R23, R6.reuse, UR7, R23 ;  /* 0x0000000706177c24 */ /* 0x040fe4000f8e0217 */
[----:B------:R-:W-:-:S04]  /*16700*/  IMAD.WIDE.U32 R2, R6, UR6, R2 ;  /* 0x0000000606027c25 */ /* 0x000fc8000f8e0002 */
[----:B------:R-:W-:Y:S02]  /*16710*/  IMAD.IADD R3, R3, 0x1, R23 ;  /* 0x0000000103037824 */ /* 0x000fe400078e0217 */
[----:B------:R-:W-:Y:S02]  /*16720*/  IMAD R9, R36, UR8, RZ ;  /* 0x0000000824097c24 */ /* 0x000fe4000f8e02ff */
[----:B------:R-:W-:-:S04]  /*16730*/  IMAD.WIDE.U32 R2, R18, UR8, R2 ;  /* 0x0000000812027c25 */ /* 0x000fc8000f8e0002 */
[----:B------:R-:W-:Y:S01]  /*16740*/  IMAD R9, R18, UR9, R9 ;  /* 0x0000000912097c24 */ /* 0x000fe2000f8e0209 */
[----:B------:R-:W-:Y:S01]  /*16750*/  IADD3 R8, P0, R2, UR10, RZ ;  /* 0x0000000a02087c10 */ /* 0x000fe2000ff1e0ff */
[----:B------:R-:W-:Y:S02]  /*16760*/  IMAD R24, R24, UR4, RZ ;  /* 0x0000000418187c24 */ /* 0x000fe4000f8e02ff */
[----:B------:R-:W-:Y:S01]  /*16770*/  IMAD R10, R25, UR6, RZ ;  /* 0x00000006190a7c24 */ /* 0x000fe2000f8e02ff */
[----:B------:R-:W-:Y:S01]  /*16780*/  IADD3.X R6, R3, UR11, R9, P0, !PT ;  /* 0x0000000b03067c10 */ /* 0x000fe200087fe409 */
[C---:B------:R-:W-:Y:S02]  /*16790*/  IMAD R11, R7.reuse, UR5, R24 ;  /* 0x00000005070b7c24 */ /* 0x040fe4000f8e0218 */
        /* <DEDUP_REMOVED lines=14> */
[C---:B------:R-:W-:Y:S02]  /*16880*/  LOP3.LUT P3, RZ, R16.reuse, 0x20, RZ, 0xc0, !PT ;  /* 0x0000002010ff7812 */ /* 0x040fe4000786c0ff */
[----:B------:R-:W-:Y:S02]  /*16890*/  P2R R9, PR, RZ, 0x2 ;  /* 0x00000002ff097803 */ /* 0x000fe40000000000 */
[----:B------:R-:W-:-:S05]  /*168a0*/  LOP3.LUT P1, RZ, R16, 0x10, RZ, 0xc0, !PT ;  /* 0x0000001010ff7812 */ /* 0x000fca000782c0ff */
[----:B---3--:R-:W-:-:S05]  /*168b0*/  @P6 IADD3 R14, P0, R33, R14, RZ ;  /* 0x0000000e210e6210 */ /* 0x008fca0007f1e0ff */
[----:B----4-:R-:W-:Y:S02]  /*168c0*/  @P6 IMAD.X R3, RZ, RZ, R2, P0 ;  /* 0x000000ffff036224 */ /* 0x010fe400000e0602 */
[----:B------:R-:W-:Y:S02]  /*168d0*/  @P6 IMAD.MOV.U32 R2, RZ, RZ, R14 ;  /* 0x000000ffff026224 */ /* 0x000fe400078e000e */
[----:B------:R-:W3:Y:S04]  /*168e0*/  SHFL.IDX PT, R14, R8, 0x1, 0x181f ;  /* 0x00381f00080e7f89 */ /* 0x000ee800000e0000 */
[----:B------:R4:W-:Y:S01]  /*168f0*/  @P6 LDGSTS.E.BYPASS.LTC128B.128 [R4+0x18400], desc[UR50][R2.64], !P2 ;  /* 0x1840000002046fae */ /* 0x0009e2000d101d72 */
[----:B------:R-:W-:-:S03]  /*16900*/  LOP3.LUT P6, RZ, R16, 0x100, RZ, 0xc0, !PT ;  /* 0x0000010010ff7812 */ /* 0x000fc600078cc0ff */
[----:B----4-:R-:W4:Y:S01]  /*16910*/  SHFL.IDX PT, R2, R6, 0x1, 0x181f ;  /* 0x00381f0006027f89 */ /* 0x010f2200000e0000 */
[----:B---3--:R-:W-:-:S05]  /*16920*/  @P3 IADD3 R14, P0, R33, R14, RZ ;  /* 0x0000000e210e3210 */ /* 0x008fca0007f1e0ff */
[----:B----4-:R-:W-:Y:S02]  /*16930*/  @P3 IMAD.X R3, RZ, RZ, R2, P0 ;  /* 0x000000ffff033224 */ /* 0x010fe400000e0602 */
[----:B------:R-:W-:Y:S02]  /*16940*/  @P3 IMAD.MOV.U32 R2, RZ, RZ, R14 ;  /* 0x000000ffff023224 */ /* 0x000fe400078e000e */
[----:B------:R-:W3:Y:S04]  /*16950*/  SHFL.IDX PT, R14, R8, 0x2, 0x181f ;  /* 0x00581f00080e7f89 */ /* 0x000ee800000e0000 */
[----:B------:R4:W-:Y:S01]  /*16960*/  @P3 LDGSTS.E.BYPASS.LTC128B.128 [R4+0x18c00], desc[UR50][R2.64], !P2 ;  /* 0x18c0000002043fae */ /* 0x0009e2000d101d72 */
[----:B------:R-:W-:-:S03]  /*16970*/  ISETP.NE.AND P3, PT, R10, RZ, PT ;  /* 0x000000ff0a00720c */ /* 0x000fc60003f65270 */
[----:B----4-:R-:W4:Y:S01]  /*16980*/  SHFL.IDX PT, R2, R6, 0x2, 0x181f ;  /* 0x00581f0006027f89 */ /* 0x010f2200000e0000 */
[----:B---3--:R-:W-:-:S05]  /*16990*/  @P1 IADD3 R14, P0, R33, R14, RZ ;  /* 0x0000000e210e1210 */ /* 0x008fca0007f1e0ff */
[----:B----4-:R-:W-:Y:S02]  /*169a0*/  @P1 IMAD.X R19, RZ, RZ, R2, P0 ;  /* 0x000000ffff131224 */ /* 0x010fe400000e0602 */
[----:B------:R-:W-:Y:S02]  /*169b0*/  @P1 IMAD.MOV.U32 R2, RZ, RZ, R14 ;  /* 0x000000ffff021224 */ /* 0x000fe400078e000e */
[----:B------:R-:W-:Y:S01]  /*169c0*/  @P1 IMAD.MOV.U32 R3, RZ, RZ, R19 ;  /* 0x000000ffff031224 */ /* 0x000fe200078e0013 */
[----:B------:R-:W3:Y:S04]  /*169d0*/  SHFL.IDX PT, R14, R8, 0x3, 0x181f ;  /* 0x00781f00080e7f89 */ /* 0x000ee800000e0000 */
[----:B------:R4:W-:Y:S01]  /*169e0*/  @P1 LDGSTS.E.BYPASS.LTC128B.128 [R4+0x19400], desc[UR50][R2.64], !P2 ;  /* 0x1940000002041fae */ /* 0x0009e2000d101d72 */
[----:B------:R-:W-:-:S03]  /*169f0*/  ISETP.NE.AND P1, PT, R9, RZ, PT ;  /* 0x000000ff0900720c */ /* 0x000fc60003f25270 */
[----:B------:R-:W5:Y:S01]  /*16a00*/  SHFL.IDX PT, R9, R6, 0x3, 0x181f ;  /* 0x00781f0006097f89 */ /* 0x000f6200000e0000 */
[----:B---3--:R-:W-:-:S05]  /*16a10*/  @P5 IADD3 R14, P0, R33, R14, RZ ;  /* 0x0000000e210e5210 */ /* 0x008fca0007f1e0ff */
[----:B----4-:R-:W-:Y:S02]  /*16a20*/  @P5 IMAD.MOV.U32 R2, RZ, RZ, R14 ;  /* 0x000000ffff025224 */ /* 0x010fe400078e000e */
[----:B------:R-:W3:Y:S01]  /*16a30*/  SHFL.IDX PT, R14, R8, 0x4, 0x181f ;  /* 0x00981f00080e7f89 */ /* 0x000ee200000e0000 */
[----:B-----5:R-:W-:-:S04]  /*16a40*/  @P5 IMAD.X R9, RZ, RZ, R9, P0 ;  /* 0x000000ffff095224 */ /* 0x020fc800000e0609 */
[----:B------:R-:W-:Y:S02]  /*16a50*/  @P5 IMAD.MOV.U32 R3, RZ, RZ, R9 ;  /* 0x000000ffff035224 */ /* 0x000fe400078e0009 */
[----:B------:R-:W4:Y:S04]  /*16a60*/  SHFL.IDX PT, R9, R6, 0x4, 0x181f ;  /* 0x00981f0006097f89 */ /* 0x000f2800000e0000 */
[----:B------:R5:W-:Y:S01]  /*16a70*/  @P5 LDGSTS.E.BYPASS.LTC128B.128 [R4+0x19c00], desc[UR50][R2.64], !P2 ;  /* 0x19c0000002045fae */ /* 0x000be2000d101d72 */
[----:B------:R-:W-:Y:S02]  /*16a80*/  LOP3.LUT P5, RZ, R16, 0x40, RZ, 0xc0, !PT ;  /* 0x0000004010ff7812 */ /* 0x000fe400078ac0ff */
[----:B---3--:R-:W-:-:S05]  /*16a90*/  @P4 IADD3 R14, P0, R33, R14, RZ ;  /* 0x0000000e210e4210 */ /* 0x008fca0007f1e0ff */
[----:B-----5:R-:W-:Y:S02]  /*16aa0*/  @P4 IMAD.MOV.U32 R2, RZ, RZ, R14 ;  /* 0x000000ffff024224 */ /* 0x020fe400078e000e */
[----:B----4-:R-:W-:Y:S01]  /*16ab0*/  @P4 IMAD.X R9, RZ, RZ, R9, P0 ;  /* 0x000000ffff094224 */ /* 0x010fe200000e0609 */
[----:B------:R-:W3:Y:S03]  /*16ac0*/  SHFL.IDX PT, R14, R8, 0x5, 0x181f ;  /* 0x00b81f00080e7f89 */ /* 0x000ee600000e0000 */
[----:B------:R-:W-:Y:S02]  /*16ad0*/  @P4 IMAD.MOV.U32 R3, RZ, RZ, R9 ;  /* 0x000000ffff034224 */ /* 0x000fe400078e0009 */
[----:B------:R-:W4:Y:S04]  /*16ae0*/  SHFL.IDX PT, R9, R6, 0x5, 0x181f ;  /* 0x00b81f0006097f89 */ /* 0x000f2800000e0000 */
[----:B------:R5:W-:Y:S01]  /*16af0*/  @P4 LDGSTS.E.BYPASS.LTC128B.128 [R4+0x1a400], desc[UR50][R2.64], !P2 ;  /* 0x1a40000002044fae */ /* 0x000be2000d101d72 */
[----:B---3--:R-:W-:-:S05]  /*16b00*/  @P5 IADD3 R14, P0, R33, R14, RZ ;  /* 0x0000000e210e5210 */ /* 0x008fca0007f1e0ff */
[----:B----4-:R-:W-:Y:S02]  /*16b10*/  @P5 IMAD.X R9, RZ, RZ, R9, P0 ;  /* 0x000000ffff095224 */ /* 0x010fe400000e0609 */
[----:B-----5:R-:W-:Y:S02]  /*16b20*/  @P5 IMAD.MOV.U32 R2, RZ, RZ, R14 ;  /* 0x000000ffff025224 */ /* 0x020fe400078e000e */
[----:B------:R-:W3:Y:S01]  /*16b30*/  SHFL.IDX PT, R14, R8, 0x6, 0x181f ;  /* 0x00d81f00080e7f89 */ /* 0x000ee200000e0000 */
[----:B------:R-:W-:-:S03]  /*16b40*/  @P5 IMAD.MOV.U32 R3, RZ, RZ, R9 ;  /* 0x000000ffff035224 */ /* 0x000fc600078e0009 */
        /* <DEDUP_REMOVED lines=8> */
[----:B------:R5:W-:Y:S04]  /*16bd0*/  @P6 LDGSTS.E.BYPASS.LTC128B.128 [R4+0x1b400], desc[UR50][R2.64], !P2 ;  /* 0x1b40000002046fae */ /* 0x000be8000d101d72 */
[----:B------:R-:W-:Y:S01]  /*16be0*/  SHFL.IDX PT, R6, R5, 0x1, 0x181f ;  /* 0x00381f0005067f89 */ /* 0x000fe200000e0000 */
[----:B---3--:R-:W-:-:S05]  /*16bf0*/  @P3 IADD3 R14, P0, R33, R14, RZ ;  /* 0x0000000e210e3210 */ /* 0x008fca0007f1e0ff */
[----:B----4-:R-:W-:Y:S02]  /*16c00*/  @P3 IMAD.X R9, RZ, RZ, R9, P0 ;  /* 0x000000ffff093224 */ /* 0x010fe400000e0609 */
[----:B-----5:R-:W-:Y:S02]  /*16c10*/  @P3 IMAD.MOV.U32 R2, RZ, RZ, R14 ;  /* 0x000000ffff023224 */ /* 0x020fe400078e000e */
[----:B------:R-:W3:Y:S01]  /*16c20*/  SHFL.IDX PT, R14, R7, RZ, 0x181f ;  /* 0x00181fff070e7589 */ /* 0x000ee200000e0000 */
[----:B------:R-:W-:-:S03]  /*16c30*/  @P3 IMAD.MOV.U32 R3, RZ, RZ, R9 ;  /* 0x000000ffff033224 */ /* 0x000fc600078e0009 */
[----:B------:R-:W4:Y:S04]  /*16c40*/  SHFL.IDX PT, R9, R5, RZ, 0x181f ;  /* 0x00181fff05097589 */ /* 0x000f2800000e0000 */
[----:B------:R5:W-:Y:S01]  /*16c50*/  @P3 LDGSTS.E.BYPASS.LTC128B.128 [R4+0x1bc00], desc[UR50][R2.64], !P2 ;  /* 0x1bc0000002043fae */ /* 0x000be2000d101d72 */
[----:B---3--:R-:W-:-:S05]  /*16c60*/  @P1 IADD3 R14, P0, R33, R14, RZ ;  /* 0x0000000e210e1210 */ /* 0x008fca0007f1e0ff */
[----:B----4-:R-:W-:Y:S02]  /*16c70*/  @P1 IMAD.X R9, RZ, RZ, R9, P0 ;  /* 0x000000ffff091224 */ /* 0x010fe400000e0609 */
[----:B-----5:R-:W-:Y:S02]  /*16c80*/  @P1 IMAD.MOV.U32 R2, RZ, RZ, R14 ;  /* 0x000000ffff021224 */ /* 0x020fe400078e000e */
[----:B------:R-:W-:Y:S01]  /*16c90*/  @P1 IMAD.MOV.U32 R3, RZ, RZ, R9 ;  /* 0x000000ffff031224 */ /* 0x000fe200078e0009 */
[----:B------:R3:W4:Y:S04]  /*16ca0*/  SHFL.IDX PT, R14, R7, 0x1, 0x181f ;  /* 0x00381f00070e7f89 */ /* 0x00072800000e0000 */
[----:B------:R3:W-:Y:S02]  /*16cb0*/  @P1 LDGSTS.E.BYPASS.LTC128B.128 [R4+0x1c400], desc[UR50][R2.64], !P2 ;  /* 0x1c40000002041fae */ /* 0x0007e4000d101d72 */
.L_x_1336:
        /* <DEDUP_REMOVED lines=9> */
.L_x_1230:
        /* <DEDUP_REMOVED lines=11> */
.L_x_1231:
[----:B------:R3:W-:Y:S02]  /*16e00*/  SYNCS.ARRIVE.TRANS64.A1T0 RZ, [R0+URZ+0x22830], RZ ;  /* 0x022830ff00ff79a7 */ /* 0x0007e4000810003f */
[----:B------:R-:W-:Y:S05]  /*16e10*/  WARPSYNC.ALL ;  /* 0x0000000000007948 */ /* 0x000fea0003800000 */
[----:B------:R-:W-:Y:S01]  /*16e20*/  BSSY B6, `(.L_x_1232) ;  /* 0x0000015000067945 */ /* 0x000fe20003800000 */
[----:B0123--:R-:W-:Y:S01]  /*16e30*/  VIADD R0, R17, 0x14400 ;  /* 0x0001440011007836 */ /* 0x00ffe20000000000 */
[----:B------:R-:W-:Y:S04]  /*16e40*/  BAR.SYNC.DEFER_BLOCKING 0x8, 0x180 ;  /* 0x0206000000007b1d */ /* 0x000fe80000010000 */
[----:B------:R-:W-:-:S13]  /*16e50*/  LOP3.LUT P0, RZ, R0, 0x3ff, RZ, 0xc0, !PT ;  /* 0x000003ff00ff7812 */ /* 0x000fda000780c0ff */
        /* <DEDUP_REMOVED lines=17> */
.L_x_1233:
[----:B------:R-:W-:Y:S05]  /*16f70*/  BSYNC B6 ;  /* 0x0000000000067941 */ /* 0x000fea0003800000 */
.L_x_1232:
[----:B------:R0:W5:Y:S01]  /*16f80*/  LDL R8, [R1+0x1c] ;  /* 0x00001c0001087983 */ /* 0x0001620000100800 */
[----:B------:R-:W-:Y:S01]  /*16f90*/  UISETP.NE.AND UP0, UPT, UR52, URZ, UPT ;  /* 0x0000003f3400728c */ /* 0x000fe2000bf05270 */
[----:B------:R-:W1:Y:S01]  /*16fa0*/  S2R R2, SR_TID.X ;  /* 0x0000000000027919 */ /* 0x000e620000002100 */
[----:B------:R-:W-:Y:S01]  /*16fb0*/  R2UR UR6, R36 ;  /* 0x00000000240672ca */ /* 0x000fe200000e0000 */
[----:B------:R-:W-:-:S03]  /*16fc0*/  ULDC.64 UR8, c[0x0][0x2d8] ;  /* 0x0000b60000087ab9 */ /* 0x000fc60000000a00 */
[----:B------:R-:W-:Y:S02]  /*16fd0*/  PLOP3.LUT P0, PT, PT, PT, UP0, 0x80, 0x0 ;  /* 0x000000000000781c */ /* 0x000fe40003f0f008 */
[----:B------:R-:W-:-:S03]  /*16fe0*/  LOP3.LUT P5, RZ, R16, 0x800, RZ, 0xc0, !PT ;  /* 0x0000080010ff7812 */ /* 0x000fc600078ac0ff */
[----:B------:R-:W-:Y:S01]  /*16ff0*/  @UP0 ULDC UR4, c[0x0][0x44c] ;  /* 0x0001130000040ab9 */ /* 0x000fe20000000800 */
[C---:B-1----:R-:W-:Y:S01]  /*17000*/  LOP3.LUT R19, R2.reuse, 0x7f, RZ, 0xc0, !PT ;  /* 0x0000007f02137812 */ /* 0x042fe200078ec0ff */
[----:B------:R-:W-:-:S03]  /*17010*/  IMAD.SHL.U32 R2, R2, 0x10, RZ ;  /* 0x0000001002027824 */ /* 0x000fc600078e00ff */
[----:B------:R-:W-:-:S04]  /*17020*/  SHF.R.U32.HI R19, RZ, 0x3, R19 ;  /* 0x00000003ff137819 */ /* 0x000fc80000011613 */
[----:B------:R-:W-:-:S05]  /*17030*/  LOP3.LUT R2, R19, 0x70, R2, 0xf8, !PT ;  /* 0x0000007013027812 */ /* 0x000fca00078ef802 */
[----:B------:R-:W-:-:S04]  /*17040*/  VIADD R4, R2, UR43 ;  /* 0x0000002b02047c36 */ /* 0x000fc80008000000 */
[----:B------:R-:W-:Y:S01]  /*17050*/  @P0 IMAD.HI.U32 R2, R4, UR4, RZ ;  /* 0x0000000404020c27 */ /* 0x000fe2000f8e00ff */
[----:B------:R-:W-:Y:S01]  /*17060*/  PLOP3.LUT P0, PT, PT, PT, UP0, 0x80, 0x0 ;  /* 0x000000000000781c */ /* 0x000fe20003f0f008 */
[----:B------:R-:W-:Y:S01]  /*17070*/  @UP0 ULDC UR4, c[0x0][0x450] ;  /* 0x0001140000040ab9 */ /* 0x000fe20000000800 */
[----:B------:R-:W-:Y:S01]  /*17080*/  R2UR UR7, R18 ;  /* 0x00000000120772ca */ /* 0x000fe200000e0000 */
[----:B------:R-:W-:Y:S01]  /*17090*/  IMAD.MOV.U32 R0, RZ, RZ, R4 ;  /* 0x000000ffff007224 */ /* 0x000fe200078e0004 */
[----:B------:R-:W-:-:S09]  /*170a0*/  UIMAD UR6, UR6, UR8, URZ ;  /* 0x00000008060672a4 */ /* 0x000fd2000f8e023f */
[----:B------:R-:W-:Y:S02]  /*170b0*/  @P0 SHF.R.U32.HI R0, RZ, UR4, R2 ;  /* 0x00000004ff000c19 */ /* 0x000fe40008011602 */
[----:B------:R-:W-:Y:S01]  /*170c0*/  R2UR UR4, R18 ;  /* 0x00000000120472ca */ /* 0x000fe200000e0000 */
[----:B------:R-:W-:Y:S02]  /*170d0*/  UIMAD UR7, UR7, UR9, UR6 ;  /* 0x00000009070772a4 */ /* 0x000fe4000f8e0206 */
[----:B------:R-:W-:Y:S01]  /*170e0*/  USHF.R.S32.HI UR6, URZ, 0x1f, UR37 ;  /* 0x0000001f3f067899 */ /* 0x000fe20008011425 */
[----:B------:R-:W-:-:S09]  /*170f0*/  SHF.R.S32.HI R2, RZ, 0x1f, R0 ;  /* 0x0000001fff027819 */ /* 0x000fd20000011400 */
[----:B------:R-:W-:-:S03]  /*17100*/  UIMAD.WIDE.U32 UR4, UR4, UR8, URZ ;  /* 0x00000008040472a5 */ /* 0x000fc6000f8e003f */
[----:B------:R-:W-:Y:S01]  /*17110*/  ULDC.64 UR8, c[0x0][0x2e0] ;  /* 0x0000b80000087ab9 */ /* 0x000fe20000000a00 */
[----:B------:R-:W-:Y:S02]  /*17120*/  UIADD3 UR5, UR5, UR7, URZ ;  /* 0x0000000705057290 */ /* 0x000fe4000fffe03f */
[----:B------:R-:W-:Y:S01]  /*17130*/  UIMAD UR6, UR6, UR8, URZ ;  /* 0x00000008060672a4 */ /* 0x000fe2000f8e023f */
[----:B------:R-:W1:Y:S01]  /*17140*/  S2R R19, SR_TID.X ;  /* 0x0000000000137919 */ /* 0x000e620000002100 */
[----:B------:R-:W-:Y:S02]  /*17150*/  UIMAD.WIDE.U32 UR4, UR37, UR8, UR4 ;  /* 0x00000008250472a5 */ /* 0x000fe4000f8e0004 */
[----:B------:R-:W-:-:S03]  /*17160*/  UIMAD UR6, UR37, UR9, UR6 ;  /* 0x00000009250672a4 */ /* 0x000fc6000f8e0206 */
[----:B------:R-:W-:Y:S01]  /*17170*/  ULDC.64 UR8, c[0x0][0x2d0] ;  /* 0x0000b40000087ab9 */ /* 0x000fe20000000a00 */
[----:B------:R-:W-:Y:S01]  /*17180*/  UIADD3 UR5, UR5, UR6, URZ ;  /* 0x0000000605057290 */ /* 0x000fe2000fffe03f */
[----:B------:R-:W-:Y:S02]  /*17190*/  IMAD R3, R2, UR8, RZ ;  /* 0x0000000802037c24 */ /* 0x000fe4000f8e02ff */
[----:B------:R-:W-:Y:S02]  /*171a0*/  IMAD.U32 R9, RZ, RZ, UR8 ;  /* 0x00000008ff097e24 */ /* 0x000fe4000f8e00ff */
[C---:B------:R-:W-:Y:S02]  /*171b0*/  IMAD R7, R0.reuse, UR9, R3 ;  /* 0x0000000900077c24 */ /* 0x040fe4000f8e0203 */
[----:B------:R-:W-:Y:S02]  /*171c0*/  IMAD.MOV R5, RZ, RZ, -R0 ;  /* 0x000000ffff057224 */ /* 0x000fe400078e0a00 */
[----:B------:R-:W-:Y:S01]  /*171d0*/  IMAD.WIDE.U32 R2, R0, R9, UR4 ;  /* 0x0000000400027e25 */ /* 0x000fe2000f8e0009 */
[----:B------:R-:W-:-:S03]  /*171e0*/  ULDC UR4, c[0x0][0x448] ;  /* 0x0001120000047ab9 */ /* 0x000fc60000000800 */
[----:B------:R-:W-:Y:S01]  /*171f0*/  IMAD R5, R5, UR4, R4 ;  /* 0x0000000405057c24 */ /* 0x000fe2000f8e0204 */
[----:B------:R-:W-:Y:S01]  /*17200*/  ULDC.64 UR4, c[0x0][0x2c8] ;  /* 0x0000b20000047ab9 */ /* 0x000fe20000000a00 */
[----:B------:R-:W-:-:S03]  /*17210*/  IMAD.IADD R3, R3, 0x1, R7 ;  /* 0x0000000103037824 */ /* 0x000fc600078e0207 */
[----:B------:R-:W-:Y:S01]  /*17220*/  SHF.R.S32.HI R0, RZ, 0x1f, R5 ;  /* 0x0000001fff007819 */ /* 0x000fe20000011405 */
[----:B------:R-:W-:-:S04]  /*17230*/  IMAD.WIDE.U32 R2, R5, UR4, R2 ;  /* 0x0000000405027c25 */ /* 0x000fc8000f8e0002 */
[----:B------:R-:W-:-:S04]  /*17240*/  IMAD R0, R0, UR4, RZ ;  /* 0x0000000400007c24 */ /* 0x000fc8000f8e02ff */
[----:B------:R-:W-:Y:S01]  /*17250*/  IMAD R5, R5, UR5, R0 ;  /* 0x0000000505057c24 */ /* 0x000fe2000f8e0200 */
[----:B------:R-:W-:Y:S02]  /*17260*/  ULDC.64 UR4, c[0x0][0x280] ;  /* 0x0000a00000047ab9 */ /* 0x000fe40000000a00 */
[----:B------:R-:W-:Y:S01]  /*17270*/  IADD3 R0, P0, R2, UR4, RZ ;  /* 0x0000000402007c10 */ /* 0x000fe2000ff1e0ff */
[----:B------:R-:W-:Y:S01]  /*17280*/  UMOV UR4, 0xffffffff ;  /* 0xffffffff00047882 */ /* 0x000fe20000000000 */
[----:B-1----:R-:W-:Y:S02]  /*17290*/  LOP3.LUT R19, R19, 0x7f, RZ, 0xc0, !PT ;  /* 0x0000007f13137812 */ /* 0x002fe400078ec0ff */
[----:B------:R-:W-:Y:S02]  /*172a0*/  IADD3.X R5, R3, UR5, R5, P0, !PT ;  /* 0x0000000503057c10 */ /* 0x000fe400087fe405 */
[----:B------:R-:W-:Y:S01]  /*172b0*/  SHF.R.U32.HI R10, RZ, 0x3, R19 ;  /* 0x00000003ff0a7819 */ /* 0x000fe20000011613 */
[----:B0-----:R-:W-:Y:S06]  /*172c0*/  BRA.DIV UR4, `(.L_x_1234) ;  /* 0x0000004a04247947 */ /* 0x001fec000b800000 */
[----:B------:R-:W0:Y:S01]  /*172d0*/  SHFL.IDX PT, R14, R0, RZ, 0x181f ;  /* 0x00181fff000e7589 */ /* 0x000e2200000e0000 */
[----:B------:R-:W-:-:S03]  /*172e0*/  VIADD R4, R10, UR43 ;  /* 0x0000002b0a047c36 */ /* 0x000fc60008000000 */
[----:B------:R-:W1:Y:S01]  /*172f0*/  SHFL.IDX PT, R2, R5, RZ, 0x181f ;  /* 0x00181fff05027589 */ /* 0x000e6200000e0000 */
[C---:B------:R-:W-:Y:S01]  /*17300*/  VIADD R7, R4.reuse, 0x10 ;  /* 0x0000001004077836 */ /* 0x040fe20000000000 */
[----:B------:R-:W-:Y:S02]  /*17310*/  ISETP.GE.AND P1, PT, R4, UR41, PT ;  /* 0x0000002904007c0c */ /* 0x000fe4000bf26270 */
[----:B------:R-:W-:Y:S11]  /*17320*/  SHFL.IDX PT, R6, R5, 0x1, 0x181f ;  /* 0x00381f0005067f89 */ /* 0x000ff600000e0000 */
[----:B0-----:R-:W-:-:S05]  /*17330*/  @!P1 IADD3 R14, P0, R33, R14, RZ ;  /* 0x0000000e210e9210 */ /* 0x001fca0007f1e0ff */
[----:B-1----:R-:W-:Y:S02]  /*17340*/  @!P1 IMAD.X R3, RZ, RZ, R2, P0 ;  /* 0x000000ffff039224 */ /* 0x002fe400000e0602 */
[----:B------:R-:W-:Y:S02]  /*17350*/  @!P1 IMAD.MOV.U32 R2, RZ, RZ, R14 ;  /* 0x000000ffff029224 */ /* 0x000fe400078e000e */
        /* <DEDUP_REMOVED lines=43> */
.L_x_1353:
[----:B------:R-:W-:-:S05]  /*17610*/  VIADD R4, R4, 0x70 ;  /* 0x0000007004047836 */ /* 0x000fca0000000000 */
[----:B------:R-:W-:-:S13]  /*17620*/  ISETP.GE.AND P0, PT, R4, UR41, PT ;  /* 0x0000002904007c0c */ /* 0x000fda000bf06270 */
        /* <DEDUP_REMOVED lines=8> */
.L_x_1235:
        /* <DEDUP_REMOVED lines=18> */
.L_x_1354:
[----:B------:R-:W-:Y:S05]  /*177d0*/  BSYNC B0 ;  /* 0x0000000000007941 */ /* 0x000fea0003800000 */
.L_x_1236:
[----:B------:R-:W-:-:S04]  /*177e0*/  UIADD3 UR4, UR44, -0x2, URZ ;  /* 0xfffffffe2c047890 */ /* 0x000fc8000fffe03f */
[----:B------:R-:W-:-:S06]  /*177f0*/  UISETP.GE.AND UP0, UPT, UR4, UR45, UPT ;  /* 0x0000002d0400728c */ /* 0x000fcc000bf06270 */
[----:B------:R-:W-:-:S13]  /*17800*/  PLOP3.LUT P0, PT, PT, PT, UP0, 0x40, 0x0 ;  /* 0x000000000000781c */ /* 0x000fda0003f0e808 */
[----:B------:R-:W-:Y:S05]  /*17810*/  @P0 BRA `(.L_x_1238) ;  /* 0x0000001800240947 */ /* 0x000fea0003800000 */
[----:B------:R-:W-:Y:S02]  /*17820*/  IMAD.MOV.U32 R22, RZ, RZ, R29 ;  /* 0x000000ffff167224 */ /* 0x000fe400078e001d */
[----:B------:R-:W-:Y:S02]  /*17830*/  IMAD.MOV.U32 R23, RZ, RZ, R35 ;  /* 0x000000ffff177224 */ /* 0x000fe400078e0023 */
[----:B------:R-:W-:-:S07]  /*17840*/  IMAD.U32 R31, RZ, RZ, UR4 ;  /* 0x00000004ff1f7e24 */ /* 0x000fce000f8e00ff */
.L_x_1258:
[----:B0-----:R-:W0:Y:S01]  /*17850*/  S2R R0, SR_TID.X ;  /* 0x0000000000007919 */ /* 0x001e220000002100 */
[----:B-1----:R-:W1:Y:S01]  /*17860*/  LDC R4, c[0x0][0x430] ;  /* 0x00010c00ff047b82 */ /* 0x002e620000000800 */
[----:B0-----:R-:W-:-:S04]  /*17870*/  LOP3.LUT R2, R0, 0x7f, RZ, 0xc0, !PT ;  /* 0x0000007f00027812 */ /* 0x001fc800078ec0ff */
[----:B------:R-:W-:Y:S02]  /*17880*/  SHF.R.U32.HI R3, RZ, 0x3, R2 ;  /* 0x00000003ff037819 */ /* 0x000fe40000011602 */
[----:B------:R-:W2:Y:S01]  /*17890*/  LDL R2, [R1] ;  /* 0x0000000001027983 */ /* 0x000ea20000100800 */
[----:B-1----:R-:W-:Y:S01]  /*178a0*/  ISETP.NE.AND P2, PT, R4, 0x1, PT ;  /* 0x000000010400780c */ /* 0x002fe20003f45270 */
[----:B------:R-:W-:Y:S01]  /*178b0*/  IMAD.SHL.U32 R0, R0, 0x10, RZ ;  /* 0x0000001000007824 */ /* 0x000fe200078e00ff */
[----:B------:R-:W-:Y:S05]  /*178c0*/  YIELD ;  /* 0x0000000000007946 */ /* 0x000fea0003800000 */
[----:B------:R-:W-:Y:S01]  /*178d0*/  LOP3.LUT R0, R3, 0x70, R0, 0xf8, !PT ;  /* 0x0000007003007812 */ /* 0x000fe200078ef800 */
[----:B------:R-:W0:Y:S01]  /*178e0*/  S2R R6, SR_TID.X ;  /* 0x0000000000067919 */ /* 0x000e220000002100 */
[----:B------:R-:W-:Y:S01]  /*178f0*/  ULDC.64 UR4, c[0x0][0x428] ;  /* 0x00010a0000047ab9 */ /* 0x000fe20000000a00 */
[----:B------:R-:W-:Y:S01]  /*17900*/  ULDC.64 UR6, c[0x0][0x418] ;  /* 0x0001060000067ab9 */ /* 0x000fe20000000a00 */
[----:B------:R-:W-:Y:S01]  /*17910*/  VIADD R29, R22, 0x1 ;  /* 0x00000001161d7836 */ /* 0x000fe20000000000 */
[----:B------:R-:W1:Y:S01]  /*17920*/  S2R R8, SR_TID.X ;  /* 0x0000000000087919 */ /* 0x000e620000002100 */
[----:B------:R-:W3:Y:S08]  /*17930*/  @P2 LDC R3, c[0x0][0x434] ;  /* 0x00010d00ff032b82 */ /* 0x000ef00000000800 */
[----:B------:R-:W4:Y:S01]  /*17940*/  @P2 LDC R5, c[0x0][0x438] ;  /* 0x00010e00ff052b82 */ /* 0x000f220000000800 */
[----:B0-----:R-:W-:Y:S01]  /*17950*/  LOP3.LUT R6, R6, 0x7f, RZ, 0xc0, !PT ;  /* 0x0000007f06067812 */ /* 0x001fe200078ec0ff */
[----:B-1----:R-:W-:-:S03]  /*17960*/  IMAD.SHL.U32 R8, R8, 0x10, RZ ;  /* 0x0000001008087824 */ /* 0x002fc600078e00ff */
[----:B------:R-:W-:-:S04]  /*17970*/  SHF.R.U32.HI R11, RZ, 0x3, R6 ;  /* 0x00000003ff0b7819 */ /* 0x000fc80000011606 */
[----:B------:R-:W-:-:S04]  /*17980*/  LOP3.LUT R8, R11, 0x70, R8, 0xf8, !PT ;  /* 0x000000700b087812 */ /* 0x000fc800078ef808 */
[----:B------:R-:W-:-:S04]  /*17990*/  LOP3.LUT R8, R8, 0x80, RZ, 0xfc, !PT ;  /* 0x0000008008087812 */ /* 0x000fc800078efcff */
[----:B------:R-:W-:Y:S01]  /*179a0*/  ISETP.GT.U32.AND P1, PT, R8, 0x9f, PT ;  /* 0x0000009f0800780c */ /* 0x000fe20003f24070 */
[----:B--2---:R-:W-:-:S04]  /*179b0*/  IMAD R10, R31, 0xa0, R2 ;  /* 0x000000a01f0a7824 */ /* 0x004fc800078e0202 */
[--C-:B------:R-:W-:Y:S02]  /*179c0*/  IMAD.IADD R0, R0, 0x1, R10.reuse ;  /* 0x0000000100007824 */ /* 0x100fe400078e020a */
[----:B------:R-:W-:Y:S02]  /*179d0*/  IMAD.IADD R10, R8, 0x1, R10 ;  /* 0x00000001080a7824 */ /* 0x000fe400078e020a */
[----:B---3--:R-:W-:-:S04]  /*179e0*/  @P2 IMAD.HI.U32 R2, R0, R3, RZ ;  /* 0x0000000300022227 */ /* 0x008fc800078e00ff */
[----:B------:R-:W-:Y:S01]  /*179f0*/  IMAD.MOV.U32 R9, RZ, RZ, R0 ;  /* 0x000000ffff097224 */ /* 0x000fe200078e0000 */
[----:B----4-:R-:W-:Y:S01]  /*17a00*/  @P2 SHF.R.U32.HI R9, RZ, R5, R2 ;  /* 0x00000005ff092219 */ /* 0x010fe20000011602 */
[----:B------:R-:W-:Y:S02]  /*17a10*/  IMAD R5, R37, UR4, RZ ;  /* 0x0000000425057c24 */ /* 0x000fe4000f8e02ff */
[----:B------:R-:W-:Y:S01]  /*17a20*/  IMAD.MOV.U32 R11, RZ, RZ, R10 ;  /* 0x000000ffff0b7224 */ /* 0x000fe200078e000a */
[--C-:B------:R-:W-:Y:S01]  /*17a30*/  SHF.R.S32.HI R3, RZ, 0x1f, R9.reuse ;  /* 0x0000001fff037819 */ /* 0x100fe20000011409 */
[----:B------:R-:W-:Y:S02]  /*17a40*/  IMAD.MOV.U32 R2, RZ, RZ, R9 ;  /* 0x000000ffff027224 */ /* 0x000fe400078e0009 */
[C---:B------:R-:W-:Y:S02]  /*17a50*/  IMAD R4, R34.reuse, UR5, R5 ;  /* 0x0000000522047c24 */ /* 0x040fe4000f8e0205 */
[----:B------:R-:W-:Y:S01]  /*17a60*/  IMAD.WIDE.U32 R2, R34, UR4, R2 ;  /* 0x0000000422027c25 */ /* 0x000fe2000f8e0002 */
[----:B------:R-:W0:Y:S03]  /*17a70*/  @P2 LDC R5, c[0x0][0x438] ;  /* 0x00010e00ff052b82 */ /* 0x000e260000000800 */
[----:B------:R-:W-:Y:S01]  /*17a80*/  IMAD.IADD R3, R4, 0x1, R3 ;  /* 0x0000000104037824 */ /* 0x000fe200078e0203 */
[----:B------:R-:W-:-:S04]  /*17a90*/  LEA R6, P0, R2, UR6, 0x2 ;  /* 0x0000000602067c11 */ /* 0x000fc8000f8010ff */
[----:B------:R-:W-:Y:S02]  /*17aa0*/  LEA.HI.X R7, R2, UR7, R3, 0x2, P0 ;  /* 0x0000000702077c11 */ /* 0x000fe400080f1403 */
[----:B------:R-:W1:Y:S03]  /*17ab0*/  @P2 LDC R3, c[0x0][0x434] ;  /* 0x00010d00ff032b82 */ /* 0x000e660000000800 */
[----:B------:R2:W3:Y:S01]  /*17ac0*/  LDG.E R8, desc[UR50][R6.64] ;  /* 0x0000003206087981 */ /* 0x0004e2000c1e1900 */
[----:B------:R-:W-:Y:S02]  /*17ad0*/  IMAD.U32 R12, RZ, RZ, UR49 ;  /* 0x00000031ff0c7e24 */ /* 0x000fe4000f8e00ff */
[----:B-1----:R-:W-:-:S05]  /*17ae0*/  @P2 IMAD.HI.U32 R2, R10, R3, RZ ;  /* 0x000000030a022227 */ /* 0x002fca00078e00ff */
[----:B0-----:R-:W-:-:S04]  /*17af0*/  @P2 SHF.R.U32.HI R11, RZ, R5, R2 ;  /* 0x00000005ff0b2219 */ /* 0x001fc80000011602 */
[--C-:B------:R-:W-:Y:S01]  /*17b00*/  @!P1 SHF.R.S32.HI R3, RZ, 0x1f, R11.reuse ;  /* 0x0000001fff039819 */ /* 0x100fe2000001140b */
[----:B------:R-:W-:-:S04]  /*17b10*/  @!P1 IMAD.MOV.U32 R2, RZ, RZ, R11 ;  /* 0x000000ffff029224 */ /* 0x000fc800078e000b */
[----:B------:R-:W-:Y:S01]  /*17b20*/  @!P1 IMAD.WIDE.U32 R2, R34, UR4, R2 ;  /* 0x0000000422029c25 */ /* 0x000fe2000f8e0002 */
[----:B------:R-:W-:Y:S01]  /*17b30*/  ISETP.NE.AND P2, PT, R12, 0x3, PT ;  /* 0x000000030c00780c */ /* 0x000fe20003f45270 */
[----:B------:R-:W-:Y:S02]  /*17b40*/  ULDC UR4, c[0x0][0x430] ;  /* 0x00010c0000047ab9 */ /* 0x000fe40000000800 */
[----:B------:R-:W-:Y:S01]  /*17b50*/  @!P1 IMAD.IADD R3, R4, 0x1, R3 ;  /* 0x0000000104039824 */ /* 0x000fe200078e0203 */
[----:B------:R-:W-:Y:S01]  /*17b60*/  @!P1 LEA R4, P0, R2, UR6, 0x2 ;  /* 0x0000000602049c11 */ /* 0x000fe2000f8010ff */
[----:B--2---:R-:W-:-:S03]  /*17b70*/  IMAD.MOV.U32 R7, RZ, RZ, RZ ;  /* 0x000000ffff077224 */ /* 0x004fc600078e00ff */
[----:B------:R-:W-:Y:S01]  /*17b80*/  @!P1 LEA.HI.X R5, R2, UR7, R3, 0x2, P0 ;  /* 0x0000000702059c11 */ /* 0x000fe200080f1403 */
[----:B------:R-:W-:Y:S01]  /*17b90*/  IMAD.MOV R3, RZ, RZ, -R9 ;  /* 0x000000ffff037224 */ /* 0x000fe200078e0a09 */
[----:B------:R-:W-:Y:S01]  /*17ba0*/  ISETP.NE.AND P0, PT, R29, 0x2, PT ;  /* 0x000000021d00780c */ /* 0x000fe20003f05270 */
[----:B------:R-:W-:Y:S02]  /*17bb0*/  IMAD.MOV R9, RZ, RZ, -R11 ;  /* 0x000000ffff097224 */ /* 0x000fe400078e0a0b */
[----:B------:R0:W5:Y:S01]  /*17bc0*/  @!P1 LDG.E R7, desc[UR50][R4.64] ;  /* 0x0000003204079981 */ /* 0x000162000c1e1900 */
[----:B------:R-:W-:Y:S01]  /*17bd0*/  SEL R35, RZ, 0x1, P0 ;  /* 0x00000001ff237807 */ /* 0x000fe20000000000 */
[----:B------:R-:W-:Y:S01]  /*17be0*/  IMAD R9, R9, UR4, R10 ;  /* 0x0000000409097c24 */ /* 0x000fe2000f8e020a */
[----:B------:R-:W-:Y:S01]  /*17bf0*/  SEL R29, R29, RZ, P0 ;  /* 0x000000ff1d1d7207 */ /* 0x000fe20000000000 */
[----:B0-----:R-:W-:Y:S02]  /*17c00*/  IMAD R4, R3, UR4, R0 ;  /* 0x0000000403047c24 */ /* 0x001fe4000f8e0200 */
[----:B------:R-:W-:Y:S01]  /*17c10*/  IMAD.MOV.U32 R0, RZ, RZ, R31 ;  /* 0x000000ffff007224 */ /* 0x000fe200078e001f */
[----:B------:R-:W-:Y:S01]  /*17c20*/  LOP3.LUT R35, R23, R35, RZ, 0x3c, !PT ;  /* 0x0000002317237212 */ /* 0x000fe200078e3cff */
[----:B------:R-:W-:-:S03]  /*17c30*/  VIADD R31, R31, 0xffffffff ;  /* 0xffffffff1f1f7836 */ /* 0x000fc60000000000 */
[----:B------:R-:W-:Y:S02]  /*17c40*/  ISETP.GT.AND P1, PT, R0, UR45, PT ;  /* 0x0000002d00007c0c */ /* 0x000fe4000bf24270 */
[----:B---3--:R-:W-:Y:S01]  /*17c50*/  SHF.R.S32.HI R27, RZ, 0x1f, R8 ;  /* 0x0000001fff1b7819 */ /* 0x008fe20000011408 */
[----:B------:R-:W-:Y:S10]  /*17c60*/  @!P2 BRA `(.L_x_1239) ;  /* 0x000000000004a947 */ /* 0x000ff40003800000 */
[----:B------:R-:W-:Y:S01]  /*17c70*/  BPT.TRAP 0x1 ;  /* 0x000000040000795c */ /* 0x000fe20000300000 */
.L_x_1239:
[----:B------:R-:W-:Y:S01]  /*17c80*/  IMAD R0, R29, 0x8, R17 ;  /* 0x000000081d007824 */ /* 0x000fe200078e0211 */
[----:B------:R-:W-:Y:S01]  /*17c90*/  SHF.L.U32 R28, R35, 0x1f, RZ ;  /* 0x0000001f231c7819 */ /* 0x000fe200000006ff */
[----:B------:R-:W-:Y:S01]  /*17ca0*/  BSSY B0, `(.L_x_1240) ;  /* 0x0000004000007945 */ /* 0x000fe20003800000 */
[----:B------:R-:W-:Y:S02]  /*17cb0*/  SHF.R.S32.HI R25, RZ, 0x1f, R4 ;  /* 0x0000001fff197819 */ /* 0x000fe40000011404 */
[----:B------:R-:W0:Y:S02]  /*17cc0*/  SYNCS.PHASECHK.TRANS64.TRYWAIT P0, [R0+URZ+0x22880], R28 ;  /* 0x0228801c000075a7 */ /* 0x000e24000800017f */
[----:B0-----:R-:W-:Y:S05]  /*17cd0*/  @!P0 BRA `(.L_x_1241) ;  /* 0x0000004400e48947 */ /* 0x001fea0003800000 */
.L_x_1355:
[----:B------:R-:W-:Y:S05]  /*17ce0*/  BSYNC B0 ;  /* 0x0000000000007941 */ /* 0x000fea0003800000 */
.L_x_1240:
        /* <DEDUP_REMOVED lines=10> */
[----:B------:R-:W-:Y:S01]  /*17d90*/  LOP3.LUT P2, RZ, R16, 0x1, RZ, 0xc0, !PT ;  /* 0x0000000110ff7812 */ /* 0x000fe2000784c0ff */
        /* <DEDUP_REMOVED lines=10> */
[----:B------:R-:W-:-:S04]  /*17e40*/  IADD3 R5, P0, R2, UR10, RZ ;  /* 0x0000000a02057c10 */ /* 0x000fc8000ff1e0ff */
        /* <DEDUP_REMOVED lines=13> */
[----:B------:R-:W1:Y:S04]  /*17f20*/  SHFL.IDX PT, R2, R5, 0x1, 0x181f ;  /* 0x00381f0005027f89 */ /* 0x000e6800000e0000 */
[----:B------:R-:W2:Y:S04]  /*17f30*/  SHFL.IDX PT, R3, R20, 0x1, 0x181f ;  /* 0x00381f0014037f89 */ /* 0x000ea800000e0000 */
[----:B------:R-:W-:Y:S04]  /*17f40*/  SHFL.IDX PT, R14, R5, 0x3, 0x181f ;  /* 0x00781f00050e7f89 */ /* 0x000fe800000e0000 */
[----:B------:R-:W-:Y:S04]  /*17f50*/  SHFL.IDX PT, R32, R20, 0x3, 0x181f ;  /* 0x00781f0014207f89 */ /* 0x000fe800000e0000 */
[----:B------:R-:W-:Y:S04]  /*17f60*/  SHFL.IDX PT, R12, R5, RZ, 0x181f ;  /* 0x00181fff050c7589 */ /* 0x000fe800000e0000 */
[----:B------:R-:W-:Y:S01]  /*17f70*/  SHFL.IDX PT, R6, R20, RZ, 0x181f ;  /* 0x00181fff14067589 */ /* 0x000fe200000e0000 */
[----:B-1----:R-:W-:-:S03]  /*17f80*/  IADD3 R10, P0, R33, R2, RZ ;  /* 0x00000002210a7210 */ /* 0x002fc60007f1e0ff */
[----:B------:R-:W1:Y:S02]  /*17f90*/  SHFL.IDX PT, R2, R5, 0x2, 0x181f ;  /* 0x00581f0005027f89 */ /* 0x000e6400000e0000 */
[----:B--2---:R-:W-:Y:S02]  /*17fa0*/  IMAD.X R11, RZ, RZ, R3, P0 ;  /* 0x000000ffff0b7224 */ /* 0x004fe400000e0603 */
[----:B------:R-:W2:Y:S01]  /*17fb0*/  SHFL.IDX PT, R3, R20, 0x2, 0x181f ;  /* 0x00581f0014037f89 */ /* 0x000ea200000e0000 */
[----:B-1----:R-:W-:-:S05]  /*17fc0*/  IADD3 R2, P0, R33, R2, RZ ;  /* 0x0000000221027210 */ /* 0x002fca0007f1e0ff */
[----:B--2---:R-:W-:Y:S01]  /*17fd0*/  IMAD.X R3, RZ, RZ, R3, P0 ;  /* 0x000000ffff037224 */ /* 0x004fe200000e0603 */
[----:B------:R-:W-:-:S05]  /*17fe0*/  IADD3 R14, P0, R33, R14, RZ ;  /* 0x0000000e210e7210 */ /* 0x000fca0007f1e0ff */
[----:B------:R-:W-:Y:S01]  /*17ff0*/  IMAD.X R15, RZ, RZ, R32, P0 ;  /* 0x000000ffff0f7224 */ /* 0x000fe200000e0620 */
[----:B------:R-:W-:-:S05]  /*18000*/  IADD3 R12, P0, R33, R12, RZ ;  /* 0x0000000c210c7210 */ /* 0x000fca0007f1e0ff */
[----:B------:R-:W-:Y:S02]  /*18010*/  IMAD.X R13, RZ, RZ, R6, P0 ;  /* 0x000000ffff0d7224 */ /* 0x000fe400000e0606 */
[----:B------:R-:W-:-:S05]  /*18020*/  IMAD.IADD R6, R17, 0x1, R30 ;  /* 0x0000000111067824 */ /* 0x000fca00078e021e */
[----:B------:R-:W-:Y:S04]  /*18030*/  LDGSTS.E.BYPASS.LTC128B.128 [R6+0xa400], desc[UR50][R12.64], !P2 ;  /* 0x0a4000000c067fae */ /* 0x000fe8000d101d72 */
[----:B------:R1:W-:Y:S04]  /*18040*/  LDGSTS.E.BYPASS.LTC128B.128 [R6+0xac00], desc[UR50][R10.64], !P2 ;  /* 0x0ac000000a067fae */ /* 0x0003e8000d101d72 */
[----:B------:R2:W-:Y:S04]  /*18050*/  LDGSTS.E.BYPASS.LTC128B.128 [R6+0xb400], desc[UR50][R2.64], !P2 ;  /* 0x0b40000002067fae */ /* 0x0005e8000d101d72 */
[----:B------:R3:W-:Y:S04]  /*18060*/  LDGSTS.E.BYPASS.LTC128B.128 [R6+0xbc00], desc[UR50][R14.64], !P2 ;  /* 0x0bc000000e067fae */ /* 0x0007e8000d101d72 */
[----:B-1----:R-:W-:Y:S04]  /*18070*/  SHFL.IDX PT, R10, R20, 0x5, 0x181f ;  /* 0x00b81f00140a7f89 */ /* 0x002fe800000e0000 */
[----:B--2---:R-:W1:Y:S04]  /*18080*/  SHFL.IDX PT, R2, R5, 0x4, 0x181f ;  /* 0x00981f0005027f89 */ /* 0x004e6800000e0000 */
[----:B------:R-:W2:Y:S04]  /*18090*/  SHFL.IDX PT, R3, R20, 0x4, 0x181f ;  /* 0x00981f0014037f89 */ /* 0x000ea800000e0000 */
[----:B---3--:R-:W3:Y:S01]  /*180a0*/  SHFL.IDX PT, R14, R5, 0x5, 0x181f ;  /* 0x00b81f00050e7f89 */ /* 0x008ee200000e0000 */
[----:B-1----:R-:W-:-:S05]  /*180b0*/  IADD3 R2, P0, R33, R2, RZ ;  /* 0x0000000221027210 */ /* 0x002fca0007f1e0ff */
[----:B--2---:R-:W-:Y:S01]  /*180c0*/  IMAD.X R3, RZ, RZ, R3, P0 ;  /* 0x000000ffff037224 */ /* 0x004fe200000e0603 */
[----:B---3--:R-:W-:-:S04]  /*180d0*/  IADD3 R14, P0, R33, R14, RZ ;  /* 0x0000000e210e7210 */ /* 0x008fc80007f1e0ff */
[----:B------:R1:W-:Y:S01]  /*180e0*/  LDGSTS.E.BYPASS.LTC128B.128 [R6+0xc400], desc[UR50][R2.64], !P2 ;  /* 0x0c40000002067fae */ /* 0x0003e2000d101d72 */
[----:B------:R-:W-:-:S05]  /*180f0*/  IMAD.X R15, RZ, RZ, R10, P0 ;  /* 0x000000ffff0f7224 */ /* 0x000fca00000e060a */
[----:B------:R-:W-:Y:S04]  /*18100*/  LDGSTS.E.BYPASS.LTC128B.128 [R6+0xcc00], desc[UR50][R14.64], !P2 ;  /* 0x0cc000000e067fae */ /* 0x000fe8000d101d72 */
[----:B-1----:R-:W1:Y:S04]  /*18110*/  SHFL.IDX PT, R2, R5, 0x6, 0x181f ;  /* 0x00d81f0005027f89 */ /* 0x002e6800000e0000 */
[----:B------:R-:W2:Y:S04]  /*18120*/  SHFL.IDX PT, R3, R20, 0x6, 0x181f ;  /* 0x00d81f0014037f89 */ /* 0x000ea800000e0000 */
[----:B------:R-:W3:Y:S04]  /*18130*/  SHFL.IDX PT, R5, R5, 0x7, 0x181f ;  /* 0x00f81f0005057f89 */ /* 0x000ee800000e0000 */
[----:B------:R-:W4:Y:S01]  /*18140*/  SHFL.IDX PT, R20, R20, 0x7, 0x181f ;  /* 0x00f81f0014147f89 */ /* 0x000f2200000e0000 */
[----:B-1----:R-:W-:-:S03]  /*18150*/  IADD3 R12, P0, R33, R2, RZ ;  /* 0x00000002210c7210 */ /* 0x002fc60007f1e0ff */
[----:B------:R-:W1:Y:S02]  /*18160*/  SHFL.IDX PT, R2, R19, RZ, 0x181f ;  /* 0x00181fff13027589 */ /* 0x000e6400000e0000 */
[----:B--2---:R-:W-:Y:S02]  /*18170*/  IMAD.X R13, RZ, RZ, R3, P0 ;  /* 0x000000ffff0d7224 */ /* 0x004fe400000e0603 */
[----:B------:R-:W2:Y:S01]  /*18180*/  SHFL.IDX PT, R3, R21, RZ, 0x181f ;  /* 0x00181fff15037589 */ /* 0x000ea200000e0000 */
[----:B---3--:R-:W-:-:S03]  /*18190*/  IADD3 R10, P0, R33, R5, RZ ;  /* 0x00000005210a7210 */ /* 0x008fc60007f1e0ff */
[----:B------:R-:W-:Y:S02]  /*181a0*/  LDGSTS.E.BYPASS.LTC128B.128 [R6+0xd400], desc[UR50][R12.64], !P2 ;  /* 0x0d4000000c067fae */ /* 0x000fe4000d101d72 */
[----:B----4-:R-:W-:Y:S02]  /*181b0*/  IMAD.X R11, RZ, RZ, R20, P0 ;  /* 0x000000ffff0b7224 */ /* 0x010fe400000e0614 */
[----:B------:R-:W3:Y:S04]  /*181c0*/  SHFL.IDX PT, R21, R21, 0x1, 0x181f ;  /* 0x00381f0015157f89 */ /* 0x000ee800000e0000 */
[----:B------:R-:W-:Y:S01]  /*181d0*/  LDGSTS.E.BYPASS.LTC128B.128 [R6+0xdc00], desc[UR50][R10.64], !P2 ;  /* 0x0dc000000a067fae */ /* 0x000fe2000d101d72 */
[----:B-1----:R-:W-:-:S05]  /*181e0*/  IADD3 R2, P0, R33, R2, RZ ;  /* 0x0000000221027210 */ /* 0x002fca0007f1e0ff */
[----:B--2---:R-:W-:-:S05]  /*181f0*/  IMAD.X R3, RZ, RZ, R3, P0 ;  /* 0x000000ffff037224 */ /* 0x004fca00000e0603 */
[----:B------:R1:W-:Y:S04]  /*18200*/  LDGSTS.E.BYPASS.LTC128B.128 [R6+0xe400], desc[UR50][R2.64], !P2 ;  /* 0x0e40000002067fae */ /* 0x0003e8000d101d72 */
[----:B-1-3--:R1:W2:Y:S02]  /*18210*/  SHFL.IDX PT, R2, R19, 0x1, 0x181f ;  /* 0x00381f0013027f89 */ /* 0x00a2a400000e0000 */
.L_x_1377:
        /* <DEDUP_REMOVED lines=8> */
.L_x_1243:
[----:B------:R-:W-:Y:S02]  /*182a0*/  PLOP3.LUT P2, PT, P2, P0, PT, 0xa2, 0x0 ;  /* 0x000000000000781c */ /* 0x000fe40001741472 */
[----:B------:R-:W-:-:S08]  /*182b0*/  @P0 R2UR P2, UR4, R0 ;  /* 0x00000000000402ca */ /* 0x000fd00000040000 */
[----:B------:R-:W-:-:S05]  /*182c0*/  @P0 PLOP3.LUT P0, PT, P2, PT, PT, 0x80, 0x0 ;  /* 0x000000000000081c */ /* 0x000fca000170f070 */
[----:B------:R-:W-:Y:S01]  /*182d0*/  @!P2 SYNCS.ARRIVE.TRANS64.RED.A0T1 RZ, [UR4+0x22870], RZ ;  /* 0x022870ffffffa9a7 */ /* 0x000fe20008200404 */
[----:B------:R-:W-:Y:S07]  /*182e0*/  @!P2 ARRIVES.LDGSTSBAR.64.TRANSCNT [UR4+0x22870] ;  /* 0x02287000ff00a9b0 */ /* 0x000fee0008000a84 */
[----:B------:R-:W-:Y:S05]  /*182f0*/  @P0 BRA.U.ANY `(.L_x_1243) ;  /* 0xfffffffd00e80947 */ /* 0x000fea000393ffff */
[----:B------:R-:W-:Y:S01]  /*18300*/  NOP ;  /* 0x0000000000007918 */ /* 0x000fe20000000000 */
[----:B--2---:R-:W-:-:S05]  /*18310*/  IMAD.U32 R2, RZ, RZ, UR49 ;  /* 0x00000031ff027e24 */ /* 0x004fca000f8e00ff */
[----:B------:R-:W-:-:S13]  /*18320*/  ISETP.NE.AND P3, PT, R2, 0x3, PT ;  /* 0x000000030200780c */ /* 0x000fda0003f65270 */
[----:B------:R-:W-:Y:S05]  /*18330*/  @!P3 BRA `(.L_x_1244) ;  /* 0x000000000004b947 */ /* 0x000fea0003800000 */
[----:B------:R-:W-:Y:S01]  /*18340*/  BPT.TRAP 0x1 ;  /* 0x000000040000795c */ /* 0x000fe20000300000 */
.L_x_1244:
[----:B------:R2:W-:Y:S01]  /*18350*/  SYNCS.ARRIVE.TRANS64.A1T0 RZ, [R0+URZ+0x22870], RZ ;  /* 0x022870ff00ff79a7 */ /* 0x0005e2000810003f */
[----:B------:R-:W-:Y:S05]  /*18360*/  @!P3 BRA `(.L_x_1245) ;  /* 0x000000000004b947 */ /* 0x000fea0003800000 */
[----:B------:R-:W-:Y:S01]  /*18370*/  BPT.TRAP 0x1 ;  /* 0x000000040000795c */ /* 0x000fe20000300000 */
.L_x_1245:
[----:B------:R-:W3:Y:S01]  /*18380*/  SYNCS.PHASECHK.TRANS64.TRYWAIT P0, [R0+URZ+0x22840], R28 ;  /* 0x0228401c000075a7 */ /* 0x000ee2000800017f */
[----:B------:R-:W-:Y:S04]  /*18390*/  BSSY B0, `(.L_x_1246) ;  /* 0x0000002000007945 */ /* 0x000fe80003800000 */
[----:B---3--:R-:W-:Y:S05]  /*183a0*/  @!P0 BRA `(.L_x_1247) ;  /* 0x0000004800f08947 */ /* 0x008fea0003800000 */
.L_x_1378:
[----:B------:R-:W-:Y:S05]  /*183b0*/  BSYNC B0 ;  /* 0x0000000000007941 */ /* 0x000fea0003800000 */
.L_x_1246:
[----:B------:R-:W-:Y:S01]  /*183c0*/  ULDC.64 UR4, c[0x0][0x300] ;  /* 0x0000c00000047ab9 */ /* 0x000fe20000000a00 */
[----:B------:R-:W-:Y:S01]  /*183d0*/  ULDC.64 UR6, c[0x0][0x310] ;  /* 0x0000c40000067ab9 */ /* 0x000fe20000000a00 */
[----:B------:R-:W-:Y:S01]  /*183e0*/  IMAD R5, R25, UR4, RZ ;  /* 0x0000000419057c24 */ /* 0x000fe2000f8e02ff */
[----:B------:R-:W-:Y:S01]  /*183f0*/  ULDC.64 UR8, c[0x0][0x2e8] ;  /* 0x0000ba0000087ab9 */ /* 0x000fe20000000a00 */
[----:B------:R-:W-:Y:S01]  /*18400*/  IMAD.WIDE.U32 R2, R4, UR4, RZ ;  /* 0x0000000404027c25 */ /* 0x000fe2000f8e00ff */
[----:B------:R-:W-:-:S03]  /*18410*/  LOP3.LUT P2, RZ, R16, 0x1, RZ, 0xc0, !PT ;  /* 0x0000000110ff7812 */ /* 0x000fc6000784c0ff */
        /* <DEDUP_REMOVED lines=8> */
[C---:B------:R-:W-:Y:S02]  /*184a0*/  IMAD R24, R9.reuse, UR5, R24 ;  /* 0x0000000509187c24 */ /* 0x040fe4000f8e0218 */
[----:B------:R-:W-:Y:S01]  /*184b0*/  IMAD.WIDE.U32 R2, R9, UR4, RZ ;  /* 0x0000000409027c25 */ /* 0x000fe2000f8e00ff */
[----:B------:R-:W-:-:S03]  /*184c0*/  ULDC.64 UR4, c[0x0][0x308] ;  /* 0x0000c20000047ab9 */ /* 0x000fc60000000a00 */
[----:B------:R-:W-:Y:S02]  /*184d0*/  IMAD.IADD R3, R3, 0x1, R24 ;  /* 0x0000000103037824 */ /* 0x000fe400078e0218 */
[----:B------:R-:W-:Y:S02]  /*184e0*/  IMAD R26, R26, UR6, RZ ;  /* 0x000000061a1a7c24 */ /* 0x000fe4000f8e02ff */
[----:B------:R-:W-:-:S04]  /*184f0*/  IMAD.WIDE.U32 R2, R7, UR6, R2 ;  /* 0x0000000607027c25 */ /* 0x000fc8000f8e0002 */
[----:B------:R-:W-:Y:S02]  /*18500*/  IMAD R7, R7, UR7, R26 ;  /* 0x0000000707077c24 */ /* 0x000fe4000f8e021a */
        /* <DEDUP_REMOVED lines=11> */
[----:B------:R-:W4:Y:S04]  /*185c0*/  SHFL.IDX PT, R14, R8, 0x1, 0x181f ;  /* 0x00381f00080e7f89 */ /* 0x000f2800000e0000 */
[----:B------:R-:W5:Y:S04]  /*185d0*/  SHFL.IDX PT, R3, R10, 0x1, 0x181f ;  /* 0x00381f000a037f89 */ /* 0x000f6800000e0000 */
[----:B------:R-:W0:Y:S04]  /*185e0*/  SHFL.IDX PT, R2, R8, 0x2, 0x181f ;  /* 0x00581f0008027f89 */ /* 0x000e2800000e0000 */
[----:B------:R-:W-:Y:S04]  /*185f0*/  SHFL.IDX PT, R12, R8, RZ, 0x181f ;  /* 0x00181fff080c7589 */ /* 0x000fe800000e0000 */
[----:B-1----:R-:W-:Y:S01]  /*18600*/  SHFL.IDX PT, R19, R10, RZ, 0x181f ;  /* 0x00181fff0a137589 */ /* 0x002fe200000e0000 */
[----:B----4-:R-:W-:-:S03]  /*18610*/  IADD3 R4, P0, R33, R14, RZ ;  /* 0x0000000e21047210 */ /* 0x010fc60007f1e0ff */
[----:B------:R-:W-:Y:S02]  /*18620*/  SHFL.IDX PT, R14, R8, 0x3, 0x181f ;  /* 0x00781f00080e7f89 */ /* 0x000fe400000e0000 */
[----:B-----5:R-:W-:Y:S02]  /*18630*/  IMAD.X R5, RZ, RZ, R3, P0 ;  /* 0x000000ffff057224 */ /* 0x020fe400000e0603 */
[----:B------:R-:W1:Y:S01]  /*18640*/  SHFL.IDX PT, R3, R10, 0x2, 0x181f ;  /* 0x00581f000a037f89 */ /* 0x000e6200000e0000 */
[----:B0-----:R-:W-:-:S05]  /*18650*/  IADD3 R2, P0, R33, R2, RZ ;  /* 0x0000000221027210 */ /* 0x001fca0007f1e0ff */
[----:B-1----:R-:W-:Y:S01]  /*18660*/  IMAD.X R3, RZ, RZ, R3, P0 ;  /* 0x000000ffff037224 */ /* 0x002fe200000e0603 */
[----:B------:R-:W-:-:S05]  /*18670*/  IADD3 R12, P0, R33, R12, RZ ;  /* 0x0000000c210c7210 */ /* 0x000fca0007f1e0ff */
[----:B------:R-:W-:Y:S01]  /*18680*/  IMAD.X R13, RZ, RZ, R19, P0 ;  /* 0x000000ffff0d7224 */ /* 0x000fe200000e0613 */
[----:B------:R-:W-:Y:S01]  /*18690*/  IADD3 R14, P0, R33, R14, RZ ;  /* 0x0000000e210e7210 */ /* 0x000fe20007f1e0ff */
[----:B------:R-:W0:Y:S04]  /*186a0*/  SHFL.IDX PT, R19, R10, 0x3, 0x181f ;  /* 0x00781f000a137f89 */ /* 0x000e2800000e0000 */
[----:B------:R-:W-:Y:S04]  /*186b0*/  LDGSTS.E.BYPASS.LTC128B.128 [R6+0x18400], desc[UR50][R12.64], !P2 ;  /* 0x184000000c067fae */ /* 0x000fe8000d101d72 */
[----:B------:R1:W-:Y:S04]  /*186c0*/  LDGSTS.E.BYPASS.LTC128B.128 [R6+0x18c00], desc[UR50][R4.64], !P2 ;  /* 0x18c0000004067fae */ /* 0x0003e8000d101d72 */
[----:B------:R4:W-:Y:S04]  /*186d0*/  LDGSTS.E.BYPASS.LTC128B.128 [R6+0x19400], desc[UR50][R2.64], !P2 ;  /* 0x1940000002067fae */ /* 0x0009e8000d101d72 */
[----:B-1----:R-:W-:Y:S04]  /*186e0*/  SHFL.IDX PT, R4, R10, 0x5, 0x181f ;  /* 0x00b81f000a047f89 */ /* 0x002fe800000e0000 */
[----:B----4-:R-:W1:Y:S01]  /*186f0*/  SHFL.IDX PT, R2, R8, 0x4, 0x181f ;  /* 0x00981f0008027f89 */ /* 0x010e6200000e0000 */
[----:B0-----:R-:W-:-:S03]  /*18700*/  IMAD.X R15, RZ, RZ, R19, P0 ;  /* 0x000000ffff0f7224 */ /* 0x001fc600000e0613 */
[----:B------:R-:W0:Y:S04]  /*18710*/  SHFL.IDX PT, R3, R10, 0x4, 0x181f ;  /* 0x00981f000a037f89 */ /* 0x000e2800000e0000 */
[----:B------:R4:W-:Y:S04]  /*18720*/  LDGSTS.E.BYPASS.LTC128B.128 [R6+0x19c00], desc[UR50][R14.64], !P2 ;  /* 0x19c000000e067fae */ /* 0x0009e8000d101d72 */
[----:B----4-:R-:W4:Y:S01]  /*18730*/  SHFL.IDX PT, R14, R8, 0x5, 0x181f ;  /* 0x00b81f00080e7f89 */ /* 0x010f2200000e0000 */
[----:B-1----:R-:W-:-:S05]  /*18740*/  IADD3 R2, P0, R33, R2, RZ ;  /* 0x0000000221027210 */ /* 0x002fca0007f1e0ff */
[----:B0-----:R-:W-:-:S05]  /*18750*/  IMAD.X R3, RZ, RZ, R3, P0 ;  /* 0x000000ffff037224 */ /* 0x001fca00000e0603 */
[----:B------:R0:W-:Y:S01]  /*18760*/  LDGSTS.E.BYPASS.LTC128B.128 [R6+0x1a400], desc[UR50][R2.64], !P2 ;  /* 0x1a40000002067fae */ /* 0x0001e2000d101d72 */
[----:B----4-:R-:W-:-:S03]  /*18770*/  IADD3 R14, P0, R33, R14, RZ ;  /* 0x0000000e210e7210 */ /* 0x010fc60007f1e0ff */
[----:B0-----:R-:W0:Y:S02]  /*18780*/  SHFL.IDX PT, R2, R8, 0x6, 0x181f ;  /* 0x00d81f0008027f89 */ /* 0x001e2400000e0000 */
[----:B------:R-:W-:Y:S02]  /*18790*/  IMAD.X R15, RZ, RZ, R4, P0 ;  /* 0x000000ffff0f7224 */ /* 0x000fe400000e0604 */
[----:B------:R-:W1:Y:S04]  /*187a0*/  SHFL.IDX PT, R3, R10, 0x6, 0x181f ;  /* 0x00d81f000a037f89 */ /* 0x000e6800000e0000 */
[----:B------:R-:W4:Y:S04]  /*187b0*/  SHFL.IDX PT, R4, R8, 0x7, 0x181f ;  /* 0x00f81f0008047f89 */ /* 0x000f2800000e0000 */
[----:B------:R-:W5:Y:S04]  /*187c0*/  SHFL.IDX PT, R10, R10, 0x7, 0x181f ;  /* 0x00f81f000a0a7f89 */ /* 0x000f6800000e0000 */
[----:B------:R1:W-:Y:S04]  /*187d0*/  LDGSTS.E.BYPASS.LTC128B.128 [R6+0x1ac00], desc[UR50][R14.64], !P2 ;  /* 0x1ac000000e067fae */ /* 0x0003e8000d101d72 */
[----:B------:R-:W-:Y:S01]  /*187e0*/  SHFL.IDX PT, R8, R7, 0x1, 0x181f ;  /* 0x00381f0007087f89 */ /* 0x000fe200000e0000 */
[----:B0-----:R-:W-:-:S03]  /*187f0*/  IADD3 R12, P0, R33, R2, RZ ;  /* 0x00000002210c7210 */ /* 0x001fc60007f1e0ff */
[----:B------:R-:W0:Y:S02]  /*18800*/  SHFL.IDX PT, R2, R7, RZ, 0x181f ;  /* 0x00181fff07027589 */ /* 0x000e2400000e0000 */
[----:B-1----:R-:W-:Y:S02]  /*18810*/  IMAD.X R13, RZ, RZ, R3, P0 ;  /* 0x000000ffff0d7224 */ /* 0x002fe400000e0603 */
[----:B------:R-:W1:Y:S01]  /*18820*/  SHFL.IDX PT, R3, R9, RZ, 0x181f ;  /* 0x00181fff09037589 */ /* 0x000e6200000e0000 */
[----:B----4-:R-:W-:-:S03]  /*18830*/  IADD3 R4, P0, R33, R4, RZ ;  /* 0x0000000421047210 */ /* 0x010fc60007f1e0ff */
[----:B------:R4:W-:Y:S02]  /*18840*/  LDGSTS.E.BYPASS.LTC128B.128 [R6+0x1b400], desc[UR50][R12.64], !P2 ;  /* 0x1b4000000c067fae */ /* 0x0009e4000d101d72 */
[----:B-----5:R-:W-:Y:S02]  /*18850*/  IMAD.X R5, RZ, RZ, R10, P0 ;  /* 0x000000ffff057224 */ /* 0x020fe400000e060a */
[----:B------:R-:W2:Y:S04]  /*18860*/  SHFL.IDX PT, R9, R9, 0x1, 0x181f ;  /* 0x00381f0009097f89 */ /* 0x000ea800000e0000 */
[----:B------:R4:W-:Y:S01]  /*18870*/  LDGSTS.E.BYPASS.LTC128B.128 [R6+0x1bc00], desc[UR50][R4.64], !P2 ;  /* 0x1bc0000004067fae */ /* 0x0009e2000d101d72 */
[----:B0-----:R-:W-:-:S05]  /*18880*/  IADD3 R2, P0, R33, R2, RZ ;  /* 0x0000000221027210 */ /* 0x001fca0007f1e0ff */
[----:B-1----:R-:W-:-:S05]  /*18890*/  IMAD.X R3, RZ, RZ, R3, P0 ;  /* 0x000000ffff037224 */ /* 0x002fca00000e0603 */
[----:B------:R4:W-:Y:S03]  /*188a0*/  LDGSTS.E.BYPASS.LTC128B.128 [R6+0x1c400], desc[UR50][R2.64], !P2 ;  /* 0x1c40000002067fae */ /* 0x0009e6000d101d72 */
.L_x_1400:
[----:B----4-:R-:W-:-:S05]  /*188b0*/  IADD3 R2, P0, R33, R8, RZ ;  /* 0x0000000821027210 */ /* 0x010fca0007f1e0ff */
[----:B--2---:R-:W-:Y:S01]  /*188c0*/  IMAD.X R3, RZ, RZ, R9, P0 ;  /* 0x000000ffff037224 */ /* 0x004fe200000e0609 */
[----:B------:R-:W-:-:S04]  /*188d0*/  PLOP3.LUT P0, PT, PT, PT, PT, 0x80, 0x0 ;  /* 0x000000000000781c */ /* 0x000fc80003f0f070 */
[----:B------:R-:W-:Y:S01]  /*188e0*/  @!PT LDS RZ, [RZ] ;  /* 0x00000000fffff984 */ /* 0x000fe20000000800 */
[----:B------:R-:W-:Y:S01]  /*188f0*/  @!PT LDS RZ, [RZ] ;  /* 0x00000000fffff984 */ /* 0x000fe20000000800 */
[----:B------:R-:W-:Y:S01]  /*18900*/  @!PT LDS RZ, [RZ] ;  /* 0x00000000fffff984 */ /* 0x000fe20000000800 */
[----:B------:R0:W-:Y:S01]  /*18910*/  LDGSTS.E.BYPASS.LTC128B.128 [R6+0x1cc00], desc[UR50][R2.64], !P2 ;  /* 0x1cc0000002067fae */ /* 0x0001e2000d101d72 */
[----:B------:R-:W-:-:S08]  /*18920*/  NOP ;  /* 0x0000000000007918 */ /* 0x000fd00000000000 */
.L_x_1249:
        /* <DEDUP_REMOVED lines=11> */
.L_x_1250:
[----:B------:R3:W-:Y:S02]  /*189e0*/  SYNCS.ARRIVE.TRANS64.A1T0 RZ, [R0+URZ+0x22830], RZ ;  /* 0x022830ff00ff79a7 */ /* 0x0007e4000810003f */
[----:B---3--:R-:W-:-:S05]  /*189f0*/  IMAD.U32 R0, RZ, RZ, UR48 ;  /* 0x00000030ff007e24 */ /* 0x008fca000f8e00ff */
[----:B------:R-:W-:-:S13]  /*18a00*/  ISETP.NE.AND P0, PT, R0, 0x3, PT ;  /* 0x000000030000780c */ /* 0x000fda0003f05270 */
[----:B------:R-:W-:Y:S05]  /*18a10*/  @!P0 BRA `(.L_x_1251) ;  /* 0x0000000000048947 */ /* 0x000fea0003800000 */
[----:B------:R-:W-:Y:S01]  /*18a20*/  BPT.TRAP 0x1 ;  /* 0x000000040000795c */ /* 0x000fe20000300000 */
.L_x_1251:
[----:B------:R-:W-:Y:S01]  /*18a30*/  LOP3.LUT R0, R23, 0x1, RZ, 0x3c, !PT ;  /* 0x0000000117007812 */ /* 0x000fe200078e3cff */
[----:B------:R-:W-:Y:S01]  /*18a40*/  IMAD R19, R22, 0x8, R17 ;  /* 0x0000000816137824 */ /* 0x000fe200078e0211 */
[----:B------:R-:W-:Y:S02]  /*18a50*/  BSSY B0, `(.L_x_1252) ;  /* 0x0000004000007945 */ /* 0x000fe40003800000 */
[----:B------:R-:W-:-:S04]  /*18a60*/  SHF.L.U32 R0, R0, 0x1f, RZ ;  /* 0x0000001f00007819 */ /* 0x000fc800000006ff */
[----:B------:R-:W0:Y:S02]  /*18a70*/  SYNCS.PHASECHK.TRANS64.TRYWAIT P2, [R19+URZ+0x22870], R0 ;  /* 0x02287000130075a7 */ /* 0x000e24000804017f */
[----:B0-----:R-:W-:Y:S05]  /*18a80*/  @!P2 BRA `(.L_x_1253) ;  /* 0x0000004c00f0a947 */ /* 0x001fea0003800000 */
.L_x_1401:
[----:B------:R-:W-:Y:S05]  /*18a90*/  BSYNC B0 ;  /* 0x0000000000007941 */ /* 0x000fea0003800000 */
.L_x_1252:
[----:B------:R-:W-:-:S05]  /*18aa0*/  IMAD.U32 R2, RZ, RZ, UR49 ;  /* 0x00000031ff027e24 */ /* 0x000fca000f8e00ff */
[----:B------:R-:W-:-:S13]  /*18ab0*/  ISETP.NE.AND P2, PT, R2, 0x3, PT ;  /* 0x000000030200780c */ /* 0x000fda0003f45270 */
[----:B------:R-:W-:Y:S05]  /*18ac0*/  @!P2 BRA `(.L_x_1254) ;  /* 0x000000000004a947 */ /* 0x000fea0003800000 */
[----:B------:R-:W-:Y:S01]  /*18ad0*/  BPT.TRAP 0x1 ;  /* 0x000000040000795c */ /* 0x000fe20000300000 */
.L_x_1254:
[----:B------:R-:W-:Y:S01]  /*18ae0*/  SHF.L.U32 R2, R23, 0x1f, RZ ;  /* 0x0000001f17027819 */ /* 0x000fe200000006ff */
[----:B0-----:R-:W-:-:S03]  /*18af0*/  IMAD R0, R22, 0x5000, RZ ;  /* 0x0000500016007824 */ /* 0x001fc600078e02ff */
[----:B------:R-:W0:Y:S02]  /*18b00*/  SYNCS.PHASECHK.TRANS64.TRYWAIT P2, [R19+URZ+0x22860], R2 ;  /* 0x02286002130075a7 */ /* 0x000e24000804017f */
[----:B0-----:R-:W-:Y:S05]  /*18b10*/  @!P2 BRA `(.L_x_1255) ;  /* 0x0000004c00e0a947 */ /* 0x001fea0003800000 */
.L_x_1402:
[----:B------:R-:W0:Y:S04]  /*18b20*/  LDL R4, [R1+0x10] ;  /* 0x0000100001047983 */ /* 0x000e280000100800 */
[----:B------:R-:W2:Y:S04]  /*18b30*/  LDL R3, [R1+0x14] ;  /* 0x0000140001037983 */ /* 0x000ea80000100800 */
[----:B------:R-:W3:Y:S01]  /*18b40*/  LDL R12, [R1+0xc] ;  /* 0x00000c00010c7983 */ /* 0x000ee20000100800 */
[----:B------:R-:W-:Y:S05]  /*18b50*/  WARPSYNC.ALL ;  /* 0x0000000000007948 */ /* 0x000fea0003800000 */
[----:B------:R-:W-:-:S05]  /*18b60*/  IMAD.U32 R24, RZ, RZ, UR49 ;  /* 0x00000031ff187e24 */ /* 0x000fca000f8e00ff */
[----:B------:R-:W-:Y:S02]  /*18b70*/  ISETP.NE.AND P2, PT, R24, 0x3, PT ;  /* 0x000000031800780c */ /* 0x000fe40003f45270 */
[----:B0-----:R-:W-:-:S05]  /*18b80*/  LOP3.LUT R2, R0, R4, RZ, 0xfc, !PT ;  /* 0x0000000400027212 */ /* 0x001fca00078efcff */
[C---:B------:R-:W-:Y:S01]  /*18b90*/  IMAD.IADD R2, R17.reuse, 0x1, R2 ;  /* 0x0000000111027824 */ /* 0x040fe200078e0202 */
[----:B---3--:R-:W-:-:S03]  /*18ba0*/  IADD3 R0, R17, R0, R12 ;  /* 0x0000000011007210 */ /* 0x008fc60007ffe00c */
[----:B--2---:R-:W-:Y:S01]  /*18bb0*/  IMAD.IADD R3, R3, 0x1, R2 ;  /* 0x0000000103037824 */ /* 0x004fe200078e0202 */
        /* <DEDUP_REMOVED lines=68> */
.L_x_1256:
[----:B-1----:R1:W-:Y:S01]  /*19000*/  SYNCS.ARRIVE.TRANS64.A1T0 RZ, [R19+URZ+0x22850], RZ ;  /* 0x022850ff13ff79a7 */ /* 0x0023e2000810003f */
[----:B------:R-:W-:Y:S06]  /*19010*/  BAR.SYNC.DEFER_BLOCKING 0x2, 0x80 ;  /* 0x0082000000007b1d */ /* 0x000fec0000010000 */
[----:B------:R-:W-:Y:S05]  /*19020*/  @!P0 BRA `(.L_x_1257) ;  /* 0x0000000000048947 */ /* 0x000fea0003800000 */
[----:B------:R-:W-:Y:S01]  /*19030*/  BPT.TRAP 0x1 ;  /* 0x000000040000795c */ /* 0x000fe20000300000 */
.L_x_1257:
[----:B0-----:R-:W2:Y:S01]  /*19040*/  LDL R0, [R1+0x4] ;  /* 0x0000040001007983 */ /* 0x001ea20000100800 */
[----:B-1----:R-:W-:Y:S02]  /*19050*/  VIADD R19, R19, 0x22880 ;  /* 0x0002288013137836 */ /* 0x002fe40000000000 */
[----:B------:R-:W-:Y:S02]  /*19060*/  IMAD.MOV.U32 R22, RZ, RZ, R29 ;  /* 0x000000ffff167224 */ /* 0x000fe400078e001d */
[----:B------:R-:W-:Y:S01]  /*19070*/  IMAD.MOV.U32 R23, RZ, RZ, R35 ;  /* 0x000000ffff177224 */ /* 0x000fe200078e0023 */
[----:B--2---:R-:W-:-:S04]  /*19080*/  PRMT R19, R0, 0x654, R19 ;  /* 0x0000065400137816 */ /* 0x004fc80000000013 */
[----:B------:R1:W-:Y:S01]  /*19090*/  SYNCS.ARRIVE.TRANS64.RED.A1T0 RZ, [R19+URZ], RZ ;  /* 0x000000ff13ff79a7 */ /* 0x0003e2000810043f */
[----:B------:R-:W-:Y:S05]  /*190a0*/  @P1 BRA `(.L_x_1258) ;  /* 0xffffffe400e81947 */ /* 0x000fea000383ffff */
.L_x_1238:
[----:B0-----:R-:W0:Y:S01]  /*190b0*/  S2R R0, SR_TID.X ;  /* 0x0000000000007919 */ /* 0x001e220000002100 */
[----:B------:R-:W-:Y:S01]  /*190c0*/  BSSY B0, `(.L_x_1259) ;  /* 0x0000012000007945 */ /* 0x000fe20003800000 */
[----:B------:R-:W-:Y:S01]  /*190d0*/  IMAD.U32 R6, RZ, RZ, UR48 ;  /* 0x00000030ff067e24 */ /* 0x000fe2000f8e00ff */
[----:B0-----:R-:W-:-:S04]  /*190e0*/  LOP3.LUT R0, R0, 0x7f, RZ, 0xc0, !PT ;  /* 0x0000007f00007812 */ /* 0x001fc800078ec0ff */
[----:B------:R-:W-:-:S13]  /*190f0*/  ISETP.NE.AND P0, PT, R0, RZ, PT ;  /* 0x000000ff0000720c */ /* 0x000fda0003f05270 */
[----:B------:R-:W-:Y:S05]  /*19100*/  @P0 BRA `(.L_x_1260) ;  /* 0x0000000000340947 */ /* 0x000fea0003800000 */
[----:B------:R-:W0:Y:S01]  /*19110*/  S2R R5, SR_LANEID ;  /* 0x0000000000057919 */ /* 0x000e220000000000 */
[----:B------:R-:W-:Y:S01]  /*19120*/  VOTEU.ANY UR4, UPT, PT ;  /* 0x0000000000047886 */ /* 0x000fe200038e0100 */
[----:B------:R-:W2:Y:S01]  /*19130*/  LDC.64 R2, c[0x0][0xc80] ;  /* 0x00032000ff027b82 */ /* 0x000ea20000000a00 */
[----:B------:R-:W0:Y:S02]  /*19140*/  FLO.U32 R0, UR4 ;  /* 0x0000000400007d00 */ /* 0x000e2400080e0000 */
[----:B0-----:R-:W-:-:S06]  /*19150*/  ISETP.EQ.U32.AND P1, PT, R0, R5, PT ;  /* 0x000000050000720c */ /* 0x001fcc0003f22070 */
[----:B------:R-:W2:Y:S07]  /*19160*/  POPC R5, UR4 ;  /* 0x0000000400057d09 */ /* 0x000eae0008000000 */
[----:B--2---:R-:W2:Y:S01]  /*19170*/  @P1 ATOMG.E.ADD.STRONG.GPU PT, R3, desc[UR50][R2.64], R5 ;  /* 0x00000005020319a8 */ /* 0x004ea200081ee1f2 */
[----:B------:R-:W0:Y:S02]  /*19180*/  S2R R4, SR_LTMASK ;  /* 0x0000000000047919 */ /* 0x000e240000003900 */
[----:B0-----:R-:W-:-:S04]  /*19190*/  LOP3.LUT R4, R4, UR4, RZ, 0xc0, !PT ;  /* 0x0000000404047c12 */ /* 0x001fc8000f8ec0ff */
[----:B------:R-:W0:Y:S01]  /*191a0*/  POPC R7, R4 ;  /* 0x0000000400077309 */ /* 0x000e220000000000 */
[----:B--2---:R-:W0:Y:S02]  /*191b0*/  SHFL.IDX PT, R0, R3, R0, 0x1f ;  /* 0x00001f0003007589 */ /* 0x004e2400000e0000 */
[----:B0-----:R-:W-:-:S05]  /*191c0*/  IADD3 R0, R0, UR46, R7 ;  /* 0x0000002e00007c10 */ /* 0x001fca000fffe007 */
[----:B------:R0:W-:Y:S02]  /*191d0*/  STL [R1+0x18], R0 ;  /* 0x0000180001007387 */ /* 0x0001e40000100800 */
.L_x_1260:
[----:B------:R-:W-:Y:S05]  /*191e0*/  BSYNC B0 ;  /* 0x0000000000007941 */ /* 0x000fea0003800000 */
.L_x_1259:
[----:B------:R-:W-:-:S13]  /*191f0*/  ISETP.NE.AND P1, PT, R6, 0x3, PT ;  /* 0x000000030600780c */ /* 0x000fda0003f25270 */
[----:B------:R-:W-:Y:S05]  /*19200*/  @!P1 BRA `(.L_x_1261) ;  /* 0x0000000000049947 */ /* 0x000fea0003800000 */
[----:B------:R-:W-:Y:S01]  /*19210*/  BPT.TRAP 0x1 ;  /* 0x000000040000795c */ /* 0x000fe20000300000 */
.L_x_1261:
[----:B------:R-:W-:Y:S01]  /*19220*/  LOP3.LUT R3, R35, 0x1, RZ, 0x3c, !PT ;  /* 0x0000000123037812 */ /* 0x000fe200078e3cff */
[----:B------:R-:W-:Y:S01]  /*19230*/  IMAD R18, R29, 0x8, R17 ;  /* 0x000000081d127824 */ /* 0x000fe200078e0211 */
[----:B------:R-:W-:Y:S02]  /*19240*/  BSSY B0, `(.L_x_1262) ;  /* 0x0000004000007945 */ /* 0x000fe40003800000 */
[----:B------:R-:W-:-:S04]  /*19250*/  SHF.L.U32 R3, R3, 0x1f, RZ ;  /* 0x0000001f03037819 */ /* 0x000fc800000006ff */
[----:B------:R-:W2:Y:S02]  /*19260*/  SYNCS.PHASECHK.TRANS64.TRYWAIT P2, [R18+URZ+0x22870], R3 ;  /* 0x02287003120075a7 */ /* 0x000ea4000804017f */
[----:B--2---:R-:W-:Y:S05]  /*19270*/  @!P2 BRA `(.L_x_1263) ;  /* 0x00000048001ca947 */ /* 0x004fea0003800000 */
.L_x_1403:
[----:B------:R-:W-:Y:S05]  /*19280*/  BSYNC B0 ;  /* 0x0000000000007941 */ /* 0x000fea0003800000 */
.L_x_1262:
[----:B0-----:R-:W-:-:S05]  /*19290*/  IMAD.U32 R0, RZ, RZ, UR49 ;  /* 0x00000031ff007e24 */ /* 0x001fca000f8e00ff */
[----:B------:R-:W-:-:S13]  /*192a0*/  ISETP.NE.AND P2, PT, R0, 0x3, PT ;  /* 0x000000030000780c */ /* 0x000fda0003f45270 */
[----:B------:R-:W-:Y:S05]  /*192b0*/  @!P2 BRA `(.L_x_1264) ;  /* 0x000000000004a947 */ /* 0x000fea0003800000 */
[----:B------:R-:W-:Y:S01]  /*192c0*/  BPT.TRAP 0x1 ;  /* 0x000000040000795c */ /* 0x000fe20000300000 */
.L_x_1264:
[----:B--2---:R-:W-:Y:S01]  /*192d0*/  SHF.L.U32 R3, R35, 0x1f, RZ ;  /* 0x0000001f23037819 */ /* 0x004fe200000006ff */
[----:B------:R-:W-:-:S03]  /*192e0*/  IMAD R0, R29, 0x5000, RZ ;  /* 0x000050001d007824 */ /* 0x000fc600078e02ff */
[----:B------:R-:W0:Y:S02]  /*192f0*/  SYNCS.PHASECHK.TRANS64.TRYWAIT P2, [R18+URZ+0x22860], R3 ;  /* 0x02286003120075a7 */ /* 0x000e24000804017f */
[----:B0-----:R-:W-:Y:S05]  /*19300*/  @!P2 BRA `(.L_x_1265) ;  /* 0x00000048000ca947 */ /* 0x001fea0003800000 */
.L_x_1404:
[----:B------:R-:W2:Y:S04]  /*19310*/  LDL R2, [R1+0x10] ;  /* 0x0000100001027983 */ /* 0x000ea80000100800 */
[----:B------:R-:W0:Y:S04]  /*19320*/  LDL R4, [R1+0x14] ;  /* 0x0000140001047983 */ /* 0x000e280000100800 */
[----:B-1----:R-:W3:Y:S01]  /*19330*/  LDL R19, [R1+0xc] ;  /* 0x00000c0001137983 */ /* 0x002ee20000100800 */
[----:B------:R-:W-:Y:S05]  /*19340*/  WARPSYNC.ALL ;  /* 0x0000000000007948 */ /* 0x000fea0003800000 */
[----:B--2---:R-:W-:-:S05]  /*19350*/  LOP3.LUT R2, R0, R2, RZ, 0xfc, !PT ;  /* 0x0000000200027212 */ /* 0x004fca00078efcff */
[C---:B------:R-:W-:Y:S01]  /*19360*/  IMAD.IADD R2, R17.reuse, 0x1, R2 ;  /* 0x0000000111027824 */ /* 0x040fe200078e0202 */
[----:B---3--:R-:W-:-:S03]  /*19370*/  IADD3 R0, R17, R0, R19 ;  /* 0x0000000011007210 */ /* 0x008fc60007ffe013 */
[----:B0-----:R-:W-:Y:S01]  /*19380*/  IMAD.IADD R3, R4, 0x1, R2 ;  /* 0x0000000104037824 */ /* 0x001fe200078e0202 */
        /* <DEDUP_REMOVED lines=70> */
.L_x_1266:
[----:B-1----:R1:W-:Y:S01]  /*197f0*/  SYNCS.ARRIVE.TRANS64.A1T0 RZ, [R18+URZ+0x22850], RZ ;  /* 0x022850ff12ff79a7 */ /* 0x0023e2000810003f */
[----:B------:R-:W-:Y:S06]  /*19800*/  BAR.SYNC.DEFER_BLOCKING 0x2, 0x80 ;  /* 0x0082000000007b1d */ /* 0x000fec0000010000 */
[----:B------:R-:W-:Y:S05]  /*19810*/  @!P1 BRA `(.L_x_1267) ;  /* 0x0000000000049947 */ /* 0x000fea0003800000 */
[----:B------:R-:W-:Y:S01]  /*19820*/  BPT.TRAP 0x1 ;  /* 0x000000040000795c */ /* 0x000fe20000300000 */
.L_x_1267:
[----:B0-----:R-:W2:Y:S01]  /*19830*/  LDL R0, [R1+0x4] ;  /* 0x0000040001007983 */ /* 0x001ea20000100800 */
        /* <DEDUP_REMOVED lines=8> */
.L_x_1210:
[----:B------:R-:W-:Y:S05]  /*198c0*/  BSYNC B7 ;  /* 0x0000000000077941 */ /* 0x000fea0003800000 */
.L_x_1208:
[----:B-1----:R1:W5:Y:S04]  /*198d0*/  LDL R0, [R1+0x4] ;  /* 0x0000040001007983 */ /* 0x0023680000100800 */
[----:B------:R1:W5:Y:S01]  /*198e0*/  LDL R2, [R1+0x18] ;  /* 0x0000180001027983 */ /* 0x0003620000100800 */
[----:B------:R-:W-:-:S13]  /*198f0*/  LOP3.LUT P1, RZ, R16, 0x1000, RZ, 0xc0, !PT ;  /* 0x0000100010ff7812 */ /* 0x000fda000782c0ff */
[----:B-1----:R-:W-:Y:S05]  /*19900*/  @!P1 BRA `(.L_x_1268) ;  /* 0x0000000000289947 */ /* 0x002fea0003800000 */
[----:B------:R-:W1:Y:S08]  /*19910*/  S2UR UR4, SR_CgaCtaId ;  /* 0x00000000000479c3 */ /* 0x000e700000008800 */
[----:B------:R-:W-:Y:S01]  /*19920*/  BAR.SYNC.DEFER_BLOCKING 0x5, 0x180 ;  /* 0x0146000000007b1d */ /* 0x000fe20000010000 */
[----:B------:R-:W-:Y:S01]  /*19930*/  MOV R17, 0x400 ;  /* 0x0000040000117802 */ /* 0x000fe20000000f00 */
[----:B-1---5:R-:W-:-:S05]  /*19940*/  IMAD.U32 R0, RZ, RZ, UR4 ;  /* 0x00000004ff007e24 */ /* 0x022fca000f8e00ff */
[----:B------:R-:W-:Y:S01]  /*19950*/  LEA R17, R0, R17, 0x18 ;  /* 0x0000001100117211 */ /* 0x000fe200078ec0ff */
[----:B------:R-:W-:Y:S04]  /*19960*/  STL [R1+0x4], R0 ;  /* 0x0000040001007387 */ /* 0x000fe80000100800 */
[----:B------:R-:W1:Y:S04]  /*19970*/  LDS R2, [R17+0x228d0] ;  /* 0x0228d00011027984 */ /* 0x000e680000000800 */
[----:B-1----:R1:W-:Y:S01]  /*19980*/  STL [R1+0x18], R2 ;  /* 0x0000180201007387 */ /* 0x0023e20000100800 */
[----:B------:R-:W-:Y:S06]  /*19990*/  BAR.ARV 0x4, 0x180 ;  /* 0x0106000000007b1d */ /* 0x000fec0000002000 */
[----:B------:R-:W-:Y:S05]  /*199a0*/  BRA `(.L_x_1269) ;  /* 0x0000000000287947 */ /* 0x000fea0003800000 */
.L_x_1268:
[----:B-----5:R-:W-:Y:S01]  /*199b0*/  IMAD.MOV.U32 R3, RZ, RZ, R0 ;  /* 0x000000ffff037224 */ /* 0x020fe200078e0000 */
[----:B------:R-:W-:Y:S01]  /*199c0*/  @!P0 MOV R0, 0x400 ;  /* 0x0000040000008802 */ /* 0x000fe20000000f00 */
[----:B------:R-:W-:Y:S06]  /*199d0*/  BAR.SYNC.DEFER_BLOCKING 0x4, 0x180 ;  /* 0x0106000000007b1d */ /* 0x000fec0000010000 */
[----:B------:R-:W1:Y:S02]  /*199e0*/  @!P0 S2R R3, SR_CgaCtaId ;  /* 0x0000000000038919 */ /* 0x000e640000008800 */
[----:B-1----:R-:W-:Y:S01]  /*199f0*/  @!P0 LEA R17, R3, R0, 0x18 ;  /* 0x0000000003118211 */ /* 0x002fe200078ec0ff */
[----:B------:R-:W-:Y:S04]  /*19a00*/  @!P0 STL [R1+0x4], R3 ;  /* 0x0000040301008387 */ /* 0x000fe80000100800 */
[----:B------:R-:W1:Y:S04]  /*19a10*/  SHFL.IDX PT, R0, R2, RZ, 0x1f ;  /* 0x00001fff02007589 */ /* 0x000e6800000e0000 */
[----:B------:R2:W-:Y:S04]  /*19a20*/  @!P0 STS [R17+0x228d0], R2 ;  /* 0x0228d00211008388 */ /* 0x0005e80000000800 */
[----:B-1----:R2:W-:Y:S01]  /*19a30*/  STL [R1+0x18], R0 ;  /* 0x0000180001007387 */ /* 0x0025e20000100800 */
[----:B------:R-:W-:Y:S06]  /*19a40*/  BAR.ARV 0x5, 0x180 ;  /* 0x0146000000007b1d */ /* 0x000fec0000002000 */
.L_x_1269:
[----:B--2---:R-:W2:Y:S01]  /*19a50*/  LDL R0, [R1+0x18] ;  /* 0x0000180001007983 */ /* 0x004ea20000100800 */
[----:B------:R-:W-:Y:S02]  /*19a60*/  ULDC UR4, c[0x0][0xc38] ;  /* 0x00030e0000047ab9 */ /* 0x000fe40000000800 */
[----:B--2---:R-:W-:-:S13]  /*19a70*/  ISETP.GE.AND P0, PT, R0, UR4, PT ;  /* 0x0000000400007c0c */ /* 0x004fda000bf06270 */
[----:B------:R-:W-:Y:S05]  /*19a80*/  @!P0 BRA `(.L_x_1270) ;  /* 0xffffffac00788947 */ /* 0x000fea000383ffff */
.L_x_1199:
[----:B------:R-:W2:Y:S01]  /*19a90*/  LDL.LU R0, [R1+0x20] ;  /* 0x0000200001007983 */ /* 0x000ea20000300800 */
[----:B------:R-:W-:Y:S01]  /*19aa0*/  BSSY B0, `(.L_x_1271) ;  /* 0x000000b000007945 */ /* 0x000fe20003800000 */
[----:B------:R-:W3:Y:S01]  /*19ab0*/  S2R R5, SR_CgaCtaId ;  /* 0x0000000000057919 */ /* 0x000ee20000008800 */
[----:B--2---:R-:W-:-:S05]  /*19ac0*/  VIADD R0, R0, 0x1 ;  /* 0x0000000100007836 */ /* 0x004fca0000000000 */
[----:B-1----:R-:W-:-:S04]  /*19ad0*/  LEA.HI R2, R0, R0, RZ, 0x1 ;  /* 0x0000000000027211 */ /* 0x002fc800078f08ff */
[----:B------:R-:W-:Y:S02]  /*19ae0*/  LOP3.LUT R3, R2, 0xfffffffe, RZ, 0xc0, !PT ;  /* 0xfffffffe02037812 */ /* 0x000fe400078ec0ff */
[----:B------:R-:W-:-:S03]  /*19af0*/  MOV R2, 0x400 ;  /* 0x0000040000027802 */ /* 0x000fc60000000f00 */
[----:B------:R-:W-:Y:S01]  /*19b00*/  IMAD.IADD R0, R0, 0x1, -R3 ;  /* 0x0000000100007824 */ /* 0x000fe200078e0a03 */
[----:B---3--:R-:W-:-:S04]  /*19b10*/  LEA R5, R5, R2, 0x18 ;  /* 0x0000000205057211 */ /* 0x008fc800078ec0ff */
[----:B------:R-:W-:-:S04]  /*19b20*/  SHF.L.U32 R0, R0, 0x1f, RZ ;  /* 0x0000001f00007819 */ /* 0x000fc800000006ff */
[----:B------:R-:W1:Y:S02]  /*19b30*/  SYNCS.PHASECHK.TRANS64.TRYWAIT P0, [R5+URZ+0x22820], R0 ;  /* 0x02282000050075a7 */ /* 0x000e64000800017f */
[----:B-1----:R-:W-:Y:S05]  /*19b40*/  @!P0 BRA `(.L_x_1272) ;  /* 0x0000004000108947 */ /* 0x002fea0003800000 */
.L_x_1405:
[----:B------:R-:W-:Y:S05]  /*19b50*/  BSYNC B0 ;  /* 0x0000000000007941 */ /* 0x000fea0003800000 */
.L_x_1271:
[----:B------:R-:W-:-:S03]  /*19b60*/  UMOV UR4, 0xffffffff ;  /* 0xffffffff00047882 */ /* 0x000fc60000000000 */
[----:B------:R-:W-:Y:S05]  /*19b70*/  BRA.DIV UR4, `(.L_x_1273) ;  /* 0x0000004204187947 */ /* 0x000fea000b800000 */
[----:B-1----:R-:W1:Y:S02]  /*19b80*/  S2R R0, SR_TID.X ;  /* 0x0000000000007919 */ /* 0x002e640000002100 */
[----:B-1----:R-:W-:-:S04]  /*19b90*/  SHF.R.U32.HI R0, RZ, 0x5, R0 ;  /* 0x00000005ff007819 */ /* 0x002fc80000011600 */
[----:B------:R-:W-:-:S05]  /*19ba0*/  LOP3.LUT R0, R0, 0x3, RZ, 0xc0, !PT ;  /* 0x0000000300007812 */ /* 0x000fca00078ec0ff */
[----:B------:R1:W2:Y:S02]  /*19bb0*/  SHFL.IDX PT, R14, R0, RZ, 0x1f ;  /* 0x00001fff000e7589 */ /* 0x0002a400000e0000 */
.L_x_1408:
[----:B--2---:R-:W-:Y:S01]  /*19bc0*/  ISETP.NE.AND P0, PT, R14, RZ, PT ;  /* 0x000000ff0e00720c */ /* 0x004fe20003f05270 */
[----:B------:R-:W-:-:S12]  /*19bd0*/  BSSY B0, `(.L_x_1274) ;  /* 0x000002c000007945 */ /* 0x000fd80003800000 */
[----:B------:R-:W-:Y:S05]  /*19be0*/  @P0 BRA `(.L_x_1275) ;  /* 0x0000000000a80947 */ /* 0x000fea0003800000 */
[----:B------:R-:W-:-:S03]  /*19bf0*/  UMOV UR4, 0xffffffff ;  /* 0xffffffff00047882 */ /* 0x000fc60000000000 */
[----:B------:R-:W-:Y:S05]  /*19c00*/  BRA.DIV UR4, `(.L_x_1276) ;  /* 0x0000004204287947 */ /* 0x000fea000b800000 */
[----:B------:R-:W-:-:S13]  /*19c10*/  ELECT P6, URZ, PT ;  /* 0x00000000003f782f */ /* 0x000fda00038c0000 */
.L_x_1411:
[----:B------:R-:W-:Y:S05]  /*19c20*/  @!P6 BRA `(.L_x_1275) ;  /* 0x000000000098e947 */ /* 0x000fea0003800000 */
[----:B------:R-:W-:-:S06]  /*19c30*/  ULOP3.LUT UR4, UR36, 0x2, URZ, 0xfc, !UPT ;  /* 0x0000000224047892 */ /* 0x000fcc000f8efc3f */
[----:B-1----:R-:W-:-:S05]  /*19c40*/  IMAD.U32 R0, RZ, RZ, UR4 ;  /* 0x00000004ff007e24 */ /* 0x002fca000f8e00ff */
[----:B------:R-:W-:-:S13]  /*19c50*/  ISETP.NE.AND P0, PT, R0, 0x3, PT ;  /* 0x000000030000780c */ /* 0x000fda0003f05270 */
[----:B------:R-:W-:Y:S05]  /*19c60*/  @!P0 BRA `(.L_x_1277) ;  /* 0x0000000000048947 */ /* 0x000fea0003800000 */
[----:B------:R-:W-:Y:S01]  /*19c70*/  BPT.TRAP 0x1 ;  /* 0x000000040000795c */ /* 0x000fe20000300000 */
.L_x_1277:
[----:B------:R-:W-:Y:S01]  /*19c80*/  IMAD R3, R29, 0x8, R5 ;  /* 0x000000081d037824 */ /* 0x000fe200078e0205 */
[----:B------:R-:W-:Y:S01]  /*19c90*/  SHF.L.U32 R2, R35, 0x1f, RZ ;  /* 0x0000001f23027819 */ /* 0x000fe200000006ff */
[----:B------:R-:W-:-:S03]  /*19ca0*/  VIADD R29, R29, 0x1 ;  /* 0x000000011d1d7836 */ /* 0x000fc60000000000 */
[----:B------:R-:W1:Y:S02]  /*19cb0*/  SYNCS.PHASECHK.TRANS64.TRYWAIT P1, [R3+URZ+0x22840], R2 ;  /* 0x02284002030075a7 */ /* 0x000e64000802017f */
[----:B------:R-:W-:-:S04]  /*19cc0*/  ISETP.NE.AND P2, PT, R29, 0x2, PT ;  /* 0x000000021d00780c */ /* 0x000fc80003f45270 */
[----:B------:R-:W-:Y:S01]  /*19cd0*/  SEL R0, RZ, 0x1, P2 ;  /* 0x00000001ff007807 */ /* 0x000fe20001000000 */
[----:B-1----:R-:W-:Y:S08]  /*19ce0*/  @!P1 BRA `(.L_x_1278) ;  /* 0x0000004000109947 */ /* 0x002ff00003800000 */
.L_x_1412:
[----:B------:R-:W-:Y:S02]  /*19cf0*/  SEL R29, R29, RZ, P2 ;  /* 0x000000ff1d1d7207 */ /* 0x000fe40001000000 */
[----:B------:R-:W-:Y:S01]  /*19d00*/  LOP3.LUT R0, R35, R0, RZ, 0x3c, !PT ;  /* 0x0000000023007212 */ /* 0x000fe200078e3cff */
[----:B------:R-:W-:Y:S06]  /*19d10*/  @!P0 BRA `(.L_x_1279) ;  /* 0x0000000000048947 */ /* 0x000fec0003800000 */
[----:B------:R-:W-:Y:S01]  /*19d20*/  BPT.TRAP 0x1 ;  /* 0x000000040000795c */ /* 0x000fe20000300000 */
.L_x_1279:
[----:B------:R-:W-:Y:S01]  /*19d30*/  IMAD R29, R29, 0x8, R5 ;  /* 0x000000081d1d7824 */ /* 0x000fe200078e0205 */
[----:B------:R-:W-:-:S04]  /*19d40*/  SHF.L.U32 R0, R0, 0x1f, RZ ;  /* 0x0000001f00007819 */ /* 0x000fc800000006ff */
[----:B------:R-:W2:Y:S02]  /*19d50*/  SYNCS.PHASECHK.TRANS64.TRYWAIT P1, [R29+URZ+0x22840], R0 ;  /* 0x022840001d0075a7 */ /* 0x000ea4000802017f */
[----:B--2---:R-:W-:Y:S05]  /*19d60*/  @!P1 BRA `(.L_x_1280) ;  /* 0x0000004000049947 */ /* 0x004fea0003800000 */
.L_x_1413:
[----:B------:R-:W-:Y:S05]  /*19d70*/  @!P0 BRA `(.L_x_1281) ;  /* 0x0000000000048947 */ /* 0x000fea0003800000 */
[----:B------:R-:W-:Y:S01]  /*19d80*/  BPT.TRAP 0x1 ;  /* 0x000000040000795c */ /* 0x000fe20000300000 */
.L_x_1281:
[----:B------:R-:W3:Y:S02]  /*19d90*/  SYNCS.PHASECHK.TRANS64.TRYWAIT P1, [R3+URZ+0x22860], R2 ;  /* 0x02286002030075a7 */ /* 0x000ee4000802017f */
[----:B---3--:R-:W-:Y:S05]  /*19da0*/  @!P1 BRA `(.L_x_1282) ;  /* 0x0000004000089947 */ /* 0x008fea0003800000 */
.L_x_1414:
[----:B------:R-:W-:Y:S05]  /*19db0*/  @!P0 BRA `(.L_x_1283) ;  /* 0x0000000000048947 */ /* 0x000fea0003800000 */
[----:B------:R-:W-:Y:S01]  /*19dc0*/  BPT.TRAP 0x1 ;  /* 0x000000040000795c */ /* 0x000fe20000300000 */
.L_x_1283:
[----:B------:R-:W4:Y:S02]  /*19dd0*/  SYNCS.PHASECHK.TRANS64.TRYWAIT P1, [R29+URZ+0x22860], R0 ;  /* 0x022860001d0075a7 */ /* 0x000f24000802017f */
[----:B----4-:R-:W-:Y:S05]  /*19de0*/  @!P1 BRA `(.L_x_1284) ;  /* 0x00000040000c9947 */ /* 0x010fea0003800000 */
.L_x_1415:
[----:B------:R-:W-:Y:S05]  /*19df0*/  @!P0 BRA `(.L_x_1285) ;  /* 0x0000000000048947 */ /* 0x000fea0003800000 */
[----:B------:R-:W-:Y:S01]  /*19e00*/  BPT.TRAP 0x1 ;  /* 0x000000040000795c */ /* 0x000fe20000300000 */
.L_x_1285:
[----:B------:R-:W5:Y:S02]  /*19e10*/  SYNCS.PHASECHK.TRANS64.TRYWAIT P1, [R3+URZ+0x22880], R2 ;  /* 0x02288002030075a7 */ /* 0x000f64000802017f */
[----:B-----5:R-:W-:Y:S05]  /*19e20*/  @!P1 BRA `(.L_x_1286) ;  /* 0x0000004000109947 */ /* 0x020fea0003800000 */
.L_x_1416:
[----:B------:R-:W-:Y:S05]  /*19e30*/  @!P0 BRA `(.L_x_1287) ;  /* 0x0000000000048947 */ /* 0x000fea0003800000 */
[----:B------:R-:W-:Y:S01]  /*19e40*/  BPT.TRAP 0x1 ;  /* 0x000000040000795c */ /* 0x000fe20000300000 */
.L_x_1287:
[----:B------:R0:W0:Y:S02]  /*19e50*/  SYNCS.PHASECHK.TRANS64.TRYWAIT P0, [R29+URZ+0x22880], R0 ;  /* 0x022880001d0075a7 */ /* 0x000024000800017f */
[----:B0-----:R-:W-:Y:S05]  /*19e60*/  @!P0 NANOSLEEP.SYNCS 0x989680 ;  /* 0x009896800000895d */ /* 0x001fea0003900000 */
[----:B------:R-:W0:Y:S02]  /*19e70*/  @!P0 SYNCS.PHASECHK.TRANS64 P0, [R29+URZ+0x22880], R0 ;  /* 0x022880001d0085a7 */ /* 0x000e24000800007f */
[----:B0-----:R-:W-:Y:S05]  /*19e80*/  @!P0 BRA `(.L_x_1287) ;  /* 0xfffffffc00f08947 */ /* 0x001fea000383ffff */
.L_x_1275:
[----:B------:R-:W-:Y:S05]  /*19e90*/  BSYNC B0 ;  /* 0x0000000000007941 */ /* 0x000fea0003800000 */
.L_x_1274:
[----:B------:R-:W-:Y:S05]  /*19ea0*/  EXIT ;  /* 0x000000000000794d */ /* 0x000fea0003800000 */
.L_x_1104:
[----:B0-----:R-:W-:-:S04]  /*19eb0*/  IMAD.U32 R3, RZ, RZ, UR43 ;  /* 0x0000002bff037e24 */ /* 0x001fc8000f8e00ff */
[----:B------:R0:W1:Y:S03]  /*19ec0*/  SYNCS.PHASECHK.TRANS64.TRYWAIT P1, [R3+URZ+0x22800], R0 ;  /* 0x02280000030075a7 */ /* 0x000066000802017f */
[----:B-1----:R-:W-:Y:S05]  /*19ed0*/  @!P1 NANOSLEEP.SYNCS 0x989680 ;  /* 0x009896800000995d */ /* 0x002fea0003900000 */
[----:B------:R-:W1:Y:S02]  /*19ee0*/  @!P1 SYNCS.PHASECHK.TRANS64 P1, [R3+URZ+0x22800], R0 ;  /* 0x02280000030095a7 */ /* 0x000e64000802007f */
[----:B-1----:R-:W-:Y:S05]  /*19ef0*/  @!P1 BRA `(.L_x_1104) ;  /* 0xfffffffc00ec9947 */ /* 0x002fea000383ffff */
[----:B------:R-:W-:Y:S05]  /*19f00*/  BRA `(.L_x_1288) ;  /* 0xfffffe7c00787947 */ /* 0x000fea000383ffff */
.L_x_1108:
[----:B-1----:R1:W2:Y:S02]  /*19f10*/  SYNCS.PHASECHK.TRANS64.TRYWAIT P1, [R3+URZ+0x22830], R0 ;  /* 0x02283000030075a7 */ /* 0x0022a4000802017f */
[----:B--2---:R-:W-:Y:S05]  /*19f20*/  @!P1 NANOSLEEP.SYNCS 0x989680 ;  /* 0x009896800000995d */ /* 0x004fea0003900000 */
[----:B------:R-:W2:Y:S02]  /*19f30*/  @!P1 SYNCS.PHASECHK.TRANS64 P1, [R3+URZ+0x22830], R0 ;  /* 0x02283000030095a7 */ /* 0x000ea4000802007f */
[----:B--2---:R-:W-:Y:S05]  /*19f40*/  @!P1 BRA `(.L_x_1108) ;  /* 0xfffffffc00f09947 */ /* 0x004fea000383ffff */
[----:B------:R-:W-:Y:S05]  /*19f50*/  BRA `(.L_x_1107) ;  /* 0xfffffe7c00947947 */ /* 0x000fea000383ffff */
.L_x_1125:
[----:B-1----:R-:W-:-:S04]  /*19f60*/  IMAD.U32 R6, RZ, RZ, UR6 ;  /* 0x00000006ff067e24 */ /* 0x002fc8000f8e00ff */
[----:B------:R1:W2:Y:S03]  /*19f70*/  SYNCS.PHASECHK.TRANS64.TRYWAIT P1, [R6+URZ+0x22830], R5 ;  /* 0x02283005060075a7 */ /* 0x0002a6000802017f */
[----:B--2---:R-:W-:Y:S05]  /*19f80*/  @!P1 NANOSLEEP.SYNCS 0x989680 ;  /* 0x009896800000995d */ /* 0x004fea0003900000 */
[----:B------:R-:W2:Y:S02]  /*19f90*/  @!P1 SYNCS.PHASECHK.TRANS64 P1, [R6+URZ+0x22830], R5 ;  /* 0x02283005060095a7 */ /* 0x000ea4000802007f */
[----:B--2---:R-:W-:Y:S05]  /*19fa0*/  @!P1 BRA `(.L_x_1125) ;  /* 0xfffffffc00ec9947 */ /* 0x004fea000383ffff */
[----:B------:R-:W-:Y:S05]  /*19fb0*/  BRA `(.L_x_1122) ;  /* 0xfffffebc00b07947 */ /* 0x000fea000383ffff */
.L_x_1129:
[----:B-1----:R-:W-:-:S04]  /*19fc0*/  IMAD.U32 R6, RZ, RZ, UR6 ;  /* 0x00000006ff067e24 */ /* 0x002fc8000f8e00ff */
[----:B------:R1:W2:Y:S03]  /*19fd0*/  SYNCS.PHASECHK.TRANS64.TRYWAIT P1, [R6+URZ+0x22850], R5 ;  /* 0x02285005060075a7 */ /* 0x0002a6000802017f */
[----:B--2---:R-:W-:Y:S05]  /*19fe0*/  @!P1 NANOSLEEP.SYNCS 0x989680 ;  /* 0x009896800000995d */ /* 0x004fea0003900000 */
[----:B------:R-:W2:Y:S02]  /*19ff0*/  @!P1 SYNCS.PHASECHK.TRANS64 P1, [R6+URZ+0x22850], R5 ;  /* 0x02285005060095a7 */ /* 0x000ea4000802007f */
[----:B--2---:R-:W-:Y:S05]  /*1a000*/  @!P1 BRA `(.L_x_1129) ;  /* 0xfffffffc00ec9947 */ /* 0x004fea000383ffff */
[----:B------:R-:W-:Y:S05]  /*1a010*/  BRA `(.L_x_1126) ;  /* 0xfffffec400cc7947 */ /* 0x000fea000383ffff */
.L_x_1148:
[----:B-1----:R-:W-:-:S04]  /*1a020*/  IMAD.U32 R11, RZ, RZ, UR6 ;  /* 0x00000006ff0b7e24 */ /* 0x002fc8000f8e00ff */
[----:B------:R1:W2:Y:S03]  /*1a030*/  SYNCS.PHASECHK.TRANS64.TRYWAIT P1, [R11+URZ+0x22830], R6 ;  /* 0x022830060b0075a7 */ /* 0x0002a6000802017f */
[----:B--2---:R-:W-:Y:S05]  /*1a040*/  @!P1 NANOSLEEP.SYNCS 0x989680 ;  /* 0x009896800000995d */ /* 0x004fea0003900000 */
[----:B------:R-:W2:Y:S02]  /*1a050*/  @!P1 SYNCS.PHASECHK.TRANS64 P1, [R11+URZ+0x22830], R6 ;  /* 0x022830060b0095a7 */ /* 0x000ea4000802007f */
[----:B--2---:R-:W-:Y:S05]  /*1a060*/  @!P1 BRA `(.L_x_1148) ;  /* 0xfffffffc00ec9947 */ /* 0x004fea000383ffff */
[----:B------:R-:W-:Y:S05]  /*1a070*/  BRA `(.L_x_1145) ;  /* 0xffffff0400987947 */ /* 0x000fea000383ffff */
.L_x_1152:
[----:B-1----:R-:W-:-:S04]  /*1a080*/  IMAD.U32 R11, RZ, RZ, UR6 ;  /* 0x00000006ff0b7e24 */ /* 0x002fc8000f8e00ff */
[----:B------:R1:W2:Y:S03]  /*1a090*/  SYNCS.PHASECHK.TRANS64.TRYWAIT P1, [R11+URZ+0x22850], R6 ;  /* 0x022850060b0075a7 */ /* 0x0002a6000802017f */
[----:B--2---:R-:W-:Y:S05]  /*1a0a0*/  @!P1 NANOSLEEP.SYNCS 0x989680 ;  /* 0x009896800000995d */ /* 0x004fea0003900000 */
[----:B------:R-:W2:Y:S02]  /*1a0b0*/  @!P1 SYNCS.PHASECHK.TRANS64 P1, [R11+URZ+0x22850], R6 ;  /* 0x022850060b0095a7 */ /* 0x000ea4000802007f */
[----:B--2---:R-:W-:Y:S05]  /*1a0c0*/  @!P1 BRA `(.L_x_1152) ;  /* 0xfffffffc00ec9947 */ /* 0x004fea000383ffff */
[----:B------:R-:W-:Y:S05]  /*1a0d0*/  BRA `(.L_x_1149) ;  /* 0xffffff0c00b47947 */ /* 0x000fea000383ffff */
.L_x_1160:
[----:B-1----:R-:W-:-:S04]  /*1a0e0*/  IMAD.U32 R11, RZ, RZ, UR6 ;  /* 0x00000006ff0b7e24 */ /* 0x002fc8000f8e00ff */
[----:B------:R1:W2:Y:S03]  /*1a0f0*/  SYNCS.PHASECHK.TRANS64.TRYWAIT P1, [R11+URZ+0x22830], R6 ;  /* 0x022830060b0075a7 */ /* 0x0002a6000802017f */
[----:B--2---:R-:W-:Y:S05]  /*1a100*/  @!P1 NANOSLEEP.SYNCS 0x989680 ;  /* 0x009896800000995d */ /* 0x004fea0003900000 */
[----:B------:R-:W2:Y:S02]  /*1a110*/  @!P1 SYNCS.PHASECHK.TRANS64 P1, [R11+URZ+0x22830], R6 ;  /* 0x022830060b0095a7 */ /* 0x000ea4000802007f */
[----:B--2---:R-:W-:Y:S05]  /*1a120*/  @!P1 BRA `(.L_x_1160) ;  /* 0xfffffffc00ec9947 */ /* 0x004fea000383ffff */
[----:B------:R-:W-:Y:S05]  /*1a130*/  BRA `(.L_x_1157) ;  /* 0xffffff2c00c87947 */ /* 0x000fea000383ffff */
.L_x_1164:
[----:B-1----:R-:W-:-:S04]  /*1a140*/  IMAD.U32 R11, RZ, RZ, UR6 ;  /* 0x00000006ff0b7e24 */ /* 0x002fc8000f8e00ff */
[----:B------:R1:W2:Y:S03]  /*1a150*/  SYNCS.PHASECHK.TRANS64.TRYWAIT P1, [R11+URZ+0x22850], R6 ;  /* 0x022850060b0075a7 */ /* 0x0002a6000802017f */
[----:B--2---:R-:W-:Y:S05]  /*1a160*/  @!P1 NANOSLEEP.SYNCS 0x989680 ;  /* 0x009896800000995d */ /* 0x004fea0003900000 */
[----:B------:R-:W2:Y:S02]  /*1a170*/  @!P1 SYNCS.PHASECHK.TRANS64 P1, [R11+URZ+0x22850], R6 ;  /* 0x022850060b0095a7 */ /* 0x000ea4000802007f */
[----:B--2---:R-:W-:Y:S05]  /*1a180*/  @!P1 BRA `(.L_x_1164) ;  /* 0xfffffffc00ec9947 */ /* 0x004fea000383ffff */
[----:B------:R-:W-:Y:S05]  /*1a190*/  BRA `(.L_x_1161) ;  /* 0xffffff3400d87947 */ /* 0x000fea000383ffff */
.L_x_1179:
[----:B-1----:R-:W-:-:S04]  /*1a1a0*/  IMAD.U32 R5, RZ, RZ, UR9 ;  /* 0x00000009ff057e24 */ /* 0x002fc8000f8e00ff */
[----:B------:R1:W2:Y:S03]  /*1a1b0*/  SYNCS.PHASECHK.TRANS64.TRYWAIT P1, [R5+URZ+0x22850], R4 ;  /* 0x02285004050075a7 */ /* 0x0002a6000802017f */
[----:B--2---:R-:W-:Y:S05]  /*1a1c0*/  @!P1 NANOSLEEP.SYNCS 0x989680 ;  /* 0x009896800000995d */ /* 0x004fea0003900000 */
[----:B------:R-:W2:Y:S02]  /*1a1d0*/  @!P1 SYNCS.PHASECHK.TRANS64 P1, [R5+URZ+0x22850], R4 ;  /* 0x02285004050095a7 */ /* 0x000ea4000802007f */
[----:B--2---:R-:W-:Y:S05]  /*1a1e0*/  @!P1 BRA `(.L_x_1179) ;  /* 0xfffffffc00ec9947 */ /* 0x004fea000383ffff */
[----:B------:R-:W-:Y:S05]  /*1a1f0*/  BRA `(.L_x_1178) ;  /* 0xffffff7000d07947 */ /* 0x000fea000383ffff */
.L_x_1219:
[----:B------:R-:W1:Y:S01]  /*1a200*/  S2R R20, SR_TID.X ;  /* 0x0000000000147919 */ /* 0x000e620000002100 */
[----:B------:R-:W-:Y:S02]  /*1a210*/  IMAD.MOV.U32 R12, RZ, RZ, RZ ;  /* 0x000000ffff0c7224 */ /* 0x000fe400078e00ff */
[----:B------:R-:W-:Y:S02]  /*1a220*/  IMAD.MOV.U32 R11, RZ, RZ, 0x1f ;  /* 0x0000001fff0b7424 */ /* 0x000fe400078e00ff */
[----:B------:R-:W-:Y:S01]  /*1a230*/  IMAD.MOV.U32 R15, RZ, RZ, -0x1 ;  /* 0xffffffffff0f7424 */ /* 0x000fe200078e00ff */
[----:B-1----:R-:W-:-:S04]  /*1a240*/  SHF.R.U32.HI R20, RZ, 0x5, R20 ;  /* 0x00000005ff147819 */ /* 0x002fc80000011614 */
[----:B------:R-:W-:-:S05]  /*1a250*/  LOP3.LUT R20, R20, 0x3, RZ, 0xc0, !PT ;  /* 0x0000000314147812 */ /* 0x000fca00078ec0ff */
[----:B------:R-:W-:-:S07]  /*1a260*/  IMAD.MOV.U32 R13, RZ, RZ, R20 ;  /* 0x000000ffff0d7224 */ /* 0x000fce00078e0014 */
[----:B0----5:R-:W-:Y:S05]  /*1a270*/  WARPSYNC.COLLECTIVE R15, `(.L_x_1289) ;  /* 0x000000000f087348 */ /* 0x021fea0003c00000 */
[----:B------:R1:W2:Y:S02]  /*1a280*/  SHFL.IDX P6, R14, R13, R12, R11 ;  /* 0x0000000c0d0e7389 */ /* 0x0002a400000c000b */
[----:B012--5:R-:W-:Y:S01]  /*1a290*/  ENDCOLLECTIVE ;  /* 0x000000000000791b */ /* 0x027fe20003800000 */
.L_x_1289:
[----:B------:R-:W-:Y:S05]  /*1a2a0*/  BRA `(.L_x_1290) ;  /* 0xffffffb400587947 */ /* 0x000fea000383ffff */
.L_x_1222:
[----:B0-----:R0:W1:Y:S02]  /*1a2b0*/  SYNCS.PHASECHK.TRANS64.TRYWAIT P0, [R0+URZ+0x22880], R26 ;  /* 0x0228801a000075a7 */ /* 0x001064000800017f */
[----:B-1----:R-:W-:Y:S05]  /*1a2c0*/  @!P0 NANOSLEEP.SYNCS 0x989680 ;  /* 0x009896800000895d */ /* 0x002fea0003900000 */
[----:B------:R-:W1:Y:S02]  /*1a2d0*/  @!P0 SYNCS.PHASECHK.TRANS64 P0, [R0+URZ+0x22880], R26 ;  /* 0x0228801a000085a7 */ /* 0x000e64000800007f */
[----:B-1----:R-:W-:Y:S05]  /*1a2e0*/  @!P0 BRA `(.L_x_1222) ;  /* 0xfffffffc00f08947 */ /* 0x002fea000383ffff */
[----:B------:R-:W-:Y:S05]  /*1a2f0*/  BRA `(.L_x_1291) ;  /* 0xffffffb800787947 */ /* 0x000fea000383ffff */
.L_x_1223:
        /* <DEDUP_REMOVED lines=8> */
.L_x_1293:
[----:B------:R-:W-:Y:S05]  /*1a380*/  BSYNC B0 ;  /* 0x0000000000007941 */ /* 0x000fea0003800000 */
.L_x_1292:
[----:B------:R-:W-:Y:S01]  /*1a390*/  IMAD.MOV.U32 R13, RZ, RZ, R9 ;  /* 0x000000ffff0d7224 */ /* 0x000fe200078e0009 */
[C---:B------:R-:W-:Y:S01]  /*1a3a0*/  LOP3.LUT P1, RZ, R16.reuse, 0x200, RZ, 0xc0, !PT ;  /* 0x0000020010ff7812 */ /* 0x040fe2000782c0ff */
        /* <DEDUP_REMOVED lines=12> */
.L_x_1294:
[----:B------:R-:W-:Y:S02]  /*1a470*/  IMAD.MOV.U32 R13, RZ, RZ, R10 ;  /* 0x000000ffff0d7224 */ /* 0x000fe400078e000a */
[----:B------:R-:W-:Y:S02]  /*1a480*/  IMAD.MOV.U32 R12, RZ, RZ, 0x1 ;  /* 0x00000001ff0c7424 */ /* 0x000fe400078e00ff */
[----:B------:R-:W-:-:S07]  /*1a490*/  IMAD.MOV.U32 R2, RZ, RZ, R14 ;  /* 0x000000ffff027224 */ /* 0x000fce00078e000e */
[----:B------:R-:W-:Y:S05]  /*1a4a0*/  WARPSYNC.COLLECTIVE R15, `(.L_x_1295) ;  /* 0x000000000f087348 */ /* 0x000fea0003c00000 */
[----:B------:R0:W1:Y:S02]  /*1a4b0*/  SHFL.IDX P6, R14, R13, R12, R11 ;  /* 0x0000000c0d0e7389 */ /* 0x00006400000c000b */
[----:B01----:R-:W-:Y:S01]  /*1a4c0*/  ENDCOLLECTIVE ;  /* 0x000000000000791b */ /* 0x003fe20003800000 */
.L_x_1295:
        /* <DEDUP_REMOVED lines=12> */
.L_x_1296:
[----:B------:R-:W-:Y:S02]  /*1a590*/  IMAD.MOV.U32 R13, RZ, RZ, R10 ;  /* 0x000000ffff0d7224 */ /* 0x000fe400078e000a */
[----:B------:R-:W-:Y:S02]  /*1a5a0*/  IMAD.MOV.U32 R12, RZ, RZ, 0x2 ;  /* 0x00000002ff0c7424 */ /* 0x000fe400078e00ff */
[----:B------:R-:W-:-:S07]  /*1a5b0*/  IMAD.MOV.U32 R2, RZ, RZ, R14 ;  /* 0x000000ffff027224 */ /* 0x000fce00078e000e */
[----:B------:R-:W-:Y:S05]  /*1a5c0*/  WARPSYNC.COLLECTIVE R15, `(.L_x_1297) ;  /* 0x000000000f087348 */ /* 0x000fea0003c00000 */
[----:B------:R0:W1:Y:S02]  /*1a5d0*/  SHFL.IDX P6, R14, R13, R12, R11 ;  /* 0x0000000c0d0e7389 */ /* 0x00006400000c000b */
[----:B01----:R-:W-:Y:S01]  /*1a5e0*/  ENDCOLLECTIVE ;  /* 0x000000000000791b */ /* 0x003fe20003800000 */
.L_x_1297:
        /* <DEDUP_REMOVED lines=12> */
.L_x_1298:
[----:B------:R-:W-:Y:S02]  /*1a6b0*/  IMAD.MOV.U32 R13, RZ, RZ, R10 ;  /* 0x000000ffff0d7224 */ /* 0x000fe400078e000a */
[----:B------:R-:W-:Y:S02]  /*1a6c0*/  IMAD.MOV.U32 R12, RZ, RZ, 0x3 ;  /* 0x00000003ff0c7424 */ /* 0x000fe400078e00ff */
[----:B------:R-:W-:-:S07]  /*1a6d0*/  IMAD.MOV.U32 R2, RZ, RZ, R14 ;  /* 0x000000ffff027224 */ /* 0x000fce00078e000e */
[----:B------:R-:W-:Y:S05]  /*1a6e0*/  WARPSYNC.COLLECTIVE R15, `(.L_x_1299) ;  /* 0x000000000f087348 */ /* 0x000fea0003c00000 */
[----:B------:R0:W1:Y:S02]  /*1a6f0*/  SHFL.IDX P6, R14, R13, R12, R11 ;  /* 0x0000000c0d0e7389 */ /* 0x00006400000c000b */
[----:B01----:R-:W-:Y:S01]  /*1a700*/  ENDCOLLECTIVE ;  /* 0x000000000000791b */ /* 0x003fe20003800000 */
.L_x_1299:
        /* <DEDUP_REMOVED lines=12> */
.L_x_1300:
[----:B------:R-:W-:Y:S02]  /*1a7d0*/  IMAD.MOV.U32 R13, RZ, RZ, R10 ;  /* 0x000000ffff0d7224 */ /* 0x000fe400078e000a */
[----:B------:R-:W-:Y:S02]  /*1a7e0*/  IMAD.MOV.U32 R12, RZ, RZ, 0x4 ;  /* 0x00000004ff0c7424 */ /* 0x000fe400078e00ff */
[----:B------:R-:W-:-:S07]  /*1a7f0*/  IMAD.MOV.U32 R2, RZ, RZ, R14 ;  /* 0x000000ffff027224 */ /* 0x000fce00078e000e */
[----:B------:R-:W-:Y:S05]  /*1a800*/  WARPSYNC.COLLECTIVE R15, `(.L_x_1301) ;  /* 0x000000000f087348 */ /* 0x000fea0003c00000 */
[----:B------:R0:W1:Y:S02]  /*1a810*/  SHFL.IDX P6, R14, R13, R12, R11 ;  /* 0x0000000c0d0e7389 */ /* 0x00006400000c000b */
[----:B01----:R-:W-:Y:S01]  /*1a820*/  ENDCOLLECTIVE ;  /* 0x000000000000791b */ /* 0x003fe20003800000 */
.L_x_1301:
        /* <DEDUP_REMOVED lines=12> */
.L_x_1302:
[----:B------:R-:W-:Y:S02]  /*1a8f0*/  IMAD.MOV.U32 R13, RZ, RZ, R10 ;  /* 0x000000ffff0d7224 */ /* 0x000fe400078e000a */
[----:B------:R-:W-:Y:S02]  /*1a900*/  IMAD.MOV.U32 R12, RZ, RZ, 0x5 ;  /* 0x00000005ff0c7424 */ /* 0x000fe400078e00ff */
[----:B------:R-:W-:-:S07]  /*1a910*/  IMAD.MOV.U32 R2, RZ, RZ, R14 ;  /* 0x000000ffff027224 */ /* 0x000fce00078e000e */
[----:B------:R-:W-:Y:S05]  /*1a920*/  WARPSYNC.COLLECTIVE R15, `(.L_x_1303) ;  /* 0x000000000f087348 */ /* 0x000fea0003c00000 */
[----:B------:R0:W1:Y:S02]  /*1a930*/  SHFL.IDX P6, R14, R13, R12, R11 ;  /* 0x0000000c0d0e7389 */ /* 0x00006400000c000b */
[----:B01----:R-:W-:Y:S01]  /*1a940*/  ENDCOLLECTIVE ;  /* 0x000000000000791b */ /* 0x003fe20003800000 */
.L_x_1303:
        /* <DEDUP_REMOVED lines=12> */
.L_x_1304:
[----:B------:R-:W-:Y:S02]  /*1aa10*/  IMAD.MOV.U32 R13, RZ, RZ, R10 ;  /* 0x000000ffff0d7224 */ /* 0x000fe400078e000a */
[----:B------:R-:W-:Y:S02]  /*1aa20*/  IMAD.MOV.U32 R12, RZ, RZ, 0x6 ;  /* 0x00000006ff0c7424 */ /* 0x000fe400078e00ff */
[----:B------:R-:W-:-:S07]  /*1aa30*/  IMAD.MOV.U32 R2, RZ, RZ, R14 ;  /* 0x000000ffff027224 */ /* 0x000fce00078e000e */
[----:B------:R-:W-:Y:S05]  /*1aa40*/  WARPSYNC.COLLECTIVE R15, `(.L_x_1305) ;  /* 0x000000000f087348 */ /* 0x000fea0003c00000 */
[----:B------:R0:W1:Y:S02]  /*1aa50*/  SHFL.IDX P6, R14, R13, R12, R11 ;  /* 0x0000000c0d0e7389 */ /* 0x00006400000c000b */
[----:B01----:R-:W-:Y:S01]  /*1aa60*/  ENDCOLLECTIVE ;  /* 0x000000000000791b */ /* 0x003fe20003800000 */
.L_x_1305:
        /* <DEDUP_REMOVED lines=12> */
.L_x_1306:
[----:B------:R-:W-:Y:S02]  /*1ab30*/  IMAD.MOV.U32 R13, RZ, RZ, R10 ;  /* 0x000000ffff0d7224 */ /* 0x000fe400078e000a */
[----:B------:R-:W-:Y:S02]  /*1ab40*/  IMAD.MOV.U32 R12, RZ, RZ, 0x7 ;  /* 0x00000007ff0c7424 */ /* 0x000fe400078e00ff */
[----:B------:R-:W-:-:S07]  /*1ab50*/  IMAD.MOV.U32 R2, RZ, RZ, R14 ;  /* 0x000000ffff027224 */ /* 0x000fce00078e000e */
[----:B------:R-:W-:Y:S05]  /*1ab60*/  WARPSYNC.COLLECTIVE R15, `(.L_x_1307) ;  /* 0x000000000f087348 */ /* 0x000fea0003c00000 */
[----:B------:R0:W1:Y:S02]  /*1ab70*/  SHFL.IDX P6, R14, R13, R12, R11 ;  /* 0x0000000c0d0e7389 */ /* 0x00006400000c000b */
[----:B01----:R-:W-:Y:S01]  /*1ab80*/  ENDCOLLECTIVE ;  /* 0x000000000000791b */ /* 0x003fe20003800000 */
.L_x_1307:
        /* <DEDUP_REMOVED lines=12> */
.L_x_1308:
[----:B------:R-:W-:Y:S02]  /*1ac50*/  IMAD.MOV.U32 R13, RZ, RZ, R21 ;  /* 0x000000ffff0d7224 */ /* 0x000fe400078e0015 */
[----:B------:R-:W-:Y:S02]  /*1ac60*/  IMAD.MOV.U32 R12, RZ, RZ, RZ ;  /* 0x000000ffff0c7224 */ /* 0x000fe400078e00ff */
[----:B------:R-:W-:-:S07]  /*1ac70*/  IMAD.MOV.U32 R2, RZ, RZ, R14 ;  /* 0x000000ffff027224 */ /* 0x000fce00078e000e */
[----:B------:R-:W-:Y:S05]  /*1ac80*/  WARPSYNC.COLLECTIVE R15, `(.L_x_1309) ;  /* 0x000000000f087348 */ /* 0x000fea0003c00000 */
[----:B------:R0:W1:Y:S02]  /*1ac90*/  SHFL.IDX P6, R14, R13, R12, R11 ;  /* 0x0000000c0d0e7389 */ /* 0x00006400000c000b */
[----:B01----:R-:W-:Y:S01]  /*1aca0*/  ENDCOLLECTIVE ;  /* 0x000000000000791b */ /* 0x003fe20003800000 */
.L_x_1309:
        /* <DEDUP_REMOVED lines=12> */
.L_x_1310:
[----:B------:R-:W-:Y:S02]  /*1ad70*/  IMAD.MOV.U32 R13, RZ, RZ, R21 ;  /* 0x000000ffff0d7224 */ /* 0x000fe400078e0015 */
[----:B------:R-:W-:Y:S02]  /*1ad80*/  IMAD.MOV.U32 R12, RZ, RZ, 0x1 ;  /* 0x00000001ff0c7424 */ /* 0x000fe400078e00ff */
[----:B------:R-:W-:-:S07]  /*1ad90*/  IMAD.MOV.U32 R2, RZ, RZ, R14 ;  /* 0x000000ffff027224 */ /* 0x000fce00078e000e */
[----:B------:R-:W-:Y:S05]  /*1ada0*/  WARPSYNC.COLLECTIVE R15, `(.L_x_1311) ;  /* 0x000000000f087348 */ /* 0x000fea0003c00000 */
[----:B------:R0:W1:Y:S02]  /*1adb0*/  SHFL.IDX P6, R14, R13, R12, R11 ;  /* 0x0000000c0d0e7389 */ /* 0x00006400000c000b */
[----:B01----:R-:W-:Y:S01]  /*1adc0*/  ENDCOLLECTIVE ;  /* 0x000000000000791b */ /* 0x003fe20003800000 */
.L_x_1311:
[----:B------:R-:W-:-:S05]  /*1add0*/  IADD3 R2, P0, R33, R2, RZ ;  /* 0x0000000221027210 */ /* 0x000fca0007f1e0ff */
[----:B------:R-:W-:Y:S01]  /*1ade0*/  IMAD.X R3, RZ, RZ, R3, P0 ;  /* 0x000000ffff037224 */ /* 0x000fe200000e0603 */
[C---:B------:R-:W-:Y:S02]  /*1adf0*/  ISETP.LT.OR P0, PT, R20.reuse, 0x81, P1 ;  /* 0x000000811400780c */ /* 0x040fe40000f01670 */
[----:B------:R-:W-:Y:S01]  /*1ae00*/  ISETP.GE.AND P1, PT, R20, 0x11, PT ;  /* 0x000000111400780c */ /* 0x000fe20003f26270 */
[----:B------:R-:W-:-:S10]  /*1ae10*/  IMAD.MOV.U32 R13, RZ, RZ, R19 ;  /* 0x000000ffff0d7224 */ /* 0x000fd400078e0013 */
[----:B------:R-:W-:Y:S01]  /*1ae20*/  @!PT LDS RZ, [RZ] ;  /* 0x00000000fffff984 */ /* 0x000fe20000000800 */
[----:B------:R-:W-:Y:S01]  /*1ae30*/  @!PT LDS RZ, [RZ] ;  /* 0x00000000fffff984 */ /* 0x000fe20000000800 */
[----:B------:R-:W-:Y:S01]  /*1ae40*/  @!PT LDS RZ, [RZ] ;  /* 0x00000000fffff984 */ /* 0x000fe20000000800 */
[----:B------:R0:W-:Y:S01]  /*1ae50*/  LDGSTS.E.BYPASS.LTC128B.128 [R4+0xe400], desc[UR50][R2.64], !P0 ;  /* 0x0e40000002047fae */ /* 0x0001e2000c101d72 */
[----:B------:R-:W-:Y:S01]  /*1ae60*/  ISETP.GE.AND P0, PT, R20, 0x21, PT ;  /* 0x000000211400780c */ /* 0x000fe20003f06270 */
[----:B------:R-:W-:Y:S01]  /*1ae70*/  IMAD.MOV.U32 R21, RZ, RZ, R14 ;  /* 0x000000ffff157224 */ /* 0x000fe200078e000e */
[----:B------:R-:W-:-:S11]  /*1ae80*/  @P1 LOP3.LUT R16, R16, 0x20, RZ, 0xfc, !PT ;  /* 0x0000002010101812 */ /* 0x000fd600078efcff */
[----:B0-----:R-:W-:Y:S05]  /*1ae90*/  WARPSYNC.COLLECTIVE R15, `(.L_x_1312) ;  /* 0x000000000f087348 */ /* 0x001fea0003c00000 */
[----:B------:R1:W2:Y:S02]  /*1aea0*/  SHFL.IDX P6, R14, R13, R12, R11 ;  /* 0x0000000c0d0e7389 */ /* 0x0002a400000c000b */
[----:B012---:R-:W-:Y:S01]  /*1aeb0*/  ENDCOLLECTIVE ;  /* 0x000000000000791b */ /* 0x007fe20003800000 */
.L_x_1312:
[----:B------:R-:W-:Y:S02]  /*1aec0*/  ISETP.GE.AND P1, PT, R20, 0x51, PT ;  /* 0x000000511400780c */ /* 0x000fe40003f26270 */
[----:B------:R-:W-:-:S04]  /*1aed0*/  LOP3.LUT R16, R16, 0xffffffef, RZ, 0xc0, !PT ;  /* 0xffffffef10107812 */ /* 0x000fc800078ec0ff */
        /* <DEDUP_REMOVED lines=9> */
[----:B------:R-:W-:-:S11]  /*1af70*/  LOP3.LUT R16, R16, 0xfffffbff, RZ, 0xc0, !PT ;  /* 0xfffffbff10107812 */ /* 0x000fd600078ec0ff */
[----:B------:R-:W-:Y:S01]  /*1af80*/  @P0 LOP3.LUT R16, R16, 0x400, RZ, 0xfc, !PT ;  /* 0x0000040010100812 */ /* 0x000fe200078efcff */
[----:B------:R-:W-:Y:S06]  /*1af90*/  BRA `(.L_x_1313) ;  /* 0xffffffb4003c7947 */ /* 0x000fec000383ffff */
.L_x_1228:
[----:B--2---:R2:W3:Y:S02]  /*1afa0*/  SYNCS.PHASECHK.TRANS64.TRYWAIT P0, [R0+URZ+0x22840], R26 ;  /* 0x0228401a000075a7 */ /* 0x0044e4000800017f */
[----:B---3--:R-:W-:Y:S05]  /*1afb0*/  @!P0 NANOSLEEP.SYNCS 0x989680 ;  /* 0x009896800000895d */ /* 0x008fea0003900000 */
[----:B------:R-:W3:Y:S02]  /*1afc0*/  @!P0 SYNCS.PHASECHK.TRANS64 P0, [R0+URZ+0x22840], R26 ;  /* 0x0228401a000085a7 */ /* 0x000ee4000800007f */
[----:B---3--:R-:W-:Y:S05]  /*1afd0*/  @!P0 BRA `(.L_x_1228) ;  /* 0xfffffffc00f08947 */ /* 0x008fea000383ffff */
[----:B------:R-:W-:Y:S05]  /*1afe0*/  BRA `(.L_x_1314) ;  /* 0xffffffb400947947 */ /* 0x000fea000383ffff */
.L_x_1229:
        /* <DEDUP_REMOVED lines=8> */
.L_x_1316:
[----:B------:R-:W-:Y:S05]  /*1b070*/  BSYNC B0 ;  /* 0x0000000000007941 */ /* 0x000fea0003800000 */
.L_x_1315:
        /* <DEDUP_REMOVED lines=8> */
.L_x_1317:
        /* <DEDUP_REMOVED lines=13> */
.L_x_1318:
[----:B------:R-:W-:Y:S02]  /*1b1d0*/  IMAD.MOV.U32 R13, RZ, RZ, R8 ;  /* 0x000000ffff0d7224 */ /* 0x000fe400078e0008 */
[----:B------:R-:W-:-:S07]  /*1b1e0*/  IMAD.MOV.U32 R2, RZ, RZ, R14 ;  /* 0x000000ffff027224 */ /* 0x000fce00078e000e */
[----:B------:R-:W-:Y:S05]  /*1b1f0*/  WARPSYNC.COLLECTIVE R15, `(.L_x_1319) ;  /* 0x000000000f087348 */ /* 0x000fea0003c00000 */
[----:B------:R0:W1:Y:S02]  /*1b200*/  SHFL.IDX P6, R14, R13, R12, R11 ;  /* 0x0000000c0d0e7389 */ /* 0x00006400000c000b */
[----:B01----:R-:W-:Y:S01]  /*1b210*/  ENDCOLLECTIVE ;  /* 0x000000000000791b */ /* 0x003fe20003800000 */
.L_x_1319:
        /* <DEDUP_REMOVED lines=13> */
.L_x_1320:
[----:B------:R-:W-:Y:S02]  /*1b2f0*/  IMAD.MOV.U32 R13, RZ, RZ, R8 ;  /* 0x000000ffff0d7224 */ /* 0x000fe400078e0008 */
[----:B------:R-:W-:-:S07]  /*1b300*/  IMAD.MOV.U32 R2, RZ, RZ, R14 ;  /* 0x000000ffff027224 */ /* 0x000fce00078e000e */
[----:B------:R-:W-:Y:S05]  /*1b310*/  WARPSYNC.COLLECTIVE R15, `(.L_x_1321) ;  /* 0x000000000f087348 */ /* 0x000fea0003c00000 */
[----:B------:R0:W1:Y:S02]  /*1b320*/  SHFL.IDX P6, R14, R13, R12, R11 ;  /* 0x0000000c0d0e7389 */ /* 0x00006400000c000b */
[----:B01----:R-:W-:Y:S01]  /*1b330*/  ENDCOLLECTIVE ;  /* 0x000000000000791b */ /* 0x003fe20003800000 */
.L_x_1321:
[----:B------:R-:W-:Y:S02]  /*1b340*/  IMAD.MOV.U32 R13, RZ, RZ, R6 ;  /* 0x000000ffff0d7224 */ /* 0x000fe400078e0006 */
[----:B------:R-:W-:Y:S01]  /*1b350*/  IMAD.MOV.U32 R12, RZ, RZ, 0x3 ;  /* 0x00000003ff0c7424 */ /* 0x000fe200078e00ff */
[----:B------:R-:W-:-:S13]  /*1b360*/  LOP3.LUT P6, RZ, R16, 0x10, RZ, 0xc0, !PT ;  /* 0x0000001010ff7812 */ /* 0x000fda00078cc0ff */
[----:B------:R-:W-:-:S05]  /*1b370*/  @P6 IADD3 R14, P0, R33, R14, RZ ;  /* 0x0000000e210e6210 */ /* 0x000fca0007f1e0ff */
[----:B------:R-:W-:Y:S02]  /*1b380*/  @P6 IMAD.X R19, RZ, RZ, R2, P0 ;  /* 0x000000ffff136224 */ /* 0x000fe400000e0602 */
[----:B------:R-:W-:Y:S02]  /*1b390*/  @P6 IMAD.MOV.U32 R2, RZ, RZ, R14 ;  /* 0x000000ffff026224 */ /* 0x000fe400078e000e */
        /* <DEDUP_REMOVED lines=8> */
.L_x_1322:
[----:B------:R-:W-:Y:S02]  /*1b420*/  IMAD.MOV.U32 R13, RZ, RZ, R8 ;  /* 0x000000ffff0d7224 */ /* 0x000fe400078e0008 */
[----:B------:R-:W-:-:S07]  /*1b430*/  IMAD.MOV.U32 R9, RZ, RZ, R14 ;  /* 0x000000ffff097224 */ /* 0x000fce00078e000e */
[----:B------:R-:W-:Y:S05]  /*1b440*/  WARPSYNC.COLLECTIVE R15, `(.L_x_1323) ;  /* 0x000000000f087348 */ /* 0x000fea0003c00000 */
[----:B------:R0:W1:Y:S02]  /*1b450*/  SHFL.IDX P6, R14, R13, R12, R11 ;  /* 0x0000000c0d0e7389 */ /* 0x00006400000c000b */
[----:B01----:R-:W-:Y:S01]  /*1b460*/  ENDCOLLECTIVE ;  /* 0x000000000000791b */ /* 0x003fe20003800000 */
.L_x_1323:
[----:B------:R-:W-:Y:S02]  /*1b470*/  IMAD.MOV.U32 R13, RZ, RZ, R6 ;  /* 0x000000ffff0d7224 */ /* 0x000fe400078e0006 */
[----:B------:R-:W-:Y:S01]  /*1b480*/  IMAD.MOV.U32 R12, RZ, RZ, 0x4 ;  /* 0x00000004ff0c7424 */ /* 0x000fe200078e00ff */
[----:B------:R-:W-:-:S05]  /*1b490*/  @P5 IADD3 R14, P0, R33, R14, RZ ;  /* 0x0000000e210e5210 */ /* 0x000fca0007f1e0ff */
[----:B------:R-:W-:-:S08]  /*1b4a0*/  @P5 IMAD.MOV.U32 R2, RZ, RZ, R14 ;  /* 0x000000ffff025224 */ /* 0x000fd000078e000e */
[----:B------:R-:W-:Y:S05]  /*1b4b0*/  WARPSYNC.COLLECTIVE R15, `(.L_x_1324) ;  /* 0x000000000f087348 */ /* 0x000fea0003c00000 */
[----:B------:R0:W1:Y:S02]  /*1b4c0*/  SHFL.IDX P6, R14, R13, R12, R11 ;  /* 0x0000000c0d0e7389 */ /* 0x00006400000c000b */
[----:B01----:R-:W-:Y:S01]  /*1b4d0*/  ENDCOLLECTIVE ;  /* 0x000000000000791b */ /* 0x003fe20003800000 */
.L_x_1324:
[----:B------:R-:W-:-:S04]  /*1b4e0*/  @P5 IMAD.X R9, RZ, RZ, R9, P0 ;  /* 0x000000ffff095224 */ /* 0x000fc800000e0609 */
[----:B------:R-:W-:-:S05]  /*1b4f0*/  @P5 IMAD.MOV.U32 R3, RZ, RZ, R9 ;  /* 0x000000ffff035224 */ /* 0x000fca00078e0009 */
[----:B------:R-:W-:Y:S01]  /*1b500*/  @!PT LDS RZ, [RZ] ;  /* 0x00000000fffff984 */ /* 0x000fe20000000800 */
[----:B------:R-:W-:Y:S01]  /*1b510*/  @!PT LDS RZ, [RZ] ;  /* 0x00000000fffff984 */ /* 0x000fe20000000800 */
[----:B------:R-:W-:Y:S01]  /*1b520*/  @!PT LDS RZ, [RZ] ;  /* 0x00000000fffff984 */ /* 0x000fe20000000800 */
[----:B------:R0:W-:Y:S01]  /*1b530*/  @P5 LDGSTS.E.BYPASS.LTC128B.128 [R4+0x19c00], desc[UR50][R2.64], !P2 ;  /* 0x19c0000002045fae */ /* 0x0001e2000d101d72 */
[----:B------:R-:W-:Y:S01]  /*1b540*/  LOP3.LUT P5, RZ, R16, 0x100, RZ, 0xc0, !PT ;  /* 0x0000010010ff7812 */ /* 0x000fe200078ac0ff */
[----:B------:R-:W-:Y:S02]  /*1b550*/  IMAD.MOV.U32 R13, RZ, RZ, R8 ;  /* 0x000000ffff0d7224 */ /* 0x000fe400078e0008 */
[----:B------:R-:W-:-:S10]  /*1b560*/  IMAD.MOV.U32 R9, RZ, RZ, R14 ;  /* 0x000000ffff097224 */ /* 0x000fd400078e000e */
[----:B0-----:R-:W-:Y:S05]  /*1b570*/  WARPSYNC.COLLECTIVE R15, `(.L_x_1325) ;  /* 0x000000000f087348 */ /* 0x001fea0003c00000 */
[----:B------:R1:W2:Y:S02]  /*1b580*/  SHFL.IDX P6, R14, R13, R12, R11 ;  /* 0x0000000c0d0e7389 */ /* 0x0002a400000c000b */
[----:B012---:R-:W-:Y:S01]  /*1b590*/  ENDCOLLECTIVE ;  /* 0x000000000000791b */ /* 0x007fe20003800000 */
.L_x_1325:
[----:B------:R-:W-:Y:S02]  /*1b5a0*/  IMAD.MOV.U32 R13, RZ, RZ, R6 ;  /* 0x000000ffff0d7224 */ /* 0x000fe400078e0006 */
[----:B------:R-:W-:Y:S01]  /*1b5b0*/  IMAD.MOV.U32 R12, RZ, RZ, 0x5 ;  /* 0x00000005ff0c7424 */ /* 0x000fe200078e00ff */
[----:B------:R-:W-:-:S05]  /*1b5c0*/  @P4 IADD3 R14, P0, R33, R14, RZ ;  /* 0x0000000e210e4210 */ /* 0x000fca0007f1e0ff */
[----:B------:R-:W-:-:S08]  /*1b5d0*/  @P4 IMAD.MOV.U32 R2, RZ, RZ, R14 ;  /* 0x000000ffff024224 */ /* 0x000fd000078e000e */
[----:B------:R-:W-:Y:S05]  /*1b5e0*/  WARPSYNC.COLLECTIVE R15, `(.L_x_1326) ;  /* 0x000000000f087348 */ /* 0x000fea0003c00000 */
[----:B------:R0:W1:Y:S02]  /*1b5f0*/  SHFL.IDX P6, R14, R13, R12, R11 ;  /* 0x0000000c0d0e7389 */ /* 0x00006400000c000b */
[----:B01----:R-:W-:Y:S01]  /*1b600*/  ENDCOLLECTIVE ;  /* 0x000000000000791b */ /* 0x003fe20003800000 */
.L_x_1326:
        /* <DEDUP_REMOVED lines=12> */
.L_x_1327:
[----:B------:R-:W-:Y:S02]  /*1b6d0*/  IMAD.MOV.U32 R13, RZ, RZ, R6 ;  /* 0x000000ffff0d7224 */ /* 0x000fe400078e0006 */
[----:B------:R-:W-:Y:S01]  /*1b6e0*/  IMAD.MOV.U32 R12, RZ, RZ, 0x6 ;  /* 0x00000006ff0c7424 */ /* 0x000fe200078e00ff */
[----:B------:R-:W-:-:S05]  /*1b6f0*/  @P4 IADD3 R14, P0, R33, R14, RZ ;  /* 0x0000000e210e4210 */ /* 0x000fca0007f1e0ff */
[----:B------:R-:W-:-:S08]  /*1b700*/  @P4 IMAD.MOV.U32 R2, RZ, RZ, R14 ;  /* 0x000000ffff024224 */ /* 0x000fd000078e000e */
[----:B------:R-:W-:Y:S05]  /*1b710*/  WARPSYNC.COLLECTIVE R15, `(.L_x_1328) ;  /* 0x000000000f087348 */ /* 0x000fea0003c00000 */
[----:B------:R0:W1:Y:S02]  /*1b720*/  SHFL.IDX P6, R14, R13, R12, R11 ;  /* 0x0000000c0d0e7389 */ /* 0x00006400000c000b */
[----:B01----:R-:W-:Y:S01]  /*1b730*/  ENDCOLLECTIVE ;  /* 0x000000000000791b */ /* 0x003fe20003800000 */
.L_x_1328:
[----:B------:R-:W-:-:S04]  /*1b740*/  @P4 IMAD.X R9, RZ, RZ, R9, P0 ;  /* 0x000000ffff094224 */ /* 0x000fc800000e0609 */
        /* <DEDUP_REMOVED lines=10> */
.L_x_1329:
[----:B------:R-:W-:Y:S02]  /*1b7f0*/  IMAD.MOV.U32 R13, RZ, RZ, R6 ;  /* 0x000000ffff0d7224 */ /* 0x000fe400078e0006 */
[----:B------:R-:W-:Y:S01]  /*1b800*/  IMAD.MOV.U32 R12, RZ, RZ, 0x7 ;  /* 0x00000007ff0c7424 */ /* 0x000fe200078e00ff */
[----:B------:R-:W-:-:S05]  /*1b810*/  @P5 IADD3 R14, P0, R33, R14, RZ ;  /* 0x0000000e210e5210 */ /* 0x000fca0007f1e0ff */
[----:B------:R-:W-:-:S08]  /*1b820*/  @P5 IMAD.MOV.U32 R2, RZ, RZ, R14 ;  /* 0x000000ffff025224 */ /* 0x000fd000078e000e */
[----:B------:R-:W-:Y:S05]  /*1b830*/  WARPSYNC.COLLECTIVE R15, `(.L_x_1330) ;  /* 0x000000000f087348 */ /* 0x000fea0003c00000 */
[----:B------:R0:W1:Y:S02]  /*1b840*/  SHFL.IDX P6, R14, R13, R12, R11 ;  /* 0x0000000c0d0e7389 */ /* 0x00006400000c000b */
[----:B01----:R-:W-:Y:S01]  /*1b850*/  ENDCOLLECTIVE ;  /* 0x000000000000791b */ /* 0x003fe20003800000 */
.L_x_1330:
        /* <DEDUP_REMOVED lines=11> */
.L_x_1331:
[----:B------:R-:W-:Y:S02]  /*1b910*/  IMAD.MOV.U32 R13, RZ, RZ, R5 ;  /* 0x000000ffff0d7224 */ /* 0x000fe400078e0005 */
[----:B------:R-:W-:Y:S01]  /*1b920*/  IMAD.MOV.U32 R12, RZ, RZ, RZ ;  /* 0x000000ffff0c7224 */ /* 0x000fe200078e00ff */
[----:B------:R-:W-:-:S05]  /*1b930*/  @P3 IADD3 R14, P0, R33, R14, RZ ;  /* 0x0000000e210e3210 */ /* 0x000fca0007f1e0ff */
[----:B------:R-:W-:-:S08]  /*1b940*/  @P3 IMAD.MOV.U32 R2, RZ, RZ, R14 ;  /* 0x000000ffff023224 */ /* 0x000fd000078e000e */
[----:B------:R-:W-:Y:S05]  /*1b950*/  WARPSYNC.COLLECTIVE R15, `(.L_x_1332) ;  /* 0x000000000f087348 */ /* 0x000fea0003c00000 */
[----:B------:R0:W1:Y:S02]  /*1b960*/  SHFL.IDX P6, R14, R13, R12, R11 ;  /* 0x0000000c0d0e7389 */ /* 0x00006400000c000b */
[----:B01----:R-:W-:Y:S01]  /*1b970*/  ENDCOLLECTIVE ;  /* 0x000000000000791b */ /* 0x003fe20003800000 */
.L_x_1332:
        /* <DEDUP_REMOVED lines=11> */
.L_x_1333:
[----:B------:R-:W-:Y:S02]  /*1ba30*/  IMAD.MOV.U32 R13, RZ, RZ, R5 ;  /* 0x000000ffff0d7224 */ /* 0x000fe400078e0005 */
[----:B------:R-:W-:Y:S01]  /*1ba40*/  IMAD.MOV.U32 R12, RZ, RZ, 0x1 ;  /* 0x00000001ff0c7424 */ /* 0x000fe200078e00ff */
[----:B------:R-:W-:-:S05]  /*1ba50*/  @P1 IADD3 R14, P0, R33, R14, RZ ;  /* 0x0000000e210e1210 */ /* 0x000fca0007f1e0ff */
[----:B------:R-:W-:-:S08]  /*1ba60*/  @P1 IMAD.MOV.U32 R2, RZ, RZ, R14 ;  /* 0x000000ffff021224 */ /* 0x000fd000078e000e */
[----:B------:R-:W-:Y:S05]  /*1ba70*/  WARPSYNC.COLLECTIVE R15, `(.L_x_1334) ;  /* 0x000000000f087348 */ /* 0x000fea0003c00000 */
[----:B------:R0:W1:Y:S02]  /*1ba80*/  SHFL.IDX P6, R14, R13, R12, R11 ;  /* 0x0000000c0d0e7389 */ /* 0x00006400000c000b */
[----:B01----:R-:W-:Y:S01]  /*1ba90*/  ENDCOLLECTIVE ;  /* 0x000000000000791b */ /* 0x003fe20003800000 */
.L_x_1334:
        /* <DEDUP_REMOVED lines=11> */
.L_x_1335:
[----:B------:R-:W-:Y:S05]  /*1bb50*/  BRA `(.L_x_1336) ;  /* 0xffffffb000587947 */ /* 0x000fea000383ffff */
.L_x_1234:
[----:B------:R-:W-:Y:S02]  /*1bb60*/  IMAD.MOV.U32 R13, RZ, RZ, R5 ;  /* 0x000000ffff0d7224 */ /* 0x000fe400078e0005 */
[----:B------:R-:W-:Y:S02]  /*1bb70*/  IMAD.MOV.U32 R12, RZ, RZ, RZ ;  /* 0x000000ffff0c7224 */ /* 0x000fe400078e00ff */
[----:B------:R-:W-:Y:S02]  /*1bb80*/  IMAD.MOV.U32 R11, RZ, RZ, 0x181f ;  /* 0x0000181fff0b7424 */ /* 0x000fe400078e00ff */
[----:B------:R-:W-:Y:S02]  /*1bb90*/  IMAD.MOV.U32 R15, RZ, RZ, -0x1 ;  /* 0xffffffffff0f7424 */ /* 0x000fe400078e00ff */
[----:B------:R-:W-:-:S07]  /*1bba0*/  VIADD R4, R10, UR43 ;  /* 0x0000002b0a047c36 */ /* 0x000fce0008000000 */
[----:B-----5:R-:W-:Y:S05]  /*1bbb0*/  WARPSYNC.COLLECTIVE R15, `(.L_x_1337) ;  /* 0x000000000f087348 */ /* 0x020fea0003c00000 */
[----:B------:R0:W1:Y:S02]  /*1bbc0*/  SHFL.IDX P6, R14, R13, R12, R11 ;  /* 0x0000000c0d0e7389 */ /* 0x00006400000c000b */
[----:B01---5:R-:W-:Y:S01]  /*1bbd0*/  ENDCOLLECTIVE ;  /* 0x000000000000791b */ /* 0x023fe20003800000 */
.L_x_1337:
[C---:B------:R-:W-:Y:S01]  /*1bbe0*/  VIADD R6, R4.reuse, 0x10 ;  /* 0x0000001004067836 */ /* 0x040fe20000000000 */
[----:B------:R-:W-:Y:S01]  /*1bbf0*/  ISETP.GE.AND P1, PT, R4, UR41, PT ;  /* 0x0000002904007c0c */ /* 0x000fe2000bf26270 */
[----:B------:R-:W-:Y:S02]  /*1bc00*/  IMAD.MOV.U32 R13, RZ, RZ, R0 ;  /* 0x000000ffff0d7224 */ /* 0x000fe400078e0000 */
[----:B------:R-:W-:-:S10]  /*1bc10*/  IMAD.MOV.U32 R2, RZ, RZ, R14 ;  /* 0x000000ffff027224 */ /* 0x000fd400078e000e */
[----:B------:R-:W-:Y:S05]  /*1bc20*/  WARPSYNC.COLLECTIVE R15, `(.L_x_1338) ;  /* 0x000000000f087348 */ /* 0x000fea0003c00000 */
[----:B------:R0:W1:Y:S02]  /*1bc30*/  SHFL.IDX P6, R14, R13, R12, R11 ;  /* 0x0000000c0d0e7389 */ /* 0x00006400000c000b */
[----:B01----:R-:W-:Y:S01]  /*1bc40*/  ENDCOLLECTIVE ;  /* 0x000000000000791b */ /* 0x003fe20003800000 */
.L_x_1338:
        /* <DEDUP_REMOVED lines=8> */
.L_x_1339:
        /* <DEDUP_REMOVED lines=10> */
.L_x_1340:
[----:B------:R-:W-:Y:S02]  /*1bd70*/  IMAD.MOV.U32 R13, RZ, RZ, R5 ;  /* 0x000000ffff0d7224 */ /* 0x000fe400078e0005 */
[----:B------:R-:W-:Y:S01]  /*1bd80*/  IMAD.MOV.U32 R12, RZ, RZ, 0x2 ;  /* 0x00000002ff0c7424 */ /* 0x000fe200078e00ff */
[----:B------:R-:W-:-:S13]  /*1bd90*/  @!P1 IADD3 R2, P0, R33, R14, RZ ;  /* 0x0000000e21029210 */ /* 0x000fda0007f1e0ff */
[----:B------:R-:W-:Y:S05]  /*1bda0*/  WARPSYNC.COLLECTIVE R15, `(.L_x_1341) ;  /* 0x000000000f087348 */ /* 0x000fea0003c00000 */
[----:B------:R0:W1:Y:S02]  /*1bdb0*/  SHFL.IDX P6, R14, R13, R12, R11 ;  /* 0x0000000c0d0e7389 */ /* 0x00006400000c000b */
[----:B01----:R-:W-:Y:S01]  /*1bdc0*/  ENDCOLLECTIVE ;  /* 0x000000000000791b */ /* 0x003fe20003800000 */
.L_x_1341:
        /* <DEDUP_REMOVED lines=12> */
.L_x_1342:
[----:B------:R-:W-:Y:S02]  /*1be90*/  IMAD.MOV.U32 R13, RZ, RZ, R5 ;  /* 0x000000ffff0d7224 */ /* 0x000fe400078e0005 */
[----:B------:R-:W-:Y:S01]  /*1bea0*/  IMAD.MOV.U32 R12, RZ, RZ, 0x3 ;  /* 0x00000003ff0c7424 */ /* 0x000fe200078e00ff */
[----:B------:R-:W-:-:S13]  /*1beb0*/  @!P1 IADD3 R2, P0, R33, R14, RZ ;  /* 0x0000000e21029210 */ /* 0x000fda0007f1e0ff */
[----:B------:R-:W-:Y:S05]  /*1bec0*/  WARPSYNC.COLLECTIVE R15, `(.L_x_1343) ;  /* 0x000000000f087348 */ /* 0x000fea0003c00000 */
[----:B------:R0:W1:Y:S02]  /*1bed0*/  SHFL.IDX P6, R14, R13, R12, R11 ;  /* 0x0000000c0d0e7389 */ /* 0x00006400000c000b */
[----:B01----:R-:W-:Y:S01]  /*1bee0*/  ENDCOLLECTIVE ;  /* 0x000000000000791b */ /* 0x003fe20003800000 */
.L_x_1343:
        /* <DEDUP_REMOVED lines=12> */
.L_x_1344:
[----:B------:R-:W-:Y:S02]  /*1bfb0*/  IMAD.MOV.U32 R13, RZ, RZ, R5 ;  /* 0x000000ffff0d7224 */ /* 0x000fe400078e0005 */
[----:B------:R-:W-:Y:S01]  /*1bfc0*/  IMAD.MOV.U32 R12, RZ, RZ, 0x4 ;  /* 0x00000004ff0c7424 */ /* 0x000fe200078e00ff */
[----:B------:R-:W-:-:S13]  /*1bfd0*/  @!P1 IADD3 R2, P0, R33, R14, RZ ;  /* 0x0000000e21029210 */ /* 0x000fda0007f1e0ff */
[----:B------:R-:W-:Y:S05]  /*1bfe0*/  WARPSYNC.COLLECTIVE R15, `(.L_x_1345) ;  /* 0x000000000f087348 */ /* 0x000fea0003c00000 */
[----:B------:R0:W1:Y:S02]  /*1bff0*/  SHFL.IDX P6, R14, R13, R12, R11 ;  /* 0x0000000c0d0e7389 */ /* 0x00006400000c000b */
[----:B01----:R-:W-:Y:S01]  /*1c000*/  ENDCOLLECTIVE ;  /* 0x000000000000791b */ /* 0x003fe20003800000 */
.L_x_1345:
        /* <DEDUP_REMOVED lines=12> */
.L_x_1346:
[----:B------:R-:W-:Y:S02]  /*1c0d0*/  IMAD.MOV.U32 R13, RZ, RZ, R5 ;  /* 0x000000ffff0d7224 */ /* 0x000fe400078e0005 */
[----:B------:R-:W-:Y:S01]  /*1c0e0*/  IMAD.MOV.U32 R12, RZ, RZ, 0x5 ;  /* 0x00000005ff0c7424 */ /* 0x000fe200078e00ff */
[----:B------:R-:W-:-:S13]  /*1c0f0*/  @!P1 IADD3 R2, P0, R33, R14, RZ ;  /* 0x0000000e21029210 */ /* 0x000fda0007f1e0ff */
[----:B------:R-:W-:Y:S05]  /*1c100*/  WARPSYNC.COLLECTIVE R15, `(.L_x_1347) ;  /* 0x000000000f087348 */ /* 0x000fea0003c00000 */
[----:B------:R0:W1:Y:S02]  /*1c110*/  SHFL.IDX P6, R14, R13, R12, R11 ;  /* 0x0000000c0d0e7389 */ /* 0x00006400000c000b */
[----:B01----:R-:W-:Y:S01]  /*1c120*/  ENDCOLLECTIVE ;  /* 0x000000000000791b */ /* 0x003fe20003800000 */
.L_x_1347:
        /* <DEDUP_REMOVED lines=12> */
.L_x_1348:
[----:B------:R-:W-:Y:S02]  /*1c1f0*/  IMAD.MOV.U32 R13, RZ, RZ, R5 ;  /* 0x000000ffff0d7224 */ /* 0x000fe400078e0005 */
[----:B------:R-:W-:Y:S01]  /*1c200*/  IMAD.MOV.U32 R12, RZ, RZ, 0x6 ;  /* 0x00000006ff0c7424 */ /* 0x000fe200078e00ff */
[----:B------:R-:W-:-:S13]  /*1c210*/  @!P1 IADD3 R2, P0, R33, R14, RZ ;  /* 0x0000000e21029210 */ /* 0x000fda0007f1e0ff */
[----:B------:R-:W-:Y:S05]  /*1c220*/  WARPSYNC.COLLECTIVE R15, `(.L_x_1349) ;  /* 0x000000000f087348 */ /* 0x000fea0003c00000 */
[----:B------:R0:W1:Y:S02]  /*1c230*/  SHFL.IDX P6, R14, R13, R12, R11 ;  /* 0x0000000c0d0e7389 */ /* 0x00006400000c000b */
[----:B01----:R-:W-:Y:S01]  /*1c240*/  ENDCOLLECTIVE ;  /* 0x000000000000791b */ /* 0x003fe20003800000 */
.L_x_1349:
        /* <DEDUP_REMOVED lines=12> */
.L_x_1350:
[----:B------:R-:W-:Y:S02]  /*1c310*/  IMAD.MOV.U32 R13, RZ, RZ, R5 ;  /* 0x000000ffff0d7224 */ /* 0x000fe400078e0005 */
[----:B------:R-:W-:Y:S01]  /*1c320*/  IMAD.MOV.U32 R12, RZ, RZ, 0x7 ;  /* 0x00000007ff0c7424 */ /* 0x000fe200078e00ff */
[----:B------:R-:W-:-:S13]  /*1c330*/  @!P1 IADD3 R2, P0, R33, R14, RZ ;  /* 0x0000000e21029210 */ /* 0x000fda0007f1e0ff */
[----:B------:R-:W-:Y:S05]  /*1c340*/  WARPSYNC.COLLECTIVE R15, `(.L_x_1351) ;  /* 0x000000000f087348 */ /* 0x000fea0003c00000 */
[----:B------:R0:W1:Y:S02]  /*1c350*/  SHFL.IDX P6, R14, R13, R12, R11 ;  /* 0x0000000c0d0e7389 */ /* 0x00006400000c000b */
[----:B01----:R-:W-:Y:S01]  /*1c360*/  ENDCOLLECTIVE ;  /* 0x000000000000791b */ /* 0x003fe20003800000 */
.L_x_1351:
        /* <DEDUP_REMOVED lines=10> */
.L_x_1352:
[----:B------:R-:W-:Y:S05]  /*1c410*/  BRA `(.L_x_1353) ;  /* 0xffffffb0007c7947 */ /* 0x000fea000383ffff */
.L_x_1237:
[----:B0-----:R0:W1:Y:S02]  /*1c420*/  SYNCS.PHASECHK.TRANS64.TRYWAIT P0, [R17+URZ+0x22820], R0 ;  /* 0x02282000110075a7 */ /* 0x001064000800017f */
[----:B-1----:R-:W-:Y:S05]  /*1c430*/  @!P0 NANOSLEEP.SYNCS 0x989680 ;  /* 0x009896800000895d */ /* 0x002fea0003900000 */
[----:B------:R-:W1:Y:S02]  /*1c440*/  @!P0 SYNCS.PHASECHK.TRANS64 P0, [R17+URZ+0x22820], R0 ;  /* 0x02282000110085a7 */ /* 0x000e64000800007f */
[----:B-1----:R-:W-:Y:S05]  /*1c450*/  @!P0 BRA `(.L_x_1237) ;  /* 0xfffffffc00f08947 */ /* 0x002fea000383ffff */
[----:B------:R-:W-:Y:S05]  /*1c460*/  BRA `(.L_x_1354) ;  /* 0xffffffb000d87947 */ /* 0x000fea000383ffff */
.L_x_1241:
[----:B0-----:R0:W1:Y:S02]  /*1c470*/  SYNCS.PHASECHK.TRANS64.TRYWAIT P0, [R0+URZ+0x22880], R28 ;  /* 0x0228801c000075a7 */ /* 0x001064000800017f */
[----:B-1----:R-:W-:Y:S05]  /*1c480*/  @!P0 NANOSLEEP.SYNCS 0x989680 ;  /* 0x009896800000895d */ /* 0x002fea0003900000 */
[----:B------:R-:W1:Y:S02]  /*1c490*/  @!P0 SYNCS.PHASECHK.TRANS64 P0, [R0+URZ+0x22880], R28 ;  /* 0x0228801c000085a7 */ /* 0x000e64000800007f */
[----:B-1----:R-:W-:Y:S05]  /*1c4a0*/  @!P0 BRA `(.L_x_1241) ;  /* 0xfffffffc00f08947 */ /* 0x002fea000383ffff */
[----:B------:R-:W-:Y:S05]  /*1c4b0*/  BRA `(.L_x_1355) ;  /* 0xffffffb800087947 */ /* 0x000fea000383ffff */
.L_x_1242:
        /* <DEDUP_REMOVED lines=8> */
.L_x_1357:
[----:B------:R-:W-:Y:S05]  /*1c540*/  BSYNC B0 ;  /* 0x0000000000007941 */ /* 0x000fea0003800000 */
.L_x_1356:
        /* <DEDUP_REMOVED lines=8> */
.L_x_1358:
        /* <DEDUP_REMOVED lines=8> */
.L_x_1359:
[----:B------:R-:W-:-:S05]  /*1c650*/  IMAD.IADD R6, R17, 0x1, R30 ;  /* 0x0000000111067824 */ /* 0x000fca00078e021e */
        /* <DEDUP_REMOVED lines=9> */
.L_x_1360:
[----:B------:R-:W-:Y:S02]  /*1c6f0*/  IMAD.MOV.U32 R13, RZ, RZ, R20 ;  /* 0x000000ffff0d7224 */ /* 0x000fe400078e0014 */
[----:B------:R-:W-:Y:S02]  /*1c700*/  IMAD.MOV.U32 R12, RZ, RZ, 0x2 ;  /* 0x00000002ff0c7424 */ /* 0x000fe400078e00ff */
[----:B------:R-:W-:-:S07]  /*1c710*/  IMAD.MOV.U32 R2, RZ, RZ, R14 ;  /* 0x000000ffff027224 */ /* 0x000fce00078e000e */
[----:B------:R-:W-:Y:S05]  /*1c720*/  WARPSYNC.COLLECTIVE R15, `(.L_x_1361) ;  /* 0x000000000f087348 */ /* 0x000fea0003c00000 */
[----:B------:R0:W1:Y:S02]  /*1c730*/  SHFL.IDX P6, R14, R13, R12, R11 ;  /* 0x0000000c0d0e7389 */ /* 0x00006400000c000b */
[----:B01----:R-:W-:Y:S01]  /*1c740*/  ENDCOLLECTIVE ;  /* 0x000000000000791b */ /* 0x003fe20003800000 */
.L_x_1361:
        /* <DEDUP_REMOVED lines=11> */
.L_x_1362:
[----:B------:R-:W-:Y:S02]  /*1c800*/  IMAD.MOV.U32 R13, RZ, RZ, R20 ;  /* 0x000000ffff0d7224 */ /* 0x000fe400078e0014 */
[----:B------:R-:W-:Y:S02]  /*1c810*/  IMAD.MOV.U32 R12, RZ, RZ, 0x3 ;  /* 0x00000003ff0c7424 */ /* 0x000fe400078e00ff */
[----:B------:R-:W-:-:S07]  /*1c820*/  IMAD.MOV.U32 R2, RZ, RZ, R14 ;  /* 0x000000ffff027224 */ /* 0x000fce00078e000e */
[----:B------:R-:W-:Y:S05]  /*1c830*/  WARPSYNC.COLLECTIVE R15, `(.L_x_1363) ;  /* 0x000000000f087348 */ /* 0x000fea0003c00000 */
[----:B------:R0:W1:Y:S02]  /*1c840*/  SHFL.IDX P6, R14, R13, R12, R11 ;  /* 0x0000000c0d0e7389 */ /* 0x00006400000c000b */
[----:B01----:R-:W-:Y:S01]  /*1c850*/  ENDCOLLECTIVE ;  /* 0x000000000000791b */ /* 0x003fe20003800000 */
.L_x_1363:
        /* <DEDUP_REMOVED lines=11> */
.L_x_1364:
[----:B------:R-:W-:Y:S02]  /*1c910*/  IMAD.MOV.U32 R13, RZ, RZ, R20 ;  /* 0x000000ffff0d7224 */ /* 0x000fe400078e0014 */
[----:B------:R-:W-:Y:S01]  /*1c920*/  IMAD.MOV.U32 R12, RZ, RZ, 0x4 ;  /* 0x00000004ff0c7424 */ /* 0x000fe200078e00ff */
[----:B------:R-:W-:-:S13]  /*1c930*/  IADD3 R2, P0, R33, R14, RZ ;  /* 0x0000000e21027210 */ /* 0x000fda0007f1e0ff */
[----:B------:R-:W-:Y:S05]  /*1c940*/  WARPSYNC.COLLECTIVE R15, `(.L_x_1365) ;  /* 0x000000000f087348 */ /* 0x000fea0003c00000 */
[----:B------:R0:W1:Y:S02]  /*1c950*/  SHFL.IDX P6, R14, R13, R12, R11 ;  /* 0x0000000c0d0e7389 */ /* 0x00006400000c000b */
[----:B01----:R-:W-:Y:S01]  /*1c960*/  ENDCOLLECTIVE ;  /* 0x000000000000791b */ /* 0x003fe20003800000 */
.L_x_1365:
        /* <DEDUP_REMOVED lines=10> */
.L_x_1366:
[----:B------:R-:W-:Y:S02]  /*1ca10*/  IMAD.MOV.U32 R13, RZ, RZ, R20 ;  /* 0x000000ffff0d7224 */ /* 0x000fe400078e0014 */
[----:B------:R-:W-:Y:S02]  /*1ca20*/  IMAD.MOV.U32 R12, RZ, RZ, 0x5 ;  /* 0x00000005ff0c7424 */ /* 0x000fe400078e00ff */
[----:B------:R-:W-:-:S07]  /*1ca30*/  IMAD.MOV.U32 R2, RZ, RZ, R14 ;  /* 0x000000ffff027224 */ /* 0x000fce00078e000e */
[----:B------:R-:W-:Y:S05]  /*1ca40*/  WARPSYNC.COLLECTIVE R15, `(.L_x_1367) ;  /* 0x000000000f087348 */ /* 0x000fea0003c00000 */
[----:B------:R0:W1:Y:S02]  /*1ca50*/  SHFL.IDX P6, R14, R13, R12, R11 ;  /* 0x0000000c0d0e7389 */ /* 0x00006400000c000b */
[----:B01----:R-:W-:Y:S01]  /*1ca60*/  ENDCOLLECTIVE ;  /* 0x000000000000791b */ /* 0x003fe20003800000 */
.L_x_1367:
        /* <DEDUP_REMOVED lines=11> */
.L_x_1368:
[----:B------:R-:W-:Y:S02]  /*1cb20*/  IMAD.MOV.U32 R13, RZ, RZ, R20 ;  /* 0x000000ffff0d7224 */ /* 0x000fe400078e0014 */
[----:B------:R-:W-:Y:S01]  /*1cb30*/  IMAD.MOV.U32 R12, RZ, RZ, 0x6 ;  /* 0x00000006ff0c7424 */ /* 0x000fe200078e00ff */
[----:B------:R-:W-:-:S13]  /*1cb40*/  IADD3 R2, P0, R33, R14, RZ ;  /* 0x0000000e21027210 */ /* 0x000fda0007f1e0ff */
[----:B------:R-:W-:Y:S05]  /*1cb50*/  WARPSYNC.COLLECTIVE R15, `(.L_x_1369) ;  /* 0x000000000f087348 */ /* 0x000fea0003c00000 */
[----:B------:R0:W1:Y:S02]  /*1cb60*/  SHFL.IDX P6, R14, R13, R12, R11 ;  /* 0x0000000c0d0e7389 */ /* 0x00006400000c000b */
[----:B01----:R-:W-:Y:S01]  /*1cb70*/  ENDCOLLECTIVE ;  /* 0x000000000000791b */ /* 0x003fe20003800000 */
.L_x_1369:
        /* <DEDUP_REMOVED lines=10> */
.L_x_1370:
[----:B------:R-:W-:Y:S02]  /*1cc20*/  IMAD.MOV.U32 R13, RZ, RZ, R20 ;  /* 0x000000ffff0d7224 */ /* 0x000fe400078e0014 */
[----:B------:R-:W-:Y:S02]  /*1cc30*/  IMAD.MOV.U32 R12, RZ, RZ, 0x7 ;  /* 0x00000007ff0c7424 */ /* 0x000fe400078e00ff */
[----:B------:R-:W-:-:S07]  /*1cc40*/  IMAD.MOV.U32 R2, RZ, RZ, R14 ;  /* 0x000000ffff027224 */ /* 0x000fce00078e000e */
[----:B------:R-:W-:Y:S05]  /*1cc50*/  WARPSYNC.COLLECTIVE R15, `(.L_x_1371) ;  /* 0x000000000f087348 */ /* 0x000fea0003c00000 */
[----:B------:R0:W1:Y:S02]  /*1cc60*/  SHFL.IDX P6, R14, R13, R12, R11 ;  /* 0x0000000c0d0e7389 */ /* 0x00006400000c000b */
[----:B01----:R-:W-:Y:S01]  /*1cc70*/  ENDCOLLECTIVE ;  /* 0x000000000000791b */ /* 0x003fe20003800000 */
.L_x_1371:
        /* <DEDUP_REMOVED lines=11> */
.L_x_1372:
[----:B------:R-:W-:Y:S02]  /*1cd30*/  IMAD.MOV.U32 R13, RZ, RZ, R21 ;  /* 0x000000ffff0d7224 */ /* 0x000fe400078e0015 */
[----:B------:R-:W-:Y:S02]  /*1cd40*/  IMAD.MOV.U32 R12, RZ, RZ, RZ ;  /* 0x000000ffff0c7224 */ /* 0x000fe400078e00ff */
[----:B------:R-:W-:-:S07]  /*1cd50*/  IMAD.MOV.U32 R5, RZ, RZ, R14 ;  /* 0x000000ffff057224 */ /* 0x000fce00078e000e */
[----:B------:R-:W-:Y:S05]  /*1cd60*/  WARPSYNC.COLLECTIVE R15, `(.L_x_1373) ;  /* 0x000000000f087348 */ /* 0x000fea0003c00000 */
[----:B------:R0:W1:Y:S02]  /*1cd70*/  SHFL.IDX P6, R14, R13, R12, R11 ;  /* 0x0000000c0d0e7389 */ /* 0x00006400000c000b */
[----:B01----:R-:W-:Y:S01]  /*1cd80*/  ENDCOLLECTIVE ;  /* 0x000000000000791b */ /* 0x003fe20003800000 */
.L_x_1373:
        /* <DEDUP_REMOVED lines=11> */
.L_x_1374:
[----:B------:R-:W-:Y:S02]  /*1ce40*/  IMAD.MOV.U32 R13, RZ, RZ, R21 ;  /* 0x000000ffff0d7224 */ /* 0x000fe400078e0015 */
[----:B------:R-:W-:Y:S02]  /*1ce50*/  IMAD.MOV.U32 R12, RZ, RZ, 0x1 ;  /* 0x00000001ff0c7424 */ /* 0x000fe400078e00ff */
[----:B------:R-:W-:-:S07]  /*1ce60*/  IMAD.MOV.U32 R2, RZ, RZ, R14 ;  /* 0x000000ffff027224 */ /* 0x000fce00078e000e */
[----:B------:R-:W-:Y:S05]  /*1ce70*/  WARPSYNC.COLLECTIVE R15, `(.L_x_1375) ;  /* 0x000000000f087348 */ /* 0x000fea0003c00000 */
[----:B------:R0:W1:Y:S02]  /*1ce80*/  SHFL.IDX P6, R14, R13, R12, R11 ;  /* 0x0000000c0d0e7389 */ /* 0x00006400000c000b */
[----:B01----:R-:W-:Y:S01]  /*1ce90*/  ENDCOLLECTIVE ;  /* 0x000000000000791b */ /* 0x003fe20003800000 */
.L_x_1375:
        /* <DEDUP_REMOVED lines=11> */
.L_x_1376:
[----:B------:R-:W-:Y:S01]  /*1cf50*/  IMAD.MOV.U32 R2, RZ, RZ, R14 ;  /* 0x000000ffff027224 */ /* 0x000fe200078e000e */
[----:B------:R-:W-:Y:S06]  /*1cf60*/  BRA `(.L_x_1377) ;  /* 0xffffffb000ac7947 */ /* 0x000fec000383ffff */
.L_x_1247:
[----:B---3--:R3:W4:Y:S02]  /*1cf70*/  SYNCS.PHASECHK.TRANS64.TRYWAIT P0, [R0+URZ+0x22840], R28 ;  /* 0x0228401c000075a7 */ /* 0x008724000800017f */
[----:B----4-:R-:W-:Y:S05]  /*1cf80*/  @!P0 NANOSLEEP.SYNCS 0x989680 ;  /* 0x009896800000895d */ /* 0x010fea0003900000 */
[----:B------:R-:W4:Y:S02]  /*1cf90*/  @!P0 SYNCS.PHASECHK.TRANS64 P0, [R0+URZ+0x22840], R28 ;  /* 0x0228401c000085a7 */ /* 0x000f24000800007f */
[----:B----4-:R-:W-:Y:S05]  /*1cfa0*/  @!P0 BRA `(.L_x_1247) ;  /* 0xfffffffc00f08947 */ /* 0x010fea000383ffff */
[----:B------:R-:W-:Y:S05]  /*1cfb0*/  BRA `(.L_x_1378) ;  /* 0xffffffb000fc7947 */ /* 0x000fea000383ffff */
.L_x_1248:
[----:B------:R-:W-:Y:S01]  /*1cfc0*/  BSSY B0, `(.L_x_1379) ;  /* 0x0000008000007945 */ /* 0x000fe20003800000 */
[----:B------:R-:W-:Y:S02]  /*1cfd0*/  IMAD.MOV.U32 R13, RZ, RZ, R10 ;  /* 0x000000ffff0d7224 */ /* 0x000fe400078e000a */
[----:B------:R-:W-:Y:S02]  /*1cfe0*/  IMAD.MOV.U32 R12, RZ, RZ, RZ ;  /* 0x000000ffff0c7224 */ /* 0x000fe400078e00ff */
[----:B------:R-:W-:Y:S02]  /*1cff0*/  IMAD.MOV.U32 R11, RZ, RZ, 0x181f ;  /* 0x0000181fff0b7424 */ /* 0x000fe400078e00ff */
[----:B------:R-:W-:-:S07]  /*1d000*/  IMAD.MOV.U32 R15, RZ, RZ, -0x1 ;  /* 0xffffffffff0f7424 */ /* 0x000fce00078e00ff */
[----:B0123--:R-:W-:Y:S05]  /*1d010*/  WARPSYNC.COLLECTIVE R15, `(.L_x_1380) ;  /* 0x000000000f087348 */ /* 0x00ffea0003c00000 */
[----:B------:R4:W0:Y:S02]  /*1d020*/  SHFL.IDX P6, R14, R13, R12, R11 ;  /* 0x0000000c0d0e7389 */ /* 0x00082400000c000b */
[----:B01234-:R-:W-:Y:S01]  /*1d030*/  ENDCOLLECTIVE ;  /* 0x000000000000791b */ /* 0x01ffe20003800000 */
.L_x_1380:
[----:B------:R-:W-:Y:S05]  /*1d040*/  BSYNC B0 ;  /* 0x0000000000007941 */ /* 0x000fea0003800000 */
.L_x_1379:
        /* <DEDUP_REMOVED lines=8> */
.L_x_1381:
        /* <DEDUP_REMOVED lines=8> */
.L_x_1382:
        /* <DEDUP_REMOVED lines=9> */
.L_x_1383:
[----:B------:R-:W-:Y:S02]  /*1d1e0*/  IMAD.MOV.U32 R13, RZ, RZ, R10 ;  /* 0x000000ffff0d7224 */ /* 0x000fe400078e000a */
[----:B------:R-:W-:Y:S01]  /*1d1f0*/  IMAD.MOV.U32 R12, RZ, RZ, 0x2 ;  /* 0x00000002ff0c7424 */ /* 0x000fe200078e00ff */
[----:B------:R-:W-:-:S13]  /*1d200*/  IADD3 R2, P0, R33, R14, RZ ;  /* 0x0000000e21027210 */ /* 0x000fda0007f1e0ff */
[----:B------:R-:W-:Y:S05]  /*1d210*/  WARPSYNC.COLLECTIVE R15, `(.L_x_1384) ;  /* 0x000000000f087348 */ /* 0x000fea0003c00000 */
[----:B------:R0:W1:Y:S02]  /*1d220*/  SHFL.IDX P6, R14, R13, R12, R11 ;  /* 0x0000000c0d0e7389 */ /* 0x00006400000c000b */
[----:B01----:R-:W-:Y:S01]  /*1d230*/  ENDCOLLECTIVE ;  /* 0x000000000000791b */ /* 0x003fe20003800000 */
.L_x_1384:
        /* <DEDUP_REMOVED lines=10> */
.L_x_1385:
[----:B------:R-:W-:Y:S02]  /*1d2e0*/  IMAD.MOV.U32 R13, RZ, RZ, R10 ;  /* 0x000000ffff0d7224 */ /* 0x000fe400078e000a */
[----:B------:R-:W-:Y:S02]  /*1d2f0*/  IMAD.MOV.U32 R12, RZ, RZ, 0x3 ;  /* 0x00000003ff0c7424 */ /* 0x000fe400078e00ff */
[----:B------:R-:W-:-:S07]  /*1d300*/  IMAD.MOV.U32 R2, RZ, RZ, R14 ;  /* 0x000000ffff027224 */ /* 0x000fce00078e000e */
[----:B------:R-:W-:Y:S05]  /*1d310*/  WARPSYNC.COLLECTIVE R15, `(.L_x_1386) ;  /* 0x000000000f087348 */ /* 0x000fea0003c00000 */
[----:B------:R0:W1:Y:S02]  /*1d320*/  SHFL.IDX P6, R14, R13, R12, R11 ;  /* 0x0000000c0d0e7389 */ /* 0x00006400000c000b */
[----:B01----:R-:W-:Y:S01]  /*1d330*/  ENDCOLLECTIVE ;  /* 0x000000000000791b */ /* 0x003fe20003800000 */
.L_x_1386:
        /* <DEDUP_REMOVED lines=11> */
.L_x_1387:
[----:B------:R-:W-:Y:S02]  /*1d3f0*/  IMAD.MOV.U32 R13, RZ, RZ, R10 ;  /* 0x000000ffff0d7224 */ /* 0x000fe400078e000a */
[----:B------:R-:W-:Y:S01]  /*1d400*/  IMAD.MOV.U32 R12, RZ, RZ, 0x4 ;  /* 0x00000004ff0c7424 */ /* 0x000fe200078e00ff */
[----:B------:R-:W-:-:S13]  /*1d410*/  IADD3 R2, P0, R33, R14, RZ ;  /* 0x0000000e21027210 */ /* 0x000fda0007f1e0ff */
[----:B------:R-:W-:Y:S05]  /*1d420*/  WARPSYNC.COLLECTIVE R15, `(.L_x_1388) ;  /* 0x000000000f087348 */ /* 0x000fea0003c00000 */
[----:B------:R0:W1:Y:S02]  /*1d430*/  SHFL.IDX P6, R14, R13, R12, R11 ;  /* 0x0000000c0d0e7389 */ /* 0x00006400000c000b */
[----:B01----:R-:W-:Y:S01]  /*1d440*/  ENDCOLLECTIVE ;  /* 0x000000000000791b */ /* 0x003fe20003800000 */
.L_x_1388:
        /* <DEDUP_REMOVED lines=10> */
.L_x_1389:
[----:B------:R-:W-:Y:S02]  /*1d4f0*/  IMAD.MOV.U32 R13, RZ, RZ, R10 ;  /* 0x000000ffff0d7224 */ /* 0x000fe400078e000a */
[----:B------:R-:W-:Y:S02]  /*1d500*/  IMAD.MOV.U32 R12, RZ, RZ, 0x5 ;  /* 0x00000005ff0c7424 */ /* 0x000fe400078e00ff */
[----:B------:R-:W-:-:S07]  /*1d510*/  IMAD.MOV.U32 R2, RZ, RZ, R14 ;  /* 0x000000ffff027224 */ /* 0x000fce00078e000e */
[----:B------:R-:W-:Y:S05]  /*1d520*/  WARPSYNC.COLLECTIVE R15, `(.L_x_1390) ;  /* 0x000000000f087348 */ /* 0x000fea0003c00000 */
[----:B------:R0:W1:Y:S02]  /*1d530*/  SHFL.IDX P6, R14, R13, R12, R11 ;  /* 0x0000000c0d0e7389 */ /* 0x00006400000c000b */
[----:B01----:R-:W-:Y:S01]  /*1d540*/  ENDCOLLECTIVE ;  /* 0x000000000000791b */ /* 0x003fe20003800000 */
.L_x_1390:
        /* <DEDUP_REMOVED lines=11> */
.L_x_1391:
[----:B------:R-:W-:Y:S02]  /*1d600*/  IMAD.MOV.U32 R13, RZ, RZ, R10 ;  /* 0x000000ffff0d7224 */ /* 0x000fe400078e000a */
[----:B------:R-:W-:Y:S01]  /*1d610*/  IMAD.MOV.U32 R12, RZ, RZ, 0x6 ;  /* 0x00000006ff0c7424 */ /* 0x000fe200078e00ff */
[----:B------:R-:W-:-:S13]  /*1d620*/  IADD3 R2, P0, R33, R14, RZ ;  /* 0x0000000e21027210 */ /* 0x000fda0007f1e0ff */
[----:B------:R-:W-:Y:S05]  /*1d630*/  WARPSYNC.COLLECTIVE R15, `(.L_x_1392) ;  /* 0x000000000f087348 */ /* 0x000fea0003c00000 */
[----:B------:R0:W1:Y:S02]  /*1d640*/  SHFL.IDX P6, R14, R13, R12, R11 ;  /* 0x0000000c0d0e7389 */ /* 0x00006400000c000b */
[----:B01----:R-:W-:Y:S01]  /*1d650*/  ENDCOLLECTIVE ;  /* 0x000000000000791b */ /* 0x003fe20003800000 */
.L_x_1392:
        /* <DEDUP_REMOVED lines=10> */
.L_x_1393:
[----:B------:R-:W-:Y:S02]  /*1d700*/  IMAD.MOV.U32 R13, RZ, RZ, R10 ;  /* 0x000000ffff0d7224 */ /* 0x000fe400078e000a */
[----:B------:R-:W-:Y:S02]  /*1d710*/  IMAD.MOV.U32 R12, RZ, RZ, 0x7 ;  /* 0x00000007ff0c7424 */ /* 0x000fe400078e00ff */
[----:B------:R-:W-:-:S07]  /*1d720*/  IMAD.MOV.U32 R2, RZ, RZ, R14 ;  /* 0x000000ffff027224 */ /* 0x000fce00078e000e */
[----:B------:R-:W-:Y:S05]  /*1d730*/  WARPSYNC.COLLECTIVE R15, `(.L_x_1394) ;  /* 0x000000000f087348 */ /* 0x000fea0003c00000 */
[----:B------:R0:W1:Y:S02]  /*1d740*/  SHFL.IDX P6, R14, R13, R12, R11 ;  /* 0x0000000c0d0e7389 */ /* 0x00006400000c000b */
[----:B01----:R-:W-:Y:S01]  /*1d750*/  ENDCOLLECTIVE ;  /* 0x000000000000791b */ /* 0x003fe20003800000 */
.L_x_1394:
        /* <DEDUP_REMOVED lines=11> */
.L_x_1395:
[----:B------:R-:W-:Y:S02]  /*1d810*/  IMAD.MOV.U32 R13, RZ, RZ, R9 ;  /* 0x000000ffff0d7224 */ /* 0x000fe400078e0009 */
[----:B------:R-:W-:Y:S02]  /*1d820*/  IMAD.MOV.U32 R12, RZ, RZ, RZ ;  /* 0x000000ffff0c7224 */ /* 0x000fe400078e00ff */
[----:B------:R-:W-:-:S07]  /*1d830*/  IMAD.MOV.U32 R4, RZ, RZ, R14 ;  /* 0x000000ffff047224 */ /* 0x000fce00078e000e */
[----:B------:R-:W-:Y:S05]  /*1d840*/  WARPSYNC.COLLECTIVE R15, `(.L_x_1396) ;  /* 0x000000000f087348 */ /* 0x000fea0003c00000 */
[----:B------:R0:W1:Y:S02]  /*1d850*/  SHFL.IDX P6, R14, R13, R12, R11 ;  /* 0x0000000c0d0e7389 */ /* 0x00006400000c000b */
[----:B01----:R-:W-:Y:S01]  /*1d860*/  ENDCOLLECTIVE ;  /* 0x000000000000791b */ /* 0x003fe20003800000 */
.L_x_1396:
        /* <DEDUP_REMOVED lines=11> */
.L_x_1397:
[----:B------:R-:W-:Y:S02]  /*1d920*/  IMAD.MOV.U32 R13, RZ, RZ, R9 ;  /* 0x000000ffff0d7224 */ /* 0x000fe400078e0009 */
[----:B------:R-:W-:Y:S02]  /*1d930*/  IMAD.MOV.U32 R12, RZ, RZ, 0x1 ;  /* 0x00000001ff0c7424 */ /* 0x000fe400078e00ff */
[----:B------:R-:W-:-:S07]  /*1d940*/  IMAD.MOV.U32 R2, RZ, RZ, R14 ;  /* 0x000000ffff027224 */ /* 0x000fce00078e000e */
[----:B------:R-:W-:Y:S05]  /*1d950*/  WARPSYNC.COLLECTIVE R15, `(.L_x_1398) ;  /* 0x000000000f087348 */ /* 0x000fea0003c00000 */
[----:B------:R0:W1:Y:S02]  /*1d960*/  SHFL.IDX P6, R14, R13, R12, R11 ;  /* 0x0000000c0d0e7389 */ /* 0x00006400000c000b */
[----:B01----:R-:W-:Y:S01]  /*1d970*/  ENDCOLLECTIVE ;  /* 0x000000000000791b */ /* 0x003fe20003800000 */
.L_x_1398:
        /* <DEDUP_REMOVED lines=11> */
.L_x_1399:
[----:B------:R-:W-:Y:S01]  /*1da30*/  IMAD.MOV.U32 R8, RZ, RZ, R14 ;  /* 0x000000ffff087224 */ /* 0x000fe200078e000e */
[----:B------:R-:W-:Y:S06]  /*1da40*/  BRA `(.L_x_1400) ;  /* 0xffffffac00987947 */ /* 0x000fec000383ffff */
.L_x_1253:
[----:B0-----:R0:W1:Y:S02]  /*1da50*/  SYNCS.PHASECHK.TRANS64.TRYWAIT P2, [R19+URZ+0x22870], R0 ;  /* 0x02287000130075a7 */ /* 0x001064000804017f */
[----:B-1----:R-:W-:Y:S05]  /*1da60*/  @!P2 NANOSLEEP.SYNCS 0x989680 ;  /* 0x009896800000a95d */ /* 0x002fea0003900000 */
[----:B------:R-:W1:Y:S02]  /*1da70*/  @!P2 SYNCS.PHASECHK.TRANS64 P2, [R19+URZ+0x22870], R0 ;  /* 0x022870001300a5a7 */ /* 0x000e64000804007f */
[----:B-1----:R-:W-:Y:S05]  /*1da80*/  @!P2 BRA `(.L_x_1253) ;  /* 0xfffffffc00f0a947 */ /* 0x002fea000383ffff */
[----:B------:R-:W-:Y:S05]  /*1da90*/  BRA `(.L_x_1401) ;  /* 0xffffffac00fc7947 */ /* 0x000fea000383ffff */
.L_x_1255:
[----:B0-----:R0:W1:Y:S02]  /*1daa0*/  SYNCS.PHASECHK.TRANS64.TRYWAIT P2, [R19+URZ+0x22860], R2 ;  /* 0x02286002130075a7 */ /* 0x001064000804017f */
[----:B-1----:R-:W-:Y:S05]  /*1dab0*/  @!P2 NANOSLEEP.SYNCS 0x989680 ;  /* 0x009896800000a95d */ /* 0x002fea0003900000 */
[----:B------:R-:W1:Y:S02]  /*1dac0*/  @!P2 SYNCS.PHASECHK.TRANS64 P2, [R19+URZ+0x22860], R2 ;  /* 0x022860021300a5a7 */ /* 0x000e64000804007f */
[----:B-1----:R-:W-:Y:S05]  /*1dad0*/  @!P2 BRA `(.L_x_1255) ;  /* 0xfffffffc00f0a947 */ /* 0x002fea000383ffff */
[----:B------:R-:W-:Y:S05]  /*1dae0*/  BRA `(.L_x_1402) ;  /* 0xffffffb0000c7947 */ /* 0x000fea000383ffff */
.L_x_1263:
[----:B--2---:R2:W3:Y:S02]  /*1daf0*/  SYNCS.PHASECHK.TRANS64.TRYWAIT P2, [R18+URZ+0x22870], R3 ;  /* 0x02287003120075a7 */ /* 0x0044e4000804017f */
[----:B---3--:R-:W-:Y:S05]  /*1db00*/  @!P2 NANOSLEEP.SYNCS 0x989680 ;  /* 0x009896800000a95d */ /* 0x008fea0003900000 */
[----:B------:R-:W3:Y:S02]  /*1db10*/  @!P2 SYNCS.PHASECHK.TRANS64 P2, [R18+URZ+0x22870], R3 ;  /* 0x022870031200a5a7 */ /* 0x000ee4000804007f */
[----:B---3--:R-:W-:Y:S05]  /*1db20*/  @!P2 BRA `(.L_x_1263) ;  /* 0xfffffffc00f0a947 */ /* 0x008fea000383ffff */
[----:B------:R-:W-:Y:S05]  /*1db30*/  BRA `(.L_x_1403) ;  /* 0xffffffb400d07947 */ /* 0x000fea000383ffff */
.L_x_1265:
[----:B0-----:R0:W2:Y:S02]  /*1db40*/  SYNCS.PHASECHK.TRANS64.TRYWAIT P2, [R18+URZ+0x22860], R3 ;  /* 0x02286003120075a7 */ /* 0x0010a4000804017f */
[----:B--2---:R-:W-:Y:S05]  /*1db50*/  @!P2 NANOSLEEP.SYNCS 0x989680 ;  /* 0x009896800000a95d */ /* 0x004fea0003900000 */
[----:B------:R-:W2:Y:S02]  /*1db60*/  @!P2 SYNCS.PHASECHK.TRANS64 P2, [R18+URZ+0x22860], R3 ;  /* 0x022860031200a5a7 */ /* 0x000ea4000804007f */
[----:B--2---:R-:W-:Y:S05]  /*1db70*/  @!P2 BRA `(.L_x_1265) ;  /* 0xfffffffc00f0a947 */ /* 0x004fea000383ffff */
[----:B------:R-:W-:Y:S05]  /*1db80*/  BRA `(.L_x_1404) ;  /* 0xffffffb400e07947 */ /* 0x000fea000383ffff */
.L_x_1272:
[----:B-1----:R1:W2:Y:S02]  /*1db90*/  SYNCS.PHASECHK.TRANS64.TRYWAIT P0, [R5+URZ+0x22820], R0 ;  /* 0x02282000050075a7 */ /* 0x0022a4000800017f */
[----:B--2---:R-:W-:Y:S05]  /*1dba0*/  @!P0 NANOSLEEP.SYNCS 0x989680 ;  /* 0x009896800000895d */ /* 0x004fea0003900000 */
[----:B------:R-:W2:Y:S02]  /*1dbb0*/  @!P0 SYNCS.PHASECHK.TRANS64 P0, [R5+URZ+0x22820], R0 ;  /* 0x02282000050085a7 */ /* 0x000ea4000800007f */
[----:B--2---:R-:W-:Y:S05]  /*1dbc0*/  @!P0 BRA `(.L_x_1272) ;  /* 0xfffffffc00f08947 */ /* 0x004fea000383ffff */
[----:B------:R-:W-:Y:S05]  /*1dbd0*/  BRA `(.L_x_1405) ;  /* 0xffffffbc00dc7947 */ /* 0x000fea000383ffff */
.L_x_1273:
[----:B------:R-:W2:Y:S01]  /*1dbe0*/  S2R R2, SR_TID.X ;  /* 0x0000000000027919 */ /* 0x000ea20000002100 */
[----:B------:R-:W-:Y:S01]  /*1dbf0*/  BSSY B0, `(.L_x_1406) ;  /* 0x000000a000007945 */ /* 0x000fe20003800000 */
[----:B------:R-:W-:Y:S02]  /*1dc00*/  IMAD.MOV.U32 R12, RZ, RZ, RZ ;  /* 0x000000ffff0c7224 */ /* 0x000fe400078e00ff */
[----:B------:R-:W-:Y:S02]  /*1dc10*/  IMAD.MOV.U32 R11, RZ, RZ, 0x1f ;  /* 0x0000001fff0b7424 */ /* 0x000fe400078e00ff */
[----:B------:R-:W-:Y:S01]  /*1dc20*/  IMAD.MOV.U32 R15, RZ, RZ, -0x1 ;  /* 0xffffffffff0f7424 */ /* 0x000fe200078e00ff */
[----:B--2---:R-:W-:-:S04]  /*1dc30*/  SHF.R.U32.HI R2, RZ, 0x5, R2 ;  /* 0x00000005ff027819 */ /* 0x004fc80000011602 */
[----:B------:R-:W-:-:S05]  /*1dc40*/  LOP3.LUT R2, R2, 0x3, RZ, 0xc0, !PT ;  /* 0x0000000302027812 */ /* 0x000fca00078ec0ff */
[----:B------:R-:W-:-:S07]  /*1dc50*/  IMAD.MOV.U32 R13, RZ, RZ, R2 ;  /* 0x000000ffff0d7224 */ /* 0x000fce00078e0002 */
[----:B01----:R-:W-:Y:S05]  /*1dc60*/  WARPSYNC.COLLECTIVE R15, `(.L_x_1407) ;  /* 0x000000000f087348 */ /* 0x003fea0003c00000 */
[----:B------:R2:W3:Y:S02]  /*1dc70*/  SHFL.IDX P6, R14, R13, R12, R11 ;  /* 0x0000000c0d0e7389 */ /* 0x0004e400000c000b */
[----:B0123--:R-:W-:Y:S01]  /*1dc80*/  ENDCOLLECTIVE ;  /* 0x000000000000791b */ /* 0x00ffe20003800000 */
.L_x_1407:
[----:B------:R-:W-:Y:S05]  /*1dc90*/  BSYNC B0 ;  /* 0x0000000000007941 */ /* 0x000fea0003800000 */
.L_x_1406:
[----:B------:R-:W-:Y:S05]  /*1dca0*/  BRA `(.L_x_1408) ;  /* 0xffffffbc00c47947 */ /* 0x000fea000383ffff */
.L_x_1276:
[----:B------:R-:W-:Y:S01]  /*1dcb0*/  BSSY B1, `(.L_x_1409) ;  /* 0x0000006000017945 */ /* 0x000fe20003800000 */
[----:B------:R-:W-:-:S07]  /*1dcc0*/  IMAD.MOV.U32 R15, RZ, RZ, -0x1 ;  /* 0xffffffffff0f7424 */ /* 0x000fce00078e00ff */
[----:B01----:R-:W-:Y:S05]  /*1dcd0*/  WARPSYNC.COLLECTIVE R15, `(.L_x_1410) ;  /* 0x000000000f0c7348 */ /* 0x003fea0003c00000 */
[----:B------:R-:W-:Y:S02]  /*1dce0*/  ELECT P6, UR62, PT ;  /* 0x00000000003e782f */ /* 0x000fe400038c0000 */
[----:B------:R-:W-:Y:S01]  /*1dcf0*/  MOV R14, UR62 ;  /* 0x0000003e000e7c02 */ /* 0x000fe20008000f00 */
[----:B01----:R-:W-:Y:S10]  /*1dd00*/  ENDCOLLECTIVE ;  /* 0x000000000000791b */ /* 0x003ff40003800000 */
.L_x_1410:
[----:B------:R-:W-:Y:S05]  /*1dd10*/  BSYNC B1 ;  /* 0x0000000000017941 */ /* 0x000fea0003800000 */
.L_x_1409:
[----:B------:R-:W-:Y:S05]  /*1dd20*/  BRA `(.L_x_1411) ;  /* 0xffffffbc00bc7947 */ /* 0x000fea000383ffff */
.L_x_1278:
[----:B-1----:R1:W2:Y:S02]  /*1dd30*/  SYNCS.PHASECHK.TRANS64.TRYWAIT P1, [R3+URZ+0x22840], R2 ;  /* 0x02284002030075a7 */ /* 0x0022a4000802017f */
[----:B--2---:R-:W-:Y:S05]  /*1dd40*/  @!P1 NANOSLEEP.SYNCS 0x989680 ;  /* 0x009896800000995d */ /* 0x004fea0003900000 */
[----:B------:R-:W2:Y:S02]  /*1dd50*/  @!P1 SYNCS.PHASECHK.TRANS64 P1, [R3+URZ+0x22840], R2 ;  /* 0x02284002030095a7 */ /* 0x000ea4000802007f */
[----:B--2---:R-:W-:Y:S05]  /*1dd60*/  @!P1 BRA `(.L_x_1278) ;  /* 0xfffffffc00f09947 */ /* 0x004fea000383ffff */
[----:B------:R-:W-:Y:S05]  /*1dd70*/  BRA `(.L_x_1412) ;  /* 0xffffffbc00dc7947 */ /* 0x000fea000383ffff */
.L_x_1280:
[----:B--2---:R2:W3:Y:S02]  /*1dd80*/  SYNCS.PHASECHK.TRANS64.TRYWAIT P1, [R29+URZ+0x22840], R0 ;  /* 0x022840001d0075a7 */ /* 0x0044e4000802017f */
[----:B---3--:R-:W-:Y:S05]  /*1dd90*/  @!P1 NANOSLEEP.SYNCS 0x989680 ;  /* 0x009896800000995d */ /* 0x008fea0003900000 */
[----:B------:R-:W3:Y:S02]  /*1dda0*/  @!P1 SYNCS.PHASECHK.TRANS64 P1, [R29+URZ+0x22840], R0 ;  /* 0x022840001d0095a7 */ /* 0x000ee4000802007f */
[----:B---3--:R-:W-:Y:S05]  /*1ddb0*/  @!P1 BRA `(.L_x_1280) ;  /* 0xfffffffc00f09947 */ /* 0x008fea000383ffff */
[----:B------:R-:W-:Y:S05]  /*1ddc0*/  BRA `(.L_x_1413) ;  /* 0xffffffbc00e87947 */ /* 0x000fea000383ffff */
.L_x_1282:
[----:B---3--:R3:W4:Y:S02]  /*1ddd0*/  SYNCS.PHASECHK.TRANS64.TRYWAIT P1, [R3+URZ+0x22860], R2 ;  /* 0x02286002030075a7 */ /* 0x008724000802017f */
[----:B----4-:R-:W-:Y:S05]  /*1dde0*/  @!P1 NANOSLEEP.SYNCS 0x989680 ;  /* 0x009896800000995d */ /* 0x010fea0003900000 */
[----:B------:R-:W4:Y:S02]  /*1ddf0*/  @!P1 SYNCS.PHASECHK.TRANS64 P1, [R3+URZ+0x22860], R2 ;  /* 0x02286002030095a7 */ /* 0x000f24000802007f */
[----:B----4-:R-:W-:Y:S05]  /*1de00*/  @!P1 BRA `(.L_x_1282) ;  /* 0xfffffffc00f09947 */ /* 0x010fea000383ffff */
[----:B------:R-:W-:Y:S05]  /*1de10*/  BRA `(.L_x_1414) ;  /* 0xffffffbc00e47947 */ /* 0x000fea000383ffff */
.L_x_1284:
[----:B----4-:R4:W0:Y:S02]  /*1de20*/  SYNCS.PHASECHK.TRANS64.TRYWAIT P1, [R29+URZ+0x22860], R0 ;  /* 0x022860001d0075a7 */ /* 0x010824000802017f */
[----:B0-----:R-:W-:Y:S05]  /*1de30*/  @!P1 NANOSLEEP.SYNCS 0x989680 ;  /* 0x009896800000995d */ /* 0x001fea0003900000 */
[----:B------:R-:W0:Y:S02]  /*1de40*/  @!P1 SYNCS.PHASECHK.TRANS64 P1, [R29+URZ+0x22860], R0 ;  /* 0x022860001d0095a7 */ /* 0x000e24000802007f */
[----:B0-----:R-:W-:Y:S05]  /*1de50*/  @!P1 BRA `(.L_x_1284) ;  /* 0xfffffffc00f09947 */ /* 0x001fea000383ffff */
[----:B------:R-:W-:Y:S05]  /*1de60*/  BRA `(.L_x_1415) ;  /* 0xffffffbc00e07947 */ /* 0x000fea000383ffff */
.L_x_1286:
[----:B------:R0:W0:Y:S02]  /*1de70*/  SYNCS.PHASECHK.TRANS64.TRYWAIT P1, [R3+URZ+0x22880], R2 ;  /* 0x02288002030075a7 */ /* 0x000024000802017f */
[----:B0-----:R-:W-:Y:S05]  /*1de80*/  @!P1 NANOSLEEP.SYNCS 0x989680 ;  /* 0x009896800000995d */ /* 0x001fea0003900000 */
[----:B------:R-:W0:Y:S02]  /*1de90*/  @!P1 SYNCS.PHASECHK.TRANS64 P1, [R3+URZ+0x22880], R2 ;  /* 0x02288002030095a7 */ /* 0x000e24000802007f */
[----:B0-----:R-:W-:Y:S05]  /*1dea0*/  @!P1 BRA `(.L_x_1286) ;  /* 0xfffffffc00f09947 */ /* 0x001fea000383ffff */
[----:B------:R-:W-:Y:S05]  /*1deb0*/  BRA `(.L_x_1416) ;  /* 0xffffffbc00dc7947 */ /* 0x000fea000383ffff */
.L_x_1417:
        /* <DEDUP_REMOVED lines=12> */
.L_x_3625:


//--------------------- .text._ZN7cutlass13device_kernelIN5flash11enable_sm90INS1_16FlashAttnFwdSm90INS1_25CollectiveMainloopFwdSm90ILi2EN4cute5tupleIJNS5_1CILi1EEES8_S8_EEENS6_IJNS7_ILi128EEENS7_ILi160EEESA_EEELi128ENS_12float_e4m3_tEfNS_4arch4Sm90ELb0ELb1ELb0ELb1ELb1ELb0ELb0ELb1ELb1ELb1ELb0ELb0EEENS1_21CollectiveEpilogueFwdINS6_IJSA_SA_SB_EEES9_NS_10bfloat16_tESF_Li256ELb1ELb1ELb0ELb1EEENS1_36VarlenDynamicPersistentTileSchedulerILi128ELi160ELi256ELi128ELb0ELb1ELb1ELb1ELb0ELb1EEEEEEEEEvNT_6ParamsE --------------------------
	.section	.text._ZN7cutlass13device_kernelIN5flash11enable_sm90INS1_16FlashAttnFwdSm90INS1_25CollectiveMainloopFwdSm90ILi2EN4cute5tupleIJNS5_1CILi1EEES8_S8_EEENS6_IJNS7_ILi128EEENS7_ILi160EEESA_EEELi128ENS_12float_e4m3_tEfNS_4arch4Sm90ELb0ELb1ELb0ELb1ELb1ELb0ELb0ELb1ELb1ELb1ELb0ELb0EEENS1_21CollectiveEpilogueFwdINS6_IJSA_SA_SB_EEES9_NS_10bfloat16_tESF_Li256ELb1ELb1ELb0ELb1EEENS1_36VarlenDynamicPersistentTileSchedulerILi128ELi160ELi256ELi128ELb0ELb1ELb1ELb1ELb0ELb1EEEEEEEEEvNT_6ParamsE,"ax",@progbits
	.align	128
.text._ZN7cutlass13device_kernelIN5flash11enable_sm90INS1_16FlashAttnFwdSm90INS1_25CollectiveMainloopFwdSm90ILi2EN4cute5tupleIJNS5_1CILi1EEES8_S8_EEENS6_IJNS7_ILi128EEENS7_ILi160EEESA_EEELi128ENS_12float_e4m3_tEfNS_4arch4Sm90ELb0ELb1ELb0ELb1ELb1ELb0ELb0ELb1ELb1ELb1ELb0ELb0EEENS1_21CollectiveEpilogueFwdINS6_IJSA_SA_SB_EEES9_NS_10bfloat16_tESF_Li256ELb1ELb1ELb0ELb1EEENS1_36VarlenDynamicPersistentTileSchedulerILi128ELi160ELi256ELi128ELb0ELb1ELb1ELb1ELb0ELb1EEEEEEEEEvNT_6ParamsE:
        .type           _ZN7cutlass13device_kernelIN5flash11enable_sm90INS1_16FlashAttnFwdSm90INS1_25CollectiveMainloopFwdSm90ILi2EN4cute5tupleIJNS5_1CILi1EEES8_S8_EEENS6_IJNS7_ILi128EEENS7_ILi160EEESA_EEELi128ENS_12float_e4m3_tEfNS_4arch4Sm90ELb0ELb1ELb0ELb1ELb1ELb0ELb0ELb1ELb1ELb1ELb0ELb0EEENS1_21CollectiveEpilogueFwdINS6_IJSA_SA_SB_EEES9_NS_10bfloat16_tESF_Li256ELb1ELb1ELb0ELb1EEENS1_36VarlenDynamicPersistentTileSchedulerILi128ELi160ELi256ELi128ELb0ELb1ELb1ELb1ELb0ELb1EEEEEEEEEvNT_6ParamsE,@function
        .size           _ZN7cutlass13device_kernelIN5flash11enable_sm90INS1_16FlashAttnFwdSm90INS1_25CollectiveMainloopFwdSm90ILi2EN4cute5tupleIJNS5_1CILi1EEES8_S8_EEENS6_IJNS7_ILi128EEENS7_ILi160EEESA_EEELi128ENS_12float_e4m3_tEfNS_4arch4Sm90ELb0ELb1ELb0ELb1ELb1ELb0ELb0ELb1ELb1ELb1ELb0ELb0EEENS1_21CollectiveEpilogueFwdINS6_IJSA_SA_SB_EEES9_NS_10bfloat16_tESF_Li256ELb1ELb1ELb0ELb1EEENS1_36VarlenDynamicPersistentTileSchedulerILi128ELi160ELi256ELi128ELb0ELb1ELb1ELb1ELb0ELb1EEEEEEEEEvNT_6ParamsE,(.L_x_3626 - _ZN7cutlass13device_kernelIN5flash11enable_sm90INS1_16FlashAttnFwdSm90INS1_25CollectiveMainloopFwdSm90ILi2EN4cute5tupleIJNS5_1CILi1EEES8_S8_EEENS6_IJNS7_ILi128EEENS7_ILi160EEESA_EEELi128ENS_12float_e4m3_tEfNS_4arch4Sm90ELb0ELb1ELb0ELb1ELb1ELb0ELb0ELb1ELb1ELb1ELb0ELb0EEENS1_21CollectiveEpilogueFwdINS6_IJSA_SA_SB_EEES9_NS_10bfloat16_tESF_Li256ELb1ELb1ELb0ELb1EEENS1_36VarlenDynamicPersistentTileSchedulerILi128ELi160ELi256ELi128ELb0ELb1ELb1ELb1ELb0ELb1EEEEEEEEEvNT_6ParamsE)
        .other          _ZN7cutlass13device_kernelIN5flash11enable_sm90INS1_16FlashAttnFwdSm90INS1_25CollectiveMainloopFwdSm90ILi2EN4cute5tupleIJNS5_1CILi1EEES8_S8_EEENS6_IJNS7_ILi128EEENS7_ILi160EEESA_EEELi128ENS_12float_e4m3_tEfNS_4arch4Sm90ELb0ELb1ELb0ELb1ELb1ELb0ELb0ELb1ELb1ELb1ELb0ELb0EEENS1_21CollectiveEpilogueFwdINS6_IJSA_SA_SB_EEES9_NS_10bfloat16_tESF_Li256ELb1ELb1ELb0ELb1EEENS1_36VarlenDynamicPersistentTileSchedulerILi128ELi160ELi256ELi128ELb0ELb1ELb1ELb1ELb0ELb1EEEEEEEEEvNT_6ParamsE,@"STO_CUDA_ENTRY STV_DEFAULT"
_ZN7cutlass13device_kernelIN5flash11enable_sm90INS1_16FlashAttnFwdSm90INS1_25CollectiveMainloopFwdSm90ILi2EN4cute5tupleIJNS5_1CILi1EEES8_S8_EEENS6_IJNS7_ILi128EEENS7_ILi160EEESA_EEELi128ENS_12float_e4m3_tEfNS_4arch4Sm90ELb0ELb1ELb0ELb1ELb1ELb0ELb0ELb1ELb1ELb1ELb0ELb0EEENS1_21CollectiveEpilogueFwdINS6_IJSA_SA_SB_EEES9_NS_10bfloat16_tESF_Li256ELb1ELb1ELb0ELb1EEENS1_36VarlenDynamicPersistentTileSchedulerILi128ELi160ELi256ELi128ELb0ELb1ELb1ELb1ELb0ELb1EEEEEEEEEvNT_6ParamsE:
        /* <DEDUP_REMOVED lines=45> */
.L_x_1418:
        /* <DEDUP_REMOVED lines=22> */
.L_x_1419:
        /* <DEDUP_REMOVED lines=18> */
.L_x_1420:
        /* <DEDUP_REMOVED lines=22> */
.L_x_1421:
        /* <DEDUP_REMOVED lines=24> */
.L_x_1422:
        /* <DEDUP_REMOVED lines=8> */
.L_x_1424:
        /* <DEDUP_REMOVED lines=20> */
[----:B------:R-:W-:Y:S01]  /*09f0*/  ULOP3.LUT UR48, UR36, 0x1, URZ, 0xfc, !UPT ;  /* 0x0000000124307892 */ /* 0x000fe2000f8efc3f */
[----:B------:R-:W-:Y:S01]  /*0a00*/  R2UR UR5, R9 ;  /* 0x00000000090572ca */ /* 0x000fe200000e0000 */
[----:B------:R-:W-:Y:S01]  /*0a10*/  UMOV UR47, URZ ;  /* 0x0000003f002f7c82 */ /* 0x000fe20008000000 */
[----:B------:R-:W-:Y:S01]  /*0a20*/  SHF.R.S32.HI R3, RZ, 0x1f, R198 ;  /* 0x0000001fff037819 */ /* 0x000fe200000114c6 */
[----:B------:R-:W-:Y:S01]  /*0a30*/  UMOV UR46, URZ ;  /* 0x0000003f002e7c82 */ /* 0x000fe20008000000 */
[----:B------:R-:W-:Y:S01]  /*0a40*/  R2UR UR50, R10 ;  /* 0x000000000a3272ca */ /* 0x000fe200000e0000 */
[----:B------:R-:W-:Y:S01]  /*0a50*/  UMOV UR45, URZ ;  /* 0x0000003f002d7c82 */ /* 0x000fe20008000000 */
[CC--:B------:R-:W-:Y:S02]  /*0a60*/  LEA.HI R0, R3.reuse, R198.reuse, RZ, 0x7 ;  /* 0x000000c603007211 */ /* 0x0c0fe400078f38ff */
[----:B------:R-:W-:-:S02]  /*0a70*/  LEA.HI R4, R3, R198, RZ, 0x5 ;  /* 0x000000c603047211 */ /* 0x000fc400078f28ff */
[----:B------:R-:W-:Y:S02]  /*0a80*/  LOP3.LUT R191, R0, 0xffffff80, RZ, 0xc0, !PT ;  /* 0xffffff8000bf7812 */ /* 0x000fe400078ec0ff */
[CC--:B------:R-:W-:Y:S01]  /*0a90*/  LEA.HI R2, R3.reuse, R198.reuse, RZ, 0x4 ;  /* 0x000000c603027211 */ /* 0x0c0fe200078f20ff */
[----:B------:R-:W-:Y:S01]  /*0aa0*/  IMAD.SHL.U32 R4, R4, 0x20, RZ ;  /* 0x0000002004047824 */ /* 0x000fe200078e00ff */
[-C--:B------:R-:W-:Y:S01]  /*0ab0*/  LEA.HI R11, R3, R198.reuse, RZ, 0x2 ;  /* 0x000000c6030b7211 */ /* 0x080fe200078f10ff */
[----:B------:R-:W-:Y:S01]  /*0ac0*/  IMAD.IADD R191, R198, 0x1, -R191 ;  /* 0x00000001c6bf7824 */ /* 0x000fe200078e0abf */
[----:B------:R-:W-:Y:S02]  /*0ad0*/  LOP3.LUT R5, R2, 0x3fffff0, RZ, 0xc0, !PT ;  /* 0x03fffff002057812 */ /* 0x000fe400078ec0ff */
[----:B------:R-:W-:Y:S02]  /*0ae0*/  LOP3.LUT R11, R11, 0xfffffffc, RZ, 0xc0, !PT ;  /* 0xfffffffc0b0b7812 */ /* 0x000fe400078ec0ff */
[----:B------:R-:W-:Y:S01]  /*0af0*/  SHF.R.S32.HI R6, RZ, 0x1f, R191 ;  /* 0x0000001fff067819 */ /* 0x000fe200000114bf */
[C---:B------:R-:W-:Y:S01]  /*0b00*/  IMAD.IADD R5, R198.reuse, 0x1, -R5 ;  /* 0x00000001c6057824 */ /* 0x040fe200078e0a05 */
[----:B------:R-:W-:Y:S01]  /*0b10*/  LEA.HI R3, R3, R198, RZ, 0x3 ;  /* 0x000000c603037211 */ /* 0x000fe200078f18ff */
[----:B------:R-:W-:Y:S01]  /*0b20*/  IMAD.IADD R11, R198, 0x1, -R11 ;  /* 0x00000001c60b7824 */ /* 0x000fe200078e0a0b */
[----:B------:R-:W-:-:S02]  /*0b30*/  LEA.HI R8, R6, R191, RZ, 0x2 ;  /* 0x000000bf06087211 */ /* 0x000fc400078f10ff */
[----:B------:R-:W-:Y:S02]  /*0b40*/  SHF.R.S32.HI R193, RZ, 0x7, R0 ;  /* 0x00000007ffc17819 */ /* 0x000fe40000011400 */
[--C-:B------:R-:W-:Y:S02]  /*0b50*/  SHF.R.S32.HI R9, RZ, 0x2, R8.reuse ;  /* 0x00000002ff097819 */ /* 0x100fe40000011408 */
[----:B------:R-:W-:Y:S02]  /*0b60*/  SHF.R.S32.HI R10, RZ, 0x1f, R8 ;  /* 0x0000001fff0a7819 */ /* 0x000fe40000011408 */
[----:B------:R-:W-:Y:S02]  /*0b70*/  LOP3.LUT R4, R4, 0xfffffc00, RZ, 0xc0, !PT ;  /* 0xfffffc0004047812 */ /* 0x000fe400078ec0ff */
[----:B------:R-:W-:Y:S02]  /*0b80*/  LEA.HI R10, R10, R9, RZ, 0x3 ;  /* 0x000000090a0a7211 */ /* 0x000fe400078f18ff */
[----:B------:R-:W-:Y:S01]  /*0b90*/  LOP3.LUT R189, R3, 0xfffffff8, RZ, 0xc0, !PT ;  /* 0xfffffff803bd7812 */ /* 0x000fe200078ec0ff */
[----:B------:R-:W-:Y:S01]  /*0ba0*/  IMAD R5, R5, 0x40, R4 ;  /* 0x0000004005057824 */ /* 0x000fe200078e0204 */
[----:B------:R-:W-:-:S02]  /*0bb0*/  SHF.R.S32.HI R7, RZ, 0x4, R2 ;  /* 0x00000004ff077819 */ /* 0x000fc40000011402 */
[----:B------:R-:W-:Y:S01]  /*0bc0*/  LOP3.LUT R10, R10, 0xfffffff8, RZ, 0xc0, !PT ;  /* 0xfffffff80a0a7812 */ /* 0x000fe200078ec0ff */
[----:B------:R-:W-:Y:S01]  /*0bd0*/  IMAD.IADD R189, R198, 0x1, -R189 ;  /* 0x00000001c6bd7824 */ /* 0x000fe200078e0abd */
[----:B------:R-:W-:Y:S02]  /*0be0*/  LEA.HI R6, R6, R191, RZ, 0x5 ;  /* 0x000000bf06067211 */ /* 0x000fe400078f28ff */
[----:B------:R-:W-:Y:S01]  /*0bf0*/  LEA.HI R0, R0, R193, RZ, 0x1 ;  /* 0x000000c100007211 */ /* 0x000fe200078f08ff */
[----:B------:R-:W-:Y:S01]  /*0c00*/  IMAD.IADD R9, R9, 0x1, -R10 ;  /* 0x0000000109097824 */ /* 0x000fe200078e0a0a */
[----:B------:R-:W-:Y:S01]  /*0c10*/  LEA.HI R2, R2, R7, RZ, 0x1 ;  /* 0x0000000702027211 */ /* 0x000fe200078f08ff */
[----:B------:R-:W-:Y:S01]  /*0c20*/  IMAD.SHL.U32 R23, R189, 0x8, RZ ;  /* 0x00000008bd177824 */ /* 0x000fe200078e00ff */
[----:B------:R-:W-:Y:S02]  /*0c30*/  SHF.R.S32.HI R6, RZ, 0x5, R6 ;  /* 0x00000005ff067819 */ /* 0x000fe40000011406 */
[----:B------:R-:W-:Y:S01]  /*0c40*/  LEA.HI R4, R11, R11, RZ, 0x1 ;  /* 0x0000000b0b047211 */ /* 0x000fe200078f08ff */
[----:B------:R-:W-:Y:S01]  /*0c50*/  VIADD R188, R23, 0x40 ;  /* 0x0000004017bc7836 */ /* 0x000fe20000000000 */
[----:B------:R-:W-:Y:S01]  /*0c60*/  LOP3.LUT R0, R0, 0x3fffffe, RZ, 0xc0, !PT ;  /* 0x03fffffe00007812 */ /* 0x000fe200078ec0ff */
[----:B------:R-:W-:Y:S01]  /*0c70*/  IMAD R9, R6, 0x10, R9 ;  /* 0x0000001006097824 */ /* 0x000fe200078e0209 */
[----:B------:R-:W-:-:S02]  /*0c80*/  LOP3.LUT R2, R2, 0x1ffffffe, RZ, 0xc0, !PT ;  /* 0x1ffffffe02027812 */ /* 0x000fc400078ec0ff */
[----:B------:R-:W-:Y:S01]  /*0c90*/  LOP3.LUT R4, R4, 0x1ffffffe, RZ, 0xc0, !PT ;  /* 0x1ffffffe04047812 */ /* 0x000fe200078ec0ff */
[----:B------:R-:W-:Y:S01]  /*0ca0*/  IMAD.IADD R0, R193, 0x1, -R0 ;  /* 0x00000001c1007824 */ /* 0x000fe200078e0a00 */
[----:B------:R-:W-:Y:S01]  /*0cb0*/  LOP3.LUT R8, R8, 0x7ffffffc, RZ, 0xc0, !PT ;  /* 0x7ffffffc08087812 */ /* 0x000fe200078ec0ff */
[----:B------:R-:W-:Y:S01]  /*0cc0*/  IMAD.IADD R2, R7, 0x1, -R2 ;  /* 0x0000000107027824 */ /* 0x000fe200078e0a02 */
[----:B------:R-:W-:Y:S01]  /*0cd0*/  SHF.R.S32.HI R190, RZ, 0x3, R3 ;  /* 0x00000003ffbe7819 */ /* 0x000fe20000011403 */
[----:B------:R-:W-:Y:S01]  /*0ce0*/  IMAD.IADD R11, R11, 0x1, -R4 ;  /* 0x000000010b0b7824 */ /* 0x000fe200078e0a04 */
[----:B------:R-:W-:Y:S01]  /*0cf0*/  SHF.R.S32.HI R197, RZ, 0x1f, R23 ;  /* 0x0000001fffc57819 */ /* 0x000fe20000011417 */
[----:B------:R-:W-:Y:S01]  /*0d00*/  IMAD R194, R0, 0x40, R9 ;  /* 0x0000004000c27824 */ /* 0x000fe200078e0209 */
[----:B------:R-:W-:Y:S01]  /*0d10*/  SHF.R.S32.HI R196, RZ, 0x1f, R188 ;  /* 0x0000001fffc47819 */ /* 0x000fe200000114bc */
[----:B------:R-:W-:Y:S02]  /*0d20*/  IMAD R195, R2, 0x8, R5 ;  /* 0x0000000802c37824 */ /* 0x000fe400078e0205 */
[----:B------:R-:W-:-:S02]  /*0d30*/  IMAD.IADD R19, R191, 0x1, -R8 ;  /* 0x00000001bf137824 */ /* 0x000fc400078e0a08 */
[----:B------:R-:W-:-:S07]  /*0d40*/  IMAD R22, R11, 0x8, R194 ;  /* 0x000000080b167824 */ /* 0x000fce00078e02c2 */
.L_x_1532:
[----:B------:R-:W-:Y:S01]  /*0d50*/  ULDC.64 UR6, c[0x0][0xa28] ;  /* 0x00028a0000067ab9 */ /* 0x000fe20000000a00 */
[----:B------:R-:W-:Y:S01]  /*0d60*/  IMAD.MOV.U32 R0, RZ, RZ, RZ ;  /* 0x000000ffff007224 */ /* 0x000fe200078e00ff */
[----:B------:R-:W-:Y:S01]  /*0d70*/  UISETP.NE.U32.AND UP0, UPT, UR6, URZ, UPT ;  /* 0x0000003f0600728c */ /* 0x000fe2000bf05070 */
[----:B------:R-:W-:-:S03]  /*0d80*/  ULDC UR4, c[0x0][0x424] ;  /* 0x0001090000047ab9 */ /* 0x000fc60000000800 */
[----:B------:R-:W-:-:S03]  /*0d90*/  UISETP.NE.AND.EX UP0, UPT, UR7, URZ, UPT, UP0 ;  /* 0x0000003f0700728c */ /* 0x000fc6000bf05300 */
[----:B------:R-:W-:Y:S02]  /*0da0*/  ULDC.64 UR6, c[0x0][0xa18] ;  /* 0x0002860000067ab9 */ /* 0x000fe40000000a00 */
[----:B------:R-:W-:Y:S01]  /*0db0*/  UISETP.NE.U32.AND UP1, UPT, UR6, URZ, UPT ;  /* 0x0000003f0600728c */ /* 0x000fe2000bf25070 */
[----:B------:R-:W-:-:S03]  /*0dc0*/  PLOP3.LUT P0, PT, PT, PT, UP0, 0x80, 0x0 ;  /* 0x000000000000781c */ /* 0x000fc60003f0f008 */
[----:B------:R-:W-:-:S03]  /*0dd0*/  UISETP.NE.AND.EX UP1, UPT, UR7, URZ, UPT, UP1 ;  /* 0x0000003f0700728c */ /* 0x000fc6000bf25310 */
[----:B------:R-:W-:Y:S02]  /*0de0*/  @UP0 ULDC.64 UR6, c[0x0][0xa28] ;  /* 0x00028a0000060ab9 */ /* 0x000fe40000000a00 */
[----:B------:R-:W-:Y:S01]  /*0df0*/  @UP0 UIMAD.WIDE UR6, UR49, 0x4, UR6 ;  /* 0x00000004310608a5 */ /* 0x000fe2000f8e0206 */
[----:B------:R-:W-:-:S05]  /*0e00*/  PLOP3.LUT P2, PT, PT, PT, UP1, 0x80, 0x0 ;  /* 0x000000000000781c */ /* 0x000fca0003f4f018 */
[----:B------:R-:W-:Y:S01]  /*0e10*/  @UP1 ULDC.64 UR8, c[0x0][0xa18] ;  /* 0x0002860000081ab9 */ /* 0x000fe20000000a00 */
[----:B0123--:R-:W-:Y:S02]  /*0e20*/  IMAD.U32 R4, RZ, RZ, UR6 ;  /* 0x00000006ff047e24 */ /* 0x00ffe4000f8e00ff */
[----:B------:R-:W-:Y:S01]  /*0e30*/  IMAD.U32 R5, RZ, RZ, UR7 ;  /* 0x00000007ff057e24 */ /* 0x000fe2000f8e00ff */
[----:B------:R-:W-:-:S04]  /*0e40*/  @UP1 UIMAD.WIDE UR6, UR49, 0x4, UR8 ;  /* 0x00000004310618a5 */ /* 0x000fc8000f8e0208 */
[----:B-----5:R0:W5:Y:S02]  /*0e50*/  @P0 LDG.E R0, desc[UR52][R4.64] ;  /* 0x0000003404000981 */ /* 0x020164000c1e1900 */
[----:B------:R-:W-:Y:S02]  /*0e60*/  IMAD.U32 R6, RZ, RZ, UR6 ;  /* 0x00000006ff067e24 */ /* 0x000fe4000f8e00ff */
[----:B------:R-:W-:Y:S01]  /*0e70*/  IMAD.U32 R7, RZ, RZ, UR7 ;  /* 0x00000007ff077e24 */ /* 0x000fe2000f8e00ff */
[----:B------:R-:W-:-:S04]  /*0e80*/  ULDC.64 UR6, c[0x0][0x418] ;  /* 0x0001060000067ab9 */ /* 0x000fc80000000a00 */
[----:B------:R0:W5:Y:S01]  /*0e90*/  @P2 LDG.E R18, desc[UR52][R6.64] ;  /* 0x0000003406122981 */ /* 0x000162000c1e1900 */
[----:B------:R-:W-:-:S04]  /*0ea0*/  UISETP.NE.U32.AND UP0, UPT, UR6, URZ, UPT ;  /* 0x0000003f0600728c */ /* 0x000fc8000bf05070 */
[----:B------:R-:W-:-:S03]  /*0eb0*/  UISETP.NE.AND.EX UP0, UPT, UR7, URZ, UPT, UP0 ;  /* 0x0000003f0700728c */ /* 0x000fc6000bf05300 */
[----:B------:R-:W-:Y:S01]  /*0ec0*/  ULDC.64 UR6, c[0x0][0xa20] ;  /* 0x0002880000067ab9 */ /* 0x000fe20000000a00 */
[----:B------:R-:W-:Y:S01]  /*0ed0*/  USEL UR4, UR4, 0x1, UP0 ;  /* 0x0000000104047887 */ /* 0x000fe20008000000 */
[----:B------:R-:W-:Y:S01]  /*0ee0*/  ISETP.NE.U32.AND P1, PT, RZ, UR6, PT ;  /* 0x00000006ff007c0c */ /* 0x000fe2000bf25070 */
[----:B------:R-:W-:Y:S02]  /*0ef0*/  ULDC UR6, c[0x0][0x2f0] ;  /* 0x0000bc0000067ab9 */ /* 0x000fe40000000800 */
[----:B------:R-:W-:Y:S01]  /*0f00*/  UIMAD UR4, UR4, UR6, URZ ;  /* 0x00000006040472a4 */ /* 0x000fe2000f8e023f */
[----:B------:R-:W-:Y:S01]  /*0f10*/  ISETP.NE.AND.EX P1, PT, RZ, UR7, PT, P1 ;  /* 0x00000007ff007c0c */ /* 0x000fe2000bf25310 */
[----:B0---4-:R-:W-:-:S12]  /*0f20*/  @P2 BRA `(.L_x_1425) ;  /* 0x0000000000302947 */ /* 0x011fd80003800000 */
[----:B------:R-:W-:Y:S01]  /*0f30*/  ULDC.64 UR6, c[0x0][0xa00] ;  /* 0x0002800000067ab9 */ /* 0x000fe20000000a00 */
[----:B-----5:R-:W0:Y:S01]  /*0f40*/  LDC R18, c[0x0][0x288] ;  /* 0x0000a200ff127b82 */ /* 0x020e220000000800 */
[----:B------:R-:W-:-:S04]  /*0f50*/  ISETP.NE.U32.AND P0, PT, RZ, UR6, PT ;  /* 0x00000006ff007c0c */ /* 0x000fc8000bf05070 */
[----:B------:R-:W-:-:S13]  /*0f60*/  ISETP.NE.AND.EX P0, PT, RZ, UR7, PT, P0 ;  /* 0x00000007ff007c0c */ /* 0x000fda000bf05300 */
[----:B------:R-:W-:Y:S05]  /*0f70*/  @!P0 BRA `(.L_x_1425) ;  /* 0x00000000001c8947 */ /* 0x000fea0003800000 */
[----:B------:R-:W-:Y:S02]  /*0f80*/  ULDC.64 UR6, c[0x0][0xa00] ;  /* 0x0002800000067ab9 */ /* 0x000fe40000000a00 */
[----:B------:R-:W-:-:S06]  /*0f90*/  UIMAD.WIDE UR6, UR49, 0x4, UR6 ;  /* 0x00000004310678a5 */ /* 0x000fcc000f8e0206 */
[----:B------:R-:W-:Y:S02]  /*0fa0*/  IMAD.U32 R4, RZ, RZ, UR6 ;  /* 0x00000006ff047e24 */ /* 0x000fe4000f8e00ff */
[----:B------:R-:W-:-:S05]  /*0fb0*/  IMAD.U32 R5, RZ, RZ, UR7 ;  /* 0x00000007ff057e24 */ /* 0x000fca000f8e00ff */
[----:B0-----:R-:W2:Y:S04]  /*0fc0*/  LDG.E R18, desc[UR52][R4.64] ;  /* 0x0000003404127981 */ /* 0x001ea8000c1e1900 */
[----:B------:R-:W2:Y:S02]  /*0fd0*/  LDG.E R3, desc[UR52][R4.64+0x4] ;  /* 0x0000043404037981 */ /* 0x000ea4000c1e1900 */
[----:B--2---:R-:W-:-:S07]  /*0fe0*/  IMAD.IADD R18, R3, 0x1, -R18 ;  /* 0x0000000103127824 */ /* 0x004fce00078e0a12 */
.L_x_1425:
[----:B------:R-:W-:Y:S01]  /*0ff0*/  IMAD.U32 R17, RZ, RZ, UR4 ;  /* 0x00000004ff117e24 */ /* 0x000fe2000f8e00ff */
[----:B------:R-:W-:Y:S01]  /*1000*/  UMOV UR37, UR50 ;  /* 0x0000003200257c82 */ /* 0x000fe20008000000 */
[----:B------:R-:W-:Y:S01]  /*1010*/  UMOV UR38, UR49 ;  /* 0x0000003100267c82 */ /* 0x000fe20008000000 */
[----:B------:R-:W-:Y:S05]  /*1020*/  @!P1 BRA `(.L_x_1426) ;  /* 0x0000000000189947 */ /* 0x000fea0003800000 */
[----:B------:R-:W-:Y:S02]  /*1030*/  ULDC.64 UR6, c[0x0][0xa20] ;  /* 0x0002880000067ab9 */ /* 0x000fe40000000a00 */
[----:B------:R-:W-:-:S06]  /*1040*/  UIMAD.WIDE UR6, UR49, 0x4, UR6 ;  /* 0x00000004310678a5 */ /* 0x000fcc000f8e0206 */
[----:B------:R-:W-:Y:S02]  /*1050*/  IMAD.U32 R4, RZ, RZ, UR6 ;  /* 0x00000006ff047e24 */ /* 0x000fe4000f8e00ff */
[----:B------:R-:W-:-:S05]  /*1060*/  IMAD.U32 R5, RZ, RZ, UR7 ;  /* 0x00000007ff057e24 */ /* 0x000fca000f8e00ff */
[----:B------:R1:W5:Y:S01]  /*1070*/  LDG.E R17, desc[UR52][R4.64] ;  /* 0x0000003404117981 */ /* 0x000362000c1e1900 */
[----:B------:R-:W-:Y:S05]  /*1080*/  BRA `(.L_x_1427) ;  /* 0x00000000002c7947 */ /* 0x000fea0003800000 */
.L_x_1426:
        /* <DEDUP_REMOVED lines=9> */
[----:B------:R-:W2:Y:S02]  /*1120*/  LDG.E R6, desc[UR52][R4.64+0x4] ;  /* 0x0000043404067981 */ /* 0x000ea4000c1e1900 */
[----:B--2---:R-:W-:-:S07]  /*1130*/  IMAD.IADD R17, R6, 0x1, -R17 ;  /* 0x0000000106117824 */ /* 0x004fce00078e0a11 */
.L_x_1427:
[----:B------:R-:W-:Y:S01]  /*1140*/  ULDC.64 UR8, c[0x0][0x990] ;  /* 0x0002640000087ab9 */ /* 0x000fe20000000a00 */
[----:B------:R-:W-:Y:S01]  /*1150*/  ULDC.64 UR6, c[0x0][0x998] ;  /* 0x0002660000067ab9 */ /* 0x000fe20000000a00 */
[----:B------:R-:W-:Y:S01]  /*1160*/  UISETP.NE.U32.AND UP0, UPT, UR8, URZ, UPT ;  /* 0x0000003f0800728c */ /* 0x000fe2000bf05070 */
[----:B------:R-:W-:Y:S01]  /*1170*/  IMAD.MOV.U32 R8, RZ, RZ, 0x3f800000 ;  /* 0x3f800000ff087424 */ /* 0x000fe200078e00ff */
[----:B------:R-:W-:Y:S01]  /*1180*/  UISETP.NE.U32.AND UP1, UPT, UR6, URZ, UPT ;  /* 0x0000003f0600728c */ /* 0x000fe2000bf25070 */
[----:B------:R-:W-:Y:S01]  /*1190*/  IMAD.MOV.U32 R3, RZ, RZ, 0x3f800000 ;  /* 0x3f800000ff037424 */ /* 0x000fe200078e00ff */
[----:B------:R-:W-:Y:S01]  /*11a0*/  UISETP.NE.AND.EX UP0, UPT, UR9, URZ, UPT, UP0 ;  /* 0x0000003f0900728c */ /* 0x000fe2000bf05300 */
[----:B------:R-:W2:Y:S01]  /*11b0*/  LDC R192, c[0x0][0x448] ;  /* 0x00011200ffc07b82 */ /* 0x000ea20000000800 */
[----:B------:R-:W-:-:S04]  /*11c0*/  UISETP.NE.AND.EX UP1, UPT, UR7, URZ, UPT, UP1 ;  /* 0x0000003f0700728c */ /* 0x000fc8000bf25310 */
[----:B------:R-:W-:Y:S02]  /*11d0*/  PLOP3.LUT P0, PT, PT, PT, UP0, 0x80, 0x0 ;  /* 0x000000000000781c */ /* 0x000fe40003f0f008 */
[----:B------:R-:W-:Y:S01]  /*11e0*/  PLOP3.LUT P1, PT, PT, PT, UP1, 0x80, 0x0 ;  /* 0x000000000000781c */ /* 0x000fe20003f2f018 */
[----:B------:R-:W3:Y:S02]  /*11f0*/  LDC.64 R12, c[0x0][0x9e0] ;  /* 0x00027800ff0c7b82 */ /* 0x000ee40000000a00 */
[----:B------:R-:W-:Y:S02]  /*1200*/  @UP0 USHF.R.S32.HI UR4, URZ, 0x1f, UR49 ;  /* 0x0000001f3f040899 */ /* 0x000fe40008011431 */
[----:B------:R-:W-:Y:S01]  /*1210*/  @UP1 USHF.R.S32.HI UR15, URZ, 0x1f, UR49 ;  /* 0x0000001f3f0f1899 */ /* 0x000fe20008011431 */
[----:B------:R-:W-:Y:S01]  /*1220*/  @UP0 ULDC.64 UR12, c[0x0][0x9a8] ;  /* 0x00026a00000c0ab9 */ /* 0x000fe20000000a00 */
[----:B------:R-:W-:Y:S01]  /*1230*/  @UP1 ULDC.64 UR16, c[0x0][0x9b8] ;  /* 0x00026e0000101ab9 */ /* 0x000fe20000000a00 */
[----:B------:R-:W-:-:S02]  /*1240*/  @UP0 UIMAD UR4, UR4, UR12, URZ ;  /* 0x0000000c040402a4 */ /* 0x000fc4000f8e023f */
[----:B------:R-:W-:Y:S02]  /*1250*/  @UP1 UIMAD UR15, UR15, UR16, URZ ;  /* 0x000000100f0f12a4 */ /* 0x000fe4000f8e023f */
[----:B------:R-:W-:Y:S02]  /*1260*/  @UP0 UIMAD UR14, UR49, UR13, UR4 ;  /* 0x0000000d310e02a4 */ /* 0x000fe4000f8e0204 */
[----:B------:R-:W-:Y:S02]  /*1270*/  @UP0 UIMAD.WIDE.U32 UR10, UR49, UR12, URZ ;  /* 0x0000000c310a02a5 */ /* 0x000fe4000f8e003f */
[----:B------:R-:W-:Y:S02]  /*1280*/  @UP0 USHF.R.S32.HI UR4, URZ, 0x1f, UR50 ;  /* 0x0000001f3f040899 */ /* 0x000fe40008011432 */
[----:B------:R-:W-:Y:S02]  /*1290*/  @UP1 UIMAD.WIDE.U32 UR12, UR49, UR16, URZ ;  /* 0x00000010310c12a5 */ /* 0x000fe4000f8e003f */
[----:B------:R-:W-:-:S02]  /*12a0*/  @UP1 UIMAD UR15, UR49, UR17, UR15 ;  /* 0x00000011310f12a4 */ /* 0x000fc4000f8e020f */
[----:B------:R-:W-:Y:S01]  /*12b0*/  @UP1 USHF.R.S32.HI UR20, URZ, 0x1f, UR50 ;  /* 0x0000001f3f141899 */ /* 0x000fe20008011432 */
[----:B------:R-:W-:Y:S01]  /*12c0*/  @UP0 ULDC.64 UR16, c[0x0][0x9b0] ;  /* 0x00026c0000100ab9 */ /* 0x000fe20000000a00 */
[----:B------:R-:W-:Y:S01]  /*12d0*/  @UP1 ULDC.64 UR18, c[0x0][0x9c0] ;  /* 0x0002700000121ab9 */ /* 0x000fe20000000a00 */
[----:B------:R-:W-:Y:S02]  /*12e0*/  @UP0 UIMAD UR4, UR4, UR16, URZ ;  /* 0x00000010040402a4 */ /* 0x000fe4000f8e023f */
[----:B------:R-:W-:Y:S02]  /*12f0*/  @UP0 UIADD3 UR11, UR11, UR14, URZ ;  /* 0x0000000e0b0b0290 */ /* 0x000fe4000fffe03f */
[----:B------:R-:W-:Y:S02]  /*1300*/  @UP1 UIMAD UR14, UR20, UR18, URZ ;  /* 0x00000012140e12a4 */ /* 0x000fe4000f8e023f */
[----:B------:R-:W-:Y:S02]  /*1310*/  @UP1 UIADD3 UR13, UR13, UR15, URZ ;  /* 0x0000000f0d0d1290 */ /* 0x000fe4000fffe03f */
[----:B------:R-:W-:-:S02]  /*1320*/  @UP0 UIMAD UR4, UR50, UR17, UR4 ;  /* 0x00000011320402a4 */ /* 0x000fc4000f8e0204 */
[----:B------:R-:W-:Y:S02]  /*1330*/  @UP0 UIMAD.WIDE.U32 UR10, UR50, UR16, UR10 ;  /* 0x00000010320a02a5 */ /* 0x000fe4000f8e000a */
[----:B------:R-:W-:Y:S02]  /*1340*/  @UP1 UIMAD UR14, UR50, UR19, UR14 ;  /* 0x00000013320e12a4 */ /* 0x000fe4000f8e020e */
[----:B------:R-:W-:Y:S02]  /*1350*/  @UP1 UIMAD.WIDE.U32 UR12, UR50, UR18, UR12 ;  /* 0x00000012320c12a5 */ /* 0x000fe4000f8e000c */
[----:B------:R-:W-:Y:S02]  /*1360*/  @UP0 UIADD3 UR11, UR11, UR4, URZ ;  /* 0x000000040b0b0290 */ /* 0x000fe4000fffe03f */
[----:B------:R-:W-:Y:S02]  /*1370*/  @UP0 ULEA UR8, UP2, UR10, UR8, 0x2 ;  /* 0x000000080a080291 */ /* 0x000fe4000f84103f */
[----:B------:R-:W-:-:S02]  /*1380*/  @UP1 UIADD3 UR4, UR13, UR14, URZ ;  /* 0x0000000e0d041290 */ /* 0x000fc4000fffe03f */
[----:B------:R-:W-:Y:S02]  /*1390*/  @UP1 ULEA UR6, UP3, UR12, UR6, 0x2 ;  /* 0x000000060c061291 */ /* 0x000fe4000f86103f */
[----:B------:R-:W-:Y:S01]  /*13a0*/  @UP0 ULEA.HI.X UR9, UR10, UR9, UR11, 0x2, UP2 ;  /* 0x000000090a090291 */ /* 0x000fe200090f140b */
[----:B-1----:R-:W-:Y:S01]  /*13b0*/  IMAD.U32 R4, RZ, RZ, UR8 ;  /* 0x00000008ff047e24 */ /* 0x002fe2000f8e00ff */
[----:B------:R-:W-:Y:S02]  /*13c0*/  @UP1 ULEA.HI.X UR7, UR12, UR7, UR4, 0x2, UP3 ;  /* 0x000000070c071291 */ /* 0x000fe400098f1404 */
[----:B------:R-:W-:Y:S02]  /*13d0*/  IMAD.U32 R6, RZ, RZ, UR6 ;  /* 0x00000006ff067e24 */ /* 0x000fe4000f8e00ff */
[----:B------:R-:W-:Y:S02]  /*13e0*/  IMAD.U32 R5, RZ, RZ, UR9 ;  /* 0x00000009ff057e24 */ /* 0x000fe4000f8e00ff */
[----:B------:R-:W-:-:S03]  /*13f0*/  IMAD.U32 R7, RZ, RZ, UR7 ;  /* 0x00000007ff077e24 */ /* 0x000fc6000f8e00ff */
[----:B------:R1:W4:Y:S04]  /*1400*/  @P0 LDG.E R8, desc[UR52][R4.64] ;  /* 0x0000003404080981 */ /* 0x000328000c1e1900 */
[----:B------:R-:W4:Y:S01]  /*1410*/  @P1 LDG.E R3, desc[UR52][R6.64] ;  /* 0x0000003406031981 */ /* 0x000f22000c1e1900 */
[----:B--2---:R-:W-:Y:S01]  /*1420*/  ISETP.NE.AND P3, PT, R192, 0x1, PT ;  /* 0x00000001c000780c */ /* 0x004fe20003f65270 */
[----:B------:R-:W-:Y:S01]  /*1430*/  USHF.L.U32 UR39, UR5, 0x7, URZ ;  /* 0x0000000705277899 */ /* 0x000fe2000800063f */
[----:B---3--:R-:W-:Y:S01]  /*1440*/  ISETP.GE.AND P2, PT, R13, 0x1, PT ;  /* 0x000000010d00780c */ /* 0x008fe20003f46270 */
[----:B-----5:R-:W-:Y:S01]  /*1450*/  IMAD.IADD R17, R17, 0x1, -R0 ;  /* 0x0000000111117824 */ /* 0x020fe200078e0a00 */
[----:B------:R-:W-:Y:S01]  /*1460*/  ULDC UR5, c[0x0][0x988] ;  /* 0x0002620000057ab9 */ /* 0x000fe20000000800 */
[----:B------:R-:W-:Y:S01]  /*1470*/  UIADD3 UR4, UR39, 0x7f, URZ ;  /* 0x0000007f27047890 */ /* 0x000fe2000fffe03f */
[----:B------:R-:W-:-:S02]  /*1480*/  LOP3.LUT R2, R2, 0xffffffef, RZ, 0xc0, !PT ;  /* 0xffffffef02027812 */ /* 0x000fc400078ec0ff */
[----:B0-----:R-:W-:-:S05]  /*1490*/  IADD3 R0, R17, 0x1, -R18 ;  /* 0x0000000111007810 */ /* 0x001fca0007ffe812 */
[----:B------:R-:W1:Y:S01]  /*14a0*/  @P3 LDC R9, c[0x0][0x44c] ;  /* 0x00011300ff093b82 */ /* 0x000e620000000800 */
[----:B------:R-:W-:-:S04]  /*14b0*/  @P3 LOP3.LUT R2, R2, 0x10, RZ, 0xfc, !PT ;  /* 0x0000001002023812 */ /* 0x000fc800078efcff */
[----:B------:R-:W-:-:S03]  /*14c0*/  LOP3.LUT R2, R2, 0xfffffff7, RZ, 0xc0, !PT ;  /* 0xfffffff702027812 */ /* 0x000fc600078ec0ff */
[----:B------:R-:W0:Y:S01]  /*14d0*/  @P3 LDC R11, c[0x0][0x450] ;  /* 0x00011400ff0b3b82 */ /* 0x000e220000000800 */
[----:B------:R-:W-:Y:S01]  /*14e0*/  @P2 LOP3.LUT R2, R2, 0x8, RZ, 0xfc, !PT ;  /* 0x0000000802022812 */ /* 0x000fe200078efcff */
[----:B-1----:R-:W-:-:S04]  /*14f0*/  @P3 IMAD.HI.U32 R4, R9, UR4, RZ ;  /* 0x0000000409043c27 */ /* 0x002fc8000f8e00ff */
[----:B----4-:R-:W-:-:S04]  /*1500*/  FMUL.FTZ R3, R8, R3 ;  /* 0x0000000308037220 */ /* 0x010fc80000410000 */
[----:B------:R-:W-:Y:S01]  /*1510*/  FMUL.FTZ R5, R3, UR5 ;  /* 0x0000000503057c20 */ /* 0x000fe20008410000 */
[----:B------:R-:W-:Y:S01]  /*1520*/  IMAD.U32 R3, RZ, RZ, UR4 ;  /* 0x00000004ff037e24 */ /* 0x000fe2000f8e00ff */
[----:B0-----:R-:W-:-:S03]  /*1530*/  @P3 SHF.R.U32.HI R3, RZ, R11, R4 ;  /* 0x0000000bff033219 */ /* 0x001fc60000011604 */
[----:B------:R-:W-:Y:S02]  /*1540*/  R2UR UR40, R5 ;  /* 0x00000000052872ca */ /* 0x000fe400000e0000 */
[----:B------:R-:W-:-:S04]  /*1550*/  IMAD.IADD R7, R0, 0x1, R3 ;  /* 0x0000000100077824 */ /* 0x000fc800078e0203 */
[----:B------:R-:W-:Y:S01]  /*1560*/  IMAD.IADD R0, R7, 0x1, R12 ;  /* 0x0000000107007824 */ /* 0x000fe200078e020c */
[----:B------:R-:W-:Y:S08]  /*1570*/  @!P2 BRA `(.L_x_1428) ;  /* 0x000000000040a947 */ /* 0x000ff00003800000 */
        /* <DEDUP_REMOVED lines=10> */
.L_x_1429:
[----:B------:R-:W-:-:S13]  /*1620*/  ISETP.NE.AND P0, PT, R13, 0x1, PT ;  /* 0x000000010d00780c */ /* 0x000fda0003f05270 */
[----:B------:R-:W0:Y:S02]  /*1630*/  @P0 LDC.64 R4, c[0x0][0x9e8] ;  /* 0x00027a00ff040b82 */ /* 0x000e240000000a00 */
[----:B0-----:R-:W-:-:S05]  /*1640*/  @P0 IMAD.HI.U32 R4, R3, R4, RZ ;  /* 0x0000000403040227 */ /* 0x001fca00078e00ff */
[----:B------:R-:W-:-:S07]  /*1650*/  @P0 SHF.R.U32.HI R3, RZ, R5, R4 ;  /* 0x00000005ff030219 */ /* 0x000fce0000011604 */
.L_x_1430:
[----:B------:R-:W-:-:S05]  /*1660*/  IMAD R3, R3, R13, R13 ;  /* 0x0000000d03037224 */ /* 0x000fca00078e020d */
[----:B------:R-:W-:-:S07]  /*1670*/  VIMNMX R0, R0, R3, PT ;  /* 0x0000000300007248 */ /* 0x000fce0003fe0100 */
.L_x_1428:
[----:B------:R-:W0:Y:S01]  /*1680*/  @P3 LDC R5, c[0x0][0x44c] ;  /* 0x00011300ff053b82 */ /* 0x000e220000000800 */
[----:B------:R-:W-:Y:S01]  /*1690*/  IMAD.U32 R4, RZ, RZ, UR39 ;  /* 0x00000027ff047e24 */ /* 0x000fe2000f8e00ff */
[----:B------:R-:W-:Y:S01]  /*16a0*/  ULDC UR4, c[0x0][0x9dc] ;  /* 0x0002770000047ab9 */ /* 0x000fe20000000800 */
[----:B------:R-:W-:Y:S02]  /*16b0*/  VIADD R3, R0, 0x9f ;  /* 0x0000009f00037836 */ /* 0x000fe40000000000 */
[C---:B------:R-:W-:Y:S02]  /*16c0*/  IMAD.IADD R105, R17.reuse, 0x1, -R18 ;  /* 0x0000000111697824 */ /* 0x040fe400078e0a12 */
[----:B------:R-:W-:Y:S01]  /*16d0*/  VIADD R0, R17, 0x9f ;  /* 0x0000009f11007836 */ /* 0x000fe20000000000 */
        /* <DEDUP_REMOVED lines=23> */
.L_x_1432:
[----:B------:R-:W-:-:S13]  /*1850*/  ISETP.NE.AND P0, PT, R13, 0x1, PT ;  /* 0x000000010d00780c */ /* 0x000fda0003f05270 */
[----:B------:R-:W0:Y:S02]  /*1860*/  @P0 LDC.64 R4, c[0x0][0x9e8] ;  /* 0x00027a00ff040b82 */ /* 0x000e240000000a00 */
[----:B0-----:R-:W-:-:S05]  /*1870*/  @P0 IMAD.HI.U32 R0, R6, R4, RZ ;  /* 0x0000000406000227 */ /* 0x001fca00078e00ff */
[----:B------:R-:W-:-:S07]  /*1880*/  @P0 SHF.R.U32.HI R6, RZ, R5, R0 ;  /* 0x00000005ff060219 */ /* 0x000fce0000011600 */
.L_x_1433:
[----:B------:R-:W-:-:S05]  /*1890*/  IMAD R6, R6, R13, RZ ;  /* 0x0000000d06067224 */ /* 0x000fca00078e02ff */
[----:B------:R-:W-:-:S13]  /*18a0*/  R2UR UR5, R6 ;  /* 0x00000000060572ca */ /* 0x000fda00000e0000 */
[----:B------:R-:W-:-:S04]  /*18b0*/  UISETP.LT.AND UP0, UPT, UR4, UR5, UPT ;  /* 0x000000050400728c */ /* 0x000fc8000bf01270 */
[----:B------:R-:W-:-:S12]  /*18c0*/  USEL UR4, UR4, UR5, !UP0 ;  /* 0x0000000504047287 */ /* 0x000fd8000c000000 */
.L_x_1431:
        /* <DEDUP_REMOVED lines=38> */
[----:B------:R-:W-:Y:S01]  /*1b30*/  CS2R R92, SRZ ;  /* 0x00000000005c7805 */ /* 0x000fe2000001ff00 */
[----:B------:R-:W-:Y:S01]  /*1b40*/  IMAD.MOV.U32 R64, RZ, RZ, RZ ;  /* 0x000000ffff407224 */ /* 0x000fe200078e00ff */
[----:B------:R-:W-:Y:S01]  /*1b50*/  CS2R R94, SRZ ;  /* 0x00000000005e7805 */ /* 0x000fe2000001ff00 */
[----:B------:R-:W-:-:S02]  /*1b60*/  IMAD.MOV.U32 R72, RZ, RZ, RZ ;  /* 0x000000ffff487224 */ /* 0x000fc400078e00ff */
[----:B------:R-:W-:Y:S01]  /*1b70*/  IMAD.MOV.U32 R97, RZ, RZ, RZ ;  /* 0x000000ffff617224 */ /* 0x000fe200078e00ff */
        /* <DEDUP_REMOVED lines=32> */
.L_x_1435:
        /* <DEDUP_REMOVED lines=9> */
.L_x_1638:
[----:B------:R-:W-:Y:S05]  /*1e10*/  @!P0 BRA `(.L_x_1437) ;  /* 0x0000000000048947 */ /* 0x000fea0003800000 */
[----:B------:R-:W-:Y:S01]  /*1e20*/  BPT.TRAP 0x1 ;  /* 0x000000040000795c */ /* 0x000fe20000300000 */
.L_x_1437:
[----:B0-----:R-:W-:Y:S02]  /*1e30*/  IMAD.U32 R3, RZ, RZ, UR45 ;  /* 0x0000002dff037e24 */ /* 0x001fe4000f8e00ff */
[----:B------:R-:W-:-:S03]  /*1e40*/  IMAD.U32 R0, RZ, RZ, UR46 ;  /* 0x0000002eff007e24 */ /* 0x000fc6000f8e00ff */
[----:B------:R-:W-:Y:S02]  /*1e50*/  LEA R3, R3, UR43, 0x3 ;  /* 0x0000002b03037c11 */ /* 0x000fe4000f8e18ff */
[----:B------:R-:W-:-:S04]  /*1e60*/  SHF.L.U32 R0, R0, 0x1f, RZ ;  /* 0x0000001f00007819 */ /* 0x000fc800000006ff */
[----:B------:R0:W1:Y:S01]  /*1e70*/  SYNCS.PHASECHK.TRANS64.TRYWAIT P1, [R3+URZ+0x22830], R0 ;  /* 0x02283000030075a7 */ /* 0x000062000802017f */
[----:B------:R-:W-:Y:S05]  /*1e80*/  @!P0 BRA `(.L_x_1438) ;  /* 0x0000000000048947 */ /* 0x000fea0003800000 */
[----:B------:R-:W-:Y:S01]  /*1e90*/  BPT.TRAP 0x1 ;  /* 0x000000040000795c */ /* 0x000fe20000300000 */
.L_x_1438:
[----:B-1----:R-:W-:Y:S05]  /*1ea0*/  @P1 BRA `(.L_x_1439) ;  /* 0x0000000000081947 */ /* 0x002fea0003800000 */
[----:B------:R-:W1:Y:S02]  /*1eb0*/  SYNCS.PHASECHK.TRANS64.TRYWAIT P1, [R3+URZ+0x22830], R0 ;  /* 0x02283000030075a7 */ /* 0x000e64000802017f */
[----:B-1----:R-:W-:Y:S05]  /*1ec0*/  @!P1 BRA `(.L_x_1440) ;  /* 0x0000019800a09947 */ /* 0x002fea0003800000 */
.L_x_1439:
        /* <DEDUP_REMOVED lines=135> */
.L_x_1441:
[----:B------:R-:W-:Y:S01]  /*2740*/  ISETP.NE.AND P2, PT, R192, 0x1, PT ;  /* 0x00000001c000780c */ /* 0x000fe20003f45270 */
[----:B------:R-:W-:Y:S01]  /*2750*/  VIADD R5, R22, UR39 ;  /* 0x0000002716057c36 */ /* 0x000fe20008000000 */
[----:B------:R-:W-:Y:S01]  /*2760*/  R2UR UR6, R3 ;  /* 0x00000000030672ca */ /* 0x000fe200000e0000 */
[----:B01----:R-:W-:Y:S01]  /*2770*/  IMAD.MOV.U32 R3, RZ, RZ, -0xa0 ;  /* 0xffffff60ff037424 */ /* 0x003fe200078e00ff */
[----:B------:R-:W-:Y:S01]  /*2780*/  LOP3.LUT P1, RZ, R2, 0x8, RZ, 0xc0, !PT ;  /* 0x0000000802ff7812 */ /* 0x000fe2000782c0ff */
[----:B------:R-:W-:Y:S01]  /*2790*/  ULDC UR29, c[0x0][0x9dc] ;  /* 0x00027700001d7ab9 */ /* 0x000fe20000000800 */
[----:B------:R-:W-:Y:S01]  /*27a0*/  ULDC UR7, c[0x0][0x9e0] ;  /* 0x0002780000077ab9 */ /* 0x000fe20000000800 */
[----:B------:R-:W-:-:S04]  /*27b0*/  IMAD R6, R104, R3, 0xa1 ;  /* 0x000000a168067424 */ /* 0x000fc800078e0203 */
[----:B------:R-:W-:Y:S02]  /*27c0*/  IMAD R3, R19, -0x2, R6 ;  /* 0xfffffffe13037824 */ /* 0x000fe400078e0206 */
[----:B------:R-:W0:Y:S01]  /*27d0*/  @P2 LDC R0, c[0x0][0x44c] ;  /* 0x00011300ff002b82 */ /* 0x000e220000000800 */
[----:B------:R-:W-:Y:S01]  /*27e0*/  VIADD R11, R6, 0xffffffff ;  /* 0xffffffff060b7836 */ /* 0x000fe20000000000 */
[----:B------:R-:W-:Y:S01]  /*27f0*/  UIADD3 UR6, UR6, 0x22840, URZ ;  /* 0x0002284006067890 */ /* 0x000fe2000fffe03f */
[----:B------:R-:W-:-:S03]  /*2800*/  VIADD R12, R3, 0xffffffff ;  /* 0xffffffff030c7836 */ /* 0x000fc60000000000 */
[----:B------:R-:W-:Y:S02]  /*2810*/  UPRMT UR6, UR42, 0x654, UR6 ;  /* 0x000006542a067896 */ /* 0x000fe40008000006 */
[----:B------:R-:W1:Y:S07]  /*2820*/  @P2 LDC R7, c[0x0][0x450] ;  /* 0x00011400ff072b82 */ /* 0x000e6e0000000800 */
[----:B------:R-:W-:Y:S01]  /*2830*/  SYNCS.ARRIVE.TRANS64.RED.A1T0 RZ, [UR6], RZ ;  /* 0x000000ffffff79a7 */ /* 0x000fe20008100406 */
[----:B------:R-:W-:Y:S01]  /*2840*/  ULOP3.LUT UR6, URZ, UR29, URZ, 0x33, !UPT ;  /* 0x0000001d3f067292 */ /* 0x000fe2000f8e333f */
[----:B0-----:R-:W-:-:S05]  /*2850*/  @P2 IMAD.HI.U32 R0, R5, R0, RZ ;  /* 0x0000000005002227 */ /* 0x001fca00078e00ff */
[----:B-1----:R-:W-:Y:S01]  /*2860*/  @P2 SHF.R.U32.HI R5, RZ, R7, R0 ;  /* 0x00000007ff052219 */ /* 0x002fe20000011600 */
[--C-:B------:R-:W-:Y:S01]  /*2870*/  IMAD R0, R104, -0xa0, R17.reuse ;  /* 0xffffff6068007824 */ /* 0x100fe200078e0211 */
[----:B------:R-:W-:-:S03]  /*2880*/  IADD3 R7, -R18, R3, R17 ;  /* 0x0000000312077210 */ /* 0x000fc60007ffe111 */
[----:B------:R-:W0:Y:S01]  /*2890*/  SHFL.IDX PT, R13, R5, RZ, 0x1c1f ;  /* 0x001c1fff050d7589 */ /* 0x000e2200000e0000 */
[----:B------:R-:W-:Y:S02]  /*28a0*/  VIADD R0, R0, 0xa0 ;  /* 0x000000a000007836 */ /* 0x000fe40000000000 */
[----:B------:R-:W-:Y:S02]  /*28b0*/  VIADD R9, R7, UR7 ;  /* 0x0000000707097c36 */ /* 0x000fe40008000000 */
[----:B------:R-:W-:Y:S02]  /*28c0*/  IMAD R8, R19, -0x2, R0 ;  /* 0xfffffffe13087824 */ /* 0x000fe400078e0200 */
[----:B------:R-:W-:-:S03]  /*28d0*/  VIADD R10, R7, UR6 ;  /* 0x00000006070a7c36 */ /* 0x000fc60008000000 */
[----:B0-----:R-:W-:Y:S01]  /*28e0*/  VIADDMNMX R0, R13, R9, R8, PT ;  /* 0x000000090d007246 */ /* 0x001fe20003800108 */
[----:B------:R-:W-:Y:S01]  /*28f0*/  IMAD.IADD R3, R10, 0x1, R13 ;  /* 0x000000010a037824 */ /* 0x000fe200078e020d */
[----:B------:R-:W-:Y:S06]  /*2900*/  @!P1 BRA `(.L_x_1442) ;  /* 0x00000000005c9947 */ /* 0x000fec0003800000 */
[----:B------:R-:W-:Y:S01]  /*2910*/  IADD3 R7, -R18, R17, R13 ;  /* 0x0000001112077210 */ /* 0x000fe20007ffe10d */
        /* <DEDUP_REMOVED lines=12> */
.L_x_1444:
[----:B------:R-:W-:Y:S02]  /*29e0*/  ULDC UR6, c[0x0][0x9e4] ;  /* 0x0002790000067ab9 */ /* 0x000fe40000000800 */
[----:B------:R-:W-:-:S05]  /*29f0*/  IMAD.U32 R13, RZ, RZ, UR6 ;  /* 0x00000006ff0d7e24 */ /* 0x000fca000f8e00ff */
[----:B------:R-:W-:-:S13]  /*2a00*/  ISETP.NE.AND P1, PT, R13, 0x1, PT ;  /* 0x000000010d00780c */ /* 0x000fda0003f25270 */
[----:B------:R-:W0:Y:S02]  /*2a10*/  @P1 LDC.64 R14, c[0x0][0x9e8] ;  /* 0x00027a00ff0e1b82 */ /* 0x000e240000000a00 */
[----:B0-----:R-:W-:-:S05]  /*2a20*/  @P1 IMAD.HI.U32 R6, R7, R14, RZ ;  /* 0x0000000e07061227 */ /* 0x001fca00078e00ff */
[----:B------:R-:W-:-:S07]  /*2a30*/  @P1 SHF.R.U32.HI R7, RZ, R15, R6 ;  /* 0x0000000fff071219 */ /* 0x000fce0000011606 */
.L_x_1445:
[----:B------:R-:W-:Y:S05]  /*2a40*/  BSYNC B0 ;  /* 0x0000000000007941 */ /* 0x000fea0003800000 */
.L_x_1443:
[----:B------:R-:W-:-:S05]  /*2a50*/  IMAD R7, R7, R13, R12 ;  /* 0x0000000d07077224 */ /* 0x000fca00078e020c */
[----:B------:R-:W-:Y:S02]  /*2a60*/  VIADDMNMX R0, R7, R13, R0, PT ;  /* 0x0000000d07007246 */ /* 0x000fe40003800100 */
[----:B------:R-:W-:-:S07]  /*2a70*/  VIMNMX R3, R3, R7, !PT ;  /* 0x0000000703037248 */ /* 0x000fce0007fe0100 */
.L_x_1442:
[C---:B------:R-:W-:Y:S01]  /*2a80*/  ISETP.GE.AND P1, PT, R11.reuse, 0x9, PT ;  /* 0x000000090b00780c */ /* 0x040fe20003f26270 */
[----:B------:R-:W0:Y:S01]  /*2a90*/  SHFL.IDX PT, R5, R5, 0x1, 0x1c1f ;  /* 0x003c1f0005057f89 */ /* 0x000e2200000e0000 */
[----:B------:R-:W-:Y:S02]  /*2aa0*/  ISETP.GE.AND P2, PT, R11, 0x2, PT ;  /* 0x000000020b00780c */ /* 0x000fe40003f46270 */
[----:B------:R-:W-:Y:S02]  /*2ab0*/  P2R R15, PR, RZ, 0x2 ;  /* 0x00000002ff0f7803 */ /* 0x000fe40000000000 */
[----:B------:R-:W-:Y:S02]  /*2ac0*/  ISETP.GT.AND P1, PT, R3, 0x8, !P1 ;  /* 0x000000080300780c */ /* 0x000fe40004f24270 */
[----:B------:R-:W-:Y:S02]  /*2ad0*/  P2R R14, PR, RZ, 0x4 ;  /* 0x00000004ff0e7803 */ /* 0x000fe40000000000 */
[----:B------:R-:W-:-:S02]  /*2ae0*/  ISETP.LT.OR P1, PT, R0, 0x9, P1 ;  /* 0x000000090000780c */ /* 0x000fc40000f21670 */
[----:B------:R-:W-:Y:S02]  /*2af0*/  ISETP.GT.AND P2, PT, R3, 0x1, !P2 ;  /* 0x000000010300780c */ /* 0x000fe40005744270 */
[----:B------:R-:W-:Y:S02]  /*2b00*/  ISETP.GE.AND P3, PT, R11, 0xa, PT ;  /* 0x0000000a0b00780c */ /* 0x000fe40003f66270 */
[----:B------:R-:W-:Y:S02]  /*2b10*/  FSEL R92, R92, -INF , !P1 ;  /* 0xff8000005c5c7808 */ /* 0x000fe40004800000 */
[----:B------:R-:W-:Y:S02]  /*2b20*/  ISETP.LT.OR P2, PT, R0, 0x2, P2 ;  /* 0x000000020000780c */ /* 0x000fe40001741670 */
[----:B------:R-:W-:Y:S02]  /*2b30*/  ISETP.GT.AND P1, PT, R3, 0x9, !P3 ;  /* 0x000000090300780c */ /* 0x000fe40005f24270 */
[----:B------:R-:W-:-:S02]  /*2b40*/  FSEL R89, R89, -INF , !P2 ;  /* 0xff80000059597808 */ /* 0x000fc40005000000 */
[C---:B------:R-:W-:Y:S02]  /*2b50*/  ISETP.LT.OR P1, PT, R0.reuse, 0xa, P1 ;  /* 0x0000000a0000780c */ /* 0x040fe40000f21670 */
        /* <DEDUP_REMOVED lines=42> */
[----:B------:R-:W-:Y:S02]  /*2e00*/  ISETP.GT.AND P3, PT, R3, 0x30, !P4 ;  /* 0x000000300300780c */ /* 0x000fe40006764270 */
        /* <DEDUP_REMOVED lines=156> */
.L_x_1448:
[----:B------:R-:W-:Y:S02]  /*37d0*/  ULDC UR6, c[0x0][0x9e4] ;  /* 0x0002790000067ab9 */ /* 0x000fe40000000800 */
[----:B------:R-:W-:-:S05]  /*37e0*/  IMAD.U32 R6, RZ, RZ, UR6 ;  /* 0x00000006ff067e24 */ /* 0x000fca000f8e00ff */
[----:B------:R-:W-:-:S13]  /*37f0*/  ISETP.NE.AND P6, PT, R6, 0x1, PT ;  /* 0x000000010600780c */ /* 0x000fda0003fc5270 */
[----:B------:R-:W0:Y:S02]  /*3800*/  @P6 LDC.64 R8, c[0x0][0x9e8] ;  /* 0x00027a00ff086b82 */ /* 0x000e240000000a00 */
[----:B0-----:R-:W-:-:S05]  /*3810*/  @P6 IMAD.HI.U32 R8, R5, R8, RZ ;  /* 0x0000000805086227 */ /* 0x001fca00078e00ff */
[----:B------:R-:W-:-:S07]  /*3820*/  @P6 SHF.R.U32.HI R5, RZ, R9, R8 ;  /* 0x00000009ff056219 */ /* 0x000fce0000011608 */
.L_x_1449:
[----:B------:R-:W-:Y:S05]  /*3830*/  BSYNC B0 ;  /* 0x0000000000007941 */ /* 0x000fea0003800000 */
.L_x_1447:
[----:B------:R-:W-:-:S05]  /*3840*/  IMAD R5, R5, R6, R12 ;  /* 0x0000000605057224 */ /* 0x000fca00078e020c */
[----:B------:R-:W-:Y:S02]  /*3850*/  VIADDMNMX R0, R5, R6, R0, PT ;  /* 0x0000000605007246 */ /* 0x000fe40003800100 */
[----:B------:R-:W-:-:S07]  /*3860*/  VIMNMX R3, R3, R5, !PT ;  /* 0x0000000503037248 */ /* 0x000fce0007fe0100 */
.L_x_1446:
[----:B------:R-:W-:Y:S01]  /*3870*/  ISETP.GT.AND P1, PT, R3, 0x20, !P1 ;  /* 0x000000200300780c */ /* 0x000fe20004f24270 */
        /* <DEDUP_REMOVED lines=144> */
[----:B------:R-:W-:Y:S01]  /*4180*/  ISETP.GT.AND P1, PT, R3, 0x79, !P6 ;  /* 0x000000790300780c */ /* 0x000fe20007724270 */
[----:B------:R-:W-:-:S01]  /*4190*/  FFMA.FTZ R12, R5, R12, -8 ;  /* 0xc1000000050c7423 */ /* 0x000fc2000001000c */
[----:B------:R-:W-:Y:S02]  /*41a0*/  ISETP.NE.AND P6, PT, R133, RZ, PT ;  /* 0x000000ff8500720c */ /* 0x000fe40003fc5270 */
[----:B------:R-:W-:-:S04]  /*41b0*/  ISETP.LT.OR P1, PT, R0, 0x7a, P1 ;  /* 0x0000007a0000780c */ /* 0x000fc80000f21670 */
[----:B------:R-:W-:Y:S02]  /*41c0*/  FSEL R55, R55, -INF , !P1 ;  /* 0xff80000037377808 */ /* 0x000fe40004800000 */
[----:B------:R-:W-:-:S04]  /*41d0*/  ISETP.NE.AND P1, PT, R14, RZ, PT ;  /* 0x000000ff0e00720c */ /* 0x000fc80003f25270 */
        /* <DEDUP_REMOVED lines=45> */
[----:B------:R-:W-:Y:S01]  /*44b0*/  FMNMX.FTZ R72, R94, R9, !PT ;  /* 0x000000095e487209 */ /* 0x000fe20007810000 */
[----:B------:R-:W-:-:S01]  /*44c0*/  FFMA.FTZ R21, R73, UR40, -R12 ;  /* 0x0000002849157c23 */ /* 0x000fc2000801080c */
[----:B------:R-:W-:Y:S01]  /*44d0*/  ISETP.LT.OR P1, PT, R0, 0x8a, P1 ;  /* 0x0000008a0000780c */ /* 0x000fe20000f21670 */
[----:B------:R-:W-:-:S01]  /*44e0*/  FFMA.FTZ R73, R77, UR40, -R12 ;  /* 0x000000284d497c23 */ /* 0x000fc2000801080c */
[----:B------:R-:W-:Y:S01]  /*44f0*/  FMNMX.FTZ R9, R95, R72, !PT ;  /* 0x000000485f097209 */ /* 0x000fe20007810000 */
[----:B------:R-:W-:-:S01]  /*4500*/  FFMA.FTZ R6, R7, UR40, -R12 ;  /* 0x0000002807067c23 */ /* 0x000fc2000801080c */
[----:B------:R-:W-:Y:S01]  /*4510*/  FSEL R31, R31, -INF , !P1 ;  /* 0xff8000001f1f7808 */ /* 0x000fe20004800000 */
[----:B------:R-:W-:-:S01]  /*4520*/  FFMA.FTZ R77, R81, UR40, -R12 ;  /* 0x00000028514d7c23 */ /* 0x000fc2000801080c */
[----:B------:R-:W-:Y:S01]  /*4530*/  FMNMX.FTZ R72, R98, R9, !PT ;  /* 0x0000000962487209 */ /* 0x000fe20007810000 */
[----:B------:R-:W-:-:S01]  /*4540*/  FFMA.FTZ R7, R89, UR40, -R12 ;  /* 0x0000002859077c23 */ /* 0x000fc2000801080c */
[----:B------:R-:W-:Y:S01]  /*4550*/  ISETP.GT.AND P1, PT, R3, 0x90, !P2 ;  /* 0x000000900300780c */ /* 0x000fe20005724270 */
[----:B------:R-:W-:-:S01]  /*4560*/  FFMA.FTZ R81, R85, UR40, -R12 ;  /* 0x0000002855517c23 */ /* 0x000fc2000801080c */
[----:B------:R-:W-:Y:S01]  /*4570*/  FMNMX.FTZ R9, R99, R72, !PT ;  /* 0x0000004863097209 */ /* 0x000fe20007810000 */
[----:B------:R-:W-:-:S01]  /*4580*/  FFMA.FTZ R72, R76, UR40, -R12 ;  /* 0x000000284c487c23 */ /* 0x000fc2000801080c */
[----:B------:R-:W-:Y:S01]  /*4590*/  ISETP.GT.AND P2, PT, R3, 0x99, !P6 ;  /* 0x000000990300780c */ /* 0x000fe20007744270 */
        /* <DEDUP_REMOVED lines=10> */
[----:B------:R-:W-:Y:S01]  /*4640*/  MUFU.EX2 R6, R6 ;  /* 0x0000000600067308 */ /* 0x000fe20000000800 */
[----:B------:R-:W-:Y:S01]  /*4650*/  ISETP.LT.OR P2, PT, R0, 0x9a, P2 ;  /* 0x0000009a0000780c */ /* 0x000fe20001741670 */
[--C-:B------:R-:W-:Y:S01]  /*4660*/  FFMA.FTZ R11, R93, UR40, -R12.reuse ;  /* 0x000000285d0b7c23 */ /* 0x100fe2000801080c */
        /* <DEDUP_REMOVED lines=35> */
[----:B------:R-:W-:-:S02]  /*48a0*/  ISETP.NE.AND P6, PT, R192, 0x1, PT ;  /* 0x00000001c000780c */ /* 0x000fc40003fc5270 */
        /* <DEDUP_REMOVED lines=33> */
[----:B------:R-:W-:Y:S02]  /*4ac0*/  FMNMX.FTZ R9, R35, R40, !PT ;  /* 0x0000002823097209 */ /* 0x000fe40007810000 */
[----:B------:R-:W-:Y:S01]  /*4ad0*/  FSEL R40, R39, -INF , !P2 ;  /* 0xff80000027287808 */ /* 0x000fe20005000000 */
[----:B------:R-:W-:-:S01]  /*4ae0*/  FFMA.FTZ R39, R44, UR40, -R12 ;  /* 0x000000282c277c23 */ /* 0x000fc2000801080c */
[----:B------:R-:W-:Y:S01]  /*4af0*/  FMNMX.FTZ R9, R38, R9, !PT ;  /* 0x0000000926097209 */ /* 0x000fe20007810000 */
[----:B------:R-:W-:-:S01]  /*4b00*/  FFMA.FTZ R44, R45, UR40, -R12 ;  /* 0x000000282d2c7c23 */ /* 0x000fc2000801080c */
[--C-:B------:R-:W-:Y:S01]  /*4b10*/  FFMA.FTZ R45, R52, UR40, -R12.reuse ;  /* 0x00000028342d7c23 */ /* 0x100fe2000801080c */
[----:B------:R-:W-:-:S01]  /*4b20*/  FFMA.FTZ R52, R53, UR40, -R12 ;  /* 0x0000002835347c23 */ /* 0x000fc2000801080c */
[----:B------:R-:W-:Y:S01]  /*4b30*/  FMNMX.FTZ R9, R40, R9, !PT ;  /* 0x0000000928097209 */ /* 0x000fe20007810000 */
[----:B------:R-:W-:Y:S04]  /*4b40*/  MUFU.EX2 R77, R77 ;  /* 0x0000004d004d7308 */ /* 0x000fe80000000800 */
[----:B------:R-:W0:Y:S04]  /*4b50*/  SHFL.BFLY PT, R84, R9, 0x2, 0x1f ;  /* 0x0c401f0009547f89 */ /* 0x000e2800000e0000 */
[----:B------:R-:W-:Y:S08]  /*4b60*/  MUFU.EX2 R80, R80 ;  /* 0x0000005000507308 */ /* 0x000ff00000000800 */
        /* <DEDUP_REMOVED lines=9> */
[----:B------:R-:W-:-:S03]  /*4c00*/  IMAD.U32 R84, RZ, RZ, UR40 ;  /* 0x00000028ff547e24 */ /* 0x000fc6000f8e00ff */
[C---:B------:R-:W-:Y:S01]  /*4c10*/  FSETP.NEU.FTZ.AND P1, PT, R9.reuse, -INF , PT ;  /* 0xff8000000900780b */ /* 0x040fe20003f3d000 */
[----:B------:R-:W-:-:S02]  /*4c20*/  FFMA.FTZ R49, R9, R84, -8 ;  /* 0xc100000009317423 */ /* 0x000fc40000010054 */
[----:B------:R-:W-:Y:S03]  /*4c30*/  MUFU.EX2 R69, R69 ;  /* 0x0000004500457308 */ /* 0x000fe60000000800 */
[----:B------:R-:W-:-:S05]  /*4c40*/  FSEL R85, R49, RZ, P1 ;  /* 0x000000ff31557208 */ /* 0x000fca0000800000 */
[--C-:B------:R-:W-:Y:S01]  /*4c50*/  FFMA.FTZ R12, R90, UR40, -R85.reuse ;  /* 0x000000285a0c7c23 */ /* 0x100fe20008010855 */
[----:B------:R-:W-:-:S01]  /*4c60*/  FFMA.FTZ R49, R91, UR40, -R85 ;  /* 0x000000285b317c23 */ /* 0x000fc20008010855 */
[--C-:B------:R-:W-:Y:S01]  /*4c70*/  FFMA.FTZ R94, R94, UR40, -R85.reuse ;  /* 0x000000285e5e7c23 */ /* 0x100fe20008010855 */
[----:B------:R-:W-:-:S01]  /*4c80*/  FFMA.FTZ R95, R95, UR40, -R85 ;  /* 0x000000285f5f7c23 */ /* 0x000fc20008010855 */
[----:B------:R-:W-:Y:S01]  /*4c90*/  FFMA.FTZ R88, R78, UR40, -R85 ;  /* 0x000000284e587c23 */ /* 0x000fe20008010855 */
[----:B------:R-:W-:-:S01]  /*4ca0*/  FADD.FTZ R91, R6, R7 ;  /* 0x00000007065b7221 */ /* 0x000fc20000010000 */
[----:B------:R-:W-:Y:S01]  /*4cb0*/  MUFU.EX2 R12, R12 ;  /* 0x0000000c000c7308 */ /* 0x000fe20000000800 */
[----:B------:R-:W-:-:S01]  /*4cc0*/  FFMA.FTZ R78, R82, UR40, -R85 ;  /* 0x00000028524e7c23 */ /* 0x000fc20008010855 */
[--C-:B------:R-:W-:Y:S01]  /*4cd0*/  FFMA.FTZ R53, R98, UR40, -R85.reuse ;  /* 0x0000002862357c23 */ /* 0x100fe20008010855 */
[----:B------:R-:W-:-:S01]  /*4ce0*/  FFMA.FTZ R82, R62, UR40, -R85 ;  /* 0x000000283e527c23 */ /* 0x000fc20008010855 */
[--C-:B------:R-:W-:Y:S01]  /*4cf0*/  FFMA.FTZ R62, R66, UR40, -R85.reuse ;  /* 0x00000028423e7c23 */ /* 0x100fe20008010855 */
[----:B------:R-:W-:-:S01]  /*4d00*/  FFMA.FTZ R89, R79, UR40, -R85 ;  /* 0x000000284f597c23 */ /* 0x000fc20008010855 */
[----:B------:R-:W-:Y:S01]  /*4d10*/  FADD.FTZ R66, R8, R91 ;  /* 0x0000005b08427221 */ /* 0x000fe20000010000 */
[----:B------:R-:W-:-:S01]  /*4d20*/  FFMA.FTZ R79, R83, UR40, -R85 ;  /* 0x00000028534f7c23 */ /* 0x000fc20008010855 */
[----:B------:R-:W0:Y:S01]  /*4d30*/  MUFU.EX2 R49, R49 ;  /* 0x0000003100317308 */ /* 0x000e220000000800 */
[----:B------:R-:W-:-:S01]  /*4d40*/  FFMA.FTZ R84, R99, UR40, -R85 ;  /* 0x0000002863547c23 */ /* 0x000fc20008010855 */
[--C-:B------:R-:W-:Y:S01]  /*4d50*/  FFMA.FTZ R83, R63, UR40, -R85.reuse ;  /* 0x000000283f537c23 */ /* 0x100fe20008010855 */
[----:B------:R-:W-:-:S01]  /*4d60*/  FFMA.FTZ R63, R67, UR40, -R85 ;  /* 0x00000028433f7c23 */ /* 0x000fc20008010855 */
[----:B------:R-:W-:Y:S01]  /*4d70*/  FADD.FTZ R67, R11, R66 ;  /* 0x000000420b437221 */ /* 0x000fe20000010000 */
[----:B------:R-:W-:-:S01]  /*4d80*/  FFMA.FTZ R102, R102, UR40, -R85 ;  /* 0x0000002866667c23 */ /* 0x000fc20008010855 */
[--C-:B------:R-:W-:Y:S01]  /*4d90*/  FFMA.FTZ R103, R103, UR40, -R85.reuse ;  /* 0x0000002867677c23 */ /* 0x100fe20008010855 */
[----:B------:R-:W-:-:S01]  /*4da0*/  FFMA.FTZ R74, R74, UR40, -R85 ;  /* 0x000000284a4a7c23 */ /* 0x000fc20008010855 */
[----:B------:R-:W1:Y:S01]  /*4db0*/  MUFU.EX2 R94, R94 ;  /* 0x0000005e005e7308 */ /* 0x000e620000000800 */
[----:B------:R-:W-:-:S01]  /*4dc0*/  FADD.FTZ R66, R10, R67 ;  /* 0x000000430a427221 */ /* 0x000fc20000010000 */
[--C-:B------:R-:W-:Y:S01]  /*4dd0*/  FFMA.FTZ R75, R75, UR40, -R85.reuse ;  /* 0x000000284b4b7c23 */ /* 0x100fe20008010855 */
[----:B------:R-:W-:-:S01]  /*4de0*/  FFMA.FTZ R86, R86, UR40, -R85 ;  /* 0x0000002856567c23 */ /* 0x000fc20008010855 */
[----:B------:R-:W-:Y:S01]  /*4df0*/  FFMA.FTZ R87, R87, UR40, -R85 ;  /* 0x0000002857577c23 */ /* 0x000fe20008010855 */
[----:B------:R-:W-:-:S01]  /*4e00*/  FADD.FTZ R91, R13, R66 ;  /* 0x000000420d5b7221 */ /* 0x000fc20000010000 */
[--C-:B------:R-:W-:Y:S01]  /*4e10*/  FFMA.FTZ R58, R58, UR40, -R85.reuse ;  /* 0x000000283a3a7c23 */ /* 0x100fe20008010855 */
[----:B------:R-:W-:-:S01]  /*4e20*/  FFMA.FTZ R59, R59, UR40, -R85 ;  /* 0x000000283b3b7c23 */ /* 0x000fc20008010855 */
[----:B------:R-:W2:Y:S01]  /*4e30*/  MUFU.EX2 R95, R95 ;  /* 0x0000005f005f7308 */ /* 0x000ea20000000800 */
[----:B0-----:R-:W-:-:S01]  /*4e40*/  FADD.FTZ R67, R12, R49 ;  /* 0x000000310c437221 */ /* 0x001fc20000010000 */
[----:B------:R-:W-:Y:S01]  /*4e50*/  FADD.FTZ R90, R14, R91 ;  /* 0x0000005b0e5a7221 */ /* 0x000fe20000010000 */
[----:B------:R-:W-:-:S01]  /*4e60*/  FFMA.FTZ R70, R70, UR40, -R85 ;  /* 0x0000002846467c23 */ /* 0x000fc20008010855 */
[----:B------:R-:W-:Y:S01]  /*4e70*/  F2FP.SATFINITE.E4M3.F32.PACK_AB_MERGE_C R10, R61, R60, RZ ;  /* 0x0000003c3d0a723e */ /* 0x000fe200048070ff */
        /* <DEDUP_REMOVED lines=18> */
[----:B------:R-:W-:Y:S01]  /*4fa0*/  F2FP.SATFINITE.E4M3.F32.PACK_AB_MERGE_C R72, R73, R72, RZ ;  /* 0x000000484948723e */ /* 0x000fe200048070ff */
[----:B------:R-:W2:Y:S01]  /*4fb0*/  MUFU.EX2 R102, R102 ;  /* 0x0000006600667308 */ /* 0x000ea20000000800 */
[----:B0-----:R-:W-:-:S01]  /*4fc0*/  FADD.FTZ R11, R53, R66 ;  /* 0x00000042350b7221 */ /* 0x001fc20000010000 */
        /* <DEDUP_REMOVED lines=8> */
[--C-:B------:R-:W-:Y:S01]  /*5050*/  FFMA.FTZ R38, R38, UR40, -R85.reuse ;  /* 0x0000002826267c23 */ /* 0x100fe20008010855 */
[----:B------:R-:W-:-:S01]  /*5060*/  FFMA.FTZ R40, R40, UR40, -R85 ;  /* 0x0000002828287c23 */ /* 0x000fc20008010855 */
[----:B------:R-:W-:-:S02]  /*5070*/  F2FP.SATFINITE.E4M3.F32.PACK_AB_MERGE_C R94, R95, R94, RZ ;  /* 0x0000005e5f5e723e */ /* 0x000fc400048070ff */
[----:B------:R-:W-:Y:S02]  /*5080*/  F2FP.SATFINITE.E4M3.F32.PACK_AB_MERGE_C R180, R21, R20, R72 ;  /* 0x0000001415b4723e */ /* 0x000fe40004807048 */
[----:B------:R-:W1:Y:S01]  /*5090*/  MUFU.EX2 R74, R74 ;  /* 0x0000004a004a7308 */ /* 0x000e620000000800 */
[----:B--2---:R-:W-:-:S01]  /*50a0*/  FADD.FTZ R8, R102, R11 ;  /* 0x0000000b66087221 */ /* 0x004fc20000010000 */
[----:B------:R-:W-:Y:S02]  /*50b0*/  F2FP.SATFINITE.E4M3.F32.PACK_AB_MERGE_C R176, R57, R56, R10 ;  /* 0x0000003839b0723e */ /* 0x000fe4000480700a */
[----:B------:R-:W-:-:S04]  /*50c0*/  F2FP.SATFINITE.E4M3.F32.PACK_AB_MERGE_C R185, R49, R12, R94 ;  /* 0x0000000c31b9723e */ /* 0x000fc8000480705e */
[----:B------:R-:W2:Y:S01]  /*50d0*/  MUFU.EX2 R75, R75 ;  /* 0x0000004b004b7308 */ /* 0x000ea20000000800 */
[----:B0-----:R-:W-:-:S01]  /*50e0*/  FADD.FTZ R7, R103, R8 ;  /* 0x0000000867077221 */ /* 0x001fc20000010000 */
[----:B------:R-:W-:Y:S01]  /*50f0*/  FADD.FTZ R8, R76, R73 ;  /* 0x000000494c087221 */ /* 0x000fe20000010000 */
[----:B------:R-:W-:-:S03]  /*5100*/  F2FP.SATFINITE.E4M3.F32.PACK_AB_MERGE_C R102, R103, R102, RZ ;  /* 0x000000666766723e */ /* 0x000fc600048070ff */
[----:B------:R-:W-:Y:S01]  /*5110*/  FADD.FTZ R11, R77, R8 ;  /* 0x000000084d0b7221 */ /* 0x000fe20000010000 */
[----:B------:R-:W-:Y:S01]  /*5120*/  F2FP.SATFINITE.E4M3.F32.PACK_AB_MERGE_C R187, R84, R53, R102 ;  /* 0x0000003554bb723e */ /* 0x000fe20004807066 */
[----:B------:R-:W0:Y:S01]  /*5130*/  MUFU.EX2 R88, R88 ;  /* 0x0000005800587308 */ /* 0x000e220000000800 */
[----:B-1----:R-:W-:-:S01]  /*5140*/  FADD.FTZ R6, R74, R7 ;  /* 0x000000074a067221 */ /* 0x002fc20000010000 */
[----:B------:R-:W-:Y:S01]  /*5150*/  FADD.FTZ R8, R80, R11 ;  /* 0x0000000b50087221 */ /* 0x000fe20000010000 */
[----:B------:R-:W-:-:S03]  /*5160*/  F2FP.SATFINITE.E4M3.F32.PACK_AB_MERGE_C R80, R81, R80, RZ ;  /* 0x000000505150723e */ /* 0x000fc600048070ff */
[----:B------:R-:W-:Y:S01]  /*5170*/  FADD.FTZ R81, R81, R8 ;  /* 0x0000000851517221 */ /* 0x000fe20000010000 */
[----:B------:R-:W-:Y:S01]  /*5180*/  F2FP.SATFINITE.E4M3.F32.PACK_AB_MERGE_C R182, R77, R76, R80 ;  /* 0x0000004c4db6723e */ /* 0x000fe20004807050 */
[----:B------:R-:W1:Y:S01]  /*5190*/  MUFU.EX2 R89, R89 ;  /* 0x0000005900597308 */ /* 0x000e620000000800 */
[----:B--2---:R-:W-:-:S01]  /*51a0*/  FADD.FTZ R7, R75, R6 ;  /* 0x000000064b077221 */ /* 0x004fc20000010000 */
[----:B------:R-:W-:-:S04]  /*51b0*/  FADD.FTZ R8, R56, R81 ;  /* 0x0000005138087221 */ /* 0x000fc80000010000 */
[----:B------:R-:W-:Y:S01]  /*51c0*/  FADD.FTZ R11, R57, R8 ;  /* 0x00000008390b7221 */ /* 0x000fe20000010000 */
[----:B------:R-:W-:Y:S01]  /*51d0*/  F2FP.SATFINITE.E4M3.F32.PACK_AB_MERGE_C R8, R69, R68, RZ ;  /* 0x000000444508723e */ /* 0x000fe200048070ff */
[----:B------:R-:W2:Y:S01]  /*51e0*/  MUFU.EX2 R78, R78 ;  /* 0x0000004e004e7308 */ /* 0x000ea20000000800 */
[----:B0-----:R-:W-:-:S01]  /*51f0*/  FADD.FTZ R6, R88, R7 ;  /* 0x0000000758067221 */ /* 0x001fc20000010000 */
[----:B------:R-:W-:Y:S02]  /*5200*/  FADD.FTZ R60, R60, R11 ;  /* 0x0000000b3c3c7221 */ /* 0x000fe40000010000 */
[----:B------:R-:W0:Y:S02]  /*5210*/  @P6 LDC R11, c[0x0][0x450] ;  /* 0x00011400ff0b6b82 */ /* 0x000e240000000800 */
[----:B------:R-:W-:-:S02]  /*5220*/  FADD.FTZ R61, R61, R60 ;  /* 0x0000003c3d3d7221 */ /* 0x000fc40000010000 */
[----:B------:R-:W3:Y:S01]  /*5230*/  MUFU.EX2 R79, R79 ;  /* 0x0000004f004f7308 */ /* 0x000ee20000000800 */
[----:B-1----:R-:W-:-:S01]  /*5240*/  FADD.FTZ R7, R89, R6 ;  /* 0x0000000659077221 */ /* 0x002fc20000010000 */
[----:B------:R-:W-:-:S04]  /*5250*/  F2FP.SATFINITE.E4M3.F32.PACK_AB_MERGE_C R88, R89, R88, RZ ;  /* 0x000000585958723e */ /* 0x000fc800048070ff */
[----:B------:R-:W-:Y:S02]  /*5260*/  F2FP.SATFINITE.E4M3.F32.PACK_AB_MERGE_C R181, R75, R74, R88 ;  /* 0x0000004a4bb5723e */ /* 0x000fe40004807058 */
[----:B------:R-:W1:Y:S01]  /*5270*/  MUFU.EX2 R86, R86 ;  /* 0x0000005600567308 */ /* 0x000e620000000800 */
[----:B--2---:R-:W-:-:S07]  /*5280*/  FADD.FTZ R6, R78, R7 ;  /* 0x000000074e067221 */ /* 0x004fce0000010000 */
[----:B------:R-:W2:Y:S01]  /*5290*/  MUFU.EX2 R87, R87 ;  /* 0x0000005700577308 */ /* 0x000ea20000000800 */
[----:B---3--:R-:W-:-:S07]  /*52a0*/  FADD.FTZ R7, R79, R6 ;  /* 0x000000064f077221 */ /* 0x008fce0000010000 */
[----:B------:R-:W3:Y:S01]  /*52b0*/  MUFU.EX2 R58, R58 ;  /* 0x0000003a003a7308 */ /* 0x000ee20000000800 */
[----:B-1----:R-:W-:-:S07]  /*52c0*/  FADD.FTZ R6, R86, R7 ;  /* 0x0000000756067221 */ /* 0x002fce0000010000 */
[----:B------:R-:W1:Y:S01]  /*52d0*/  MUFU.EX2 R59, R59 ;  /* 0x0000003b003b7308 */ /* 0x000e620000000800 */
[----:B--2---:R-:W-:-:S01]  /*52e0*/  FADD.FTZ R7, R87, R6 ;  /* 0x0000000657077221 */ /* 0x004fc20000010000 */
[----:B------:R-:W-:-:S04]  /*52f0*/  F2FP.SATFINITE.E4M3.F32.PACK_AB_MERGE_C R86, R87, R86, RZ ;  /* 0x000000565756723e */ /* 0x000fc800048070ff */
[----:B------:R-:W-:Y:S02]  /*5300*/  F2FP.SATFINITE.E4M3.F32.PACK_AB_MERGE_C R183, R79, R78, R86 ;  /* 0x0000004e4fb7723e */ /* 0x000fe40004807056 */
[----:B------:R-:W2:Y:S01]  /*5310*/  MUFU.EX2 R82, R82 ;  /* 0x0000005200527308 */ /* 0x000ea20000000800 */
[----:B---3--:R-:W-:-:S07]  /*5320*/  FADD.FTZ R6, R58, R7 ;  /* 0x000000073a067221 */ /* 0x008fce0000010000 */
[----:B------:R-:W-:Y:S01]  /*5330*/  MUFU.EX2 R64, R64 ;  /* 0x0000004000407308 */ /* 0x000fe20000000800 */
[----:B-1----:R-:W-:-:S07]  /*5340*/  FADD.FTZ R7, R59, R6 ;  /* 0x000000063b077221 */ /* 0x002fce0000010000 */
[----:B------:R-:W1:Y:S01]  /*5350*/  MUFU.EX2 R65, R65 ;  /* 0x0000004100417308 */ /* 0x000e620000000800 */
[----:B--2---:R-:W-:-:S07]  /*5360*/  FADD.FTZ R6, R82, R7 ;  /* 0x0000000752067221 */ /* 0x004fce0000010000 */
[----:B------:R-:W2:Y:S08]  /*5370*/  MUFU.EX2 R83, R83 ;  /* 0x0000005300537308 */ /* 0x000eb00000000800 */
[----:B------:R-:W3:Y:S01]  /*5380*/  MUFU.EX2 R62, R62 ;  /* 0x0000003e003e7308 */ /* 0x000ee20000000800 */
[----:B-1----:R-:W-:Y:S01]  /*5390*/  F2FP.SATFINITE.E4M3.F32.PACK_AB_MERGE_C R178, R65, R64, R8 ;  /* 0x0000004041b2723e */ /* 0x002fe20004807008 */
[----:B------:R-:W-:-:S04]  /*53a0*/  FADD.FTZ R64, R64, R61 ;  /* 0x0000003d40407221 */ /* 0x000fc80000010000 */
[----:B------:R-:W-:Y:S02]  /*53b0*/  FADD.FTZ R65, R65, R64 ;  /* 0x0000004041417221 */ /* 0x000fe40000010000 */
[----:B------:R-:W1:Y:S01]  /*53c0*/  MUFU.EX2 R63, R63 ;  /* 0x0000003f003f7308 */ /* 0x000e620000000800 */
[----:B--2---:R-:W-:-:S01]  /*53d0*/  FADD.FTZ R7, R83, R6 ;  /* 0x0000000653077221 */ /* 0x004fc20000010000 */
[----:B------:R-:W-:Y:S01]  /*53e0*/  FADD.FTZ R68, R68, R65 ;  /* 0x0000004144447221 */ /* 0x000fe20000010000 */
[----:B------:R-:W-:-:S03]  /*53f0*/  F2FP.SATFINITE.E4M3.F32.PACK_AB_MERGE_C R82, R83, R82, RZ ;  /* 0x000000525352723e */ /* 0x000fc600048070ff */
[----:B------:R-:W-:Y:S01]  /*5400*/  FADD.FTZ R68, R69, R68 ;  /* 0x0000004445447221 */ /* 0x000fe20000010000 */
[----:B------:R-:W-:Y:S01]  /*5410*/  F2FP.SATFINITE.E4M3.F32.PACK_AB_MERGE_C R177, R59, R58, R82 ;  /* 0x0000003a3bb1723e */ /* 0x000fe20004807052 */
[----:B------:R-:W-:Y:S01]  /*5420*/  MUFU.EX2 R39, R39 ;  /* 0x0000002700277308 */ /* 0x000fe20000000800 */
[----:B---3--:R-:W-:-:S07]  /*5430*/  FADD.FTZ R6, R62, R7 ;  /* 0x000000073e067221 */ /* 0x008fce0000010000 */
[----:B------:R-:W2:Y:S01]  /*5440*/  MUFU.EX2 R44, R44 ;  /* 0x0000002c002c7308 */ /* 0x000ea20000000800 */
[----:B-1----:R-:W-:-:S07]  /*5450*/  FADD.FTZ R7, R63, R6 ;  /* 0x000000063f077221 */ /* 0x002fce0000010000 */
[----:B------:R-:W1:Y:S08]  /*5460*/  MUFU.EX2 R70, R70 ;  /* 0x0000004600467308 */ /* 0x000e700000000800 */
[----:B------:R-:W3:Y:S01]  /*5470*/  MUFU.EX2 R3, R3 ;  /* 0x0000000300037308 */ /* 0x000ee20000000800 */
[----:B--2---:R-:W-:-:S07]  /*5480*/  F2FP.SATFINITE.E4M3.F32.PACK_AB_MERGE_C R8, R44, R39, RZ ;  /* 0x000000272c08723e */ /* 0x004fce00048070ff */
[----:B------:R-:W2:Y:S01]  /*5490*/  MUFU.EX2 R71, R71 ;  /* 0x0000004700477308 */ /* 0x000ea20000000800 */
[----:B-1----:R-:W-:-:S07]  /*54a0*/  FADD.FTZ R6, R70, R7 ;  /* 0x0000000746067221 */ /* 0x002fce0000010000 */
[----:B------:R-:W1:Y:S01]  /*54b0*/  MUFU.EX2 R42, R42 ;  /* 0x0000002a002a7308 */ /* 0x000e620000000800 */
[----:B---3--:R-:W-:Y:S01]  /*54c0*/  F2FP.SATFINITE.E4M3.F32.PACK_AB_MERGE_C R172, R0, R3, R8 ;  /* 0x0000000300ac723e */ /* 0x008fe20004807008 */
[----:B------:R-:W-:-:S06]  /*54d0*/  FADD.FTZ R7, R3, R68 ;  /* 0x0000004403077221 */ /* 0x000fcc0000010000 */
[----:B------:R-:W3:Y:S01]  /*54e0*/  MUFU.EX2 R43, R43 ;  /* 0x0000002b002b7308 */ /* 0x000ee20000000800 */
[----:B--2---:R-:W-:-:S01]  /*54f0*/  FADD.FTZ R3, R71, R6 ;  /* 0x0000000647037221 */ /* 0x004fc20000010000 */
[----:B------:R-:W-:Y:S01]  /*5500*/  FADD.FTZ R6, R0, R7 ;  /* 0x0000000700067221 */ /* 0x000fe20000010000 */
[----:B------:R-:W-:-:S03]  /*5510*/  F2FP.SATFINITE.E4M3.F32.PACK_AB_MERGE_C R70, R71, R70, RZ ;  /* 0x000000464746723e */ /* 0x000fc600048070ff */
[----:B------:R-:W-:Y:S01]  /*5520*/  FADD.FTZ R39, R39, R6 ;  /* 0x0000000627277221 */ /* 0x000fe20000010000 */
[----:B------:R-:W-:Y:S01]  /*5530*/  F2FP.SATFINITE.E4M3.F32.PACK_AB_MERGE_C R179, R63, R62, R70 ;  /* 0x0000003e3fb3723e */ /* 0x000fe20004807046 */
[----:B------:R-:W-:Y:S01]  /*5540*/  MUFU.EX2 R45, R45 ;  /* 0x0000002d002d7308 */ /* 0x000fe20000000800 */
[----:B-1----:R-:W-:-:S01]  /*5550*/  FADD.FTZ R0, R42, R3 ;  /* 0x000000032a007221 */ /* 0x002fc20000010000 */
[----:B------:R-:W-:-:S06]  /*5560*/  FADD.FTZ R44, R44, R39 ;  /* 0x000000272c2c7221 */ /* 0x000fcc0000010000 */
[----:B------:R-:W1:Y:S01]  /*5570*/  MUFU.EX2 R52, R52 ;  /* 0x0000003400347308 */ /* 0x000e620000000800 */
[----:B---3--:R-:W-:-:S07]  /*5580*/  FADD.FTZ R3, R43, R0 ;  /* 0x000000002b037221 */ /* 0x008fce0000010000 */
[----:B------:R-:W2:Y:S08]  /*5590*/  MUFU.EX2 R46, R46 ;  /* 0x0000002e002e7308 */ /* 0x000eb00000000800 */
[----:B------:R-:W3:Y:S01]  /*55a0*/  MUFU.EX2 R47, R47 ;  /* 0x0000002f002f7308 */ /* 0x000ee20000000800 */
[----:B-1----:R-:W-:-:S07]  /*55b0*/  F2FP.SATFINITE.E4M3.F32.PACK_AB_MERGE_C R6, R52, R45, RZ ;  /* 0x0000002d3406723e */ /* 0x002fce00048070ff */
[----:B------:R-:W1:Y:S01]  /*55c0*/  MUFU.EX2 R48, R48 ;  /* 0x0000003000307308 */ /* 0x000e620000000800 */
[----:B--2---:R-:W-:-:S07]  /*55d0*/  FADD.FTZ R0, R46, R3 ;  /* 0x000000032e007221 */ /* 0x004fce0000010000 */
[----:B------:R-:W2:Y:S01]  /*55e0*/  MUFU.EX2 R50, R50 ;  /* 0x0000003200327308 */ /* 0x000ea20000000800 */
[C---:B---3--:R-:W-:Y:S01]  /*55f0*/  F2FP.SATFINITE.E4M3.F32.PACK_AB_MERGE_C R46, R47.reuse, R46, RZ ;  /* 0x0000002e2f2e723e */ /* 0x048fe200048070ff */
[----:B------:R-:W-:-:S03]  /*5600*/  FADD.FTZ R47, R47, R0 ;  /* 0x000000002f2f7221 */ /* 0x000fc60000010000 */
[----:B------:R-:W-:-:S03]  /*5610*/  F2FP.SATFINITE.E4M3.F32.PACK_AB_MERGE_C R173, R43, R42, R46 ;  /* 0x0000002a2bad723e */ /* 0x000fc6000480702e */
[----:B------:R-:W3:Y:S01]  /*5620*/  MUFU.EX2 R51, R51 ;  /* 0x0000003300337308 */ /* 0x000ee20000000800 */
[C---:B-1----:R-:W-:Y:S01]  /*5630*/  F2FP.SATFINITE.E4M3.F32.PACK_AB_MERGE_C R174, R48.reuse, R41, R6 ;  /* 0x0000002930ae723e */ /* 0x042fe20004807006 */
[----:B------:R-:W-:Y:S01]  /*5640*/  FADD.FTZ R41, R41, R44 ;  /* 0x0000002c29297221 */ /* 0x000fe20000010000 */
[----:B------:R-:W1:Y:S03]  /*5650*/  @P6 LDC R6, c[0x0][0x44c] ;  /* 0x00011300ff066b82 */ /* 0x000e660000000800 */
[----:B------:R-:W-:-:S02]  /*5660*/  FADD.FTZ R48, R48, R41 ;  /* 0x0000002930307221 */ /* 0x000fc40000010000 */
[----:B------:R-:W4:Y:S01]  /*5670*/  MUFU.EX2 R54, R54 ;  /* 0x0000003600367308 */ /* 0x000f220000000800 */
[----:B--2---:R-:W-:-:S01]  /*5680*/  FADD.FTZ R0, R50, R47 ;  /* 0x0000002f32007221 */ /* 0x004fc20000010000 */
[----:B------:R-:W-:-:S04]  /*5690*/  FADD.FTZ R45, R45, R48 ;  /* 0x000000302d2d7221 */ /* 0x000fc80000010000 */
[----:B------:R-:W-:Y:S02]  /*56a0*/  FADD.FTZ R45, R52, R45 ;  /* 0x0000002d342d7221 */ /* 0x000fe40000010000 */
[----:B------:R-:W-:Y:S01]  /*56b0*/  MUFU.EX2 R28, R28 ;  /* 0x0000001c001c7308 */ /* 0x000fe20000000800 */
[----:B---3--:R-:W-:-:S07]  /*56c0*/  FADD.FTZ R3, R51, R0 ;  /* 0x0000000033037221 */ /* 0x008fce0000010000 */
[----:B------:R-:W2:Y:S01]  /*56d0*/  MUFU.EX2 R29, R29 ;  /* 0x0000001d001d7308 */ /* 0x000ea20000000800 */
[----:B----4-:R-:W-:-:S01]  /*56e0*/  FADD.FTZ R0, R54, R3 ;  /* 0x0000000336007221 */ /* 0x010fc20000010000 */
[----:B-1----:R-:W-:-:S04]  /*56f0*/  @P6 IMAD.HI.U32 R8, R6, UR39, RZ ;  /* 0x0000002706086c27 */ /* 0x002fc8000f8e00ff */
[----:B------:R-:W-:Y:S02]  /*5700*/  IMAD.U32 R6, RZ, RZ, UR39 ;  /* 0x00000027ff067e24 */ /* 0x000fe4000f8e00ff */
[----:B------:R-:W1:Y:S01]  /*5710*/  MUFU.EX2 R55, R55 ;  /* 0x0000003700377308 */ /* 0x000e620000000800 */
[----:B0-----:R-:W-:Y:S02]  /*5720*/  @P6 SHF.R.U32.HI R6, RZ, R11, R8 ;  /* 0x0000000bff066219 */ /* 0x001fe40000011608 */
[----:B------:R-:W-:-:S03]  /*5730*/  LOP3.LUT P6, RZ, R2, 0x8, RZ, 0xc0, !PT ;  /* 0x0000000802ff7812 */ /* 0x000fc600078cc0ff */
[----:B------:R-:W-:Y:S02]  /*5740*/  IMAD.IADD R105, R105, 0x1, R6 ;  /* 0x0000000169697824 */ /* 0x000fe400078e0206 */
[----:B------:R-:W-:Y:S01]  /*5750*/  MUFU.EX2 R24, R24 ;  /* 0x0000001800187308 */ /* 0x000fe20000000800 */
[----:B--2---:R-:W-:Y:S01]  /*5760*/  F2FP.SATFINITE.E4M3.F32.PACK_AB_MERGE_C R3, R29, R28, RZ ;  /* 0x0000001c1d03723e */ /* 0x004fe200048070ff */
[----:B------:R-:W-:-:S05]  /*5770*/  VIADD R8, R105, UR7 ;  /* 0x0000000769087c36 */ /* 0x000fca0008000000 */
[----:B------:R-:W-:Y:S01]  /*5780*/  R2UR UR10, R8 ;  /* 0x00000000080a72ca */ /* 0x000fe200000e0000 */
[----:B------:R-:W0:Y:S01]  /*5790*/  MUFU.EX2 R25, R25 ;  /* 0x0000001900197308 */ /* 0x000e220000000800 */
[C---:B-1----:R-:W-:Y:S01]  /*57a0*/  F2FP.SATFINITE.E4M3.F32.PACK_AB_MERGE_C R54, R55.reuse, R54, RZ ;  /* 0x000000363736723e */ /* 0x042fe200048070ff */
[----:B------:R-:W-:Y:S01]  /*57b0*/  FADD.FTZ R55, R55, R0 ;  /* 0x0000000037377221 */ /* 0x000fe20000010000 */
[----:B------:R-:W-:Y:S02]  /*57c0*/  VIADD R8, R104, 0xfffffffe ;  /* 0xfffffffe68087836 */ /* 0x000fe40000000000 */
        /* <DEDUP_REMOVED lines=50> */
.L_x_1451:
[----:B------:R-:W-:Y:S02]  /*5af0*/  ULDC UR14, c[0x0][0x9e4] ;  /* 0x00027900000e7ab9 */ /* 0x000fe40000000800 */
[----:B------:R-:W-:-:S11]  /*5b00*/  UISETP.NE.AND UP0, UPT, UR14, 0x1, UPT ;  /* 0x000000010e00788c */ /* 0x000fd6000bf05270 */
[----:B------:R-:W-:Y:S02]  /*5b10*/  @UP0 ULDC.64 UR18, c[0x0][0x9e8] ;  /* 0x00027a0000120ab9 */ /* 0x000fe40000000a00 */
[----:B------:R-:W-:-:S04]  /*5b20*/  UIMAD.WIDE.U32 UR6, UR11, UR18, URZ ;  /* 0x000000120b0672a5 */ /* 0x000fc8000f8e003f */
[----:B------:R-:W-:-:S12]  /*5b30*/  @UP0 USHF.R.U32.HI UR11, URZ, UR19, UR7 ;  /* 0x000000133f0b0299 */ /* 0x000fd80008011607 */
.L_x_1452:
[----:B------:R-:W-:-:S04]  /*5b40*/  UIMAD UR11, UR11, UR14, UR14 ;  /* 0x0000000e0b0b72a4 */ /* 0x000fc8000f8e020e */
[----:B------:R-:W-:-:S04]  /*5b50*/  UISETP.LT.AND UP0, UPT, UR10, UR11, UPT ;  /* 0x0000000b0a00728c */ /* 0x000fc8000bf01270 */
[----:B------:R-:W-:-:S12]  /*5b60*/  USEL UR10, UR10, UR11, UP0 ;  /* 0x0000000b0a0a7287 */ /* 0x000fd80008000000 */
.L_x_1450:
        /* <DEDUP_REMOVED lines=47> */
.L_x_1472:
[----:B------:R-:W-:Y:S01]  /*5e60*/  ISETP.NE.AND P2, PT, RZ, UR44, PT ;  /* 0x0000002cff007c0c */ /* 0x000fe2000bf45270 */
[----:B------:R-:W-:-:S04]  /*5e70*/  UISETP.NE.AND UP0, UPT, UR32, 0x1, UPT ;  /* 0x000000012000788c */ /* 0x000fc8000bf05270 */
[----:B------:R-:W-:-:S04]  /*5e80*/  USEL UR46, URZ, 0x1, UP0 ;  /* 0x000000013f2e7887 */ /* 0x000fc80008000000 */
[----:B------:R-:W-:-:S04]  /*5e90*/  ULOP3.LUT UR46, UR33, UR46, URZ, 0x3c, !UPT ;  /* 0x0000002e212e7292 */ /* 0x000fc8000f8e3c3f */
[----:B------:R-:W-:Y:S08]  /*5ea0*/  @P2 BRA `(.L_x_1454) ;  /* 0x0000000000382947 */ /* 0x000ff00003800000 */
[----:B------:R-:W-:Y:S05]  /*5eb0*/  @!P0 BRA `(.L_x_1455) ;  /* 0x0000000000048947 */ /* 0x000fea0003800000 */
[----:B------:R-:W-:Y:S01]  /*5ec0*/  BPT.TRAP 0x1 ;  /* 0x000000040000795c */ /* 0x000fe20000300000 */
.L_x_1455:
        /* <DEDUP_REMOVED lines=9> */
.L_x_1456:
[----:B-1----:R-:W-:Y:S05]  /*5f60*/  @P1 BRA `(.L_x_1454) ;  /* 0x0000000000081947 */ /* 0x002fea0003800000 */
[----:B------:R-:W1:Y:S02]  /*5f70*/  SYNCS.PHASECHK.TRANS64.TRYWAIT P1, [UR6+0x22830], R5 ;  /* 0x02283005ff0075a7 */ /* 0x000e640008020146 */
[----:B-1----:R-:W-:Y:S05]  /*5f80*/  @!P1 BRA `(.L_x_1457) ;  /* 0x0000015800849947 */ /* 0x002fea0003800000 */
.L_x_1454:
        /* <DEDUP_REMOVED lines=132> */
.L_x_1459:
[----:B------:R-:W-:Y:S01]  /*67d0*/  ULEA UR6, UR32, UR43, 0x3 ;  /* 0x0000002b20067291 */ /* 0x000fe2000f8e183f */
[----:B------:R-:W-:-:S05]  /*67e0*/  IMAD.U32 R5, RZ, RZ, UR33 ;  /* 0x00000021ff057e24 */ /* 0x000fca000f8e00ff */
[----:B------:R-:W-:-:S04]  /*67f0*/  SHF.L.U32 R5, R5, 0x1f, RZ ;  /* 0x0000001f05057819 */ /* 0x000fc800000006ff */
[----:B------:R0:W1:Y:S01]  /*6800*/  SYNCS.PHASECHK.TRANS64.TRYWAIT P1, [UR6+0x22850], R5 ;  /* 0x02285005ff0075a7 */ /* 0x0000620008020146 */
[----:B------:R-:W-:Y:S05]  /*6810*/  @!P0 BRA `(.L_x_1460) ;  /* 0x0000000000048947 */ /* 0x000fea0003800000 */
[----:B------:R-:W-:Y:S01]  /*6820*/  BPT.TRAP 0x1 ;  /* 0x000000040000795c */ /* 0x000fe20000300000 */
.L_x_1460:
[----:B-1----:R-:W-:Y:S05]  /*6830*/  @P1 BRA `(.L_x_1458) ;  /* 0x0000000000081947 */ /* 0x002fea0003800000 */
[----:B------:R-:W1:Y:S02]  /*6840*/  SYNCS.PHASECHK.TRANS64.TRYWAIT P1, [UR6+0x22850], R5 ;  /* 0x02285005ff0075a7 */ /* 0x000e640008020146 */
[----:B-1----:R-:W-:Y:S05]  /*6850*/  @!P1 BRA `(.L_x_1461) ;  /* 0x0000015000689947 */ /* 0x002fea0003800000 */
.L_x_1458:
        /* <DEDUP_REMOVED lines=36> */
.L_x_1462:
[----:B------:R-:W-:Y:S01]  /*6aa0*/  ISETP.NE.AND P2, PT, R192, 0x1, PT ;  /* 0x00000001c000780c */ /* 0x000fe20003f45270 */
[----:B------:R-:W-:Y:S01]  /*6ab0*/  VIADD R10, R22, UR39 ;  /* 0x00000027160a7c36 */ /* 0x000fe20008000000 */
[----:B------:R-:W-:Y:S01]  /*6ac0*/  ULEA UR6, UR45, UR43, 0x3 ;  /* 0x0000002b2d067291 */ /* 0x000fe2000f8e183f */
[----:B------:R-:W-:Y:S01]  /*6ad0*/  IMAD R11, R8, -0xa0, RZ ;  /* 0xffffff60080b7824 */ /* 0x000fe200078e02ff */
[----:B------:R-:W-:Y:S02]  /*6ae0*/  LOP3.LUT P1, RZ, R2, 0x8, RZ, 0xc0, !PT ;  /* 0x0000000802ff7812 */ /* 0x000fe4000782c0ff */
[----:B------:R-:W-:-:S04]  /*6af0*/  UIADD3 UR6, UR6, 0x22840, URZ ;  /* 0x0002284006067890 */ /* 0x000fc8000fffe03f */
[----:B------:R-:W-:-:S03]  /*6b00*/  UPRMT UR6, UR42, 0x654, UR6 ;  /* 0x000006542a067896 */ /* 0x000fc60008000006 */
[----:B0-----:R-:W0:Y:S08]  /*6b10*/  @P2 LDC R5, c[0x0][0x44c] ;  /* 0x00011300ff052b82 */ /* 0x001e300000000800 */
[----:B------:R-:W1:Y:S01]  /*6b20*/  @P2 LDC R12, c[0x0][0x450] ;  /* 0x00011400ff0c2b82 */ /* 0x000e620000000800 */
[----:B------:R-:W-:Y:S01]  /*6b30*/  SYNCS.ARRIVE.TRANS64.RED.A1T0 RZ, [UR6], RZ ;  /* 0x000000ffffff79a7 */ /* 0x000fe20008100406 */
[----:B------:R-:W-:Y:S01]  /*6b40*/  ULOP3.LUT UR6, URZ, UR29, URZ, 0x33, !UPT ;  /* 0x0000001d3f067292 */ /* 0x000fe2000f8e333f */
[----:B0-----:R-:W-:-:S05]  /*6b50*/  @P2 IMAD.HI.U32 R5, R10, R5, RZ ;  /* 0x000000050a052227 */ /* 0x001fca00078e00ff */
[----:B-1----:R-:W-:Y:S01]  /*6b60*/  @P2 SHF.R.U32.HI R10, RZ, R12, R5 ;  /* 0x0000000cff0a2219 */ /* 0x002fe20000011605 */
[----:B------:R-:W-:-:S04]  /*6b70*/  VIADD R12, R11, 0x1 ;  /* 0x000000010b0c7836 */ /* 0x000fc80000000000 */
[----:B------:R-:W0:Y:S01]  /*6b80*/  SHFL.IDX PT, R13, R10, RZ, 0x1c1f ;  /* 0x001c1fff0a0d7589 */ /* 0x000e2200000e0000 */
[----:B------:R-:W-:-:S05]  /*6b90*/  IMAD R5, R19, -0x2, R12 ;  /* 0xfffffffe13057824 */ /* 0x000fca00078e020c */
[----:B------:R-:W-:Y:S01]  /*6ba0*/  IADD3 R9, -R18, R5, R17 ;  /* 0x0000000512097210 */ /* 0x000fe20007ffe111 */
[----:B------:R-:W-:-:S04]  /*6bb0*/  VIADD R5, R5, 0xffffffff ;  /* 0xffffffff05057836 */ /* 0x000fc80000000000 */
[C---:B------:R-:W-:Y:S02]  /*6bc0*/  VIADD R12, R9.reuse, UR30 ;  /* 0x0000001e090c7c36 */ /* 0x040fe40008000000 */
[----:B------:R-:W-:Y:S02]  /*6bd0*/  VIADD R9, R9, UR6 ;  /* 0x0000000609097c36 */ /* 0x000fe40008000000 */
[--C-:B0-----:R-:W-:Y:S02]  /*6be0*/  IMAD.IADD R14, R12, 0x1, R13.reuse ;  /* 0x000000010c0e7824 */ /* 0x101fe400078e020d */
[----:B------:R-:W-:Y:S01]  /*6bf0*/  IMAD.IADD R15, R9, 0x1, R13 ;  /* 0x00000001090f7824 */ /* 0x000fe200078e020d */
[----:B------:R-:W-:Y:S06]  /*6c00*/  @!P1 BRA `(.L_x_1463) ;  /* 0x0000000000549947 */ /* 0x000fec0003800000 */
[----:B------:R-:W-:Y:S01]  /*6c10*/  IADD3 R13, -R18, R17, R13 ;  /* 0x00000011120d7210 */ /* 0x000fe20007ffe10d */
        /* <DEDUP_REMOVED lines=11> */
.L_x_1465:
[----:B------:R-:W-:-:S05]  /*6cd0*/  IMAD.U32 R168, RZ, RZ, UR28 ;  /* 0x0000001cffa87e24 */ /* 0x000fca000f8e00ff */
[----:B------:R-:W-:-:S13]  /*6ce0*/  ISETP.NE.AND P1, PT, R168, 0x1, PT ;  /* 0x00000001a800780c */ /* 0x000fda0003f25270 */
[----:B------:R-:W0:Y:S02]  /*6cf0*/  @P1 LDC.64 R20, c[0x0][0x9e8] ;  /* 0x00027a00ff141b82 */ /* 0x000e240000000a00 */
[----:B0-----:R-:W-:-:S05]  /*6d00*/  @P1 IMAD.HI.U32 R20, R13, R20, RZ ;  /* 0x000000140d141227 */ /* 0x001fca00078e00ff */
[----:B------:R-:W-:-:S07]  /*6d10*/  @P1 SHF.R.U32.HI R13, RZ, R21, R20 ;  /* 0x00000015ff0d1219 */ /* 0x000fce0000011614 */
.L_x_1466:
[----:B------:R-:W-:Y:S05]  /*6d20*/  BSYNC B0 ;  /* 0x0000000000007941 */ /* 0x000fea0003800000 */
.L_x_1464:
[----:B------:R-:W-:-:S05]  /*6d30*/  IMAD R13, R13, R168, R5 ;  /* 0x000000a80d0d7224 */ /* 0x000fca00078e0205 */
[----:B------:R-:W-:Y:S02]  /*6d40*/  VIADDMNMX R14, R13, R168, R14, PT ;  /* 0x000000a80d0e7246 */ /* 0x000fe4000380010e */
[----:B------:R-:W-:-:S07]  /*6d50*/  VIMNMX R15, R15, R13, !PT ;  /* 0x0000000d0f0f7248 */ /* 0x000fce0007fe0100 */
.L_x_1463:
        /* <DEDUP_REMOVED lines=247> */
.L_x_1469:
[----:B------:R-:W-:-:S05]  /*7cd0*/  IMAD.U32 R20, RZ, RZ, UR28 ;  /* 0x0000001cff147e24 */ /* 0x000fca000f8e00ff */
[----:B------:R-:W-:-:S13]  /*7ce0*/  ISETP.NE.AND P6, PT, R20, 0x1, PT ;  /* 0x000000011400780c */ /* 0x000fda0003fc5270 */
[----:B------:R-:W0:Y:S02]  /*7cf0*/  @P6 LDC.64 R10, c[0x0][0x9e8] ;  /* 0x00027a00ff0a6b82 */ /* 0x000e240000000a00 */
[----:B0-----:R-:W-:-:S05]  /*7d00*/  @P6 IMAD.HI.U32 R10, R14, R10, RZ ;  /* 0x0000000a0e0a6227 */ /* 0x001fca00078e00ff */
[----:B------:R-:W-:-:S07]  /*7d10*/  @P6 SHF.R.U32.HI R14, RZ, R11, R10 ;  /* 0x0000000bff0e6219 */ /* 0x000fce000001160a */
.L_x_1470:
[----:B------:R-:W-:Y:S05]  /*7d20*/  BSYNC B0 ;  /* 0x0000000000007941 */ /* 0x000fea0003800000 */
.L_x_1468:
[----:B------:R-:W-:-:S05]  /*7d30*/  IMAD R5, R14, R20, R5 ;  /* 0x000000140e057224 */ /* 0x000fca00078e0205 */
[----:B------:R-:W-:Y:S02]  /*7d40*/  VIADDMNMX R12, R5, R20, R12, PT ;  /* 0x00000014050c7246 */ /* 0x000fe4000380010c */
[----:B------:R-:W-:-:S07]  /*7d50*/  VIMNMX R9, R9, R5, !PT ;  /* 0x0000000509097248 */ /* 0x000fce0007fe0100 */
.L_x_1467:
        /* <DEDUP_REMOVED lines=119> */
[C---:B------:R-:W-:Y:S02]  /*84d0*/  ISETP.GT.AND P5, PT, R9.reuse, 0x98, !P5 ;  /* 0x000000980900780c */ /* 0x040fe40006fa4270 */
[----:B------:R-:W-:Y:S02]  /*84e0*/  ISETP.GT.AND P1, PT, R9, 0x61, !P1 ;  /* 0x000000610900780c */ /* 0x000fe40004f24270 */
[----:B------:R-:W-:Y:S02]  /*84f0*/  FSEL R98, R98, -INF , !P3 ;  /* 0xff80000062627808 */ /* 0x000fe40005800000 */
        /* <DEDUP_REMOVED lines=8> */
[----:B0-----:R-:W-:Y:S02]  /*8580*/  FMNMX.FTZ R5, R11, R14, !PT ;  /* 0x0000000e0b057209 */ /* 0x001fe40007810000 */
[----:B------:R-:W-:Y:S02]  /*8590*/  FSEL R110, R110, -INF , !P1 ;  /* 0xff8000006e6e7808 */ /* 0x000fe40004800000 */
[----:B------:R-:W-:Y:S01]  /*85a0*/  LOP3.LUT P1, RZ, R16, 0x200, RZ, 0xc0, !PT ;  /* 0x0000020010ff7812 */ /* 0x000fe2000782c0ff */
[----:B------:R-:W-:-:S03]  /*85b0*/  FFMA.FTZ R168, R5, R168, -8 ;  /* 0xc100000005a87423 */ /* 0x000fc600000100a8 */
        /* <DEDUP_REMOVED lines=59> */
[C---:B------:R-:W-:Y:S02]  /*8970*/  ISETP.GT.AND P1, PT, R9.reuse, RZ, !P6 ;  /* 0x000000ff0900720c */ /* 0x040fe40007724270 */
        /* <DEDUP_REMOVED lines=9> */
[----:B------:R-:W-:-:S01]  /*8a10*/  FFMA.FTZ R13, R156, UR40, -R168 ;  /* 0x000000289c0d7c23 */ /* 0x000fc200080108a8 */
[----:B------:R-:W-:Y:S01]  /*8a20*/  FMNMX.FTZ R156, R154, R7, !PT ;  /* 0x000000079a9c7209 */ /* 0x000fe20007810000 */
        /* <DEDUP_REMOVED lines=82> */
[----:B------:R-:W-:Y:S01]  /*8f50*/  FSEL R108, R99, -INF , !P4 ;  /* 0xff800000636c7808 */ /* 0x000fe20006000000 */
[----:B------:R-:W-:-:S01]  /*8f60*/  FFMA.FTZ R168, R101, UR40, -R168 ;  /* 0x0000002865a87c23 */ /* 0x000fc200080108a8 */
[----:B------:R-:W-:Y:S01]  /*8f70*/  FMNMX.FTZ R9, R95, R156, !PT ;  /* 0x0000009c5f097209 */ /* 0x000fe20007810000 */
[----:B------:R0:W-:Y:S01]  /*8f80*/  MUFU.EX2 R99, R153 ;  /* 0x0000009900637308 */ /* 0x0001e20000000800 */
[----:B------:R-:W-:Y:S02]  /*8f90*/  FSEL R101, R5, RZ, P1 ;  /* 0x000000ff05657208 */ /* 0x000fe40000800000 */
[----:B------:R-:W-:-:S03]  /*8fa0*/  FMNMX.FTZ R9, R98, R9, !PT ;  /* 0x0000000962097209 */ /* 0x000fc60007810000 */
[----:B------:R-:W-:Y:S01]  /*8fb0*/  FADD.FTZ R6, -R101, R6 ;  /* 0x0000000665067221 */ /* 0x000fe20000010100 */
[----:B------:R-:W-:Y:S01]  /*8fc0*/  FMNMX.FTZ R9, R108, R9, !PT ;  /* 0x000000096c097209 */ /* 0x000fe20007810000 */
[----:B------:R-:W-:Y:S02]  /*8fd0*/  MUFU.EX2 R141, R141 ;  /* 0x0000008d008d7308 */ /* 0x000fe40000000800 */
[----:B0-----:R-:W-:Y:S01]  /*8fe0*/  FMUL.FTZ R153, R6, UR40 ;  /* 0x0000002806997c20 */ /* 0x001fe20008410000 */
[----:B------:R-:W-:-:S04]  /*8ff0*/  FMNMX.FTZ R156, R102, R9, !PT ;  /* 0x00000009669c7209 */ /* 0x000fc80007810000 */
[----:B------:R-:W-:Y:S01]  /*9000*/  FMNMX.FTZ R156, R103, R156, !PT ;  /* 0x0000009c679c7209 */ /* 0x000fe20007810000 */
[----:B------:R-:W0:Y:S04]  /*9010*/  MUFU.EX2 R153, R153 ;  /* 0x0000009900997308 */ /* 0x000e280000000800 */
[----:B------:R-:W1:Y:S04]  /*9020*/  SHFL.BFLY PT, R9, R156, 0x2, 0x1f ;  /* 0x0c401f009c097f89 */ /* 0x000e6800000e0000 */
[----:B------:R-:W-:Y:S08]  /*9030*/  MUFU.EX2 R144, R144 ;  /* 0x0000009000907308 */ /* 0x000ff00000000800 */
[----:B------:R-:W-:Y:S08]  /*9040*/  MUFU.EX2 R145, R145 ;  /* 0x0000009100917308 */ /* 0x000ff00000000800 */
[----:B------:R-:W-:Y:S01]  /*9050*/  MUFU.EX2 R148, R148 ;  /* 0x0000009400947308 */ /* 0x000fe20000000800 */
[----:B-1----:R-:W-:-:S07]  /*9060*/  FMNMX.FTZ R9, R156, R9, !PT ;  /* 0x000000099c097209 */ /* 0x002fce0007810000 */
[----:B------:R-:W-:Y:S01]  /*9070*/  MUFU.EX2 R149, R149 ;  /* 0x0000009500957308 */ /* 0x000fe20000000800 */
[----:B------:R-:W1:Y:S07]  /*9080*/  SHFL.BFLY PT, R156, R9, 0x1, 0x1f ;  /* 0x0c201f00099c7f89 */ /* 0x000e6e00000e0000 */
[----:B------:R-:W-:Y:S08]  /*9090*/  MUFU.EX2 R120, R120 ;  /* 0x0000007800787308 */ /* 0x000ff00000000800 */
[----:B------:R-:W-:Y:S08]  /*90a0*/  MUFU.EX2 R121, R121 ;  /* 0x0000007900797308 */ /* 0x000ff00000000800 */
[----:B------:R-:W-:Y:S01]  /*90b0*/  MUFU.EX2 R124, R124 ;  /* 0x0000007c007c7308 */ /* 0x000fe20000000800 */
[----:B-1----:R-:W-:Y:S01]  /*90c0*/  FMNMX.FTZ R9, R9, R156, !PT ;  /* 0x0000009c09097209 */ /* 0x002fe20007810000 */
[----:B------:R-:W-:-:S03]  /*90d0*/  IMAD.U32 R156, RZ, RZ, UR40 ;  /* 0x00000028ff9c7e24 */ /* 0x000fc6000f8e00ff */
[C---:B------:R-:W-:Y:S01]  /*90e0*/  FSETP.NEU.FTZ.AND P1, PT, R9.reuse, -INF , PT ;  /* 0xff8000000900780b */ /* 0x040fe20003f3d000 */
[----:B------:R-:W-:-:S02]  /*90f0*/  FFMA.FTZ R117, R9, R156, -8 ;  /* 0xc100000009757423 */ /* 0x000fc4000001009c */
[----:B------:R-:W-:Y:S01]  /*9100*/  MUFU.EX2 R125, R125 ;  /* 0x0000007d007d7308 */ /* 0x000fe20000000800 */
[----:B------:R-:W-:Y:S02]  /*9110*/  FSEL R160, R9, RZ, P1 ;  /* 0x000000ff09a07208 */ /* 0x000fe40000800000 */
[----:B------:R-:W-:-:S03]  /*9120*/  FSEL R117, R117, RZ, P1 ;  /* 0x000000ff75757208 */ /* 0x000fc60000800000 */
[----:B------:R-:W-:Y:S02]  /*9130*/  FADD.FTZ R160, -R160, R7 ;  /* 0x00000007a0a07221 */ /* 0x000fe40000010100 */
[----:B------:R-:W-:-:S01]  /*9140*/  FFMA.FTZ R156, R162, UR40, -R117 ;  /* 0x00000028a29c7c23 */ /* 0x000fc20008010875 */
[--C-:B------:R-:W-:Y:S01]  /*9150*/  FFMA.FTZ R162, R126, UR40, -R117.reuse ;  /* 0x000000287ea27c23 */ /* 0x100fe20008010875 */
[----:B------:R-:W-:-:S01]  /*9160*/  FFMA.FTZ R157, R154, UR40, -R117 ;  /* 0x000000289a9d7c23 */ /* 0x000fc20008010875 */
[----:B------:R-:W-:Y:S01]  /*9170*/  FMUL.FTZ R126, R160, UR40 ;  /* 0x00000028a07e7c20 */ /* 0x000fe20008410000 */
[----:B------:R-:W-:-:S01]  /*9180*/  FFMA.FTZ R6, R155, UR40, -R117 ;  /* 0x000000289b067c23 */ /* 0x000fc20008010875 */
[--C-:B------:R-:W-:Y:S01]  /*9190*/  FFMA.FTZ R154, R158, UR40, -R117.reuse ;  /* 0x000000289e9a7c23 */ /* 0x100fe20008010875 */
[----:B------:R-:W-:-:S01]  /*91a0*/  FFMA.FTZ R155, R159, UR40, -R117 ;  /* 0x000000289f9b7c23 */ /* 0x000fc20008010875 */
[--C-:B------:R-:W-:Y:S01]  /*91b0*/  FFMA.FTZ R160, R127, UR40, -R117.reuse ;  /* 0x000000287fa07c23 */ /* 0x100fe20008010875 */
[----:B------:R-:W-:Y:S01]  /*91c0*/  MUFU.EX2 R157, R157 ;  /* 0x0000009d009d7308 */ /* 0x000fe20000000800 */
[----:B------:R-:W-:-:S01]  /*91d0*/  FFMA.FTZ R127, R130, UR40, -R117 ;  /* 0x00000028827f7c23 */ /* 0x000fc20008010875 */
[--C-:B------:R-:W-:Y:S01]  /*91e0*/  FFMA.FTZ R159, R163, UR40, -R117.reuse ;  /* 0x00000028a39f7c23 */ /* 0x100fe20008010875 */
[----:B------:R-:W-:-:S01]  /*91f0*/  FFMA.FTZ R130, R131, UR40, -R117 ;  /* 0x0000002883827c23 */ /* 0x000fc20008010875 */
[----:B------:R-:W-:Y:S01]  /*9200*/  FFMA.FTZ R131, R134, UR40, -R117 ;  /* 0x0000002886837c23 */ /* 0x000fe20008010875 */
[----:B0-----:R-:W-:-:S01]  /*9210*/  FFMA.FTZ R134, R153, R3, R10 ;  /* 0x0000000399867223 */ /* 0x001fc2000001000a */
        /* <DEDUP_REMOVED lines=24> */
[----:B------:R-:W-:Y:S01]  /*93a0*/  FADD.FTZ R135, R13, R0 ;  /* 0x000000000d877221 */ /* 0x000fe20000010000 */
[----:B------:R-:W-:-:S01]  /*93b0*/  FFMA.FTZ R118, R118, UR40, -R117 ;  /* 0x0000002876767c23 */ /* 0x000fc20008010875 */
[----:B------:R-:W0:Y:S01]  /*93c0*/  MUFU.EX2 R155, R155 ;  /* 0x0000009b009b7308 */ /* 0x000e220000000800 */
[----:B-1----:R-:W-:-:S01]  /*93d0*/  FADD.FTZ R3, R6, R3 ;  /* 0x0000000306037221 */ /* 0x002fc20000010000 */
[--C-:B------:R-:W-:Y:S01]  /*93e0*/  FFMA.FTZ R119, R119, UR40, -R117.reuse ;  /* 0x0000002877777c23 */ /* 0x100fe20008010875 */
[----:B------:R-:W-:-:S01]  /*93f0*/  FFMA.FTZ R90, R90, UR40, -R117 ;  /* 0x000000285a5a7c23 */ /* 0x000fc20008010875 */
[--C-:B------:R-:W-:Y:S01]  /*9400*/  FFMA.FTZ R91, R91, UR40, -R117.reuse ;  /* 0x000000285b5b7c23 */ /* 0x100fe20008010875 */
[----:B------:R-:W-:-:S01]  /*9410*/  FFMA.FTZ R95, R95, UR40, -R117 ;  /* 0x000000285f5f7c23 */ /* 0x000fc20008010875 */
[--C-:B------:R-:W-:Y:S01]  /*9420*/  FFMA.FTZ R108, R108, UR40, -R117.reuse ;  /* 0x000000286c6c7c23 */ /* 0x100fe20008010875 */
[----:B------:R-:W-:-:S01]  /*9430*/  FFMA.FTZ R102, R102, UR40, -R117 ;  /* 0x0000002866667c23 */ /* 0x000fc20008010875 */
[----:B------:R-:W1:Y:S01]  /*9440*/  MUFU.EX2 R156, R156 ;  /* 0x0000009c009c7308 */ /* 0x000e620000000800 */
[----:B--2---:R-:W-:-:S01]  /*9450*/  FADD.FTZ R0, R154, R3 ;  /* 0x000000039a007221 */ /* 0x004fc20000010000 */
[----:B------:R-:W-:-:S06]  /*9460*/  FFMA.FTZ R103, R103, UR40, -R117 ;  /* 0x0000002867677c23 */ /* 0x000fcc0008010875 */
[----:B------:R-:W2:Y:S01]  /*9470*/  MUFU.EX2 R159, R159 ;  /* 0x0000009f009f7308 */ /* 0x000ea20000000800 */
[----:B0-----:R-:W-:-:S07]  /*9480*/  FADD.FTZ R3, R155, R0 ;  /* 0x000000009b037221 */ /* 0x001fce0000010000 */
[----:B------:R-:W0:Y:S01]  /*9490*/  MUFU.EX2 R158, R158 ;  /* 0x0000009e009e7308 */ /* 0x000e220000000800 */
[----:B-1----:R-:W-:-:S07]  /*94a0*/  FADD.FTZ R0, R156, R3 ;  /* 0x000000039c007221 */ /* 0x002fce0000010000 */
[----:B------:R1:W-:Y:S01]  /*94b0*/  MUFU.EX2 R7, R162 ;  /* 0x000000a200077308 */ /* 0x0003e20000000800 */
[----:B--2---:R-:W-:-:S07]  /*94c0*/  FADD.FTZ R3, R159, R0 ;  /* 0x000000009f037221 */ /* 0x004fce0000010000 */
[----:B------:R-:W2:Y:S01]  /*94d0*/  MUFU.EX2 R161, R161 ;  /* 0x000000a100a17308 */ /* 0x000ea20000000800 */
[----:B-1----:R-:W-:-:S01]  /*94e0*/  FADD.FTZ R162, R14, R135 ;  /* 0x000000870ea27221 */ /* 0x002fc20000010000 */
[----:B0-----:R-:W-:-:S03]  /*94f0*/  FADD.FTZ R0, R158, R3 ;  /* 0x000000039e007221 */ /* 0x001fc60000010000 */
[----:B------:R-:W-:-:S03]  /*9500*/  FADD.FTZ R135, R15, R162 ;  /* 0x000000a20f877221 */ /* 0x000fc60000010000 */
[----:B------:R-:W0:Y:S01]  /*9510*/  MUFU.EX2 R138, R138 ;  /* 0x0000008a008a7308 */ /* 0x000e220000000800 */
[----:B------:R-:W-:-:S04]  /*9520*/  FADD.FTZ R162, R20, R135 ;  /* 0x0000008714a27221 */ /* 0x000fc80000010000 */
[----:B------:R-:W-:-:S03]  /*9530*/  FADD.FTZ R135, R21, R162 ;  /* 0x000000a215877221 */ /* 0x000fc60000010000 */
[----:B------:R-:W1:Y:S01]  /*9540*/  MUFU.EX2 R139, R139 ;  /* 0x0000008b008b7308 */ /* 0x000e620000000800 */
[----:B------:R-:W-:-:S01]  /*9550*/  FADD.FTZ R135, R152, R135 ;  /* 0x0000008798877221 */ /* 0x000fc20000010000 */
[----:B--2---:R-:W-:-:S03]  /*9560*/  FADD.FTZ R3, R161, R0 ;  /* 0x00000000a1037221 */ /* 0x004fc60000010000 */
[----:B------:R-:W-:-:S03]  /*9570*/  FADD.FTZ R0, R136, R135 ;  /* 0x0000008788007221 */ /* 0x000fc60000010000 */
        /* <DEDUP_REMOVED lines=21> */
[----:B--2---:R-:W-:-:S07]  /*96d0*/  FADD.FTZ R135, R147, R162 ;  /* 0x000000a293877221 */ /* 0x004fce0000010000 */
[----:B------:R-:W2:Y:S01]  /*96e0*/  MUFU.EX2 R122, R122 ;  /* 0x0000007a007a7308 */ /* 0x000ea20000000800 */
[----:B0-----:R-:W-:-:S07]  /*96f0*/  FADD.FTZ R162, R150, R135 ;  /* 0x0000008796a27221 */ /* 0x001fce0000010000 */
[----:B------:R-:W0:Y:S01]  /*9700*/  MUFU.EX2 R123, R123 ;  /* 0x0000007b007b7308 */ /* 0x000e220000000800 */
[----:B-1----:R-:W-:-:S07]  /*9710*/  FADD.FTZ R135, R151, R162 ;  /* 0x000000a297877221 */ /* 0x002fce0000010000 */
[----:B------:R-:W1:Y:S01]  /*9720*/  MUFU.EX2 R160, R160 ;  /* 0x000000a000a07308 */ /* 0x000e620000000800 */
[----:B--2---:R-:W-:-:S01]  /*9730*/  FADD.FTZ R162, R122, R135 ;  /* 0x000000877aa27221 */ /* 0x004fc20000010000 */
[----:B------:R-:W-:-:S06]  /*9740*/  FADD.FTZ R135, R125, R0 ;  /* 0x000000007d877221 */ /* 0x000fcc0000010000 */
[----:B------:R-:W2:Y:S01]  /*9750*/  MUFU.EX2 R128, R128 ;  /* 0x0000008000807308 */ /* 0x000ea20000000800 */
[----:B0-----:R-:W-:-:S04]  /*9760*/  FADD.FTZ R162, R123, R162 ;  /* 0x000000a27ba27221 */ /* 0x001fc80000010000 */
[----:B------:R-:W-:-:S03]  /*9770*/  FADD.FTZ R3, R7, R162 ;  /* 0x000000a207037221 */ /* 0x000fc60000010000 */
        /* <DEDUP_REMOVED lines=11> */
[----:B0-----:R-:W-:-:S01]  /*9830*/  FADD.FTZ R162, R132, R135 ;  /* 0x0000008784a27221 */ /* 0x001fc20000010000 */
[----:B------:R-:W-:-:S06]  /*9840*/  FFMA.FTZ R135, R94, UR40, -R117 ;  /* 0x000000285e877c23 */ /* 0x000fcc0008010875 */
        /* <DEDUP_REMOVED lines=11> */
[----:B0-----:R-:W-:-:S04]  /*9900*/  FADD.FTZ R0, R105, R0 ;  /* 0x0000000069007221 */ /* 0x001fc80000010000 */
[----:B------:R-:W-:-:S03]  /*9910*/  FADD.FTZ R163, R99, R0 ;  /* 0x0000000063a37221 */ /* 0x000fc60000010000 */
[----:B------:R-:W0:Y:S01]  /*9920*/  MUFU.EX2 R12, R12 ;  /* 0x0000000c000c7308 */ /* 0x000e220000000800 */
[----:B-1----:R-:W-:-:S01]  /*9930*/  FADD.FTZ R3, R107, R94 ;  /* 0x0000005e6b037221 */ /* 0x002fc20000010000 */
[----:B------:R-:W-:-:S06]  /*9940*/  FFMA.FTZ R94, R98, UR40, -R117 ;  /* 0x00000028625e7c23 */ /* 0x000fcc0008010875 */
        /* <DEDUP_REMOVED lines=50> */
[----:B0-----:R-:W-:-:S03]  /*9c70*/  FADD.FTZ R3, R101, R0 ;  /* 0x0000000065037221 */ /* 0x001fc60000010000 */
[----:B-1----:R-:W-:Y:S01]  /*9c80*/  FADD.FTZ R0, R103, R98 ;  /* 0x0000006267007221 */ /* 0x002fe20000010000 */
[----:B------:R-:W-:Y:S06]  /*9c90*/  @!P0 BRA `(.L_x_1471) ;  /* 0x0000000000048947 */ /* 0x000fec0003800000 */
[----:B------:R-:W-:Y:S01]  /*9ca0*/  BPT.TRAP 0x1 ;  /* 0x000000040000795c */ /* 0x000fe20000300000 */
.L_x_1471:
        /* <DEDUP_REMOVED lines=115> */
.L_x_1453:
        /* <DEDUP_REMOVED lines=25> */
.L_x_1474:
[----:B------:R-:W-:Y:S02]  /*a570*/  ULDC UR14, c[0x0][0x9e4] ;  /* 0x00027900000e7ab9 */ /* 0x000fe40000000800 */
[----:B------:R-:W-:-:S11]  /*a580*/  UISETP.NE.AND UP0, UPT, UR14, 0x1, UPT ;  /* 0x000000010e00788c */ /* 0x000fd6000bf05270 */
[----:B------:R-:W-:Y:S02]  /*a590*/  @UP0 ULDC.64 UR18, c[0x0][0x9e8] ;  /* 0x00027a0000120ab9 */ /* 0x000fe40000000a00 */
[----:B------:R-:W-:-:S04]  /*a5a0*/  UIMAD.WIDE.U32 UR6, UR10, UR18, URZ ;  /* 0x000000120a0672a5 */ /* 0x000fc8000f8e003f */
[----:B------:R-:W-:-:S12]  /*a5b0*/  @UP0 USHF.R.U32.HI UR10, URZ, UR19, UR7 ;  /* 0x000000133f0a0299 */ /* 0x000fd80008011607 */
.L_x_1475:
[----:B------:R-:W-:-:S04]  /*a5c0*/  UIMAD UR10, UR10, UR14, URZ ;  /* 0x0000000e0a0a72a4 */ /* 0x000fc8000f8e023f */
[----:B------:R-:W-:-:S04]  /*a5d0*/  UISETP.LT.AND UP0, UPT, UR11, UR10, UPT ;  /* 0x0000000a0b00728c */ /* 0x000fc8000bf01270 */
[----:B------:R-:W-:-:S12]  /*a5e0*/  USEL UR11, UR11, UR10, !UP0 ;  /* 0x0000000a0b0b7287 */ /* 0x000fd8000c000000 */
.L_x_1473:
        /* <DEDUP_REMOVED lines=12> */
.L_x_1487:
[----:B------:R-:W-:Y:S01]  /*a6b0*/  ISETP.NE.AND P2, PT, RZ, UR44, PT ;  /* 0x0000002cff007c0c */ /* 0x000fe2000bf45270 */
[----:B------:R-:W-:-:S04]  /*a6c0*/  UISETP.NE.AND UP0, UPT, UR29, 0x1, UPT ;  /* 0x000000011d00788c */ /* 0x000fc8000bf05270 */
[----:B------:R-:W-:-:S04]  /*a6d0*/  USEL UR46, URZ, 0x1, UP0 ;  /* 0x000000013f2e7887 */ /* 0x000fc80008000000 */
[----:B------:R-:W-:-:S04]  /*a6e0*/  ULOP3.LUT UR46, UR30, UR46, URZ, 0x3c, !UPT ;  /* 0x0000002e1e2e7292 */ /* 0x000fc8000f8e3c3f */
[----:B------:R-:W-:Y:S08]  /*a6f0*/  @P2 BRA `(.L_x_1477) ;  /* 0x0000000000382947 */ /* 0x000ff00003800000 */
[----:B------:R-:W-:Y:S05]  /*a700*/  @!P0 BRA `(.L_x_1478) ;  /* 0x0000000000048947 */ /* 0x000fea0003800000 */
[----:B------:R-:W-:Y:S01]  /*a710*/  BPT.TRAP 0x1 ;  /* 0x000000040000795c */ /* 0x000fe20000300000 */
.L_x_1478:
        /* <DEDUP_REMOVED lines=9> */
.L_x_1479:
[----:B-1----:R-:W-:Y:S05]  /*a7b0*/  @P1 BRA `(.L_x_1477) ;  /* 0x0000000000081947 */ /* 0x002fea0003800000 */
[----:B------:R-:W1:Y:S02]  /*a7c0*/  SYNCS.PHASECHK.TRANS64.TRYWAIT P1, [UR6+0x22830], R5 ;  /* 0x02283005ff0075a7 */ /* 0x000e640008020146 */
[----:B-1----:R-:W-:Y:S05]  /*a7d0*/  @!P1 BRA `(.L_x_1480) ;  /* 0x0000011000a09947 */ /* 0x002fea0003800000 */
.L_x_1477:
        /* <DEDUP_REMOVED lines=132> */
.L_x_1482:
[----:B------:R-:W-:Y:S01]  /*b020*/  ULEA UR6, UR29, UR43, 0x3 ;  /* 0x0000002b1d067291 */ /* 0x000fe2000f8e183f */
[----:B------:R-:W-:-:S05]  /*b030*/  IMAD.U32 R5, RZ, RZ, UR30 ;  /* 0x0000001eff057e24 */ /* 0x000fca000f8e00ff */
[----:B------:R-:W-:-:S04]  /*b040*/  SHF.L.U32 R5, R5, 0x1f, RZ ;  /* 0x0000001f05057819 */ /* 0x000fc800000006ff */
[----:B------:R0:W1:Y:S01]  /*b050*/  SYNCS.PHASECHK.TRANS64.TRYWAIT P1, [UR6+0x22850], R5 ;  /* 0x02285005ff0075a7 */ /* 0x0000620008020146 */
[----:B------:R-:W-:Y:S05]  /*b060*/  @!P0 BRA `(.L_x_1483) ;  /* 0x0000000000048947 */ /* 0x000fea0003800000 */
[----:B------:R-:W-:Y:S01]  /*b070*/  BPT.TRAP 0x1 ;  /* 0x000000040000795c */ /* 0x000fe20000300000 */
.L_x_1483:
[----:B-1----:R-:W-:Y:S05]  /*b080*/  @P1 BRA `(.L_x_1481) ;  /* 0x0000000000081947 */ /* 0x002fea0003800000 */
[----:B------:R-:W1:Y:S02]  /*b090*/  SYNCS.PHASECHK.TRANS64.TRYWAIT P1, [UR6+0x22850], R5 ;  /* 0x02285005ff0075a7 */ /* 0x000e640008020146 */
[----:B-1----:R-:W-:Y:S05]  /*b0a0*/  @!P1 BRA `(.L_x_1484) ;  /* 0x0000010800849947 */ /* 0x002fea0003800000 */
.L_x_1481:
        /* <DEDUP_REMOVED lines=36> */
.L_x_1485:
        /* <DEDUP_REMOVED lines=96> */
[----:B------:R-:W-:Y:S02]  /*b8f0*/  IMAD.U32 R152, RZ, RZ, UR40 ;  /* 0x00000028ff987e24 */ /* 0x000fe4000f8e00ff */
[--C-:B------:R-:W-:Y:S01]  /*b900*/  FFMA.FTZ R10, R153, UR40, -R168.reuse ;  /* 0x00000028990a7c23 */ /* 0x100fe200080108a8 */
[----:B------:R-:W-:-:S01]  /*b910*/  FFMA.FTZ R153, R101, UR40, -R168 ;  /* 0x0000002865997c23 */ /* 0x000fc200080108a8 */
[C---:B------:R-:W-:Y:S01]  /*b920*/  FADD.FTZ R7, -R9.reuse, R7 ;  /* 0x0000000709077221 */ /* 0x040fe20000010100 */
[----:B------:R-:W-:-:S01]  /*b930*/  FFMA.FTZ R101, R9, R152, -8 ;  /* 0xc100000009657423 */ /* 0x000fc20000010098 */
[----:B------:R-:W-:Y:S01]  /*b940*/  FMUL.FTZ R6, R6, UR40 ;  /* 0x0000002806067c20 */ /* 0x000fe20008410000 */
[----:B------:R-:W-:Y:S01]  /*b950*/  MUFU.EX2 R11, R11 ;  /* 0x0000000b000b7308 */ /* 0x000fe20000000800 */
[----:B------:R-:W-:Y:S01]  /*b960*/  FMUL.FTZ R7, R7, UR40 ;  /* 0x0000002807077c20 */ /* 0x000fe20008410000 */
[--C-:B------:R-:W-:Y:S01]  /*b970*/  FFMA.FTZ R152, R154, UR40, -R101.reuse ;  /* 0x000000289a987c23 */ /* 0x100fe20008010865 */
[----:B------:R-:W-:-:S01]  /*b980*/  FFMA.FTZ R155, R155, UR40, -R101 ;  /* 0x000000289b9b7c23 */ /* 0x000fc20008010865 */
[----:B------:R-:W-:Y:S01]  /*b990*/  FFMA.FTZ R12, R156, UR40, -R168 ;  /* 0x000000289c0c7c23 */ /* 0x000fe200080108a8 */
[----:B------:R-:W-:-:S01]  /*b9a0*/  FFMA.FTZ R154, R158, UR40, -R101 ;  /* 0x000000289e9a7c23 */ /* 0x000fc20008010865 */
[----:B------:R-:W-:Y:S01]  /*b9b0*/  FFMA.FTZ R13, R157, UR40, -R168 ;  /* 0x000000289d0d7c23 */ /* 0x000fe200080108a8 */
[----:B------:R-:W-:-:S01]  /*b9c0*/  FFMA.FTZ R157, R159, UR40, -R101 ;  /* 0x000000289f9d7c23 */ /* 0x000fc20008010865 */
[----:B------:R-:W0:Y:S01]  /*b9d0*/  MUFU.EX2 R6, R6 ;  /* 0x0000000600067308 */ /* 0x000e220000000800 */
[----:B------:R-:W-:-:S01]  /*b9e0*/  FFMA.FTZ R14, R160, UR40, -R168 ;  /* 0x00000028a00e7c23 */ /* 0x000fc200080108a8 */
        /* <DEDUP_REMOVED lines=8> */
[----:B------:R-:W-:Y:S01]  /*ba70*/  FFMA.FTZ R136, R136, UR40, -R168 ;  /* 0x0000002888887c23 */ /* 0x000fe200080108a8 */
[----:B------:R-:W-:-:S01]  /*ba80*/  FFMA.FTZ R138, R138, UR40, -R101 ;  /* 0x000000288a8a7c23 */ /* 0x000fc20008010865 */
[----:B------:R-:W-:Y:S01]  /*ba90*/  FFMA.FTZ R137, R137, UR40, -R168 ;  /* 0x0000002889897c23 */ /* 0x000fe200080108a8 */
[----:B------:R-:W-:-:S01]  /*baa0*/  FFMA.FTZ R139, R139, UR40, -R101 ;  /* 0x000000288b8b7c23 */ /* 0x000fc20008010865 */
[----:B------:R-:W-:Y:S01]  /*bab0*/  FFMA.FTZ R140, R140, UR40, -R168 ;  /* 0x000000288c8c7c23 */ /* 0x000fe200080108a8 */
[----:B------:R-:W-:-:S01]  /*bac0*/  FFMA.FTZ R142, R142, UR40, -R101 ;  /* 0x000000288e8e7c23 */ /* 0x000fc20008010865 */
[----:B------:R-:W1:Y:S01]  /*bad0*/  MUFU.EX2 R152, R152 ;  /* 0x0000009800987308 */ /* 0x000e620000000800 */
        /* <DEDUP_REMOVED lines=65> */
[--C-:B------:R-:W-:Y:S01]  /*bef0*/  FFMA.FTZ R96, R96, UR40, -R168.reuse ;  /* 0x0000002860607c23 */ /* 0x100fe200080108a8 */
[----:B------:R-:W-:-:S01]  /*bf00*/  FFMA.FTZ R97, R97, UR40, -R168 ;  /* 0x0000002861617c23 */ /* 0x000fc200080108a8 */
[----:B------:R-:W-:Y:S01]  /*bf10*/  FFMA.FTZ R99, R99, UR40, -R101 ;  /* 0x0000002863637c23 */ /* 0x000fe20008010865 */
[----:B------:R-:W-:-:S01]  /*bf20*/  FFMA.FTZ R100, R100, UR40, -R168 ;  /* 0x0000002864647c23 */ /* 0x000fc200080108a8 */
[----:B------:R-:W-:-:S02]  /*bf30*/  FFMA.FTZ R102, R102, UR40, -R101 ;  /* 0x0000002866667c23 */ /* 0x000fc40008010865 */
        /* <DEDUP_REMOVED lines=96> */
[----:B-1----:R-:W-:-:S01]  /*c540*/  FADD.FTZ R163, R111, R94 ;  /* 0x0000005e6fa37221 */ /* 0x002fc20000010000 */
[--C-:B------:R-:W-:Y:S01]  /*c550*/  FFMA.FTZ R94, R98, UR40, -R101.reuse ;  /* 0x00000028625e7c23 */ /* 0x100fe20008010865 */
[----:B------:R-:W-:-:S05]  /*c560*/  FFMA.FTZ R101, R103, UR40, -R101 ;  /* 0x0000002867657c23 */ /* 0x000fca0008010865 */
        /* <DEDUP_REMOVED lines=44> */
[----:B--2---:R-:W-:-:S03]  /*c830*/  FADD.FTZ R3, R153, R0 ;  /* 0x0000000099037221 */ /* 0x004fc60000010000 */
[----:B-1----:R-:W-:Y:S01]  /*c840*/  FADD.FTZ R0, R101, R98 ;  /* 0x0000006265007221 */ /* 0x002fe20000010000 */
[----:B------:R-:W-:Y:S06]  /*c850*/  @!P0 BRA `(.L_x_1486) ;  /* 0x0000000000048947 */ /* 0x000fec0003800000 */
[----:B------:R-:W-:Y:S01]  /*c860*/  BPT.TRAP 0x1 ;  /* 0x000000040000795c */ /* 0x000fe20000300000 */
.L_x_1486:
        /* <DEDUP_REMOVED lines=92> */
[----:B------:R-:W-:Y:S01]  /*ce30*/  VIADD R8, R8, 0xffffffff ;  /* 0xffffffff08087836 */ /* 0x000fe20000000000 */
        /* <DEDUP_REMOVED lines=20> */
[----:B------:R-:W-:Y:S01]  /*cf80*/  F2FP.SATFINITE.E4M3.F32.PACK_AB_MERGE_C R171, R95, R94, R13 ;  /* 0x0000005e5fab723e */ /* 0x000fe2000480700d */
[----:B------:R-:W-:Y:S06]  /*cf90*/  @P1 BRA `(.L_x_1487) ;  /* 0xffffffd400c41947 */ /* 0x000fec000383ffff */
.L_x_1476:
        /* <DEDUP_REMOVED lines=8> */
[----:B------:R-:W-:-:S05]  /*d020*/  ULDC UR29, c[0x0][0x9e0] ;  /* 0x00027800001d7ab9 */ /* 0x000fca0000000800 */
.L_x_1507:
        /* <DEDUP_REMOVED lines=9> */
.L_x_1490:
[----:B------:R-:W-:Y:S01]  /*d0c0*/  ULEA UR6, UR45, UR43, 0x3 ;  /* 0x0000002b2d067291 */ /* 0x000fe2000f8e183f */
[----:B------:R-:W-:-:S05]  /*d0d0*/  IMAD.U32 R5, RZ, RZ, UR46 ;  /* 0x0000002eff057e24 */ /* 0x000fca000f8e00ff */
[----:B------:R-:W-:-:S04]  /*d0e0*/  SHF.L.U32 R5, R5, 0x1f, RZ ;  /* 0x0000001f05057819 */ /* 0x000fc800000006ff */
[----:B------:R0:W1:Y:S01]  /*d0f0*/  SYNCS.PHASECHK.TRANS64.TRYWAIT P1, [UR6+0x22830], R5 ;  /* 0x02283005ff0075a7 */ /* 0x0000620008020146 */
[----:B------:R-:W-:Y:S05]  /*d100*/  @!P0 BRA `(.L_x_1491) ;  /* 0x0000000000048947 */ /* 0x000fea0003800000 */
[----:B------:R-:W-:Y:S01]  /*d110*/  BPT.TRAP 0x1 ;  /* 0x000000040000795c */ /* 0x000fe20000300000 */
.L_x_1491:
[----:B-1----:R-:W-:Y:S05]  /*d120*/  @P1 BRA `(.L_x_1489) ;  /* 0x0000000000081947 */ /* 0x002fea0003800000 */
[----:B------:R-:W1:Y:S02]  /*d130*/  SYNCS.PHASECHK.TRANS64.TRYWAIT P1, [UR6+0x22830], R5 ;  /* 0x02283005ff0075a7 */ /* 0x000e640008020146 */
[----:B-1----:R-:W-:Y:S05]  /*d140*/  @!P1 BRA `(.L_x_1492) ;  /* 0x000000e800749947 */ /* 0x002fea0003800000 */
.L_x_1489:
        /* <DEDUP_REMOVED lines=129> */
.L_x_1494:
[----:B------:R-:W-:Y:S01]  /*d960*/  ULEA UR6, UR31, UR43, 0x3 ;  /* 0x0000002b1f067291 */ /* 0x000fe2000f8e183f */
[----:B------:R-:W-:-:S05]  /*d970*/  IMAD.U32 R5, RZ, RZ, UR32 ;  /* 0x00000020ff057e24 */ /* 0x000fca000f8e00ff */
[----:B------:R-:W-:-:S04]  /*d980*/  SHF.L.U32 R5, R5, 0x1f, RZ ;  /* 0x0000001f05057819 */ /* 0x000fc800000006ff */
[----:B------:R0:W1:Y:S01]  /*d990*/  SYNCS.PHASECHK.TRANS64.TRYWAIT P1, [UR6+0x22850], R5 ;  /* 0x02285005ff0075a7 */ /* 0x0000620008020146 */
[----:B------:R-:W-:Y:S05]  /*d9a0*/  @!P0 BRA `(.L_x_1495) ;  /* 0x0000000000048947 */ /* 0x000fea0003800000 */
[----:B------:R-:W-:Y:S01]  /*d9b0*/  BPT.TRAP 0x1 ;  /* 0x000000040000795c */ /* 0x000fe20000300000 */
.L_x_1495:
[----:B-1----:R-:W-:Y:S05]  /*d9c0*/  @P1 BRA `(.L_x_1493) ;  /* 0x0000000000081947 */ /* 0x002fea0003800000 */
[----:B------:R-:W1:Y:S02]  /*d9d0*/  SYNCS.PHASECHK.TRANS64.TRYWAIT P1, [UR6+0x22850], R5 ;  /* 0x02285005ff0075a7 */ /* 0x000e640008020146 */
[----:B-1----:R-:W-:Y:S05]  /*d9e0*/  @!P1 BRA `(.L_x_1496) ;  /* 0x000000e000649947 */ /* 0x002fea0003800000 */
.L_x_1493:
        /* <DEDUP_REMOVED lines=36> */
.L_x_1497:
        /* <DEDUP_REMOVED lines=35> */
.L_x_1500:
[----:B------:R-:W-:-:S05]  /*de60*/  IMAD.U32 R168, RZ, RZ, UR28 ;  /* 0x0000001cffa87e24 */ /* 0x000fca000f8e00ff */
[----:B------:R-:W-:-:S13]  /*de70*/  ISETP.NE.AND P1, PT, R168, 0x1, PT ;  /* 0x00000001a800780c */ /* 0x000fda0003f25270 */
[----:B------:R-:W0:Y:S02]  /*de80*/  @P1 LDC.64 R20, c[0x0][0x9e8] ;  /* 0x00027a00ff141b82 */ /* 0x000e240000000a00 */
[----:B0-----:R-:W-:-:S05]  /*de90*/  @P1 IMAD.HI.U32 R20, R13, R20, RZ ;  /* 0x000000140d141227 */ /* 0x001fca00078e00ff */
[----:B------:R-:W-:-:S07]  /*dea0*/  @P1 SHF.R.U32.HI R13, RZ, R21, R20 ;  /* 0x00000015ff0d1219 */ /* 0x000fce0000011614 */
.L_x_1501:
[----:B------:R-:W-:Y:S05]  /*deb0*/  BSYNC B0 ;  /* 0x0000000000007941 */ /* 0x000fea0003800000 */
.L_x_1499:
[----:B------:R-:W-:-:S05]  /*dec0*/  IMAD R13, R13, R168, R5 ;  /* 0x000000a80d0d7224 */ /* 0x000fca00078e0205 */
[----:B------:R-:W-:Y:S02]  /*ded0*/  VIADDMNMX R14, R13, R168, R14, PT ;  /* 0x000000a80d0e7246 */ /* 0x000fe4000380010e */
[----:B------:R-:W-:-:S07]  /*dee0*/  VIMNMX R15, R15, R13, !PT ;  /* 0x0000000d0f0f7248 */ /* 0x000fce0007fe0100 */
.L_x_1498:
        /* <DEDUP_REMOVED lines=247> */
.L_x_1504:
[----:B------:R-:W-:-:S05]  /*ee60*/  IMAD.U32 R20, RZ, RZ, UR28 ;  /* 0x0000001cff147e24 */ /* 0x000fca000f8e00ff */
[----:B------:R-:W-:-:S13]  /*ee70*/  ISETP.NE.AND P6, PT, R20, 0x1, PT ;  /* 0x000000011400780c */ /* 0x000fda0003fc5270 */
[----:B------:R-:W0:Y:S02]  /*ee80*/  @P6 LDC.64 R10, c[0x0][0x9e8] ;  /* 0x00027a00ff0a6b82 */ /* 0x000e240000000a00 */
[----:B0-----:R-:W-:-:S05]  /*ee90*/  @P6 IMAD.HI.U32 R10, R14, R10, RZ ;  /* 0x0000000a0e0a6227 */ /* 0x001fca00078e00ff */
[----:B------:R-:W-:-:S07]  /*eea0*/  @P6 SHF.R.U32.HI R14, RZ, R11, R10 ;  /* 0x0000000bff0e6219 */ /* 0x000fce000001160a */
.L_x_1505:
[----:B------:R-:W-:Y:S05]  /*eeb0*/  BSYNC B0 ;  /* 0x0000000000007941 */ /* 0x000fea0003800000 */
.L_x_1503:
[----:B------:R-:W-:-:S05]  /*eec0*/  IMAD R5, R14, R20, R5 ;  /* 0x000000140e057224 */ /* 0x000fca00078e0205 */
[----:B------:R-:W-:Y:S02]  /*eed0*/  VIADDMNMX R12, R5, R20, R12, PT ;  /* 0x00000014050c7246 */ /* 0x000fe4000380010c */
[----:B------:R-:W-:-:S07]  /*eee0*/  VIMNMX R9, R9, R5, !PT ;  /* 0x0000000509097248 */ /* 0x000fce0007fe0100 */
.L_x_1502:
        /* <DEDUP_REMOVED lines=501> */
.L_x_1506:
        /* <DEDUP_REMOVED lines=115> */
.L_x_1488:
[----:B------:R-:W-:Y:S06]  /*11570*/  BAR.ARV 0x8, 0x180 ;  /* 0x0206000000007b1d */ /* 0x000fec0000002000 */
[----:B------:R-:W-:Y:S05]  /*11580*/  @!P0 BRA `(.L_x_1508) ;  /* 0x0000000000048947 */ /* 0x000fea0003800000 */
[----:B------:R-:W-:Y:S01]  /*11590*/  BPT.TRAP 0x1 ;  /* 0x000000040000795c */ /* 0x000fe20000300000 */
.L_x_1508:
[----:B------:R-:W-:Y:S01]  /*115a0*/  ULEA UR9, UR45, UR43, 0x3 ;  /* 0x0000002b2d097291 */ /* 0x000fe2000f8e183f */
[----:B------:R-:W-:-:S05]  /*115b0*/  IMAD.U32 R4, RZ, RZ, UR46 ;  /* 0x0000002eff047e24 */ /* 0x000fca000f8e00ff */
[----:B------:R-:W-:-:S04]  /*115c0*/  SHF.L.U32 R4, R4, 0x1f, RZ ;  /* 0x0000001f04047819 */ /* 0x000fc800000006ff */
[----:B------:R0:W1:Y:S01]  /*115d0*/  SYNCS.PHASECHK.TRANS64.TRYWAIT P1, [UR9+0x22850], R4 ;  /* 0x02285004ff0075a7 */ /* 0x0000620008020149 */
[----:B------:R-:W-:Y:S05]  /*115e0*/  @!P0 BRA `(.L_x_1509) ;  /* 0x0000000000048947 */ /* 0x000fea0003800000 */
[----:B------:R-:W-:Y:S01]  /*115f0*/  BPT.TRAP 0x1 ;  /* 0x000000040000795c */ /* 0x000fe20000300000 */
.L_x_1509:
[----:B-1----:R-:W-:Y:S05]  /*11600*/  @P1 BRA `(.L_x_1510) ;  /* 0x0000000000081947 */ /* 0x002fea0003800000 */
[----:B------:R-:W1:Y:S02]  /*11610*/  SYNCS.PHASECHK.TRANS64.TRYWAIT P1, [UR9+0x22850], R4 ;  /* 0x02285004ff0075a7 */ /* 0x000e640008020149 */
[----:B-1----:R-:W-:Y:S05]  /*11620*/  @!P1 BRA `(.L_x_1511) ;  /* 0x000000a4006c9947 */ /* 0x002fea0003800000 */
.L_x_1510:
[----:B------:R-:W-:Y:S01]  /*11630*/  UIADD3 UR43, UR43, 0x400, URZ ;  /* 0x000004002b2b7890 */ /* 0x000fe2000fffe03f */
[----:B------:R-:W-:Y:S01]  /*11640*/  WARPGROUP.ARRIVE ;  /* 0x00000000000079c5 */ /* 0x000fe20000000000 */
[----:B------:R-:W-:Y:S01]  /*11650*/  UMOV UR7, 0xc0000010 ;  /* 0xc000001000077882 */ /* 0x000fe20000000000 */
[----:B------:R-:W-:Y:S01]  /*11660*/  ULDC.64 UR10, c[0x0][0x9a0] ;  /* 0x00026800000a7ab9 */ /* 0x000fe20000000a00 */
[----:B------:R-:W-:Y:S01]  /*11670*/  USHF.R.U32.HI UR43, URZ, 0x4, UR43 ;  /* 0x000000043f2b7899 */ /* 0x000fe2000801162b */
[----:B01----:R-:W-:Y:S01]  /*11680*/  IMAD.MOV.U32 R4, RZ, RZ, 0x3f800000 ;  /* 0x3f800000ff047424 */ /* 0x003fe200078e00ff */
[----:B------:R-:W-:Y:S02]  /*11690*/  UISETP.NE.U32.AND UP0, UPT, UR10, URZ, UPT ;  /* 0x0000003f0a00728c */ /* 0x000fe4000bf05070 */
[----:B------:R-:W-:Y:S02]  /*116a0*/  ULOP3.LUT UR43, UR43, 0x3fff, URZ, 0xc0, !UPT ;  /* 0x00003fff2b2b7892 */ /* 0x000fe4000f8ec03f */
[----:B------:R-:W-:-:S02]  /*116b0*/  UISETP.NE.AND.EX UP0, UPT, UR11, URZ, UPT, UP0 ;  /* 0x0000003f0b00728c */ /* 0x000fc4000bf05300 */
[----:B------:R-:W-:-:S04]  /*116c0*/  ULOP3.LUT UR8, UR43, 0x10000, URZ, 0xfc, !UPT ;  /* 0x000100002b087892 */ /* 0x000fc8000f8efc3f */
[----:B------:R-:W-:Y:S01]  /*116d0*/  UIMAD UR8, UR45, 0x500, UR8 ;  /* 0x000005002d0878a4 */ /* 0x000fe2000f8e0208 */
[----:B------:R-:W-:-:S04]  /*116e0*/  PLOP3.LUT P1, PT, PT, PT, UP0, 0x80, 0x0 ;  /* 0x000000000000781c */ /* 0x000fc80003f2f008 */
[----:B------:R-:W-:Y:S02]  /*116f0*/  @UP0 ULDC.64 UR12, c[0x0][0x9c8] ;  /* 0x00027200000c0ab9 */ /* 0x000fe40000000a00 */
[----:B------:R-:W-:Y:S01]  /*11700*/  UMOV UR6, UR8 ;  /* 0x0000000800067c82 */ /* 0x000fe20008000000 */
[----:B------:R-:W-:-:S09]  /*11710*/  @UP0 UIMAD.WIDE.U32 UR4, UR49, UR12, URZ ;  /* 0x0000000c310402a5 */ /* 0x000fd2000f8e003f */
[----:B------:R-:W-:Y:S01]  /*11720*/  QGMMA.64x128x32.F32.E4M3.E4M3 R24, R184, gdesc[UR4], R24, gsb0 ;  /* 0x01e00004b8187df3 */ /* 0x000fe20008000818 */
[----:B------:R-:W-:Y:S01]  /*11730*/  UIADD3 UR6, UR8, 0x100, URZ ;  /* 0x0000010008067890 */ /* 0x000fe2000fffe03f */
[----:B------:R-:W-:Y:S01]  /*11740*/  UMOV UR7, 0xc0000010 ;  /* 0xc000001000077882 */ /* 0x000fe20000000000 */
[----:B------:R-:W-:Y:S02]  /*11750*/  WARPGROUP.DEPBAR.LE gsb0, 0x0 ;  /* 0x00008000000079c5 */ /* 0x000fe40000010000 */
[----:B------:R-:W-:-:S07]  /*11760*/  WARPGROUP.ARRIVE ;  /* 0x00000000000079c5 */ /* 0x000fce0000000000 */
        /* <DEDUP_REMOVED lines=69> */
.L_x_1512:
        /* <DEDUP_REMOVED lines=74> */
.L_x_1434:
[----:B------:R-:W0:Y:S01]  /*12060*/  S2R R7, SR_CgaCtaId ;  /* 0x0000000000077919 */ /* 0x000e220000008800 */
[----:B------:R-:W-:Y:S01]  /*12070*/  MOV R4, 0x400 ;  /* 0x0000040000047802 */ /* 0x000fe20000000f00 */
[----:B------:R-:W-:Y:S01]  /*12080*/  BSSY B0, `(.L_x_1513) ;  /* 0x0000277000007945 */ /* 0x000fe20003800000 */
[----:B------:R-:W-:Y:S02]  /*12090*/  BAR.SYNC.DEFER_BLOCKING 0x5, 0x180 ;  /* 0x0146000000007b1d */ /* 0x000fe40000010000 */
[----:B0-----:R-:W-:-:S05]  /*120a0*/  LEA R4, R7, R4, 0x18 ;  /* 0x0000000407047211 */ /* 0x001fca00078ec0ff */
[----:B------:R-:W0:Y:S02]  /*120b0*/  LDS.128 R32, [R4+0x228d0] ;  /* 0x0228d00004207984 */ /* 0x000e240000000c00 */
[----:B0-----:R-:W-:Y:S02]  /*120c0*/  R2UR UR5, R33 ;  /* 0x00000000210572ca */ /* 0x001fe400000e0000 */
[----:B------:R-:W-:Y:S02]  /*120d0*/  R2UR UR50, R34 ;  /* 0x00000000223272ca */ /* 0x000fe400000e0000 */
        /* <DEDUP_REMOVED lines=9> */
[----:B------:R-:W0:Y:S01]  /*12170*/  S2R R33, SR_SWINHI ;  /* 0x0000000000217919 */ /* 0x000e220000002f00 */
[----:B------:R-:W-:Y:S01]  /*12180*/  F2FP.BF16.F32.PACK_AB R9, R84, R9 ;  /* 0x000000095409723e */ /* 0x000fe200000010ff */
[----:B------:R-:W-:Y:S02]  /*12190*/  ULDC.64 UR6, c[0x0][0xc00] ;  /* 0x0003000000067ab9 */ /* 0x000fe40000000a00 */
[----:B------:R1:W2:Y:S01]  /*121a0*/  LDG.E.CONSTANT R17, desc[UR52][R6.64] ;  /* 0x0000003406117981 */ /* 0x0002a2000c1e9900 */
[----:B------:R-:W-:Y:S01]  /*121b0*/  F2FP.BF16.F32.PACK_AB R10, R85, R10 ;  /* 0x0000000a550a723e */ /* 0x000fe200000010ff */
[----:B------:R-:W-:Y:S01]  /*121c0*/  UISETP.NE.U32.AND UP0, UPT, UR6, URZ, UPT ;  /* 0x0000003f0600728c */ /* 0x000fe2000bf05070 */
[----:B------:R-:W-:Y:S02]  /*121d0*/  F2FP.BF16.F32.PACK_AB R29, R60, R29 ;  /* 0x0000001d3c1d723e */ /* 0x000fe400000010ff */
[----:B------:R-:W-:Y:S01]  /*121e0*/  F2FP.BF16.F32.PACK_AB R25, R62, R25 ;  /* 0x000000193e19723e */ /* 0x000fe200000010ff */
[----:B------:R-:W-:Y:S01]  /*121f0*/  UISETP.NE.AND.EX UP0, UPT, UR7, URZ, UPT, UP0 ;  /* 0x0000003f0700728c */ /* 0x000fe2000bf05300 */
[----:B------:R-:W-:-:S02]  /*12200*/  F2FP.BF16.F32.PACK_AB R5, R86, R5 ;  /* 0x000000055605723e */ /* 0x000fc400000010ff */
[----:B------:R-:W-:Y:S01]  /*12210*/  F2FP.BF16.F32.PACK_AB R31, R46, R31 ;  /* 0x0000001f2e1f723e */ /* 0x000fe200000010ff */
[----:B------:R-:W-:Y:S01]  /*12220*/  ULDC.64 UR6, c[0x0][0xc00] ;  /* 0x0003000000067ab9 */ /* 0x000fe20000000a00 */
[----:B-1----:R-:W-:Y:S01]  /*12230*/  LOP3.LUT P0, R6, R18, 0x3, RZ, 0xc0, !PT ;  /* 0x0000000312067812 */ /* 0x002fe2000780c0ff */
[----:B------:R-:W-:Y:S01]  /*12240*/  UIMAD.WIDE UR6, UR38, 0x4, UR6 ;  /* 0x00000004260678a5 */ /* 0x000fe2000f8e0206 */
[----:B------:R-:W-:Y:S02]  /*12250*/  F2FP.BF16.F32.PACK_AB R18, R87, R8 ;  /* 0x000000085712723e */ /* 0x000fe400000010ff */
[----:B------:R-:W-:Y:S02]  /*12260*/  ISETP.EQ.OR P0, PT, R6, 0x3, !P0 ;  /* 0x000000030600780c */ /* 0x000fe40004702670 */
[----:B------:R-:W-:Y:S02]  /*12270*/  F2FP.BF16.F32.PACK_AB R38, R47, R38 ;  /* 0x000000262f26723e */ /* 0x000fe400000010ff */
[----:B------:R-:W-:-:S02]  /*12280*/  SEL R60, R9, R10, P0 ;  /* 0x0000000a093c7207 */ /* 0x000fc40000000000 */
[----:B------:R-:W-:Y:S02]  /*12290*/  SEL R62, R10, R9, P0 ;  /* 0x000000090a3e7207 */ /* 0x000fe40000000000 */
[----:B------:R-:W-:Y:S02]  /*122a0*/  F2FP.BF16.F32.PACK_AB R11, R78, R11 ;  /* 0x0000000b4e0b723e */ /* 0x000fe400000010ff */
[----:B------:R-:W-:Y:S02]  /*122b0*/  F2FP.BF16.F32.PACK_AB R12, R79, R12 ;  /* 0x0000000c4f0c723e */ /* 0x000fe400000010ff */
[----:B------:R-:W-:Y:S02]  /*122c0*/  SEL R86, R5, R18, P0 ;  /* 0x0000001205567207 */ /* 0x000fe40000000000 */
[----:B------:R-:W-:Y:S02]  /*122d0*/  MOV R6, R4 ;  /* 0x0000000400067202 */ /* 0x000fe40000000f00 */
[----:B0-----:R-:W-:-:S02]  /*122e0*/  MOV R7, R33 ;  /* 0x0000002100077202 */ /* 0x001fc40000000f00 */
[----:B------:R-:W-:Y:S02]  /*122f0*/  F2FP.BF16.F32.PACK_AB R15, R70, R15 ;  /* 0x0000000f460f723e */ /* 0x000fe400000010ff */
[----:B------:R-:W-:Y:S01]  /*12300*/  SEL R18, R18, R5, P0 ;  /* 0x0000000512127207 */ /* 0x000fe20000000000 */
[----:B------:R-:W-:Y:S01]  /*12310*/  IMAD.WIDE R8, R195, 0x2, R6 ;  /* 0x00000002c3087825 */ /* 0x000fe200078e0206 */
[----:B------:R-:W-:Y:S02]  /*12320*/  SEL R70, R31, R38, P0 ;  /* 0x000000261f467207 */ /* 0x000fe40000000000 */
[----:B------:R-:W-:Y:S02]  /*12330*/  SEL R82, R11, R12, P0 ;  /* 0x0000000c0b527207 */ /* 0x000fe40000000000 */
[----:B------:R-:W-:Y:S02]  /*12340*/  SEL R84, R12, R11, P0 ;  /* 0x0000000b0c547207 */ /* 0x000fe40000000000 */
[----:B------:R-:W-:-:S02]  /*12350*/  LOP3.LUT R5, R8, 0x380, RZ, 0xc0, !PT ;  /* 0x0000038008057812 */ /* 0x000fc400078ec0ff */
[----:B------:R-:W-:Y:S02]  /*12360*/  F2FP.BF16.F32.PACK_AB R37, R52, R37 ;  /* 0x000000253425723e */ /* 0x000fe400000010ff */
[----:B------:R-:W-:Y:S02]  /*12370*/  F2FP.BF16.F32.PACK_AB R36, R53, R36 ;  /* 0x000000243524723e */ /* 0x000fe400000010ff */
[----:B------:R-:W-:Y:S02]  /*12380*/  F2FP.BF16.F32.PACK_AB R28, R61, R28 ;  /* 0x0000001c3d1c723e */ /* 0x000fe400000010ff */
[----:B------:R-:W-:Y:S02]  /*12390*/  F2FP.BF16.F32.PACK_AB R13, R76, R13 ;  /* 0x0000000d4c0d723e */ /* 0x000fe400000010ff */
[----:B------:R-:W-:Y:S02]  /*123a0*/  F2FP.BF16.F32.PACK_AB R14, R77, R14 ;  /* 0x0000000e4d0e723e */ /* 0x000fe400000010ff */
[----:B------:R-:W-:-:S02]  /*123b0*/  SEL R38, R38, R31, P0 ;  /* 0x0000001f26267207 */ /* 0x000fc40000000000 */
[C---:B------:R-:W-:Y:S02]  /*123c0*/  IADD3 R12, P6, R8.reuse, 0x20, RZ ;  /* 0x00000020080c7810 */ /* 0x040fe40007fde0ff */
[----:B------:R-:W-:Y:S02]  /*123d0*/  IADD3 R31, P1, R8, 0x40, RZ ;  /* 0x00000040081f7810 */ /* 0x000fe40007f3e0ff */
[----:B------:R-:W-:Y:S02]  /*123e0*/  F2FP.BF16.F32.PACK_AB R41, R41, R56 ;  /* 0x000000382929723e */ /* 0x000fe400000010ff */
[----:B------:R-:W-:Y:S02]  /*123f0*/  SHF.R.U64 R5, R5, 0x3, RZ ;  /* 0x0000000305057819 */ /* 0x000fe400000012ff */
[----:B------:R-:W-:Y:S02]  /*12400*/  SEL R42, R37, R36, P0 ;  /* 0x00000024252a7207 */ /* 0x000fe40000000000 */
[----:B------:R-:W-:-:S02]  /*12410*/  SEL R46, R29, R28, P0 ;  /* 0x0000001c1d2e7207 */ /* 0x000fc40000000000 */
[----:B------:R-:W-:Y:S01]  /*12420*/  SEL R50, R28, R29, P0 ;  /* 0x0000001d1c327207 */ /* 0x000fe20000000000 */
[----:B------:R-:W-:Y:S01]  /*12430*/  IMAD.X R29, RZ, RZ, R9, P6 ;  /* 0x000000ffff1d7224 */ /* 0x000fe200030e0609 */
[----:B------:R-:W-:Y:S02]  /*12440*/  SEL R56, R13, R14, P0 ;  /* 0x0000000e0d387207 */ /* 0x000fe40000000000 */
[----:B------:R-:W-:Y:S02]  /*12450*/  SEL R58, R14, R13, P0 ;  /* 0x0000000d0e3a7207 */ /* 0x000fe40000000000 */
[----:B------:R-:W-:Y:S02]  /*12460*/  LOP3.LUT R10, R12, 0x380, RZ, 0xc0, !PT ;  /* 0x000003800c0a7812 */ /* 0x000fe400078ec0ff */
[----:B------:R-:W-:Y:S02]  /*12470*/  F2FP.BF16.F32.PACK_AB R95, R92, R95 ;  /* 0x0000005f5c5f723e */ /* 0x000fe400000010ff */
[----:B------:R-:W-:-:S02]  /*12480*/  F2FP.BF16.F32.PACK_AB R91, R88, R91 ;  /* 0x0000005b585b723e */ /* 0x000fc400000010ff */
[----:B------:R-:W-:Y:S02]  /*12490*/  SEL R36, R36, R37, P0 ;  /* 0x0000002524247207 */ /* 0x000fe40000000000 */
[----:B------:R-:W-:Y:S02]  /*124a0*/  LOP3.LUT R14, R31, 0x380, RZ, 0xc0, !PT ;  /* 0x000003801f0e7812 */ /* 0x000fe400078ec0ff */
[C---:B------:R-:W-:Y:S02]  /*124b0*/  IADD3 R33, P2, R8.reuse, 0x60, RZ ;  /* 0x0000006008217810 */ /* 0x040fe40007f5e0ff */
[C---:B------:R-:W-:Y:S02]  /*124c0*/  IADD3 R88, P3, R8.reuse, 0x4000, RZ ;  /* 0x0000400008587810 */ /* 0x040fe40007f7e0ff */
[C---:B------:R-:W-:Y:S02]  /*124d0*/  IADD3 R35, P4, R8.reuse, 0x4020, RZ ;  /* 0x0000402008237810 */ /* 0x040fe40007f9e0ff */
[----:B------:R-:W-:-:S02]  /*124e0*/  IADD3 R37, P5, R8, 0x4040, RZ ;  /* 0x0000404008257810 */ /* 0x000fc40007fbe0ff */
[----:B------:R-:W-:Y:S02]  /*124f0*/  IADD3 R92, P6, R8, 0x4060, RZ ;  /* 0x00004060085c7810 */ /* 0x000fe40007fde0ff */
[----:B------:R-:W-:Y:S01]  /*12500*/  LOP3.LUT R8, R5, R8, RZ, 0x3c, !PT ;  /* 0x0000000805087212 */ /* 0x000fe200078e3cff */
[--C-:B------:R-:W-:Y:S01]  /*12510*/  IMAD.X R13, RZ, RZ, R9.reuse, P5 ;  /* 0x000000ffff0d7224 */ /* 0x100fe200028e0609 */
[----:B------:R-:W-:Y:S01]  /*12520*/  F2FP.BF16.F32.PACK_AB R26, R63, R26 ;  /* 0x0000001a3f1a723e */ /* 0x000fe200000010ff */
[----:B------:R-:W-:Y:S01]  /*12530*/  IMAD.X R11, RZ, RZ, R9, P6 ;  /* 0x000000ffff0b7224 */ /* 0x000fe200030e0609 */
[----:B------:R-:W-:Y:S02]  /*12540*/  F2FP.BF16.F32.PACK_AB R20, R71, R20 ;  /* 0x000000144714723e */ /* 0x000fe400000010ff */
[----:B------:R-:W-:Y:S02]  /*12550*/  SHF.R.U64 R5, R10, 0x3, RZ ;  /* 0x000000030a057819 */ /* 0x000fe400000012ff */
[----:B------:R-:W-:-:S02]  /*12560*/  SHF.R.U64 R10, R14, 0x3, RZ ;  /* 0x000000030e0a7819 */ /* 0x000fc400000012ff */
[----:B------:R-:W-:Y:S02]  /*12570*/  SEL R74, R25, R26, P0 ;  /* 0x0000001a194a7207 */ /* 0x000fe40000000000 */
[----:B------:R-:W-:Y:S01]  /*12580*/  SEL R76, R26, R25, P0 ;  /* 0x000000191a4c7207 */ /* 0x000fe20000000000 */
[--C-:B------:R-:W-:Y:S01]  /*12590*/  IMAD.X R25, RZ, RZ, R9.reuse, P2 ;  /* 0x000000ffff197224 */ /* 0x100fe200010e0609 */
[----:B------:R-:W-:Y:S02]  /*125a0*/  SEL R78, R15, R20, P0 ;  /* 0x000000140f4e7207 */ /* 0x000fe40000000000 */
[----:B------:R-:W-:Y:S01]  /*125b0*/  SEL R80, R20, R15, P0 ;  /* 0x0000000f14507207 */ /* 0x000fe20000000000 */
[----:B------:R-:W-:Y:S01]  /*125c0*/  IMAD.X R15, RZ, RZ, R9, P4 ;  /* 0x000000ffff0f7224 */ /* 0x000fe200020e0609 */
[----:B------:R-:W-:Y:S02]  /*125d0*/  LOP3.LUT R20, R33, 0x380, RZ, 0xc0, !PT ;  /* 0x0000038021147812 */ /* 0x000fe400078ec0ff */
[----:B------:R-:W-:-:S02]  /*125e0*/  LOP3.LUT R28, R5, R12, RZ, 0x3c, !PT ;  /* 0x0000000c051c7212 */ /* 0x000fc400078e3cff */
[----:B------:R-:W-:Y:S02]  /*125f0*/  LOP3.LUT R26, R10, R31, RZ, 0x3c, !PT ;  /* 0x0000001f0a1a7212 */ /* 0x000fe400078e3cff */
[----:B------:R-:W-:Y:S02]  /*12600*/  LOP3.LUT R5, R88, 0x380, RZ, 0xc0, !PT ;  /* 0x0000038058057812 */ /* 0x000fe400078ec0ff */
[----:B------:R-:W-:Y:S02]  /*12610*/  LOP3.LUT R10, R35, 0x380, RZ, 0xc0, !PT ;  /* 0x00000380230a7812 */ /* 0x000fe400078ec0ff */
[----:B------:R-:W-:Y:S02]  /*12620*/  LOP3.LUT R31, R92, 0x380, RZ, 0xc0, !PT ;  /* 0x000003805c1f7812 */ /* 0x000fe400078ec0ff */
[----:B------:R-:W-:Y:S02]  /*12630*/  F2FP.BF16.F32.PACK_AB R21, R68, R21 ;  /* 0x000000154415723e */ /* 0x000fe400000010ff */
[----:B------:R-:W-:-:S02]  /*12640*/  F2FP.BF16.F32.PACK_AB R24, R69, R24 ;  /* 0x000000184518723e */ /* 0x000fc400000010ff */
[----:B------:R-:W-:Y:S02]  /*12650*/  LOP3.LUT R12, R37, 0x380, RZ, 0xc0, !PT ;  /* 0x00000380250c7812 */ /* 0x000fe400078ec0ff */
[----:B------:R-:W-:Y:S02]  /*12660*/  SHF.R.U64 R14, R20, 0x3, RZ ;  /* 0x00000003140e7819 */ /* 0x000fe400000012ff */
[----:B------:R-:W-:Y:S02]  /*12670*/  F2FP.BF16.F32.PACK_AB R94, R94, R97 ;  /* 0x000000615e5e723e */ /* 0x000fe400000010ff */
[----:B------:R-:W-:Y:S02]  /*12680*/  F2FP.BF16.F32.PACK_AB R90, R90, R93 ;  /* 0x0000005d5a5a723e */ /* 0x000fe400000010ff */
[----:B------:R-:W-:Y:S02]  /*12690*/  F2FP.BF16.F32.PACK_AB R27, R54, R27 ;  /* 0x0000001b361b723e */ /* 0x000fe400000010ff */
[----:B------:R-:W-:-:S02]  /*126a0*/  F2FP.BF16.F32.PACK_AB R30, R55, R30 ;  /* 0x0000001e371e723e */ /* 0x000fc400000010ff */
[----:B------:R-:W-:Y:S02]  /*126b0*/  SHF.R.U64 R5, R5, 0x3, RZ ;  /* 0x0000000305057819 */ /* 0x000fe400000012ff */
[----:B------:R-:W-:Y:S02]  /*126c0*/  SHF.R.U64 R10, R10, 0x3, RZ ;  /* 0x000000030a0a7819 */ /* 0x000fe400000012ff */
[----:B------:R-:W-:Y:S02]  /*126d0*/  F2FP.BF16.F32.PACK_AB R57, R57, R72 ;  /* 0x000000483939723e */ /* 0x000fe400000010ff */
[----:B------:R-:W-:Y:S02]  /*126e0*/  F2FP.BF16.F32.PACK_AB R64, R49, R64 ;  /* 0x000000403140723e */ /* 0x000fe400000010ff */
[----:B------:R-:W-:Y:S02]  /*126f0*/  F2FP.BF16.F32.PACK_AB R44, R44, R89 ;  /* 0x000000592c2c723e */ /* 0x000fe400000010ff */
[----:B------:R-:W-:-:S02]  /*12700*/  F2FP.BF16.F32.PACK_AB R45, R45, R40 ;  /* 0x000000282d2d723e */ /* 0x000fc400000010ff */
[----:B------:R-:W-:Y:S02]  /*12710*/  SHF.R.U64 R31, R31, 0x3, RZ ;  /* 0x000000031f1f7819 */ /* 0x000fe400000012ff */
[----:B------:R-:W-:Y:S02]  /*12720*/  F2FP.BF16.F32.PACK_AB R48, R39, R48 ;  /* 0x000000302730723e */ /* 0x000fe400000010ff */
[----:B------:R-:W-:Y:S02]  /*12730*/  SEL R52, R21, R24, P0 ;  /* 0x0000001815347207 */ /* 0x000fe40000000000 */
[----:B------:R-:W-:Y:S01]  /*12740*/  SEL R54, R24, R21, P0 ;  /* 0x0000001518367207 */ /* 0x000fe20000000000 */
[----:B------:R-:W-:Y:S01]  /*12750*/  IMAD.X R21, RZ, RZ, R9, P3 ;  /* 0x000000ffff157224 */ /* 0x000fe200018e0609 */
[----:B------:R-:W-:Y:S02]  /*12760*/  SHF.R.U64 R12, R12, 0x3, RZ ;  /* 0x000000030c0c7819 */ /* 0x000fe400000012ff */
[----:B------:R-:W-:-:S02]  /*12770*/  LOP3.LUT R24, R14, R33, RZ, 0x3c, !PT ;  /* 0x000000210e187212 */ /* 0x000fc400078e3cff */
[----:B------:R-:W-:Y:S02]  /*12780*/  SEL R32, R94, R95, P0 ;  /* 0x0000005f5e207207 */ /* 0x000fe40000000000 */
[----:B------:R-:W-:Y:S02]  /*12790*/  SEL R34, R90, R91, P0 ;  /* 0x0000005b5a227207 */ /* 0x000fe40000000000 */
[----:B------:R-:W-:Y:S02]  /*127a0*/  SEL R72, R27, R30, P0 ;  /* 0x0000001e1b487207 */ /* 0x000fe40000000000 */
[----:B------:R-:W-:Y:S02]  /*127b0*/  LOP3.LUT R20, R5, R88, RZ, 0x3c, !PT ;  /* 0x0000005805147212 */ /* 0x000fe400078e3cff */
[----:B------:R-:W-:Y:S02]  /*127c0*/  LOP3.LUT R14, R10, R35, RZ, 0x3c, !PT ;  /* 0x000000230a0e7212 */ /* 0x000fe400078e3cff */
[----:B------:R-:W-:-:S02]  /*127d0*/  SEL R94, R95, R94, P0 ;  /* 0x0000005e5f5e7207 */ /* 0x000fc40000000000 */
[----:B------:R-:W-:Y:S02]  /*127e0*/  SEL R90, R91, R90, P0 ;  /* 0x0000005a5b5a7207 */ /* 0x000fe40000000000 */
[----:B------:R-:W-:Y:S02]  /*127f0*/  SEL R40, R44, R45, P0 ;  /* 0x0000002d2c287207 */ /* 0x000fe40000000000 */
[----:B------:R-:W-:Y:S02]  /*12800*/  SEL R66, R57, R64, P0 ;  /* 0x0000004039427207 */ /* 0x000fe40000000000 */
[----:B------:R-:W-:Y:S01]  /*12810*/  SEL R30, R30, R27, P0 ;  /* 0x0000001b1e1e7207 */ /* 0x000fe20000000000 */
[----:B------:R-:W-:Y:S01]  /*12820*/  IMAD.X R27, RZ, RZ, R9, P1 ;  /* 0x000000ffff1b7224 */ /* 0x000fe200008e0609 */
[----:B------:R-:W-:Y:S02]  /*12830*/  LOP3.LUT R10, R31, R92, RZ, 0x3c, !PT ;  /* 0x0000005c1f0a7212 */ /* 0x000fe400078e3cff */
[----:B------:R-:W-:-:S02]  /*12840*/  SEL R44, R45, R44, P0 ;  /* 0x0000002c2d2c7207 */ /* 0x000fc40000000000 */
[----:B------:R-:W-:Y:S02]  /*12850*/  SEL R64, R64, R57, P0 ;  /* 0x0000003940407207 */ /* 0x000fe40000000000 */
[----:B------:R-:W-:Y:S02]  /*12860*/  SEL R68, R41, R48, P0 ;  /* 0x0000003029447207 */ /* 0x000fe40000000000 */
[----:B------:R-:W-:Y:S02]  /*12870*/  LOP3.LUT R12, R12, R37, RZ, 0x3c, !PT ;  /* 0x000000250c0c7212 */ /* 0x000fe400078e3cff */
[----:B------:R-:W-:Y:S02]  /*12880*/  SEL R48, R48, R41, P0 ;  /* 0x0000002930307207 */ /* 0x000fe40000000000 */
[----:B------:R-:W-:Y:S02]  /*12890*/  MOV R53, R20 ;  /* 0x0000001400357202 */ /* 0x000fe40000000f00 */
[----:B------:R-:W-:-:S02]  /*128a0*/  MOV R59, R8 ;  /* 0x00000008003b7202 */ /* 0x000fc40000000f00 */
[----:B------:R-:W-:Y:S02]  /*128b0*/  MOV R20, R10 ;  /* 0x0000000a00147202 */ /* 0x000fe40000000f00 */
[----:B------:R-:W-:Y:S02]  /*128c0*/  MOV R55, R24 ;  /* 0x0000001800377202 */ /* 0x000fe40000000f00 */
[----:B------:R-:W-:Y:S02]  /*128d0*/  MOV R51, R14 ;  /* 0x0000000e00337202 */ /* 0x000fe40000000f00 */
[----:B------:R-:W-:Y:S02]  /*128e0*/  MOV R49, R12 ;  /* 0x0000000c00317202 */ /* 0x000fe40000000f00 */
[----:B------:R-:W-:Y:S02]  /*128f0*/  MOV R45, R26 ;  /* 0x0000001a002d7202 */ /* 0x000fe40000000f00 */
[----:B------:R-:W-:-:S02]  /*12900*/  MOV R57, R28 ;  /* 0x0000001c00397202 */ /* 0x000fc40000000f00 */
[----:B------:R-:W-:Y:S02]  /*12910*/  PLOP3.LUT P2, PT, PT, PT, UP0, 0x80, 0x0 ;  /* 0x000000000000781c */ /* 0x000fe40003f4f008 */
[----:B--2---:R-:W-:Y:S01]  /*12920*/  LOP3.LUT R5, R17, 0x2, RZ, 0x3c, !PT ;  /* 0x0000000211057812 */ /* 0x004fe200078e3cff */
[----:B------:R-:W-:Y:S04]  /*12930*/  SHFL.IDX PT, R32, R32, R17, 0x1c1f ;  /* 0x001c1f1120207589 */ /* 0x000fe800000e0000 */
[----:B------:R-:W-:Y:S04]  /*12940*/  SHFL.IDX PT, R34, R34, R17, 0x1c1f ;  /* 0x001c1f1122227589 */ /* 0x000fe800000e0000 */
[----:B------:R-:W0:Y:S04]  /*12950*/  SHFL.IDX PT, R9, R94, R5, 0x1c1f ;  /* 0x001c1f055e097589 */ /* 0x000e2800000e0000 */
[----:B------:R-:W1:Y:S04]  /*12960*/  SHFL.IDX PT, R11, R90, R5, 0x1c1f ;  /* 0x001c1f055a0b7589 */ /* 0x000e6800000e0000 */
[----:B------:R-:W-:Y:S04]  /*12970*/  SHFL.IDX PT, R40, R40, R17, 0x1c1f ;  /* 0x001c1f1128287589 */ /* 0x000fe800000e0000 */
[----:B------:R-:W-:Y:S04]  /*12980*/  SHFL.IDX PT, R42, R42, R17, 0x1c1f ;  /* 0x001c1f112a2a7589 */ /* 0x000fe800000e0000 */
[----:B------:R-:W-:Y:S04]  /*12990*/  SHFL.IDX PT, R66, R66, R17, 0x1c1f ;  /* 0x001c1f1142427589 */ /* 0x000fe800000e0000 */
[----:B------:R-:W2:Y:S04]  /*129a0*/  SHFL.IDX PT, R13, R44, R5, 0x1c1f ;  /* 0x001c1f052c0d7589 */ /* 0x000ea800000e0000 */
[----:B------:R-:W3:Y:S01]  /*129b0*/  SHFL.IDX PT, R15, R36, R5, 0x1c1f ;  /* 0x001c1f05240f7589 */ /* 0x000ee200000e0000 */
[----:B0-----:R-:W-:-:S02]  /*129c0*/  SEL R8, R32, R9, P0 ;  /* 0x0000000920087207 */ /* 0x001fc40000000000 */
[----:B------:R-:W-:Y:S01]  /*129d0*/  SEL R10, R9, R32, P0 ;  /* 0x00000020090a7207 */ /* 0x000fe20000000000 */
[----:B------:R-:W0:Y:S01]  /*129e0*/  SHFL.IDX PT, R25, R64, R5, 0x1c1f ;  /* 0x001c1f0540197589 */ /* 0x000e2200000e0000 */
[----:B-1----:R-:W-:Y:S02]  /*129f0*/  SEL R12, R34, R11, P0 ;  /* 0x0000000b220c7207 */ /* 0x002fe40000000000 */
[----:B------:R-:W-:Y:S01]  /*12a00*/  SEL R14, R11, R34, P0 ;  /* 0x000000220b0e7207 */ /* 0x000fe20000000000 */
[----:B------:R-:W-:Y:S04]  /*12a10*/  SHFL.IDX PT, R68, R68, R17, 0x1c1f ;  /* 0x001c1f1144447589 */ /* 0x000fe800000e0000 */
[----:B------:R-:W1:Y:S04]  /*12a20*/  SHFL.IDX PT, R27, R48, R5, 0x1c1f ;  /* 0x001c1f05301b7589 */ /* 0x000e6800000e0000 */
[----:B------:R-:W-:Y:S04]  /*12a30*/  SHFL.IDX PT, R70, R70, R17, 0x1c1f ;  /* 0x001c1f1146467589 */ /* 0x000fe800000e0000 */
[----:B------:R-:W4:Y:S01]  /*12a40*/  SHFL.IDX PT, R29, R38, R5, 0x1c1f ;  /* 0x001c1f05261d7589 */ /* 0x000f2200000e0000 */
[----:B--2---:R-:W-:-:S02]  /*12a50*/  SEL R24, R40, R13, P0 ;  /* 0x0000000d28187207 */ /* 0x004fc40000000000 */
[----:B------:R-:W-:Y:S01]  /*12a60*/  SEL R26, R13, R40, P0 ;  /* 0x000000280d1a7207 */ /* 0x000fe20000000000 */
[----:B------:R-:W-:Y:S01]  /*12a70*/  SHFL.IDX PT, R72, R72, R17, 0x1c1f ;  /* 0x001c1f1148487589 */ /* 0x000fe200000e0000 */
[----:B---3--:R-:W-:-:S03]  /*12a80*/  SEL R28, R42, R15, P0 ;  /* 0x0000000f2a1c7207 */ /* 0x008fc60000000000 */
[----:B------:R2:W3:Y:S01]  /*12a90*/  SHFL.IDX PT, R31, R30, R5, 0x1c1f ;  /* 0x001c1f051e1f7589 */ /* 0x0004e200000e0000 */
[----:B0-----:R-:W-:Y:S02]  /*12aa0*/  SEL R9, R66, R25, P0 ;  /* 0x0000001942097207 */ /* 0x001fe40000000000 */
[----:B------:R-:W-:Y:S01]  /*12ab0*/  SEL R11, R25, R66, P0 ;  /* 0x00000042190b7207 */ /* 0x000fe20000000000 */
[----:B------:R-:W-:Y:S01]  /*12ac0*/  BAR.SYNC.DEFER_BLOCKING 0x1, 0x100 ;  /* 0x0044000000007b1d */ /* 0x000fe20000010000 */
[----:B-1----:R-:W-:Y:S02]  /*12ad0*/  SEL R13, R68, R27, P0 ;  /* 0x0000001b440d7207 */ /* 0x002fe40000000000 */
[----:B--2---:R-:W-:-:S03]  /*12ae0*/  SEL R30, R15, R42, P0 ;  /* 0x0000002a0f1e7207 */ /* 0x004fc60000000000 */
[----:B------:R-:W-:Y:S01]  /*12af0*/  SHFL.IDX PT, R46, R46, R17, 0x1c1f ;  /* 0x001c1f112e2e7589 */ /* 0x000fe200000e0000 */
[----:B------:R-:W-:-:S03]  /*12b00*/  SEL R15, R27, R68, P0 ;  /* 0x000000441b0f7207 */ /* 0x000fc60000000000 */
[----:B------:R-:W-:Y:S01]  /*12b10*/  SHFL.IDX PT, R52, R52, R17, 0x1c1f ;  /* 0x001c1f1134347589 */ /* 0x000fe200000e0000 */
[----:B----4-:R-:W-:Y:S02]  /*12b20*/  SEL R25, R70, R29, P0 ;  /* 0x0000001d46197207 */ /* 0x010fe40000000000 */
[----:B------:R-:W-:Y:S01]  /*12b30*/  SEL R27, R29, R70, P0 ;  /* 0x000000461d1b7207 */ /* 0x000fe20000000000 */
[----:B------:R-:W-:Y:S04]  /*12b40*/  SHFL.IDX PT, R56, R56, R17, 0x1c1f ;  /* 0x001c1f1138387589 */ /* 0x000fe800000e0000 */
[----:B------:R-:W-:Y:S01]  /*12b50*/  SHFL.IDX PT, R74, R74, R17, 0x1c1f ;  /* 0x001c1f114a4a7589 */ /* 0x000fe200000e0000 */
[----:B---3--:R-:W-:Y:S02]  /*12b60*/  SEL R29, R72, R31, P0 ;  /* 0x0000001f481d7207 */ /* 0x008fe40000000000 */
[----:B------:R-:W-:Y:S01]  /*12b70*/  SEL R31, R31, R72, P0 ;  /* 0x000000481f1f7207 */ /* 0x000fe20000000000 */
[----:B------:R-:W0:Y:S04]  /*12b80*/  SHFL.IDX PT, R21, R50, R5, 0x1c1f ;  /* 0x001c1f0532157589 */ /* 0x000e2800000e0000 */
[----:B------:R-:W1:Y:S04]  /*12b90*/  SHFL.IDX PT, R33, R54, R5, 0x1c1f ;  /* 0x001c1f0536217589 */ /* 0x000e6800000e0000 */
[----:B------:R-:W2:Y:S04]  /*12ba0*/  SHFL.IDX PT, R35, R58, R5, 0x1c1f ;  /* 0x001c1f053a237589 */ /* 0x000ea800000e0000 */
[----:B------:R-:W-:Y:S04]  /*12bb0*/  SHFL.IDX PT, R47, R76, R5, 0x1c1f ;  /* 0x001c1f054c2f7589 */ /* 0x000fe800000e0000 */
[----:B------:R-:W-:Y:S04]  /*12bc0*/  SHFL.IDX PT, R60, R60, R17, 0x1c1f ;  /* 0x001c1f113c3c7589 */ /* 0x000fe800000e0000 */
[----:B------:R-:W-:Y:S04]  /*12bd0*/  SHFL.IDX PT, R78, R78, R17, 0x1c1f ;  /* 0x001c1f114e4e7589 */ /* 0x000fe800000e0000 */
[----:B------:R-:W3:Y:S01]  /*12be0*/  SHFL.IDX PT, R37, R62, R5, 0x1c1f ;  /* 0x001c1f053e257589 */ /* 0x000ee200000e0000 */
[----:B0-----:R-:W-:-:S02]  /*12bf0*/  SEL R44, R46, R21, P0 ;  /* 0x000000152e2c7207 */ /* 0x001fc40000000000 */
[----:B------:R-:W-:Y:S01]  /*12c00*/  SEL R46, R21, R46, P0 ;  /* 0x0000002e152e7207 */ /* 0x000fe20000000000 */
[----:B------:R-:W0:Y:S01]  /*12c10*/  SHFL.IDX PT, R39, R80, R5, 0x1c1f ;  /* 0x001c1f0550277589 */ /* 0x000e2200000e0000 */
[----:B-1----:R-:W-:Y:S02]  /*12c20*/  SEL R32, R52, R33, P0 ;  /* 0x0000002134207207 */ /* 0x002fe40000000000 */
[----:B------:R-:W-:Y:S01]  /*12c30*/  SEL R34, R33, R52, P0 ;  /* 0x0000003421227207 */ /* 0x000fe20000000000 */
[----:B------:R-:W-:Y:S01]  /*12c40*/  SHFL.IDX PT, R82, R82, R17, 0x1c1f ;  /* 0x001c1f1152527589 */ /* 0x000fe200000e0000 */
[----:B--2---:R-:W-:Y:S02]  /*12c50*/  SEL R36, R56, R35, P0 ;  /* 0x0000002338247207 */ /* 0x004fe40000000000 */
[----:B------:R-:W-:Y:S01]  /*12c60*/  SEL R38, R35, R56, P0 ;  /* 0x0000003823267207 */ /* 0x000fe20000000000 */
[----:B------:R-:W1:Y:S04]  /*12c70*/  SHFL.IDX PT, R41, R84, R5, 0x1c1f ;  /* 0x001c1f0554297589 */ /* 0x000e6800000e0000 */
[----:B------:R-:W-:Y:S04]  /*12c80*/  SHFL.IDX PT, R86, R86, R17, 0x1c1f ;  /* 0x001c1f1156567589 */ /* 0x000fe800000e0000 */
[----:B------:R2:W4:Y:S04]  /*12c90*/  SHFL.IDX PT, R43, R18, R5, 0x1c1f ;  /* 0x001c1f05122b7589 */ /* 0x00052800000e0000 */
[----:B------:R1:W-:Y:S01]  /*12ca0*/  STSM.16.M88.4 [R59], R8 ;  /* 0x000000083b007844 */ /* 0x0003e20000000200 */
[----:B---3--:R-:W-:-:S02]  /*12cb0*/  SEL R40, R60, R37, P0 ;  /* 0x000000253c287207 */ /* 0x008fc40000000000 */
[----:B------:R-:W-:Y:S01]  /*12cc0*/  SEL R42, R37, R60, P0 ;  /* 0x0000003c252a7207 */ /* 0x000fe20000000000 */
[----:B------:R-:W-:Y:S01]  /*12cd0*/  STSM.16.M88.4 [R57], R12 ;  /* 0x0000000c39007844 */ /* 0x000fe20000000200 */
[----:B0-----:R-:W-:Y:S01]  /*12ce0*/  SEL R33, R78, R39, P0 ;  /* 0x000000274e217207 */ /* 0x001fe20000000000 */
[----:B------:R-:W-:Y:S01]  /*12cf0*/  UMOV UR4, URZ ;  /* 0x0000003f00047c82 */ /* 0x000fe20008000000 */
[----:B------:R-:W-:Y:S01]  /*12d00*/  SEL R35, R39, R78, P0 ;  /* 0x0000004e27237207 */ /* 0x000fe20000000000 */
[----:B------:R0:W-:Y:S01]  /*12d10*/  STSM.16.M88.4 [R45], R24 ;  /* 0x000000182d007844 */ /* 0x0001e20000000200 */
[----:B------:R-:W-:Y:S01]  /*12d20*/  ULDC UR8, c[0x0][0xa88] ;  /* 0x0002a20000087ab9 */ /* 0x000fe20000000800 */
[----:B--2---:R-:W2:Y:S01]  /*12d30*/  LDC R18, c[0x0][0xbe8] ;  /* 0x0002fa00ff127b82 */ /* 0x004ea20000000800 */
[----:B-1----:R-:W-:Y:S01]  /*12d40*/  SEL R37, R82, R41, P0 ;  /* 0x0000002952257207 */ /* 0x002fe20000000000 */
[----:B------:R1:W-:Y:S01]  /*12d50*/  STSM.16.M88.4 [R55], R28 ;  /* 0x0000001c37007844 */ /* 0x0003e20000000200 */
[----:B------:R-:W-:Y:S01]  /*12d60*/  SEL R39, R41, R82, P0 ;  /* 0x0000005229277207 */ /* 0x000fe20000000000 */
[----:B------:R-:W-:-:S02]  /*12d70*/  IMAD.U32 R8, RZ, RZ, UR6 ;  /* 0x00000006ff087e24 */ /* 0x000fc4000f8e00ff */
[----:B------:R-:W-:Y:S01]  /*12d80*/  IMAD.U32 R9, RZ, RZ, UR7 ;  /* 0x00000007ff097e24 */ /* 0x000fe2000f8e00ff */
[----:B------:R-:W-:Y:S01]  /*12d90*/  ULDC.64 UR6, c[0x0][0xc08] ;  /* 0x0003020000067ab9 */ /* 0x000fe20000000a00 */
[----:B----4-:R-:W-:Y:S02]  /*12da0*/  SEL R41, R86, R43, P0 ;  /* 0x0000002b56297207 */ /* 0x010fe40000000000 */
[----:B------:R-:W-:Y:S02]  /*12db0*/  SEL R43, R43, R86, P0 ;  /* 0x000000562b2b7207 */ /* 0x000fe40000000000 */
[----:B0-----:R-:W-:Y:S02]  /*12dc0*/  SEL R45, R74, R47, P0 ;  /* 0x0000002f4a2d7207 */ /* 0x001fe40000000000 */
[----:B------:R-:W-:-:S05]  /*12dd0*/  SEL R47, R47, R74, P0 ;  /* 0x0000004a2f2f7207 */ /* 0x000fca0000000000 */
[----:B------:R1:W-:Y:S04]  /*12de0*/  STSM.16.M88.4 [R53], R44 ;  /* 0x0000002c35007844 */ /* 0x0003e80000000200 */
[----:B------:R1:W-:Y:S04]  /*12df0*/  STSM.16.M88.4 [R51], R32 ;  /* 0x0000002033007844 */ /* 0x0003e80000000200 */
[----:B------:R1:W-:Y:S04]  /*12e00*/  STSM.16.M88.4 [R49], R36 ;  /* 0x0000002431007844 */ /* 0x0003e80000000200 */
[----:B------:R1:W-:Y:S01]  /*12e10*/  STSM.16.M88.4 [R20], R40 ;  /* 0x0000002814007844 */ /* 0x0003e20000000200 */
[----:B------:R-:W-:Y:S06]  /*12e20*/  BAR.SYNC.DEFER_BLOCKING 0x1, 0x100 ;  /* 0x0044000000007b1d */ /* 0x000fec0000010000 */
[----:B------:R-:W3:Y:S01]  /*12e30*/  @P2 LDG.E R5, desc[UR52][R8.64] ;  /* 0x0000003408052981 */ /* 0x000ee2000c1e1900 */
[----:B------:R-:W-:Y:S01]  /*12e40*/  UISETP.NE.U32.AND UP1, UPT, UR6, URZ, UPT ;  /* 0x0000003f0600728c */ /* 0x000fe2000bf25070 */
[----:B--2---:R-:W-:-:S03]  /*12e50*/  ISETP.NE.AND P1, PT, R18, 0x1, PT ;  /* 0x000000011200780c */ /* 0x004fc60003f25270 */
[----:B------:R-:W-:-:S06]  /*12e60*/  UISETP.NE.AND.EX UP1, UPT, UR7, URZ, UPT, UP1 ;  /* 0x0000003f0700728c */ /* 0x000fcc000bf25310 */
[----:B------:R-:W-:-:S04]  /*12e70*/  PLOP3.LUT P0, PT, PT, PT, UP1, 0x80, 0x0 ;  /* 0x000000000000781c */ /* 0x000fc80003f0f018 */
[----:B------:R-:W0:Y:S01]  /*12e80*/  @P1 LDC R10, c[0x0][0xbec] ;  /* 0x0002fb00ff0a1b82 */ /* 0x000e220000000800 */
[----:B------:R-:W-:Y:S02]  /*12e90*/  @UP1 ULDC.64 UR6, c[0x0][0xc08] ;  /* 0x0003020000061ab9 */ /* 0x000fe40000000a00 */
[----:B------:R-:W-:-:S05]  /*12ea0*/  @UP1 UIMAD.WIDE UR6, UR38, 0x4, UR6 ;  /* 0x00000004260618a5 */ /* 0x000fca000f8e0206 */
[----:B------:R-:W2:Y:S01]  /*12eb0*/  @P1 LDC R12, c[0x0][0xbf0] ;  /* 0x0002fc00ff0c1b82 */ /* 0x000ea20000000800 */
[----:B------:R-:W-:Y:S02]  /*12ec0*/  IMAD.U32 R14, RZ, RZ, UR6 ;  /* 0x00000006ff0e7e24 */ /* 0x000fe4000f8e00ff */
[----:B------:R-:W-:Y:S01]  /*12ed0*/  IMAD.U32 R15, RZ, RZ, UR7 ;  /* 0x00000007ff0f7e24 */ /* 0x000fe2000f8e00ff */
[----:B---3--:R-:W-:Y:S01]  /*12ee0*/  @P2 R2UR UR4, R5 ;  /* 0x00000000050422ca */ /* 0x008fe200000e0000 */
[----:B------:R-:W-:-:S06]  /*12ef0*/  IMAD.U32 R5, RZ, RZ, UR8 ;  /* 0x00000008ff057e24 */ /* 0x000fcc000f8e00ff */
[----:B------:R1:W5:Y:S01]  /*12f00*/  @P0 LDG.E R5, desc[UR52][R14.64] ;  /* 0x000000340e050981 */ /* 0x000362000c1e1900 */
[----:B0-2---:R-:W-:Y:S07]  /*12f10*/  @P0 BRA `(.L_x_1515) ;  /* 0x0000000000100947 */ /* 0x005fee0003800000 */
[----:B------:R-:W-:Y:S05]  /*12f20*/  @!P2 BRA `(.L_x_1515) ;  /* 0x00000000000ca947 */ /* 0x000fea0003800000 */
[----:B-1----:R-:W2:Y:S04]  /*12f30*/  LDG.E R14, desc[UR52][R8.64] ;  /* 0x00000034080e7981 */ /* 0x002ea8000c1e1900 */
[----:B-----5:R-:W2:Y:S02]  /*12f40*/  LDG.E R5, desc[UR52][R8.64+0x4] ;  /* 0x0000043408057981 */ /* 0x020ea4000c1e1900 */
[----:B--2---:R-:W-:-:S07]  /*12f50*/  IMAD.IADD R5, R5, 0x1, -R14 ;  /* 0x0000000105057824 */ /* 0x004fce00078e0a0e */
.L_x_1515:
[----:B------:R-:W-:Y:S01]  /*12f60*/  USHF.R.S32.HI UR16, URZ, 0x1f, UR37 ;  /* 0x0000001f3f107899 */ /* 0x000fe20008011425 */
[----:B------:R-:W-:Y:S01]  /*12f70*/  VIADD R13, R22, UR39 ;  /* 0x00000027160d7c36 */ /* 0x000fe20008000000 */
[----:B------:R-:W-:Y:S01]  /*12f80*/  ULDC.64 UR12, c[0x0][0xb90] ;  /* 0x0002e400000c7ab9 */ /* 0x000fe20000000a00 */
[----:B------:R-:W-:Y:S01]  /*12f90*/  USHF.R.S32.HI UR15, URZ, 0x1f, UR38 ;  /* 0x0000001f3f0f7899 */ /* 0x000fe20008011426 */
[----:B------:R-:W-:Y:S01]  /*12fa0*/  VIADD R26, R194, UR39 ;  /* 0x00000027c21a7c36 */ /* 0x000fe20008000000 */
[----:B------:R-:W-:Y:S01]  /*12fb0*/  USHF.R.S32.HI UR7, URZ, 0x1f, UR4 ;  /* 0x0000001f3f077899 */ /* 0x000fe20008011404 */
[----:B------:R-:W-:Y:S01]  /*12fc0*/  @P1 IMAD.HI.U32 R9, R13, R10, RZ ;  /* 0x0000000a0d091227 */ /* 0x000fe200078e00ff */
[----:B------:R-:W-:Y:S01]  /*12fd0*/  UIMAD UR10, UR16, UR12, URZ ;  /* 0x0000000c100a72a4 */ /* 0x000fe2000f8e023f */
[----:B------:R-:W-:Y:S01]  /*12fe0*/  UMOV UR6, UR4 ;  /* 0x0000000400067c82 */ /* 0x000fe20008000000 */
[----:B------:R-:W-:Y:S01]  /*12ff0*/  USEL UR15, UR15, URZ, !UP0 ;  /* 0x0000003f0f0f7287 */ /* 0x000fe2000c000000 */
[----:B------:R-:W-:Y:S01]  /*13000*/  IMAD.MOV.U32 R8, RZ, RZ, R13 ;  /* 0x000000ffff087224 */ /* 0x000fe200078e000d */
[----:B------:R-:W-:Y:S01]  /*13010*/  UIMAD.WIDE.U32 UR8, UR37, UR12, UR6 ;  /* 0x0000000c250872a5 */ /* 0x000fe2000f8e0006 */
[----:B------:R-:W-:Y:S01]  /*13020*/  @P1 SHF.R.U32.HI R8, RZ, R12, R9 ;  /* 0x0000000cff081219 */ /* 0x000fe20000011609 */
[----:B------:R-:W-:Y:S01]  /*13030*/  UIMAD UR10, UR37, UR13, UR10 ;  /* 0x0000000d250a72a4 */ /* 0x000fe2000f8e020a */
[----:B------:R-:W-:Y:S01]  /*13040*/  IMAD R9, R190, 0x40, R23 ;  /* 0x00000040be097824 */ /* 0x000fe200078e0217 */
[----:B------:R-:W-:Y:S01]  /*13050*/  USEL UR14, UR38, URZ, !UP0 ;  /* 0x0000003f260e7287 */ /* 0x000fe2000c000000 */
[----:B-1---5:R-:W-:Y:S01]  /*13060*/  IMAD R51, R5, R18, RZ ;  /* 0x0000001205337224 */ /* 0x022fe200078e02ff */
        /* <DEDUP_REMOVED lines=9> */
[----:B------:R-:W-:Y:S01]  /*13100*/  IADD3 R13, P3, R6, 0x2000, RZ ;  /* 0x00002000060d7810 */ /* 0x000fe20007f7e0ff */
[----:B------:R-:W-:Y:S01]  /*13110*/  ULDC.64 UR10, c[0x0][0xaa0] ;  /* 0x0002a800000a7ab9 */ /* 0x000fe20000000a00 */
[----:B------:R-:W-:-:S02]  /*13120*/  IADD3 R8, P2, R8, UR8, RZ ;  /* 0x0000000808087c10 */ /* 0x000fc4000ff5e0ff */
[----:B------:R-:W-:Y:S01]  /*13130*/  IMAD.U32 R12, RZ, RZ, UR6 ;  /* 0x00000006ff0c7e24 */ /* 0x000fe2000f8e00ff */
[----:B------:R-:W-:Y:S02]  /*13140*/  SHF.R.S32.HI R10, RZ, 0x1f, R11 ;  /* 0x0000001fff0a7819 */ /* 0x000fe4000001140b */
[----:B------:R-:W-:Y:S02]  /*13150*/  IADD3 R25, P0, R6, 0x1000, RZ ;  /* 0x0000100006197810 */ /* 0x000fe40007f1e0ff */
[----:B------:R-:W-:Y:S01]  /*13160*/  IADD3.X R9, R9, UR9, R12, P2, !PT ;  /* 0x0000000909097c10 */ /* 0x000fe200097fe40c */
[----:B------:R-:W-:Y:S01]  /*13170*/  ULDC.64 UR8, c[0x0][0xb88] ;  /* 0x0002e20000087ab9 */ /* 0x000fe20000000a00 */
[----:B------:R-:W-:Y:S01]  /*13180*/  LOP3.LUT R12, R13, 0x380, RZ, 0xc0, !PT ;  /* 0x000003800d0c7812 */ /* 0x000fe200078ec0ff */
[----:B------:R-:W-:Y:S01]  /*13190*/  IMAD R10, R10, UR8, RZ ;  /* 0x000000080a0a7c24 */ /* 0x000fe2000f8e02ff */
[----:B------:R-:W-:Y:S01]  /*131a0*/  LOP3.LUT R24, R25, 0x380, RZ, 0xc0, !PT ;  /* 0x0000038019187812 */ /* 0x000fe200078ec0ff */
[----:B------:R-:W-:Y:S01]  /*131b0*/  IMAD.WIDE.U32 R8, R11, UR8, R8 ;  /* 0x000000080b087c25 */ /* 0x000fe2000f8e0008 */
[----:B------:R-:W-:-:S02]  /*131c0*/  SHF.R.U64 R12, R12, 0x3, RZ ;  /* 0x000000030c0c7819 */ /* 0x000fc400000012ff */
[----:B------:R-:W-:Y:S01]  /*131d0*/  SHF.R.U64 R24, R24, 0x3, RZ ;  /* 0x0000000318187819 */ /* 0x000fe200000012ff */
[----:B------:R-:W-:Y:S01]  /*131e0*/  IMAD R15, R11, UR9, R10 ;  /* 0x000000090b0f7c24 */ /* 0x000fe2000f8e020a */
[----:B------:R-:W-:Y:S01]  /*131f0*/  LOP3.LUT R12, R12, R13, RZ, 0x3c, !PT ;  /* 0x0000000d0c0c7212 */ /* 0x000fe200078e3cff */
[----:B------:R-:W-:Y:S01]  /*13200*/  ULDC.64 UR8, c[0x0][0xb50] ;  /* 0x0002d40000087ab9 */ /* 0x000fe20000000a00 */
[----:B------:R-:W-:Y:S01]  /*13210*/  IADD3 R11, P2, R6, 0x3000, RZ ;  /* 0x00003000060b7810 */ /* 0x000fe20007f5e0ff */
[----:B------:R-:W-:Y:S01]  /*13220*/  IMAD.IADD R13, R9, 0x1, R15 ;  /* 0x00000001090d7824 */ /* 0x000fe200078e020f */
[----:B------:R-:W-:Y:S01]  /*13230*/  LEA R15, P4, R8, UR8, 0x2 ;  /* 0x00000008080f7c11 */ /* 0x000fe2000f8810ff */
[----:B------:R-:W-:Y:S01]  /*13240*/  VIADD R10, R26, 0x8 ;  /* 0x000000081a0a7836 */ /* 0x000fe20000000000 */
[----:B------:R-:W-:Y:S01]  /*13250*/  LOP3.LUT R24, R24, R25, RZ, 0x3c, !PT ;  /* 0x0000001918187212 */ /* 0x000fe200078e3cff */
[----:B------:R-:W-:Y:S01]  /*13260*/  IMAD.X R25, RZ, RZ, R7, P0 ;  /* 0x000000ffff197224 */ /* 0x000fe200000e0607 */
[----:B------:R-:W-:Y:S01]  /*13270*/  LEA.HI.X R17, R8, UR9, R13, 0x2, P4 ;  /* 0x0000000908117c11 */ /* 0x000fe2000a0f140d */
[----:B------:R-:W-:Y:S01]  /*13280*/  SHFL.IDX PT, R20, R15, RZ, 0x1c1f ;  /* 0x001c1fff0f147589 */ /* 0x000fe200000e0000 */
[----:B------:R-:W-:Y:S01]  /*13290*/  LOP3.LUT R9, R11, 0x380, RZ, 0xc0, !PT ;  /* 0x000003800b097812 */ /* 0x000fe200078ec0ff */
[--C-:B------:R-:W-:Y:S01]  /*132a0*/  IMAD.X R13, RZ, RZ, R7.reuse, P3 ;  /* 0x000000ffff0d7224 */ /* 0x100fe200018e0607 */
[----:B------:R-:W-:Y:S01]  /*132b0*/  LOP3.LUT P0, RZ, R191, 0x3, RZ, 0xc0, !PT ;  /* 0x00000003bfff7812 */ /* 0x000fe2000780c0ff */
[----:B------:R-:W0:Y:S01]  /*132c0*/  SHFL.IDX PT, R21, R17, RZ, 0x1c1f ;  /* 0x001c1fff11157589 */ /* 0x000e2200000e0000 */
[----:B------:R-:W-:Y:S01]  /*132d0*/  SHF.R.U64 R8, R9, 0x3, RZ ;  /* 0x0000000309087819 */ /* 0x000fe200000012ff */
[----:B------:R-:W-:Y:S01]  /*132e0*/  IMAD.X R9, RZ, RZ, R7, P2 ;  /* 0x000000ffff097224 */ /* 0x000fe200010e0607 */
[----:B------:R-:W-:Y:S01]  /*132f0*/  ISETP.GE.OR P2, PT, R26, R51, P0 ;  /* 0x000000331a00720c */ /* 0x000fe20000746670 */
[----:B------:R-:W-:Y:S01]  /*13300*/  SHFL.IDX PT, R48, R15, 0x1, 0x1c1f ;  /* 0x003c1f000f307f89 */ /* 0x000fe200000e0000 */
[----:B------:R-:W-:-:S02]  /*13310*/  IADD3 R14, P3, R6, 0x7000, RZ ;  /* 0x00007000060e7810 */ /* 0x000fc40007f7e0ff */
[----:B------:R-:W-:Y:S01]  /*13320*/  ISETP.GE.OR P0, PT, R10, R51, P0 ;  /* 0x000000330a00720c */ /* 0x000fe20000706670 */
[----:B------:R-:W1:Y:S01]  /*13330*/  SHFL.IDX PT, R49, R17, 0x1, 0x1c1f ;  /* 0x003c1f0011317f89 */ /* 0x000e6200000e0000 */
[----:B------:R-:W-:Y:S01]  /*13340*/  LOP3.LUT R5, R14, 0x380, RZ, 0xc0, !PT ;  /* 0x000003800e057812 */ /* 0x000fe200078ec0ff */
[----:B------:R-:W-:Y:S01]  /*13350*/  UIMAD UR8, UR7, UR10, URZ ;  /* 0x0000000a070872a4 */ /* 0x000fe2000f8e023f */
[C---:B------:R-:W-:Y:S01]  /*13360*/  IADD3 R45, P6, R6.reuse, 0x4000, RZ ;  /* 0x00004000062d7810 */ /* 0x040fe20007fde0ff */
[----:B------:R-:W-:Y:S01]  /*13370*/  IMAD.X R33, RZ, RZ, R7, P3 ;  /* 0x000000ffff217224 */ /* 0x000fe200018e0607 */
[----:B------:R-:W-:Y:S02]  /*13380*/  SHF.R.U64 R5, R5, 0x3, RZ ;  /* 0x0000000305057819 */ /* 0x000fe400000012ff */
[----:B------:R-:W-:Y:S02]  /*13390*/  IADD3 R41, P5, R6, 0x5000, RZ ;  /* 0x0000500006297810 */ /* 0x000fe40007fbe0ff */
[----:B------:R-:W-:-:S02]  /*133a0*/  LOP3.LUT R32, R5, R14, RZ, 0x3c, !PT ;  /* 0x0000000e05207212 */ /* 0x000fc400078e3cff */
[----:B------:R-:W2:Y:S01]  /*133b0*/  @P1 LDC R5, c[0x0][0xbf0] ;  /* 0x0002fc00ff051b82 */ /* 0x000ea20000000800 */
[----:B------:R-:W-:Y:S02]  /*133c0*/  IADD3 R37, P4, R6, 0x6000, RZ ;  /* 0x0000600006257810 */ /* 0x000fe40007f9e0ff */
[----:B------:R-:W-:Y:S01]  /*133d0*/  LOP3.LUT R8, R8, R11, RZ, 0x3c, !PT ;  /* 0x0000000b08087212 */ /* 0x000fe200078e3cff */
[----:B0-----:R0:W-:Y:S01]  /*133e0*/  @!P2 ST.E desc[UR52][R20.64], R3 ;  /* 0x000000031400a985 */ /* 0x0011e2000c101934 */
[----:B------:R-:W-:Y:S01]  /*133f0*/  UIMAD.WIDE.U32 UR6, UR4, UR10, URZ ;  /* 0x0000000a040672a5 */ /* 0x000fe2000f8e003f */
[----:B------:R-:W-:Y:S01]  /*13400*/  LOP3.LUT R11, R6, 0x380, RZ, 0xc0, !PT ;  /* 0x00000380060b7812 */ /* 0x000fe200078ec0ff */
[----:B------:R-:W-:Y:S01]  /*13410*/  UIMAD UR8, UR4, UR11, UR8 ;  /* 0x0000000b040872a4 */ /* 0x000fe2000f8e0208 */
[----:B------:R-:W-:Y:S02]  /*13420*/  LOP3.LUT R44, R45, 0x380, RZ, 0xc0, !PT ;  /* 0x000003802d2c7812 */ /* 0x000fe400078ec0ff */
[----:B------:R-:W-:Y:S01]  /*13430*/  ULDC.64 UR10, c[0x0][0xae8] ;  /* 0x0002ba00000a7ab9 */ /* 0x000fe20000000a00 */
[----:B------:R-:W-:Y:S01]  /*13440*/  LOP3.LUT R40, R41, 0x380, RZ, 0xc0, !PT ;  /* 0x0000038029287812 */ /* 0x000fe200078ec0ff */
[----:B-1----:R1:W-:Y:S01]  /*13450*/  @!P0 ST.E desc[UR52][R48.64], R0 ;  /* 0x0000000030008985 */ /* 0x0023e2000c101934 */
[----:B------:R-:W-:Y:S01]  /*13460*/  LOP3.LUT R36, R37, 0x380, RZ, 0xc0, !PT ;  /* 0x0000038025247812 */ /* 0x000fe200078ec0ff */
[----:B0-----:R-:W0:Y:S01]  /*13470*/  @P1 LDC R20, c[0x0][0xbec] ;  /* 0x0002fb00ff141b82 */ /* 0x001e220000000800 */
[----:B------:R-:W-:Y:S01]  /*13480*/  UIADD3 UR7, UR7, UR8, URZ ;  /* 0x0000000807077290 */ /* 0x000fe2000fffe03f */
[----:B------:R-:W-:Y:S01]  /*13490*/  SHF.R.U64 R11, R11, 0x3, RZ ;  /* 0x000000030b0b7819 */ /* 0x000fe200000012ff */
[----:B------:R-:W-:Y:S01]  /*134a0*/  UIMAD UR4, UR16, UR10, URZ ;  /* 0x0000000a100472a4 */ /* 0x000fe2000f8e023f */
[----:B------:R-:W-:-:S02]  /*134b0*/  SHF.R.U64 R44, R44, 0x3, RZ ;  /* 0x000000032c2c7819 */ /* 0x000fc400000012ff */
[----:B------:R-:W-:Y:S01]  /*134c0*/  SHF.R.U64 R40, R40, 0x3, RZ ;  /* 0x0000000328287819 */ /* 0x000fe200000012ff */
[----:B-1----:R-:W-:Y:S01]  /*134d0*/  IMAD R0, R189, 0x20, R190 ;  /* 0x00000020bd007824 */ /* 0x002fe200078e02be */
[----:B------:R-:W-:Y:S01]  /*134e0*/  UIMAD UR4, UR37, UR11, UR4 ;  /* 0x0000000b250472a4 */ /* 0x000fe2000f8e0204 */
[----:B------:R-:W-:Y:S01]  /*134f0*/  SHF.R.U64 R36, R36, 0x3, RZ ;  /* 0x0000000324247819 */ /* 0x000fe200000012ff */
[----:B------:R-:W-:Y:S01]  /*13500*/  UIMAD.WIDE.U32 UR6, UR37, UR10, UR6 ;  /* 0x0000000a250672a5 */ /* 0x000fe2000f8e0006 */
[----:B------:R-:W-:Y:S01]  /*13510*/  VIADD R17, R0, UR39 ;  /* 0x0000002700117c36 */ /* 0x000fe20008000000 */
[----:B------:R-:W-:Y:S01]  /*13520*/  ULDC.64 UR8, c[0x0][0xaf0] ;  /* 0x0002bc0000087ab9 */ /* 0x000fe20000000a00 */
[----:B------:R-:W-:Y:S01]  /*13530*/  LOP3.LUT R6, R11, R6, RZ, 0x3c, !PT ;  /* 0x000000060b067212 */ /* 0x000fe200078e3cff */
[----:B------:R-:W-:Y:S01]  /*13540*/  UIADD3 UR7, UR7, UR4, URZ ;  /* 0x0000000407077290 */ /* 0x000fe2000fffe03f */
[----:B------:R-:W-:Y:S01]  /*13550*/  IMAD.MOV.U32 R3, RZ, RZ, R17 ;  /* 0x000000ffff037224 */ /* 0x000fe200078e0011 */
[----:B------:R-:W-:Y:S01]  /*13560*/  UIMAD UR4, UR15, UR8, URZ ;  /* 0x000000080f0472a4 */ /* 0x000fe2000f8e023f */
[----:B------:R-:W-:Y:S01]  /*13570*/  LOP3.LUT R44, R44, R45, RZ, 0x3c, !PT ;  /* 0x0000002d2c2c7212 */ /* 0x000fe200078e3cff */
[----:B------:R-:W5:Y:S01]  /*13580*/  LD.E.128 R24, desc[UR52][R24.64] ;  /* 0x0000003418187980 */ /* 0x000f62000c101d00 */
[----:B------:R-:W-:-:S02]  /*13590*/  LOP3.LUT R40, R40, R41, RZ, 0x3c, !PT ;  /* 0x0000002928287212 */ /* 0x000fc400078e3cff */
[----:B------:R-:W-:Y:S01]  /*135a0*/  LOP3.LUT R36, R36, R37, RZ, 0x3c, !PT ;  /* 0x0000002524247212 */ /* 0x000fe200078e3cff */
[----:B------:R-:W5:Y:S01]  /*135b0*/  LD.E.128 R12, desc[UR52][R12.64] ;  /* 0x000000340c0c7980 */ /* 0x000f62000c101d00 */
[----:B0-----:R-:W-:Y:S01]  /*135c0*/  @P1 IMAD.HI.U32 R0, R17, R20, RZ ;  /* 0x0000001411001227 */ /* 0x001fe200078e00ff */
[----:B------:R-:W-:Y:S02]  /*135d0*/  UIMAD UR4, UR14, UR9, UR4 ;  /* 0x000000090e0472a4 */ /* 0x000fe4000f8e0204 */
[----:B------:R-:W-:Y:S01]  /*135e0*/  UIMAD.WIDE.U32 UR6, UR14, UR8, UR6 ;  /* 0x000000080e0672a5 */ /* 0x000fe2000f8e0006 */
[--C-:B------:R-:W-:Y:S01]  /*135f0*/  IMAD.X R45, RZ, RZ, R7.reuse, P6 ;  /* 0x000000ffff2d7224 */ /* 0x100fe200030e0607 */
[----:B--2---:R-:W-:Y:S01]  /*13600*/  @P1 SHF.R.U32.HI R3, RZ, R5, R0 ;  /* 0x00000005ff031219 */ /* 0x004fe20000011600 */
[--C-:B------:R-:W-:Y:S01]  /*13610*/  IMAD.X R41, RZ, RZ, R7.reuse, P5 ;  /* 0x000000ffff297224 */ /* 0x100fe200028e0607 */
[----:B------:R-:W-:Y:S01]  /*13620*/  UIADD3 UR4, UR7, UR4, URZ ;  /* 0x0000000407047290 */ /* 0x000fe2000fffe03f */
[----:B------:R-:W-:Y:S01]  /*13630*/  IMAD.X R37, RZ, RZ, R7, P4 ;  /* 0x000000ffff257224 */ /* 0x000fe200020e0607 */
[--C-:B------:R-:W-:Y:S01]  /*13640*/  SHF.R.S32.HI R0, RZ, 0x1f, R3.reuse ;  /* 0x0000001fff007819 */ /* 0x100fe20000011403 */
[----:B------:R-:W-:Y:S01]  /*13650*/  IMAD.MOV R5, RZ, RZ, -R3 ;  /* 0x000000ffff057224 */ /* 0x000fe200078e0a03 */
[----:B------:R-:W-:Y:S01]  /*13660*/  ULDC.64 UR8, c[0x0][0xae0] ;  /* 0x0002b80000087ab9 */ /* 0x000fe20000000a00 */
[----:B------:R0:W5:Y:S02]  /*13670*/  LD.E.128 R28, desc[UR52][R6.64] ;  /* 0x00000034061c7980 */ /* 0x000164000c101d00 */
[----:B------:R-:W-:-:S02]  /*13680*/  IMAD R0, R0, UR8, RZ ;  /* 0x0000000800007c24 */ /* 0x000fc4000f8e02ff */
[----:B------:R-:W-:Y:S01]  /*13690*/  IMAD R5, R18, R5, R17 ;  /* 0x0000000512057224 */ /* 0x000fe200078e0211 */
[----:B------:R-:W5:Y:S01]  /*136a0*/  LD.E.128 R8, desc[UR52][R8.64] ;  /* 0x0000003408087980 */ /* 0x000f62000c101d00 */
[----:B------:R-:W-:-:S03]  /*136b0*/  IMAD R17, R3, UR9, R0 ;  /* 0x0000000903117c24 */ /* 0x000fc6000f8e0200 */
[----:B------:R-:W5:Y:S01]  /*136c0*/  LD.E.128 R44, desc[UR52][R44.64] ;  /* 0x000000342c2c7980 */ /* 0x000f62000c101d00 */
[----:B0-----:R-:W-:Y:S02]  /*136d0*/  IMAD.U32 R7, RZ, RZ, UR7 ;  /* 0x00000007ff077e24 */ /* 0x001fe4000f8e00ff */
[----:B------:R-:W-:Y:S01]  /*136e0*/  IMAD.U32 R6, RZ, RZ, UR6 ;  /* 0x00000006ff067e24 */ /* 0x000fe2000f8e00ff */
[----:B------:R-:W5:Y:S01]  /*136f0*/  LD.E.128 R40, desc[UR52][R40.64] ;  /* 0x0000003428287980 */ /* 0x000f62000c101d00 */
[----:B------:R-:W-:Y:S01]  /*13700*/  IMAD.U32 R7, RZ, RZ, UR4 ;  /* 0x00000004ff077e24 */ /* 0x000fe2000f8e00ff */
[----:B------:R-:W-:Y:S01]  /*13710*/  SHF.R.S32.HI R0, RZ, 0x1f, R5 ;  /* 0x0000001fff007819 */ /* 0x000fe20000011405 */
[----:B------:R-:W-:Y:S01]  /*13720*/  ULDC.64 UR6, c[0x0][0xad8] ;  /* 0x0002b60000067ab9 */ /* 0x000fe20000000a00 */
[----:B------:R-:W5:Y:S01]  /*13730*/  LD.E.128 R36, desc[UR52][R36.64] ;  /* 0x0000003424247980 */ /* 0x000f62000c101d00 */
[----:B------:R-:W-:-:S03]  /*13740*/  IMAD.WIDE.U32 R6, R3, UR8, R6 ;  /* 0x0000000803067c25 */ /* 0x000fc6000f8e0006 */
[----:B------:R-:W5:Y:S01]  /*13750*/  LD.E.128 R32, desc[UR52][R32.64] ;  /* 0x0000003420207980 */ /* 0x000f62000c101d00 */
[----:B------:R-:W-:Y:S01]  /*13760*/  @!PT LDS RZ, [RZ] ;  /* 0x00000000fffff984 */ /* 0x000fe20000000800 */
[----:B------:R-:W-:Y:S01]  /*13770*/  @!PT LDS RZ, [RZ] ;  /* 0x00000000fffff984 */ /* 0x000fe20000000800 */
[----:B------:R-:W-:Y:S01]  /*13780*/  @!PT LDS RZ, [RZ] ;  /* 0x00000000fffff984 */ /* 0x000fe20000000800 */
[----:B------:R-:W-:Y:S01]  /*13790*/  @!PT LDS RZ, [RZ] ;  /* 0x00000000fffff984 */ /* 0x000fe20000000800 */
[----:B------:R0:W-:Y:S06]  /*137a0*/  MEMBAR.ALL.CTA ;  /* 0x0000000000007992 */ /* 0x0001ec0000008000 */
[----:B0-----:R-:W0:Y:S01]  /*137b0*/  FENCE.VIEW.ASYNC.S ;  /* 0x00000000000073c6 */ /* 0x001e220000000000 */
[----:B------:R-:W-:Y:S02]  /*137c0*/  IMAD.IADD R7, R7, 0x1, R17 ;  /* 0x0000000107077824 */ /* 0x000fe400078e0211 */
[----:B------:R-:W-:-:S02]  /*137d0*/  IMAD R18, R0, UR6, RZ ;  /* 0x0000000600127c24 */ /* 0x000fc4000f8e02ff */
[----:B------:R-:W-:Y:S02]  /*137e0*/  VIADD R20, R190, UR39 ;  /* 0x00000027be147c36 */ /* 0x000fe40008000000 */
[C---:B------:R-:W-:Y:S02]  /*137f0*/  IMAD R3, R5.reuse, UR7, R18 ;  /* 0x0000000705037c24 */ /* 0x040fe4000f8e0212 */
[----:B------:R-:W-:Y:S01]  /*13800*/  IMAD.WIDE.U32 R6, R5, UR6, R6 ;  /* 0x0000000605067c25 */ /* 0x000fe2000f8e0006 */
[C---:B------:R-:W-:Y:S01]  /*13810*/  ISETP.GE.AND P2, PT, R20.reuse, R51, PT ;  /* 0x000000331400720c */ /* 0x040fe20003f46270 */
[----:B------:R-:W-:Y:S02]  /*13820*/  ULDC.64 UR6, c[0x0][0xa80] ;  /* 0x0002a00000067ab9 */ /* 0x000fe40000000a00 */
[----:B------:R-:W-:Y:S01]  /*13830*/  VIADD R0, R20, 0x20 ;  /* 0x0000002014007836 */ /* 0x000fe20000000000 */
[----:B------:R-:W-:Y:S01]  /*13840*/  LEA R17, P3, R6, UR6, 0x1 ;  /* 0x0000000606117c11 */ /* 0x000fe2000f8608ff */
[----:B------:R-:W-:-:S02]  /*13850*/  IMAD.IADD R3, R7, 0x1, R3 ;  /* 0x0000000107037824 */ /* 0x000fc400078e0203 */
[----:B------:R-:W-:Y:S01]  /*13860*/  VIADD R4, R4, 0x22820 ;  /* 0x0002282004047836 */ /* 0x000fe20000000000 */
[-C--:B------:R-:W-:Y:S01]  /*13870*/  ISETP.GE.AND P0, PT, R0, R51.reuse, PT ;  /* 0x000000330000720c */ /* 0x080fe20003f06270 */
[----:B------:R-:W-:Y:S01]  /*13880*/  VIADD R0, R20, 0x40 ;  /* 0x0000004014007836 */ /* 0x000fe20000000000 */
[----:B------:R-:W-:Y:S02]  /*13890*/  LEA.HI.X R3, R6, UR7, R3, 0x1, P3 ;  /* 0x0000000706037c11 */ /* 0x000fe400098f0c03 */
[----:B------:R-:W-:Y:S01]  /*138a0*/  PRMT R4, RZ, 0x654, R4 ;  /* 0x00000654ff047816 */ /* 0x000fe20000000004 */
[----:B0-----:R0:W1:Y:S01]  /*138b0*/  SHFL.IDX PT, R6, R17, RZ, 0x181f ;  /* 0x00181fff11067589 */ /* 0x00106200000e0000 */
        /* <DEDUP_REMOVED lines=14> */
.L_x_1517:
[----:B------:R-:W-:Y:S05]  /*139a0*/  BSYNC B1 ;  /* 0x0000000000017941 */ /* 0x000fea0003800000 */
.L_x_1516:
        /* <DEDUP_REMOVED lines=13> */
.L_x_1519:
[----:B------:R-:W-:Y:S05]  /*13a80*/  BSYNC B1 ;  /* 0x0000000000017941 */ /* 0x000fea0003800000 */
.L_x_1518:
        /* <DEDUP_REMOVED lines=13> */
.L_x_1521:
[----:B------:R-:W-:Y:S05]  /*13b60*/  BSYNC B1 ;  /* 0x0000000000017941 */ /* 0x000fea0003800000 */
.L_x_1520:
[----:B0-----:R-:W-:Y:S01]  /*13b70*/  VIADD R0, R20, 0x60 ;  /* 0x0000006014007836 */ /* 0x001fe20000000000 */
[----:B--2-4-:R-:W4:Y:S04]  /*13b80*/  SHFL.IDX PT, R3, R3, 0x3, 0x181f ;  /* 0x00781f0003037f89 */ /* 0x014f2800000e0000 */
[----:B------:R-:W-:Y:S01]  /*13b90*/  ISETP.GE.AND P0, PT, R0, R51, PT ;  /* 0x000000330000720c */ /* 0x000fe20003f06270 */
[----:B------:R-:W0:-:S12]  /*13ba0*/  SHFL.IDX PT, R17, R17, 0x3, 0x181f ;  /* 0x00781f0011117f89 */ /* 0x000e1800000e0000 */
[----:B------:R-:W-:Y:S05]  /*13bb0*/  @P0 BRA `(.L_x_1522) ;  /* 0x0000000c000c0947 */ /* 0x000fea0003800000 */
[----:B------:R-:W-:Y:S02]  /*13bc0*/  ULDC UR4, c[0x0][0xac8] ;  /* 0x0002b20000047ab9 */ /* 0x000fe40000000800 */
[----:B------:R-:W-:-:S13]  /*13bd0*/  ISETP.GE.AND P1, PT, R23, UR4, PT ;  /* 0x0000000417007c0c */ /* 0x000fda000bf26270 */
[----:B0--3--:R-:W-:-:S04]  /*13be0*/  @!P1 LEA R4, P0, R23, R17, 0x1 ;  /* 0x0000001117049211 */ /* 0x009fc800078008ff */
[----:B----4-:R-:W-:Y:S02]  /*13bf0*/  @!P1 LEA.HI.X R5, R23, R3, R197, 0x1, P0 ;  /* 0x0000000317059211 */ /* 0x010fe400000f0cc5 */
[----:B------:R-:W-:-:S03]  /*13c00*/  ISETP.GE.AND P0, PT, R188, UR4, PT ;  /* 0x00000004bc007c0c */ /* 0x000fc6000bf06270 */
[----:B-----5:R0:W-:Y:S10]  /*13c10*/  @!P1 ST.E.128 desc[UR52][R4.64], R8 ;  /* 0x0000000804009985 */ /* 0x0201f4000c101d34 */
[----:B------:R-:W-:Y:S05]  /*13c20*/  @P0 BRA `(.L_x_1522) ;  /* 0x0000000800f00947 */ /* 0x000fea0003800000 */
[----:B0-----:R-:W-:-:S04]  /*13c30*/  LEA R4, P0, R188, R17, 0x1 ;  /* 0x00000011bc047211 */ /* 0x001fc800078008ff */
[----:B------:R-:W-:-:S05]  /*13c40*/  LEA.HI.X R5, R188, R3, R196, 0x1, P0 ;  /* 0x00000003bc057211 */ /* 0x000fca00000f0cc4 */
[----:B------:R0:W-:Y:S01]  /*13c50*/  ST.E.128 desc[UR52][R4.64], R32 ;  /* 0x0000002004007985 */ /* 0x0001e2000c101d34 */
[----:B------:R-:W-:Y:S05]  /*13c60*/  BRA `(.L_x_1522) ;  /* 0x0000000800e07947 */ /* 0x000fea0003800000 */
.L_x_1514:
        /* <DEDUP_REMOVED lines=11> */
[----:B------:R-:W-:Y:S01]  /*13d20*/  UISETP.NE.U32.AND UP1, UPT, UR6, URZ, UPT ;  /* 0x0000003f0600728c */ /* 0x000fe2000bf25070 */
[----:B------:R-:W-:Y:S02]  /*13d30*/  IMAD.U32 R0, RZ, RZ, UR4 ;  /* 0x00000004ff007e24 */ /* 0x000fe4000f8e00ff */
[----:B------:R-:W2:Y:S01]  /*13d40*/  @P2 LDG.E R3, desc[UR52][R4.64] ;  /* 0x0000003404032981 */ /* 0x000ea2000c1e1900 */
[----:B------:R-:W-:-:S06]  /*13d50*/  UISETP.NE.AND.EX UP1, UPT, UR7, URZ, UPT, UP1 ;  /* 0x0000003f0700728c */ /* 0x000fcc000bf25310 */
        /* <DEDUP_REMOVED lines=11> */
[----:B--2---:R-:W-:Y:S01]  /*13e10*/  @P2 R2UR UR4, R3 ;  /* 0x00000000030422ca */ /* 0x004fe200000e0000 */
[----:B01----:R-:W-:-:S14]  /*13e20*/  @P3 BRA `(.L_x_1523) ;  /* 0x0000000000103947 */ /* 0x003fdc0003800000 */
[----:B------:R-:W-:Y:S05]  /*13e30*/  @!P2 BRA `(.L_x_1523) ;  /* 0x00000000000ca947 */ /* 0x000fea0003800000 */
[----:B------:R-:W2:Y:S04]  /*13e40*/  LDG.E R3, desc[UR52][R4.64] ;  /* 0x0000003404037981 */ /* 0x000ea8000c1e1900 */
[----:B-----5:R-:W2:Y:S02]  /*13e50*/  LDG.E R0, desc[UR52][R4.64+0x4] ;  /* 0x0000043404007981 */ /* 0x020ea4000c1e1900 */
[----:B--2---:R-:W-:-:S07]  /*13e60*/  IMAD.IADD R0, R0, 0x1, -R3 ;  /* 0x0000000100007824 */ /* 0x004fce00078e0a03 */
.L_x_1523:
[----:B------:R-:W-:Y:S01]  /*13e70*/  USHF.R.S32.HI UR6, URZ, 0x1f, UR38 ;  /* 0x0000001f3f067899 */ /* 0x000fe20008011426 */
[----:B------:R-:W-:Y:S01]  /*13e80*/  BSSY B1, `(.L_x_1524) ;  /* 0x000002e000017945 */ /* 0x000fe20003800000 */
[----:B------:R-:W-:Y:S02]  /*13e90*/  USHF.R.S32.HI UR9, URZ, 0x1f, UR4 ;  /* 0x0000001f3f097899 */ /* 0x000fe40008011404 */
[----:B------:R-:W-:Y:S02]  /*13ea0*/  USEL UR11, UR38, URZ, !UP0 ;  /* 0x0000003f260b7287 */ /* 0x000fe4000c000000 */
[----:B------:R-:W-:Y:S01]  /*13eb0*/  USEL UR12, UR6, URZ, !UP0 ;  /* 0x0000003f060c7287 */ /* 0x000fe2000c000000 */
[----:B------:R-:W-:Y:S11]  /*13ec0*/  @P1 BRA `(.L_x_1525) ;  /* 0x0000000000a41947 */ /* 0x000ff60003800000 */
[----:B------:R-:W0:Y:S01]  /*13ed0*/  S2R R4, SR_TID.X ;  /* 0x0000000000047919 */ /* 0x000e220000002100 */
[----:B------:R-:W1:Y:S01]  /*13ee0*/  LDC R5, c[0x0][0xbe8] ;  /* 0x0002fa00ff057b82 */ /* 0x000e620000000800 */
[----:B------:R-:W-:Y:S02]  /*13ef0*/  IMAD.U32 R6, RZ, RZ, UR39 ;  /* 0x00000027ff067e24 */ /* 0x000fe4000f8e00ff */
[----:B-1---5:R-:W-:-:S03]  /*13f00*/  IMAD R3, R0, R5, RZ ;  /* 0x0000000500037224 */ /* 0x022fc600078e02ff */
[----:B0-----:R-:W-:-:S04]  /*13f10*/  IADD3 R6, R6, -0x80, R4 ;  /* 0xffffff8006067810 */ /* 0x001fc80007ffe004 */
[----:B------:R-:W-:-:S13]  /*13f20*/  ISETP.GE.AND P1, PT, R6, R3, PT ;  /* 0x000000030600720c */ /* 0x000fda0003f26270 */
[----:B------:R-:W-:Y:S05]  /*13f30*/  @P1 BRA `(.L_x_1525) ;  /* 0x0000000000881947 */ /* 0x000fea0003800000 */
[----:B------:R-:W-:Y:S01]  /*13f40*/  ISETP.NE.AND P1, PT, R5, 0x1, PT ;  /* 0x000000010500780c */ /* 0x000fe20003f25270 */
[----:B------:R-:W-:Y:S01]  /*13f50*/  ULDC.64 UR14, c[0x0][0xb90] ;  /* 0x0002e400000e7ab9 */ /* 0x000fe20000000a00 */
[----:B------:R-:W-:Y:S01]  /*13f60*/  UMOV UR6, UR4 ;  /* 0x0000000400067c82 */ /* 0x000fe20008000000 */
[----:B------:R-:W-:Y:S01]  /*13f70*/  UIMAD UR8, UR10, UR14, URZ ;  /* 0x0000000e0a0872a4 */ /* 0x000fe2000f8e023f */
[----:B------:R-:W-:Y:S01]  /*13f80*/  IMAD.MOV.U32 R4, RZ, RZ, R6 ;  /* 0x000000ffff047224 */ /* 0x000fe200078e0006 */
[----:B------:R-:W-:Y:S02]  /*13f90*/  UMOV UR7, UR9 ;  /* 0x0000000900077c82 */ /* 0x000fe40008000000 */
[----:B------:R-:W-:Y:S02]  /*13fa0*/  UIMAD.WIDE.U32 UR6, UR37, UR14, UR6 ;  /* 0x0000000e250672a5 */ /* 0x000fe4000f8e0006 */
[----:B------:R-:W-:-:S03]  /*13fb0*/  UIMAD UR8, UR37, UR15, UR8 ;  /* 0x0000000f250872a4 */ /* 0x000fc6000f8e0208 */
[----:B------:R-:W-:Y:S01]  /*13fc0*/  ULDC.64 UR14, c[0x0][0xb98] ;  /* 0x0002e600000e7ab9 */ /* 0x000fe20000000a00 */
[----:B------:R-:W0:Y:S01]  /*13fd0*/  @P1 LDC R3, c[0x0][0xbec] ;  /* 0x0002fb00ff031b82 */ /* 0x000e220000000800 */
[----:B------:R-:W-:Y:S02]  /*13fe0*/  UIADD3 UR7, UR7, UR8, URZ ;  /* 0x0000000807077290 */ /* 0x000fe4000fffe03f */
[----:B------:R-:W-:Y:S02]  /*13ff0*/  UIMAD UR8, UR12, UR14, URZ ;  /* 0x0000000e0c0872a4 */ /* 0x000fe4000f8e023f */
[----:B------:R-:W-:Y:S02]  /*14000*/  UIMAD.WIDE.U32 UR6, UR11, UR14, UR6 ;  /* 0x0000000e0b0672a5 */ /* 0x000fe4000f8e0006 */
[----:B------:R-:W-:Y:S01]  /*14010*/  UIMAD UR8, UR11, UR15, UR8 ;  /* 0x0000000f0b0872a4 */ /* 0x000fe2000f8e0208 */
[----:B------:R-:W1:Y:S02]  /*14020*/  @P1 LDC R8, c[0x0][0xbf0] ;  /* 0x0002fc00ff081b82 */ /* 0x000e640000000800 */
[----:B------:R-:W-:Y:S01]  /*14030*/  ULDC.64 UR14, c[0x0][0xb88] ;  /* 0x0002e200000e7ab9 */ /* 0x000fe20000000a00 */
[----:B0-----:R-:W-:-:S05]  /*14040*/  @P1 IMAD.HI.U32 R3, R6, R3, RZ ;  /* 0x0000000306031227 */ /* 0x001fca00078e00ff */
[----:B-1----:R-:W-:Y:S01]  /*14050*/  @P1 SHF.R.U32.HI R4, RZ, R8, R3 ;  /* 0x00000008ff041219 */ /* 0x002fe20000011603 */
[----:B------:R-:W-:-:S04]  /*14060*/  IMAD.U32 R8, RZ, RZ, UR8 ;  /* 0x00000008ff087e24 */ /* 0x000fc8000f8e00ff */
[----:B------:R-:W-:-:S04]  /*14070*/  IMAD.MOV R3, RZ, RZ, -R4 ;  /* 0x000000ffff037224 */ /* 0x000fc800078e0a04 */
        /* <DEDUP_REMOVED lines=14> */
.L_x_1525:
[----:B------:R-:W-:Y:S05]  /*14160*/  BSYNC B1 ;  /* 0x0000000000017941 */ /* 0x000fea0003800000 */
.L_x_1524:
[----:B------:R-:W1:Y:S01]  /*14170*/  @P0 LDC R5, c[0x0][0xbf0] ;  /* 0x0002fc00ff050b82 */ /* 0x000e620000000800 */
[----:B------:R-:W-:Y:S01]  /*14180*/  ULDC.64 UR14, c[0x0][0xaa0] ;  /* 0x0002a800000e7ab9 */ /* 0x000fe20000000a00 */
[----:B0-----:R-:W-:Y:S01]  /*14190*/  IMAD R3, R189, 0x20, R190 ;  /* 0x00000020bd037824 */ /* 0x001fe200078e02be */
[----:B------:R-:W-:Y:S01]  /*141a0*/  UIMAD UR8, UR9, UR14, URZ ;  /* 0x0000000e090872a4 */ /* 0x000fe2000f8e023f */
[----:B------:R-:W-:Y:S01]  /*141b0*/  BSSY B1, `(.L_x_1526) ;  /* 0x0000039000017945 */ /* 0x000fe20003800000 */
[----:B------:R-:W-:Y:S01]  /*141c0*/  UIMAD.WIDE.U32 UR6, UR4, UR14, URZ ;  /* 0x0000000e040672a5 */ /* 0x000fe2000f8e003f */
[----:B------:R-:W-:Y:S01]  /*141d0*/  VIADD R8, R3, UR39 ;  /* 0x0000002703087c36 */ /* 0x000fe20008000000 */
[----:B------:R-:W-:-:S03]  /*141e0*/  UIMAD UR8, UR4, UR15, UR8 ;  /* 0x0000000f040872a4 */ /* 0x000fc6000f8e0208 */
[----:B------:R-:W-:Y:S01]  /*141f0*/  ULDC.64 UR14, c[0x0][0xae8] ;  /* 0x0002ba00000e7ab9 */ /* 0x000fe20000000a00 */
[----:B------:R-:W-:Y:S01]  /*14200*/  UIADD3 UR7, UR7, UR8, URZ ;  /* 0x0000000807077290 */ /* 0x000fe2000fffe03f */
[----:B------:R-:W-:Y:S01]  /*14210*/  @P0 IMAD.HI.U32 R4, R8, R9, RZ ;  /* 0x0000000908040227 */ /* 0x000fe200078e00ff */
[----:B------:R-:W-:Y:S02]  /*14220*/  UIMAD UR4, UR10, UR14, URZ ;  /* 0x0000000e0a0472a4 */ /* 0x000fe4000f8e023f */
        /* <DEDUP_REMOVED lines=24> */
[----:B------:R-:W-:Y:S02]  /*143b0*/  VIADD R8, R190, UR39 ;  /* 0x00000027be087c36 */ /* 0x000fe40008000000 */
[----:B-----5:R-:W-:Y:S02]  /*143c0*/  IMAD R11, R0, R11, RZ ;  /* 0x0000000b000b7224 */ /* 0x020fe400078e02ff */
        /* <DEDUP_REMOVED lines=23> */
.L_x_1527:
[----:B------:R-:W-:Y:S05]  /*14540*/  BSYNC B1 ;  /* 0x0000000000017941 */ /* 0x000fea0003800000 */
.L_x_1526:
        /* <DEDUP_REMOVED lines=13> */
.L_x_1529:
[----:B------:R-:W-:Y:S05]  /*14620*/  BSYNC B1 ;  /* 0x0000000000017941 */ /* 0x000fea0003800000 */
.L_x_1528:
        /* <DEDUP_REMOVED lines=13> */
.L_x_1531:
[----:B------:R-:W-:Y:S05]  /*14700*/  BSYNC B1 ;  /* 0x0000000000017941 */ /* 0x000fea0003800000 */
.L_x_1530:
[----:B0-----:R-:W-:Y:S01]  /*14710*/  VIADD R0, R8, 0x60 ;  /* 0x0000006008007836 */ /* 0x001fe20000000000 */
[----:B--2-4-:R-:W0:Y:S04]  /*14720*/  SHFL.IDX PT, R3, R3, 0x3, 0x181f ;  /* 0x00781f0003037f89 */ /* 0x014e2800000e0000 */
[----:B------:R-:W-:Y:S01]  /*14730*/  ISETP.GE.AND P0, PT, R0, R11, PT ;  /* 0x0000000b0000720c */ /* 0x000fe20003f06270 */
[----:B-1-3--:R1:W2:-:S12]  /*14740*/  SHFL.IDX PT, R4, R6, 0x3, 0x181f ;  /* 0x00781f0006047f89 */ /* 0x00a29800000e0000 */
[----:B-1----:R-:W-:Y:S05]  /*14750*/  @P0 BRA `(.L_x_1522) ;  /* 0x0000000000240947 */ /* 0x002fea0003800000 */
[----:B------:R-:W-:Y:S02]  /*14760*/  ULDC UR4, c[0x0][0xac8] ;  /* 0x0002b20000047ab9 */ /* 0x000fe40000000800 */
[----:B------:R-:W-:Y:S02]  /*14770*/  ISETP.GE.AND P2, PT, R23, UR4, PT ;  /* 0x0000000417007c0c */ /* 0x000fe4000bf46270 */
[----:B------:R-:W-:-:S11]  /*14780*/  ISETP.GE.AND P3, PT, R188, UR4, PT ;  /* 0x00000004bc007c0c */ /* 0x000fd6000bf66270 */
[CC--:B--2---:R-:W-:Y:S02]  /*14790*/  @!P2 LEA R6, P0, R23.reuse, R4.reuse, 0x1 ;  /* 0x000000041706a211 */ /* 0x0c4fe400078008ff */
[C---:B------:R-:W-:Y:S02]  /*147a0*/  @!P3 LEA R4, P1, R188.reuse, R4, 0x1 ;  /* 0x00000004bc04b211 */ /* 0x040fe400078208ff */
[-C--:B0-----:R-:W-:Y:S02]  /*147b0*/  @!P2 LEA.HI.X R7, R23, R3.reuse, R197, 0x1, P0 ;  /* 0x000000031707a211 */ /* 0x081fe400000f0cc5 */
[----:B------:R-:W-:-:S03]  /*147c0*/  @!P3 LEA.HI.X R5, R188, R3, R196, 0x1, P1 ;  /* 0x00000003bc05b211 */ /* 0x000fc600008f0cc4 */
[----:B------:R1:W-:Y:S04]  /*147d0*/  @!P2 ST.E.128 desc[UR52][R6.64], RZ ;  /* 0x000000ff0600a985 */ /* 0x0003e8000c101d34 */
[----:B------:R1:W-:Y:S02]  /*147e0*/  @!P3 ST.E.128 desc[UR52][R4.64], RZ ;  /* 0x000000ff0400b985 */ /* 0x0003e4000c101d34 */
.L_x_1522:
[----:B------:R-:W-:Y:S05]  /*147f0*/  BSYNC B0 ;  /* 0x0000000000007941 */ /* 0x000fea0003800000 */
.L_x_1513:
[----:B------:R-:W-:Y:S02]  /*14800*/  ULDC UR4, c[0x0][0xc3c] ;  /* 0x00030f0000047ab9 */ /* 0x000fe40000000800 */
[----:B------:R-:W-:-:S06]  /*14810*/  UISETP.GE.AND UP0, UPT, UR49, UR4, UPT ;  /* 0x000000043100728c */ /* 0x000fcc000bf06270 */
[----:B------:R-:W-:-:S13]  /*14820*/  PLOP3.LUT P0, PT, PT, PT, UP0, 0x80, 0x0 ;  /* 0x000000000000781c */ /* 0x000fda0003f0f008 */
[----:B------:R-:W-:Y:S05]  /*14830*/  @!P0 BRA `(.L_x_1532) ;  /* 0xfffffec400448947 */ /* 0x000fea000383ffff */
[----:B------:R-:W-:Y:S05]  /*14840*/  EXIT ;  /* 0x000000000000794d */ /* 0x000fea0003800000 */
.L_x_1423:
        /* <DEDUP_REMOVED lines=25> */
[----:B------:R-:W-:Y:S01]  /*149e0*/  IMAD.MOV.U32 R24, RZ, RZ, RZ ;  /* 0x000000ffff187224 */ /* 0x000fe200078e00ff */
[C---:B------:R-:W-:Y:S02]  /*149f0*/  ISETP.GE.U32.AND P2, PT, R5.reuse, 0x2, PT ;  /* 0x000000020500780c */ /* 0x040fe40003f46070 */
        /* <DEDUP_REMOVED lines=20> */
[----:B-1----:R-:W-:Y:S02]  /*14b40*/  IMAD R6, R4, R9, RZ ;  /* 0x0000000904067224 */ /* 0x002fe400078e02ff */
[----:B------:R-:W-:Y:S02]  /*14b50*/  IMAD.MOV.U32 R4, RZ, RZ, RZ ;  /* 0x000000ffff047224 */ /* 0x000fe400078e00ff */
[----:B------:R-:W-:Y:S01]  /*14b60*/  IMAD.MOV.U32 R3, RZ, RZ, R6 ;  /* 0x000000ffff037224 */ /* 0x000fe200078e0006 */
[----:B0-----:R-:W-:-:S13]  /*14b70*/  ISETP.GT.AND P6, PT, R6, R7, PT ;  /* 0x000000070600720c */ /* 0x001fda0003fc4270 */
[----:B------:R-:W-:Y:S05]  /*14b80*/  @P6 BRA `(.L_x_1534) ;  /* 0x0000000000906947 */ /* 0x000fea0003800000 */
[----:B------:R-:W-:Y:S01]  /*14b90*/  IMAD.MOV.U32 R6, RZ, RZ, R3 ;  /* 0x000000ffff067224 */ /* 0x000fe200078e0003 */
[----:B------:R-:W-:Y:S01]  /*14ba0*/  ULDC UR4, c[0x0][0xc3c] ;  /* 0x00030f0000047ab9 */ /* 0x000fe20000000800 */
[----:B------:R-:W-:-:S07]  /*14bb0*/  IMAD.MOV.U32 R4, RZ, RZ, RZ ;  /* 0x000000ffff047224 */ /* 0x000fce00078e00ff */
.L_x_1538:
[----:B------:R-:W-:-:S05]  /*14bc0*/  VIADD R4, R4, 0x1f ;  /* 0x0000001f04047836 */ /* 0x000fca0000000000 */
[----:B------:R-:W-:-:S13]  /*14bd0*/  ISETP.GE.AND P6, PT, R4, UR4, PT ;  /* 0x0000000404007c0c */ /* 0x000fda000bfc6270 */
[----:B------:R-:W-:Y:S05]  /*14be0*/  @P6 BRA `(.L_x_1535) ;  /* 0x0000000400d86947 */ /* 0x000fea0003800000 */
[----:B------:R-:W-:Y:S01]  /*14bf0*/  IMAD.IADD R9, R5, 0x1, R4 ;  /* 0x0000000105097824 */ /* 0x000fe200078e0204 */
[----:B------:R-:W-:Y:S01]  /*14c00*/  BSSY B0, `(.L_x_1536) ;  /* 0x0000007000007945 */ /* 0x000fe20003800000 */
[----:B------:R-:W-:-:S03]  /*14c10*/  IMAD.MOV.U32 R0, RZ, RZ, RZ ;  /* 0x000000ffff007224 */ /* 0x000fc600078e00ff */
[----:B------:R-:W-:-:S13]  /*14c20*/  ISETP.GE.OR P6, PT, R9, UR4, !P0 ;  /* 0x0000000409007c0c */ /* 0x000fda000c7c6670 */
[----:B------:R-:W-:Y:S05]  /*14c30*/  @P6 BRA `(.L_x_1537) ;  /* 0x00000000000c6947 */ /* 0x000fea0003800000 */
[----:B------:R-:W0:Y:S02]  /*14c40*/  LDC.64 R2, c[0x0][0xc80] ;  /* 0x00032000ff027b82 */ /* 0x000e240000000a00 */
[----:B0-----:R-:W-:-:S05]  /*14c50*/  IMAD.WIDE R2, R9, 0x4, R2 ;  /* 0x0000000409027825 */ /* 0x001fca00078e0202 */
[----:B------:R0:W5:Y:S02]  /*14c60*/  LDG.E R0, desc[UR52][R2.64] ;  /* 0x0000003402007981 */ /* 0x000164000c1e1900 */
.L_x_1537:
[----:B------:R-:W-:Y:S05]  /*14c70*/  BSYNC B0 ;  /* 0x0000000000007941 */ /* 0x000fea0003800000 */
.L_x_1536:
        /* <DEDUP_REMOVED lines=21> */
.L_x_1534:
[----:B------:R-:W-:-:S04]  /*14dd0*/  IMAD.IADD R14, R6, 0x1, -R3 ;  /* 0x00000001060e7824 */ /* 0x000fc800078e0a03 */
[----:B------:R-:W-:-:S05]  /*14de0*/  IMAD R2, R8, R9, R14 ;  /* 0x0000000908027224 */ /* 0x000fca00078e020e */
[----:B------:R-:W-:Y:S02]  /*14df0*/  ISETP.GT.AND P0, PT, R2, R7, PT ;  /* 0x000000070200720c */ /* 0x000fe40003f04270 */
[----:B------:R-:W0:Y:S11]  /*14e00*/  LDC.64 R2, c[0x0][0xc90] ;  /* 0x00032400ff027b82 */ /* 0x000e360000000a00 */
[----:B------:R-:W-:-:S04]  /*14e10*/  VOTE.ANY R10, PT, !P0 ;  /* 0x00000000000a7806 */ /* 0x000fc800040e0100 */
[----:B------:R-:W1:Y:S02]  /*14e20*/  POPC R15, R10 ;  /* 0x0000000a000f7309 */ /* 0x000e640000000000 */
[----:B-1----:R-:W-:-:S04]  /*14e30*/  IMAD.IADD R27, R15, 0x1, R4 ;  /* 0x000000010f1b7824 */ /* 0x002fc800078e0204 */
[----:B0-----:R-:W-:-:S05]  /*14e40*/  IMAD.WIDE R2, R27, 0x4, R2 ;  /* 0x000000041b027825 */ /* 0x001fca00078e0202 */
[----:B------:R-:W2:Y:S01]  /*14e50*/  LDG.E R6, desc[UR52][R2.64] ;  /* 0x0000003402067981 */ /* 0x000ea2000c1e1900 */
[----:B------:R-:W-:-:S03]  /*14e60*/  ISETP.NE.AND P0, PT, R10, RZ, PT ;  /* 0x000000ff0a00720c */ /* 0x000fc60003f05270 */
[----:B------:R-:W0:Y:S02]  /*14e70*/  SHFL.IDX PT, R0, R0, R15, 0x1f ;  /* 0x00001f0f00007589 */ /* 0x000e2400000e0000 */
[----:B0-----:R-:W-:-:S13]  /*14e80*/  R2UR UR7, R0 ;  /* 0x00000000000772ca */ /* 0x001fda00000e0000 */
[----:B--2---:R-:W-:-:S05]  /*14e90*/  IMAD R4, R6, UR7, RZ ;  /* 0x0000000706047c24 */ /* 0x004fca000f8e02ff */
[----:B------:R-:W-:-:S04]  /*14ea0*/  IABS R13, R4 ;  /* 0x00000004000d7213 */ /* 0x000fc80000000000 */
[----:B------:R-:W0:Y:S08]  /*14eb0*/  I2F.RP R11, R13 ;  /* 0x0000000d000b7306 */ /* 0x000e300000209400 */
[----:B0-----:R-:W0:Y:S02]  /*14ec0*/  MUFU.RCP R11, R11 ;  /* 0x0000000b000b7308 */ /* 0x001e240000001000 */
[----:B0-----:R-:W-:-:S06]  /*14ed0*/  VIADD R12, R11, 0xffffffe ;  /* 0x0ffffffe0b0c7836 */ /* 0x001fcc0000000000 */
[----:B------:R0:W1:Y:S01]  /*14ee0*/  F2I.FTZ.U32.TRUNC.NTZ R3, R12 ;  /* 0x0000000c00037305 */ /* 0x000062000021f000 */
[----:B------:R-:W-:Y:S05]  /*14ef0*/  @!P0 BRA `(.L_x_1539) ;  /* 0x0000000000088947 */ /* 0x000fea0003800000 */
[----:B------:R-:W-:-:S05]  /*14f00*/  VIADD R11, R15, 0xffffffff ;  /* 0xffffffff0f0b7836 */ /* 0x000fca0000000000 */
[----:B------:R2:W3:Y:S02]  /*14f10*/  SHFL.IDX PT, R24, R8, R11, 0x1f ;  /* 0x00001f0b08187589 */ /* 0x0004e400000e0000 */
.L_x_1539:
[----:B---3--:R-:W-:Y:S01]  /*14f20*/  IMAD R24, R24, R9, R14 ;  /* 0x0000000918187224 */ /* 0x008fe200078e020e */
[----:B------:R-:W-:Y:S01]  /*14f30*/  IABS R2, R4 ;  /* 0x0000000400027213 */ /* 0x000fe20000000000 */
[----:B-1----:R-:W-:Y:S02]  /*14f40*/  IMAD.MOV R0, RZ, RZ, -R3 ;  /* 0x000000ffff007224 */ /* 0x002fe400078e0a03 */
[----:B--2---:R-:W-:Y:S02]  /*14f50*/  IMAD.IADD R11, R7, 0x1, -R24 ;  /* 0x00000001070b7824 */ /* 0x004fe400078e0a18 */
        /* <DEDUP_REMOVED lines=19> */
[----:B------:R-:W-:Y:S02]  /*15090*/  IMAD R26, R6, R2, RZ ;  /* 0x00000002061a7224 */ /* 0x000fe400078e02ff */
[----:B------:R-:W-:Y:S02]  /*150a0*/  IMAD.MOV R7, RZ, RZ, -R2 ;  /* 0x000000ffff077224 */ /* 0x000fe400078e0a02 */
[----:B------:R-:W-:Y:S02]  /*150b0*/  IMAD.MOV R0, RZ, RZ, -R26 ;  /* 0x000000ffff007224 */ /* 0x000fe400078e0a1a */
[----:B------:R-:W-:-:S03]  /*150c0*/  IMAD R7, R4, R7, R11 ;  /* 0x0000000704077224 */ /* 0x000fc600078e020b */
[----:B------:R-:W-:Y:S01]  /*150d0*/  VIADDMNMX R0, R0, R9, R6, PT ;  /* 0x0000000900007246 */ /* 0x000fe20003800106 */
[----:B------:R-:W-:Y:S01]  /*150e0*/  IMAD.IADD R26, R7, 0x1, R26 ;  /* 0x00000001071a7824 */ /* 0x000fe200078e021a */
[----:B------:R-:W-:Y:S02]  /*150f0*/  IABS R2, R7 ;  /* 0x0000000700027213 */ /* 0x000fe40000000000 */
[----:B------:R-:W-:Y:S02]  /*15100*/  R2UR UR9, R0 ;  /* 0x00000000000972ca */ /* 0x000fe400000e0000 */
[----:B------:R-:W-:-:S11]  /*15110*/  R2UR UR8, R2 ;  /* 0x00000000020872ca */ /* 0x000fd600000e0000 */
[----:B------:R-:W-:-:S04]  /*15120*/  IABS R9, UR9 ;  /* 0x0000000900097c13 */ /* 0x000fc80008000000 */
[----:B------:R-:W1:Y:S01]  /*15130*/  I2F.RP R0, R9 ;  /* 0x0000000900007306 */ /* 0x000e620000209400 */
[----:B------:R-:W-:-:S07]  /*15140*/  R2UR UR6, R9 ;  /* 0x00000000090672ca */ /* 0x000fce00000e0000 */
[----:B-1----:R-:W1:Y:S02]  /*15150*/  MUFU.RCP R0, R0 ;  /* 0x0000000000007308 */ /* 0x002e640000001000 */
[----:B-1----:R-:W-:Y:S01]  /*15160*/  VIADD R3, R0, 0xffffffe ;  /* 0x0ffffffe00037836 */ /* 0x002fe20000000000 */
[----:B------:R-:W-:-:S05]  /*15170*/  IABS R0, UR9 ;  /* 0x0000000900007c13 */ /* 0x000fca0008000000 */
[----:B------:R-:W1:Y:S01]  /*15180*/  F2I.FTZ.U32.TRUNC.NTZ R3, R3 ;  /* 0x0000000300037305 */ /* 0x000e62000021f000 */
[----:B------:R-:W-:Y:S01]  /*15190*/  IMAD.MOV R0, RZ, RZ, -R0 ;  /* 0x000000ffff007224 */ /* 0x000fe200078e0a00 */
[----:B-1----:R-:W-:-:S13]  /*151a0*/  R2UR UR5, R3 ;  /* 0x00000000030572ca */ /* 0x002fda00000e0000 */
[----:B------:R-:W-:-:S04]  /*151b0*/  UIADD3 UR4, URZ, -UR5, URZ ;  /* 0x800000053f047290 */ /* 0x000fc8000fffe03f */
[----:B------:R-:W-:-:S03]  /*151c0*/  UIMAD UR6, UR4, UR6, URZ ;  /* 0x00000006040672a4 */ /* 0x000fc6000f8e023f */
[----:B------:R-:W-:Y:S02]  /*151d0*/  UMOV UR4, URZ ;  /* 0x0000003f00047c82 */ /* 0x000fe40008000000 */
[----:B------:R-:W-:-:S04]  /*151e0*/  UIMAD.WIDE.U32 UR4, UR5, UR6, UR4 ;  /* 0x00000006050472a5 */ /* 0x000fc8000f8e0004 */
[----:B------:R-:W-:-:S06]  /*151f0*/  UIMAD.WIDE.U32 UR4, UR5, UR8, URZ ;  /* 0x00000008050472a5 */ /* 0x000fcc000f8e003f */
[----:B------:R-:W-:Y:S01]  /*15200*/  IMAD.U32 R3, RZ, RZ, UR5 ;  /* 0x00000005ff037e24 */ /* 0x000fe2000f8e00ff */
[----:B------:R-:W-:-:S03]  /*15210*/  R2UR UR4, R7 ;  /* 0x00000000070472ca */ /* 0x000fc600000e0000 */
[----:B------:R-:W-:Y:S02]  /*15220*/  IMAD R0, R0, R3, UR8 ;  /* 0x0000000800007e24 */ /* 0x000fe4000f8e0203 */
[----:B------:R-:W-:-:S03]  /*15230*/  IMAD R3, RZ, RZ, -UR9 ;  /* 0x80000009ff037e24 */ /* 0x000fc6000f8e02ff */
[----:B------:R-:W-:-:S05]  /*15240*/  ISETP.GT.U32.AND P0, PT, R9, R0, PT ;  /* 0x000000000900720c */ /* 0x000fca0003f04070 */
[----:B------:R-:W-:-:S08]  /*15250*/  ULOP3.LUT UR4, UR4, UR9, URZ, 0x3c, !UPT ;  /* 0x0000000904047292 */ /* 0x000fd0000f8e3c3f */
[----:B------:R-:W-:Y:S01]  /*15260*/  VOTEU.ANY UP1, P0 ;  /* 0x00000000003f7886 */ /* 0x000fe20000020100 */
[----:B------:R-:W-:-:S04]  /*15270*/  PLOP3.LUT P0, PT, PT, PT, UP1, 0x80, 0x0 ;  /* 0x000000000000781c */ /* 0x000fc80003f0f018 */
[----:B------:R-:W-:Y:S02]  /*15280*/  @!UP1 UIADD3 UR5, UR5, 0x1, URZ ;  /* 0x0000000105059890 */ /* 0x000fe4000fffe03f */
[----:B------:R-:W-:-:S07]  /*15290*/  UISETP.GE.AND UP1, UPT, UR4, URZ, UPT ;  /* 0x0000003f0400728c */ /* 0x000fce000bf26270 */
[----:B------:R-:W-:-:S05]  /*152a0*/  @!P0 IMAD.IADD R0, R0, 0x1, -R9 ;  /* 0x0000000100008824 */ /* 0x000fca00078e0a09 */
[----:B------:R-:W-:-:S13]  /*152b0*/  ISETP.GE.U32.AND P0, PT, R0, R9, PT ;  /* 0x000000090000720c */ /* 0x000fda0003f06070 */
[----:B------:R-:W-:-:S05]  /*152c0*/  VOTEU.ANY UP0, P0 ;  /* 0x00000000003f7886 */ /* 0x000fca0000000100 */
[----:B------:R-:W-:Y:S02]  /*152d0*/  @UP0 UIADD3 UR5, UR5, 0x1, URZ ;  /* 0x0000000105050890 */ /* 0x000fe4000fffe03f */
[----:B------:R-:W-:Y:S02]  /*152e0*/  UISETP.NE.AND UP0, UPT, UR9, URZ, UPT ;  /* 0x0000003f0900728c */ /* 0x000fe4000bf05270 */
[----:B------:R-:W-:-:S09]  /*152f0*/  @!UP1 UIADD3 UR5, -UR5, URZ, URZ ;  /* 0x0000003f05059290 */ /* 0x000fd2000fffe13f */
[----:B------:R-:W-:-:S04]  /*15300*/  @!UP0 ULOP3.LUT UR5, URZ, UR9, URZ, 0x33, !UPT ;  /* 0x000000093f058292 */ /* 0x000fc8000f8e333f */
[----:B------:R-:W-:Y:S02]  /*15310*/  ULOP3.LUT UR4, URZ, UR5, URZ, 0x33, !UPT ;  /* 0x000000053f047292 */ /* 0x000fe4000f8e333f */
[----:B------:R-:W-:Y:S02]  /*15320*/  IMAD R26, R3, UR5, R26 ;  /* 0x00000005031a7c24 */ /* 0x000fe4000f8e021a */
[----:B------:R-:W-:Y:S01]  /*15330*/  UIADD3 UR4, UR7, UR4, URZ ;  /* 0x0000000407047290 */ /* 0x000fe2000fffe03f */
[----:B------:R-:W-:Y:S11]  /*15340*/  BRA `(.L_x_1540) ;  /* 0x0000000000107947 */ /* 0x000ff60003800000 */
.L_x_1535:
[----:B------:R-:W0:Y:S01]  /*15350*/  LDC R27, c[0x0][0xc3c] ;  /* 0x00030f00ff1b7b82 */ /* 0x000e220000000800 */
[----:B------:R-:W-:Y:S01]  /*15360*/  IMAD.MOV.U32 R24, RZ, RZ, R7 ;  /* 0x000000ffff187224 */ /* 0x000fe200078e0007 */
[----:B------:R-:W-:Y:S01]  /*15370*/  UMOV UR4, URZ ;  /* 0x0000003f00047c82 */ /* 0x000fe20008000000 */
[----:B------:R-:W-:-:S07]  /*15380*/  IMAD.MOV.U32 R26, RZ, RZ, RZ ;  /* 0x000000ffff1a7224 */ /* 0x000fce00078e00ff */
.L_x_1540:
[----:B------:R-:W-:Y:S01]  /*15390*/  ISETP.NE.AND P0, PT, R5, RZ, PT ;  /* 0x000000ff0500720c */ /* 0x000fe20003f05270 */
[----:B------:R-:W-:-:S12]  /*153a0*/  IMAD.U32 R25, RZ, RZ, UR4 ;  /* 0x00000004ff197e24 */ /* 0x000fd8000f8e00ff */
[----:B------:R-:W1:Y:S01]  /*153b0*/  @!P0 S2R R3, SR_CgaCtaId ;  /* 0x0000000000038919 */ /* 0x000e620000008800 */
[----:B------:R-:W-:-:S04]  /*153c0*/  @!P0 MOV R0, 0x400 ;  /* 0x0000040000008802 */ /* 0x000fc80000000f00 */
[----:B-1----:R-:W-:-:S05]  /*153d0*/  @!P0 LEA R0, R3, R0, 0x18 ;  /* 0x0000000003008211 */ /* 0x002fca00078ec0ff */
[----:B0-----:R0:W-:Y:S01]  /*153e0*/  @!P0 STS.128 [R0+0x228d0], R24 ;  /* 0x0228d01800008388 */ /* 0x0011e20000000c00 */
[----:B------:R-:W-:Y:S06]  /*153f0*/  BAR.ARV 0x5, 0x180 ;  /* 0x0146000000007b1d */ /* 0x000fec0000002000 */
.L_x_1533:
[----:B------:R1:W-:Y:S01]  /*15400*/  STL [R1+0x1c], RZ ;  /* 0x00001cff01007387 */ /* 0x0003e20000100800 */
[----:B------:R-:W-:Y:S01]  /*15410*/  ULDC UR5, c[0x0][0xc3c] ;  /* 0x00030f0000057ab9 */ /* 0x000fe20000000800 */
[----:B------:R-:W-:Y:S01]  /*15420*/  IMAD.MOV.U32 R36, RZ, RZ, 0x1 ;  /* 0x00000001ff247424 */ /* 0x000fe200078e00ff */
[----:B------:R-:W-:Y:S01]  /*15430*/  ISETP.GE.AND P0, PT, R27, UR5, PT ;  /* 0x000000051b007c0c */ /* 0x000fe2000bf06270 */
[----:B------:R-:W-:-:S12]  /*15440*/  IMAD.MOV.U32 R32, RZ, RZ, RZ ;  /* 0x000000ffff207224 */ /* 0x000fd800078e00ff */
[----:B-1----:R-:W-:Y:S05]  /*15450*/  @P0 BRA `(.L_x_1541) ;  /* 0x00000060001c0947 */ /* 0x002fea0003800000 */
[----:B------:R-:W1:Y:S01]  /*15460*/  S2R R10, SR_TID.X ;  /* 0x00000000000a7919 */ /* 0x000e620000002100 */
[----:B------:R-:W2:Y:S01]  /*15470*/  S2UR UR5, SR_CgaCtaId ;  /* 0x00000000000579c3 */ /* 0x000ea20000008800 */
        /* <DEDUP_REMOVED lines=10> */
[C---:B------:R-:W-:Y:S01]  /*15520*/  IMAD.SHL.U32 R6, R10.reuse, 0x4, RZ ;  /* 0x000000040a067824 */ /* 0x040fe200078e00ff */
[----:B0-----:R-:W-:Y:S01]  /*15530*/  SHF.R.U32.HI R0, RZ, 0x5, R8 ;  /* 0x00000005ff007819 */ /* 0x001fe20000011608 */
[----:B------:R-:W-:Y:S01]  /*15540*/  IMAD.SHL.U32 R30, R10, 0x10, RZ ;  /* 0x000000100a1e7824 */ /* 0x000fe200078e00ff */
[----:B------:R-:W-:Y:S01]  /*15550*/  LOP3.LUT R3, R2, 0x380, RZ, 0xc0, !PT ;  /* 0x0000038002037812 */ /* 0x000fe200078ec0ff */
[----:B------:R-:W-:Y:S01]  /*15560*/  IMAD.SHL.U32 R9, R10, 0x2, RZ ;  /* 0x000000020a097824 */ /* 0x000fe200078e00ff */
[----:B------:R-:W-:-:S02]  /*15570*/  LOP3.LUT R5, R4, 0x80, RZ, 0xc0, !PT ;  /* 0x0000008004057812 */ /* 0x000fc400078ec0ff */
[----:B------:R-:W-:Y:S01]  /*15580*/  LOP3.LUT R7, R4, 0x60, RZ, 0xc0, !PT ;  /* 0x0000006004077812 */ /* 0x000fe200078ec0ff */
[----:B------:R-:W-:Y:S01]  /*15590*/  IMAD R3, R0, 0x10, R3 ;  /* 0x0000001000037824 */ /* 0x000fe200078e0203 */
[----:B------:R-:W-:Y:S02]  /*155a0*/  LOP3.LUT R5, R5, 0x10, R10, 0xf8, !PT ;  /* 0x0000001005057812 */ /* 0x000fe400078ef80a */
[----:B------:R-:W-:Y:S01]  /*155b0*/  LOP3.LUT R4, R4, 0x100, RZ, 0xc0, !PT ;  /* 0x0000010004047812 */ /* 0x000fe200078ec0ff */
[----:B------:R-:W-:Y:S01]  /*155c0*/  IMAD R7, R0, 0x200, R7 ;  /* 0x0000020000077824 */ /* 0x000fe200078e0207 */
[----:B------:R-:W-:Y:S02]  /*155d0*/  LOP3.LUT R5, R5, 0x10, R6, 0x78, !PT ;  /* 0x0000001005057812 */ /* 0x000fe400078e7806 */
[----:B------:R-:W-:Y:S02]  /*155e0*/  LOP3.LUT R0, R30, 0x3f0, RZ, 0xc0, !PT ;  /* 0x000003f01e007812 */ /* 0x000fe400078ec0ff */
[----:B------:R-:W-:-:S02]  /*155f0*/  LOP3.LUT R3, R3, 0x70, R30, 0x78, !PT ;  /* 0x0000007003037812 */ /* 0x000fc400078e781e */
[----:B------:R-:W-:Y:S02]  /*15600*/  LOP3.LUT R9, R0, 0x70, R9, 0x78, !PT ;  /* 0x0000007000097812 */ /* 0x000fe400078e7809 */
[----:B------:R-:W-:Y:S02]  /*15610*/  IADD3 R4, R5, R7, R4 ;  /* 0x0000000705047210 */ /* 0x000fe40007ffe004 */
[----:B------:R-:W-:Y:S01]  /*15620*/  LOP3.LUT R0, R3, 0xc00, R2, 0xf8, !PT ;  /* 0x00000c0003007812 */ /* 0x000fe200078ef802 */
[----:B--2---:R-:W-:Y:S01]  /*15630*/  IMAD.U32 R3, RZ, RZ, UR5 ;  /* 0x00000005ff037e24 */ /* 0x004fe2000f8e00ff */
[----:B------:R-:W-:Y:S01]  /*15640*/  SHF.R.U32.HI R2, RZ, 0x3, R8 ;  /* 0x00000003ff027819 */ /* 0x000fe20000011608 */
[----:B------:R-:W-:Y:S03]  /*15650*/  STL [R1+0xc], R4 ;  /* 0x00000c0401007387 */ /* 0x000fe60000100800 */
[----:B------:R-:W-:Y:S01]  /*15660*/  LEA R17, R3, R17, 0x18 ;  /* 0x0000001103117211 */ /* 0x000fe200078ec0ff */
[----:B------:R0:W-:Y:S04]  /*15670*/  STL [R1+0x10], R0 ;  /* 0x0000100001007387 */ /* 0x0001e80000100800 */
[----:B------:R-:W-:Y:S04]  /*15680*/  STL [R1+0x1c], RZ ;  /* 0x00001cff01007387 */ /* 0x000fe80000100800 */
[----:B------:R1:W-:Y:S01]  /*15690*/  STL [R1+0x4], R3 ;  /* 0x0000040301007387 */ /* 0x0003e20000100800 */
[----:B0-----:R-:W-:-:S05]  /*156a0*/  IMAD.MOV.U32 R0, RZ, RZ, 0x40 ;  /* 0x00000040ff007424 */ /* 0x001fca00078e00ff */
[----:B------:R-:W-:Y:S02]  /*156b0*/  SEL R0, R0, 0xffffffc0, !P0 ;  /* 0xffffffc000007807 */ /* 0x000fe40004000000 */
[--C-:B-1----:R-:W-:Y:S02]  /*156c0*/  LOP3.LUT R3, R2, 0x70, R30.reuse, 0xf8, !PT ;  /* 0x0000007002037812 */ /* 0x102fe400078ef81e */
[----:B------:R-:W-:Y:S01]  /*156d0*/  LOP3.LUT R2, R9, 0x400, R30, 0xf8, !PT ;  /* 0x0000040009027812 */ /* 0x000fe200078ef81e */
[----:B------:R0:W-:Y:S01]  /*156e0*/  STL [R1+0x14], R0 ;  /* 0x0000140001007387 */ /* 0x0001e20000100800 */
[----:B------:R-:W-:Y:S02]  /*156f0*/  LOP3.LUT R30, R30, 0x70, RZ, 0xc0, !PT ;  /* 0x000000701e1e7812 */ /* 0x000fe400078ec0ff */
[----:B------:R-:W-:Y:S01]  /*15700*/  LOP3.LUT R3, R3, 0x80, RZ, 0xfc, !PT ;  /* 0x0000008003037812 */ /* 0x000fe200078efcff */
[----:B------:R1:W-:Y:S01]  /*15710*/  STL [R1+0x8], R2 ;  /* 0x0000080201007387 */ /* 0x0003e20000100800 */
[----:B0-----:R-:W-:-:S05]  /*15720*/  IMAD.IADD R0, R17, 0x1, R2 ;  /* 0x0000000111007824 */ /* 0x001fca00078e0202 */
[----:B------:R1:W-:Y:S02]  /*15730*/  STL [R1+0x18], R0 ;  /* 0x0000180001007387 */ /* 0x0003e40000100800 */
.L_x_1620:
[----:B0-----:R-:W0:Y:S08]  /*15740*/  LDC.64 R4, c[0x0][0xa18] ;  /* 0x00028600ff047b82 */ /* 0x001e300000000a00 */
[----:B-12---:R-:W1:Y:S08]  /*15750*/  LDC.64 R2, c[0x0][0xa28] ;  /* 0x00028a00ff027b82 */ /* 0x006e700000000a00 */
[----:B------:R-:W2:Y:S01]  /*15760*/  LDC.64 R6, c[0x0][0xa00] ;  /* 0x00028000ff067b82 */ /* 0x000ea20000000a00 */
[----:B0-----:R-:W-:-:S07]  /*15770*/  ISETP.NE.U32.AND P1, PT, R4, RZ, PT ;  /* 0x000000ff0400720c */ /* 0x001fce0003f25070 */
[----:B------:R-:W0:Y:S01]  /*15780*/  LDC.64 R8, c[0x0][0xa00] ;  /* 0x00028000ff087b82 */ /* 0x000e220000000a00 */
[----:B------:R-:W-:Y:S02]  /*15790*/  ISETP.NE.AND.EX P2, PT, R5, RZ, PT, P1 ;  /* 0x000000ff0500720c */ /* 0x000fe40003f45310 */
[----:B-1----:R-:W-:-:S04]  /*157a0*/  ISETP.NE.U32.AND P0, PT, R2, RZ, PT ;  /* 0x000000ff0200720c */ /* 0x002fc80003f05070 */
[----:B------:R-:W-:Y:S02]  /*157b0*/  ISETP.NE.AND.EX P0, PT, R3, RZ, PT, P0 ;  /* 0x000000ff0300720c */ /* 0x000fe40003f05300 */
[----:B--2---:R-:W-:-:S05]  /*157c0*/  ISETP.NE.U32.AND P1, PT, R6, RZ, PT ;  /* 0x000000ff0600720c */ /* 0x004fca0003f25070 */
[----:B------:R-:W1:Y:S01]  /*157d0*/  @P2 LDC.64 R2, c[0x0][0xa18] ;  /* 0x00028600ff022b82 */ /* 0x000e620000000a00 */
[----:B------:R-:W-:-:S07]  /*157e0*/  ISETP.NE.AND.EX P3, PT, R7, RZ, PT, P1 ;  /* 0x000000ff0700720c */ /* 0x000fce0003f65310 */
[----:B------:R-:W2:Y:S01]  /*157f0*/  @P0 LDC.64 R4, c[0x0][0xa28] ;  /* 0x00028a00ff040b82 */ /* 0x000ea20000000a00 */
[----:B------:R-:W-:Y:S02]  /*15800*/  IMAD.MOV.U32 R22, RZ, RZ, RZ ;  /* 0x000000ffff167224 */ /* 0x000fe400078e00ff */
[----:B-1----:R-:W-:-:S05]  /*15810*/  @P2 IMAD.WIDE R2, R27, 0x4, R2 ;  /* 0x000000041b022825 */ /* 0x002fca00078e0202 */
[----:B------:R0:W3:Y:S01]  /*15820*/  @P2 LDG.E R0, desc[UR52][R2.64] ;  /* 0x0000003402002981 */ /* 0x0000e2000c1e1900 */
[----:B--2---:R-:W-:-:S06]  /*15830*/  @P0 IMAD.WIDE R4, R27, 0x4, R4 ;  /* 0x000000041b040825 */ /* 0x004fcc00078e0204 */
[----:B------:R1:W5:Y:S01]  /*15840*/  @P0 LDG.E R4, desc[UR52][R4.64] ;  /* 0x0000003404040981 */ /* 0x000362000c1e1900 */
[----:B0-----:R-:W-:Y:S01]  /*15850*/  IMAD.WIDE R2, R27, 0x4, R8 ;  /* 0x000000041b027825 */ /* 0x001fe200078e0208 */
[----:B------:R-:W-:-:S04]  /*15860*/  LOP3.LUT R16, R16, 0xfffffbff, RZ, 0xc0, !PT ;  /* 0xfffffbff10107812 */ /* 0x000fc800078ec0ff */
[----:B------:R1:W5:Y:S01]  /*15870*/  @P3 LDG.E R22, desc[UR52][R2.64] ;  /* 0x0000003402163981 */ /* 0x000362000c1e1900 */
[----:B------:R-:W-:Y:S02]  /*15880*/  @P3 LOP3.LUT R16, R16, 0x400, RZ, 0xfc, !PT ;  /* 0x0000040010103812 */ /* 0x000fe400078efcff */
[----:B---3--:R-:W-:Y:S01]  /*15890*/  @P2 R2UR UR38, R0 ;  /* 0x00000000002622ca */ /* 0x008fe200000e0000 */
[----:B-1----:R-:W-:-:S14]  /*158a0*/  @P2 BRA `(.L_x_1542) ;  /* 0x00000000001c2947 */ /* 0x002fdc0003800000 */
[----:B------:R-:W-:Y:S01]  /*158b0*/  ULDC UR38, c[0x0][0x288] ;  /* 0x0000a20000267ab9 */ /* 0x000fe20000000800 */
[----:B------:R-:W-:Y:S05]  /*158c0*/  @!P3 BRA `(.L_x_1542) ;  /* 0x000000000014b947 */ /* 0x000fea0003800000 */
[----:B------:R-:W2:Y:S04]  /*158d0*/  LDG.E R5, desc[UR52][R2.64] ;  /* 0x0000003402057981 */ /* 0x000ea8000c1e1900 */
[----:B------:R-:W3:Y:S01]  /*158e0*/  LDG.E R0, desc[UR52][R2.64+0x4] ;  /* 0x0000043402007981 */ /* 0x000ee2000c1e1900 */
[----:B--2---:R-:W-:Y:S02]  /*158f0*/  R2UR UR5, R5 ;  /* 0x00000000050572ca */ /* 0x004fe400000e0000 */
[----:B---3--:R-:W-:-:S13]  /*15900*/  R2UR UR38, R0 ;  /* 0x00000000002672ca */ /* 0x008fda00000e0000 */
[----:B------:R-:W-:-:S12]  /*15910*/  UIADD3 UR38, -UR5, UR38, URZ ;  /* 0x0000002605267290 */ /* 0x000fd8000fffe13f */
.L_x_1542:
[----:B------:R-:W-:Y:S01]  /*15920*/  ULDC.64 UR6, c[0x0][0x418] ;  /* 0x0001060000067ab9 */ /* 0x000fe20000000a00 */
[----:B------:R-:W-:Y:S01]  /*15930*/  UMOV UR37, URZ ;  /* 0x0000003f00257c82 */ /* 0x000fe20008000000 */
[----:B------:R-:W-:Y:S01]  /*15940*/  UISETP.NE.U32.AND UP0, UPT, UR6, URZ, UPT ;  /* 0x0000003f0600728c */ /* 0x000fe2000bf05070 */
[----:B-----5:R-:W-:Y:S01]  /*15950*/  @P0 R2UR UR37, R4 ;  /* 0x00000000042502ca */ /* 0x020fe200000e0000 */
[----:B------:R-:W-:Y:S01]  /*15960*/  ULDC UR5, c[0x0][0x424] ;  /* 0x0001090000057ab9 */ /* 0x000fe20000000800 */
[----:B------:R-:W-:Y:S01]  /*15970*/  ULDC UR40, c[0x0][0x2f0] ;  /* 0x0000bc0000287ab9 */ /* 0x000fe20000000800 */
[----:B------:R-:W-:-:S03]  /*15980*/  UISETP.NE.AND.EX UP0, UPT, UR7, URZ, UPT, UP0 ;  /* 0x0000003f0700728c */ /* 0x000fc6000bf05300 */
[----:B------:R-:W-:Y:S01]  /*15990*/  ULDC.64 UR6, c[0x0][0xa20] ;  /* 0x0002880000067ab9 */ /* 0x000fe20000000a00 */
[----:B------:R-:W-:Y:S01]  /*159a0*/  USEL UR5, UR5, 0x1, UP0 ;  /* 0x0000000105057887 */ /* 0x000fe20008000000 */
[----:B------:R-:W-:-:S03]  /*159b0*/  ISETP.NE.U32.AND P0, PT, RZ, UR6, PT ;  /* 0x00000006ff007c0c */ /* 0x000fc6000bf05070 */
[----:B------:R-:W-:Y:S01]  /*159c0*/  UIMAD UR40, UR5, UR40, URZ ;  /* 0x00000028052872a4 */ /* 0x000fe2000f8e023f */
[----:B------:R-:W-:-:S13]  /*159d0*/  ISETP.NE.AND.EX P0, PT, RZ, UR7, PT, P0 ;  /* 0x00000007ff007c0c */ /* 0x000fda000bf05300 */
[----:B------:R-:W-:Y:S05]  /*159e0*/  @!P0 BRA `(.L_x_1543) ;  /* 0x0000000000148947 */ /* 0x000fea0003800000 */
[----:B------:R-:W0:Y:S02]  /*159f0*/  LDC.64 R2, c[0x0][0xa20] ;  /* 0x00028800ff027b82 */ /* 0x000e240000000a00 */
[----:B0-----:R-:W-:-:S06]  /*15a00*/  IMAD.WIDE R2, R27, 0x4, R2 ;  /* 0x000000041b027825 */ /* 0x001fcc00078e0202 */
[----:B------:R-:W2:Y:S02]  /*15a10*/  LDG.E R2, desc[UR52][R2.64] ;  /* 0x0000003402027981 */ /* 0x000ea4000c1e1900 */
[----:B--2---:R-:W-:Y:S01]  /*15a20*/  R2UR UR40, R2 ;  /* 0x00000000022872ca */ /* 0x004fe200000e0000 */
[----:B------:R-:W-:-:S14]  /*15a30*/  BRA `(.L_x_1544) ;  /* 0x00000000002c7947 */ /* 0x000fdc0003800000 */
.L_x_1543:
        /* <DEDUP_REMOVED lines=11> */
.L_x_1544:
[----:B------:R-:W-:Y:S01]  /*15af0*/  ULDC UR5, c[0x0][0x448] ;  /* 0x0001120000057ab9 */ /* 0x000fe20000000800 */
[----:B------:R-:W-:Y:S02]  /*15b00*/  USHF.L.U32 UR39, UR4, 0x7, URZ ;  /* 0x0000000704277899 */ /* 0x000fe4000800063f */
[----:B------:R-:W-:Y:S02]  /*15b10*/  UISETP.NE.AND UP0, UPT, UR5, 0x1, UPT ;  /* 0x000000010500788c */ /* 0x000fe4000bf05270 */
[----:B------:R-:W-:Y:S01]  /*15b20*/  UIADD3 UR8, UR39, 0x7f, URZ ;  /* 0x0000007f27087890 */ /* 0x000fe2000fffe03f */
[----:B------:R-:W-:Y:S01]  /*15b30*/  ULDC.64 UR4, c[0x0][0x9e0] ;  /* 0x0002780000047ab9 */ /* 0x000fe20000000a00 */
[----:B------:R-:W-:Y:S02]  /*15b40*/  UP2UR UR46, UPR, URZ, 0x1 ;  /* 0x000000013f2e7883 */ /* 0x000fe40008000000 */
[----:B------:R-:W-:-:S05]  /*15b50*/  UIADD3 UR40, -UR37, UR40, URZ ;  /* 0x0000002825287290 */ /* 0x000fca000fffe13f */
[----:B------:R-:W-:Y:S01]  /*15b60*/  @UP0 ULDC UR6, c[0x0][0x44c] ;  /* 0x0001130000060ab9 */ /* 0x000fe20000000800 */
[----:B------:R-:W-:Y:S01]  /*15b70*/  @UP0 ULDC UR10, c[0x0][0x450] ;  /* 0x00011400000a0ab9 */ /* 0x000fe20000000800 */
[----:B------:R-:W-:Y:S02]  /*15b80*/  UIMAD.WIDE.U32 UR6, UR8, UR6, URZ ;  /* 0x00000006080672a5 */ /* 0x000fe4000f8e003f */
[----:B------:R-:W-:Y:S02]  /*15b90*/  UIADD3 UR9, UR40, 0x1, -UR38 ;  /* 0x0000000128097890 */ /* 0x000fe4000fffe826 */
[----:B------:R-:W-:Y:S02]  /*15ba0*/  @UP0 USHF.R.U32.HI UR8, URZ, UR10, UR7 ;  /* 0x0000000a3f080299 */ /* 0x000fe40008011607 */
[----:B------:R-:W-:Y:S02]  /*15bb0*/  UISETP.GE.AND UP0, UPT, UR5, 0x1, UPT ;  /* 0x000000010500788c */ /* 0x000fe4000bf06270 */
[----:B------:R-:W-:-:S04]  /*15bc0*/  UIADD3 UR9, UR9, UR8, URZ ;  /* 0x0000000809097290 */ /* 0x000fc8000fffe03f */
[----:B------:R-:W-:Y:S01]  /*15bd0*/  PLOP3.LUT P1, PT, PT, PT, UP0, 0x80, 0x0 ;  /* 0x000000000000781c */ /* 0x000fe20003f2f008 */
[----:B------:R-:W-:-:S12]  /*15be0*/  UIADD3 UR4, UR9, UR4, URZ ;  /* 0x0000000409047290 */ /* 0x000fd8000fffe03f */
[----:B------:R-:W-:Y:S05]  /*15bf0*/  @!P1 BRA `(.L_x_1545) ;  /* 0x0000000000449947 */ /* 0x000fea0003800000 */
        /* <DEDUP_REMOVED lines=10> */
.L_x_1546:
[----:B------:R-:W-:-:S11]  /*15ca0*/  UISETP.NE.AND UP0, UPT, UR5, 0x1, UPT ;  /* 0x000000010500788c */ /* 0x000fd6000bf05270 */
[----:B------:R-:W-:Y:S02]  /*15cb0*/  @UP0 ULDC.64 UR10, c[0x0][0x9e8] ;  /* 0x00027a00000a0ab9 */ /* 0x000fe40000000a00 */
[----:B------:R-:W-:-:S04]  /*15cc0*/  UIMAD.WIDE.U32 UR6, UR8, UR10, URZ ;  /* 0x0000000a080672a5 */ /* 0x000fc8000f8e003f */
[----:B------:R-:W-:-:S12]  /*15cd0*/  @UP0 USHF.R.U32.HI UR8, URZ, UR11, UR7 ;  /* 0x0000000b3f080299 */ /* 0x000fd80008011607 */
.L_x_1547:
[----:B------:R-:W-:-:S04]  /*15ce0*/  UIMAD UR8, UR8, UR5, UR5 ;  /* 0x00000005080872a4 */ /* 0x000fc8000f8e0205 */
[----:B------:R-:W-:-:S04]  /*15cf0*/  UISETP.LT.AND UP0, UPT, UR4, UR8, UPT ;  /* 0x000000080400728c */ /* 0x000fc8000bf01270 */
[----:B------:R-:W-:-:S12]  /*15d00*/  USEL UR4, UR4, UR8, UP0 ;  /* 0x0000000804047287 */ /* 0x000fd80008000000 */
.L_x_1545:
[----:B------:R-:W-:Y:S02]  /*15d10*/  UISETP.NE.AND UP0, UPT, UR46, URZ, UPT ;  /* 0x0000003f2e00728c */ /* 0x000fe4000bf05270 */
[----:B------:R-:W-:Y:S02]  /*15d20*/  UIADD3 UR6, UR40, 0x9f, URZ ;  /* 0x0000009f28067890 */ /* 0x000fe4000fffe03f */
[----:B------:R-:W-:Y:S02]  /*15d30*/  UIADD3 UR8, UR4, 0x9f, URZ ;  /* 0x0000009f04087890 */ /* 0x000fe4000fffe03f */
[----:B------:R-:W-:Y:S02]  /*15d40*/  UIMAD.WIDE UR6, UR6, 0x66666667, URZ ;  /* 0x66666667060678a5 */ /* 0x000fe4000f8e023f */
[----:B------:R-:W-:Y:S02]  /*15d50*/  UIMAD.WIDE UR8, UR8, 0x66666667, URZ ;  /* 0x66666667080878a5 */ /* 0x000fe4000f8e023f */
[----:B------:R-:W-:Y:S01]  /*15d60*/  USHF.R.U32.HI UR4, URZ, 0x1f, UR7 ;  /* 0x0000001f3f047899 */ /* 0x000fe20008011607 */
[----:B------:R-:W-:Y:S01]  /*15d70*/  @UP0 ULDC UR10, c[0x0][0x44c] ;  /* 0x00011300000a0ab9 */ /* 0x000fe20000000800 */
[----:B------:R-:W-:-:S02]  /*15d80*/  USHF.R.U32.HI UR6, URZ, 0x1f, UR9 ;  /* 0x0000001f3f067899 */ /* 0x000fc40008011609 */
[----:B------:R-:W-:Y:S01]  /*15d90*/  UIMAD.WIDE.U32 UR10, UR39, UR10, URZ ;  /* 0x0000000a270a72a5 */ /* 0x000fe2000f8e003f */
[----:B------:R-:W-:Y:S01]  /*15da0*/  @UP0 ULDC UR13, c[0x0][0x450] ;  /* 0x00011400000d0ab9 */ /* 0x000fe20000000800 */
[----:B------:R-:W-:Y:S02]  /*15db0*/  UMOV UR12, UR39 ;  /* 0x00000027000c7c82 */ /* 0x000fe40008000000 */
[----:B------:R-:W-:Y:S02]  /*15dc0*/  @UP0 USHF.R.U32.HI UR12, URZ, UR13, UR11 ;  /* 0x0000000d3f0c0299 */ /* 0x000fe4000801160b */
[----:B------:R-:W-:Y:S02]  /*15dd0*/  ULEA.HI.SX32 UR4, UR7, UR4, 0x1a ;  /* 0x0000000407047291 */ /* 0x000fe4000f8fd23f */
[----:B------:R-:W-:Y:S02]  /*15de0*/  ULEA.HI.SX32 UR6, UR9, UR6, 0x1a ;  /* 0x0000000609067291 */ /* 0x000fe4000f8fd23f */
[----:B------:R-:W-:-:S02]  /*15df0*/  UIADD3 UR7, UR12, UR40, -UR38 ;  /* 0x000000280c077290 */ /* 0x000fc4000fffe826 */
[----:B------:R-:W-:Y:S01]  /*15e00*/  UISETP.LT.AND UP0, UPT, UR4, UR6, UPT ;  /* 0x000000060400728c */ /* 0x000fe2000bf01270 */
[----:B------:R-:W-:Y:S02]  /*15e10*/  ULDC UR8, c[0x0][0x9dc] ;  /* 0x0002770000087ab9 */ /* 0x000fe40000000800 */
[----:B------:R-:W-:Y:S02]  /*15e20*/  UIADD3 UR8, UR7, -UR8, URZ ;  /* 0x8000000807087290 */ /* 0x000fe4000fffe03f */
[----:B------:R-:W-:Y:S01]  /*15e30*/  USEL UR41, UR4, UR6, UP0 ;  /* 0x0000000604297287 */ /* 0x000fe20008000000 */
        /* <DEDUP_REMOVED lines=12> */
.L_x_1549:
[----:B------:R-:W-:-:S11]  /*15f00*/  UISETP.NE.AND UP0, UPT, UR5, 0x1, UPT ;  /* 0x000000010500788c */ /* 0x000fd6000bf05270 */
[----:B------:R-:W-:Y:S02]  /*15f10*/  @UP0 ULDC.64 UR10, c[0x0][0x9e8] ;  /* 0x00027a00000a0ab9 */ /* 0x000fe40000000a00 */
[----:B------:R-:W-:-:S04]  /*15f20*/  UIMAD.WIDE.U32 UR6, UR4, UR10, URZ ;  /* 0x0000000a040672a5 */ /* 0x000fc8000f8e003f */
[----:B------:R-:W-:-:S12]  /*15f30*/  @UP0 USHF.R.U32.HI UR4, URZ, UR11, UR7 ;  /* 0x0000000b3f040299 */ /* 0x000fd80008011607 */
.L_x_1550:
[----:B------:R-:W-:-:S04]  /*15f40*/  UIMAD UR4, UR4, UR5, URZ ;  /* 0x00000005040472a4 */ /* 0x000fc8000f8e023f */
[----:B------:R-:W-:-:S04]  /*15f50*/  UISETP.LT.AND UP0, UPT, UR8, UR4, UPT ;  /* 0x000000040800728c */ /* 0x000fc8000bf01270 */
[----:B------:R-:W-:-:S12]  /*15f60*/  USEL UR8, UR8, UR4, !UP0 ;  /* 0x0000000408087287 */ /* 0x000fd8000c000000 */
.L_x_1548:
        /* <DEDUP_REMOVED lines=26> */
.L_x_1552:
        /* <DEDUP_REMOVED lines=20> */
.L_x_1555:
[----:B------:R-:W-:Y:S05]  /*16250*/  BSYNC B6 ;  /* 0x0000000000067941 */ /* 0x000fea0003800000 */
.L_x_1554:
        /* <DEDUP_REMOVED lines=22> */
.L_x_1557:
[----:B------:R-:W-:Y:S05]  /*163c0*/  BSYNC B6 ;  /* 0x0000000000067941 */ /* 0x000fea0003800000 */
.L_x_1556:
        /* <DEDUP_REMOVED lines=20> */
.L_x_1559:
[----:B------:R-:W-:Y:S05]  /*16510*/  BSYNC B6 ;  /* 0x0000000000067941 */ /* 0x000fea0003800000 */
.L_x_1558:
        /* <DEDUP_REMOVED lines=19> */
.L_x_1561:
[----:B------:R-:W-:Y:S05]  /*16650*/  BSYNC B6 ;  /* 0x0000000000067941 */ /* 0x000fea0003800000 */
.L_x_1560:
[----:B------:R-:W0:Y:S01]  /*16660*/  LDC.64 R2, c[0x0][0x9f8] ;  /* 0x00027e00ff027b82 */ /* 0x000e220000000a00 */
[----:B------:R-:W-:-:S07]  /*16670*/  IMAD.MOV.U32 R35, RZ, RZ, R27 ;  /* 0x000000ffff237224 */ /* 0x000fce00078e001b */
[----:B------:R-:W1:Y:S01]  /*16680*/  LDC R18, c[0x0][0x430] ;  /* 0x00010c00ff127b82 */ /* 0x000e620000000800 */
[----:B0-----:R-:W-:-:S04]  /*16690*/  ISETP.NE.U32.AND P0, PT, R2, RZ, PT ;  /* 0x000000ff0200720c */ /* 0x001fc80003f05070 */
[----:B------:R-:W-:-:S13]  /*166a0*/  ISETP.NE.AND.EX P0, PT, R3, RZ, PT, P0 ;  /* 0x000000ff0300720c */ /* 0x000fda0003f05300 */
[----:B------:R-:W0:Y:S02]  /*166b0*/  @P0 LDC.64 R2, c[0x0][0x9f8] ;  /* 0x00027e00ff020b82 */ /* 0x000e240000000a00 */
[----:B0-----:R-:W-:-:S05]  /*166c0*/  @P0 IMAD.WIDE R2, R27, 0x4, R2 ;  /* 0x000000041b020825 */ /* 0x001fca00078e0202 */
[----:B------:R0:W5:Y:S01]  /*166d0*/  @P0 LDG.E R35, desc[UR52][R2.64] ;  /* 0x0000003402230981 */ /* 0x000162000c1e1900 */
[----:B-1----:R-:W-:Y:S01]  /*166e0*/  ISETP.NE.AND P2, PT, R18, 0x1, PT ;  /* 0x000000011200780c */ /* 0x002fe20003f45270 */
[----:B------:R-:W-:Y:S01]  /*166f0*/  UMOV UR4, 0xffffffff ;  /* 0xffffffff00047882 */ /* 0x000fe20000000000 */
[----:B------:R-:W-:-:S11]  /*16700*/  LOP3.LUT R16, R16, 0xfffffff7, RZ, 0xc0, !PT ;  /* 0xfffffff710107812 */ /* 0x000fd600078ec0ff */
[----:B------:R-:W-:Y:S01]  /*16710*/  @P2 LOP3.LUT R16, R16, 0x8, RZ, 0xfc, !PT ;  /* 0x0000000810102812 */ /* 0x000fe200078efcff */
[----:B0-----:R-:W-:Y:S06]  /*16720*/  BRA.DIV UR4, `(.L_x_1562) ;  /* 0x0000005604447947 */ /* 0x001fec000b800000 */
.L_x_1640:
[----:B------:R-:W0:Y:S01]  /*16730*/  S2R R0, SR_TID.X ;  /* 0x0000000000007919 */ /* 0x000e220000002100 */
[----:B------:R-:W-:Y:S01]  /*16740*/  UMOV UR4, 0xa0 ;  /* 0x000000a000047882 */ /* 0x000fe20000000000 */
[----:B------:R-:W1:Y:S01]  /*16750*/  @P2 LDC R3, c[0x0][0x434] ;  /* 0x00010d00ff032b82 */ /* 0x000e620000000800 */
[----:B------:R-:W-:Y:S01]  /*16760*/  UIMAD UR4, UR41, UR4, -0xa0 ;  /* 0xffffff60290474a4 */ /* 0x000fe2000f8e0204 */
[----:B------:R-:W2:Y:S01]  /*16770*/  S2R R9, SR_TID.X ;  /* 0x0000000000097919 */ /* 0x000ea20000002100 */
[----:B-----5:R-:W-:-:S05]  /*16780*/  SHF.R.S32.HI R13, RZ, 0x1f, R35 ;  /* 0x0000001fff0d7819 */ /* 0x020fca0000011423 */
[----:B------:R-:W3:Y:S01]  /*16790*/  @P2 LDC R5, c[0x0][0x438] ;  /* 0x00010e00ff052b82 */ /* 0x000ee20000000800 */
[----:B------:R4:W-:Y:S01]  /*167a0*/  STL [R1], R13 ;  /* 0x0000000d01007387 */ /* 0x0009e20000100800 */
[----:B0-----:R-:W-:Y:S01]  /*167b0*/  LOP3.LUT R0, R0, 0x7f, RZ, 0xc0, !PT ;  /* 0x0000007f00007812 */ /* 0x001fe200078ec0ff */
[----:B--2---:R-:W-:-:S03]  /*167c0*/  IMAD.SHL.U32 R12, R9, 0x10, RZ ;  /* 0x00000010090c7824 */ /* 0x004fc600078e00ff */
[----:B------:R-:W-:Y:S01]  /*167d0*/  SHF.R.U32.HI R10, RZ, 0x3, R0 ;  /* 0x00000003ff0a7819 */ /* 0x000fe20000011600 */
[----:B------:R-:W-:-:S03]  /*167e0*/  IMAD.SHL.U32 R9, R9, 0x10, RZ ;  /* 0x0000001009097824 */ /* 0x000fc600078e00ff */
[C---:B------:R-:W-:Y:S02]  /*167f0*/  LOP3.LUT R12, R10.reuse, 0x70, R12, 0xf8, !PT ;  /* 0x000000700a0c7812 */ /* 0x040fe400078ef80c */
[----:B------:R-:W-:Y:S02]  /*16800*/  LOP3.LUT R9, R10, 0x70, R9, 0xf8, !PT ;  /* 0x000000700a097812 */ /* 0x000fe400078ef809 */
[----:B------:R-:W-:-:S05]  /*16810*/  LOP3.LUT R12, R12, 0x80, RZ, 0xfc, !PT ;  /* 0x000000800c0c7812 */ /* 0x000fca00078efcff */
[----:B------:R-:W-:-:S05]  /*16820*/  VIADD R0, R12, UR4 ;  /* 0x000000040c007c36 */ /* 0x000fca0008000000 */
[C---:B------:R-:W-:Y:S01]  /*16830*/  ISETP.GE.AND P0, PT, R0.reuse, UR40, PT ;  /* 0x0000002800007c0c */ /* 0x040fe2000bf06270 */
[----:B------:R-:W-:-:S03]  /*16840*/  VIADD R0, R0, UR37 ;  /* 0x0000002500007c36 */ /* 0x000fc60008000000 */
[----:B------:R-:W-:Y:S01]  /*16850*/  ISETP.GT.U32.OR P0, PT, R12, 0x9f, P0 ;  /* 0x0000009f0c00780c */ /* 0x000fe20000704470 */
[----:B-1----:R-:W-:-:S04]  /*16860*/  @P2 IMAD.HI.U32 R2, R0, R3, RZ ;  /* 0x0000000300022227 */ /* 0x002fc800078e00ff */
[----:B------:R-:W-:Y:S01]  /*16870*/  IMAD.MOV.U32 R8, RZ, RZ, R0 ;  /* 0x000000ffff087224 */ /* 0x000fe200078e0000 */
[----:B---3--:R-:W-:-:S07]  /*16880*/  @P2 SHF.R.U32.HI R8, RZ, R5, R2 ;  /* 0x00000005ff082219 */ /* 0x008fce0000011602 */
        /* <DEDUP_REMOVED lines=9> */
[----:B------:R-:W-:-:S03]  /*16920*/  VIADD R4, R9, UR4 ;  /* 0x0000000409047c36 */ /* 0x000fc60008000000 */
[----:B------:R-:W-:Y:S02]  /*16930*/  @!P0 LEA.HI.X R11, R2, R5, R3, 0x2, P1 ;  /* 0x00000005020b8211 */ /* 0x000fe400008f1403 */
[C---:B------:R-:W-:Y:S01]  /*16940*/  ISETP.GE.AND P1, PT, R4.reuse, UR40, PT ;  /* 0x0000002804007c0c */ /* 0x040fe2000bf26270 */
[----:B------:R-:W0:Y:S01]  /*16950*/  @P2 LDC R3, c[0x0][0x434] ;  /* 0x00010d00ff032b82 */ /* 0x000e220000000800 */
[----:B------:R-:W-:-:S04]  /*16960*/  VIADD R4, R4, UR37 ;  /* 0x0000002504047c36 */ /* 0x000fc80008000000 */
[----:B------:R-:W-:-:S03]  /*16970*/  IMAD.MOV.U32 R9, RZ, RZ, R4 ;  /* 0x000000ffff097224 */ /* 0x000fc600078e0004 */
[----:B------:R-:W1:Y:S08]  /*16980*/  @P2 LDC R5, c[0x0][0x438] ;  /* 0x00010e00ff052b82 */ /* 0x000e700000000800 */
[----:B------:R-:W2:Y:S01]  /*16990*/  @!P1 LDC.64 R6, c[0x0][0x428] ;  /* 0x00010a00ff069b82 */ /* 0x000ea20000000a00 */
[----:B0-----:R-:W-:-:S05]  /*169a0*/  @P2 IMAD.HI.U32 R2, R4, R3, RZ ;  /* 0x0000000304022227 */ /* 0x001fca00078e00ff */
[----:B-1----:R-:W-:Y:S01]  /*169b0*/  @P2 SHF.R.U32.HI R9, RZ, R5, R2 ;  /* 0x00000005ff092219 */ /* 0x002fe20000011602 */
[----:B------:R-:W-:-:S03]  /*169c0*/  IMAD.MOV.U32 R5, RZ, RZ, RZ ;  /* 0x000000ffff057224 */ /* 0x000fc600078e00ff */
[----:B------:R-:W-:-:S03]  /*169d0*/  @!P1 SHF.R.S32.HI R3, RZ, 0x1f, R9 ;  /* 0x0000001fff039819 */ /* 0x000fc60000011409 */
[----:B------:R0:W5:Y:S01]  /*169e0*/  @!P0 LDG.E R5, desc[UR52][R10.64] ;  /* 0x000000340a058981 */ /* 0x000162000c1e1900 */
[----:B--2---:R-:W-:-:S04]  /*169f0*/  @!P1 IMAD R2, R13, R6, RZ ;  /* 0x000000060d029224 */ /* 0x004fc800078e02ff */
[----:B0-----:R-:W-:Y:S02]  /*16a00*/  @!P1 IMAD R10, R35, R7, R2 ;  /* 0x00000007230a9224 */ /* 0x001fe400078e0202 */
[----:B------:R-:W-:-:S04]  /*16a10*/  @!P1 IMAD.MOV.U32 R2, RZ, RZ, R9 ;  /* 0x000000ffff029224 */ /* 0x000fc800078e0009 */
[----:B------:R-:W-:Y:S02]  /*16a20*/  @!P1 IMAD.WIDE.U32 R2, R35, R6, R2 ;  /* 0x0000000623029225 */ /* 0x000fe400078e0002 */
[----:B------:R-:W0:Y:S02]  /*16a30*/  @!P1 LDC.64 R6, c[0x0][0x418] ;  /* 0x00010600ff069b82 */ /* 0x000e240000000a00 */
[----:B------:R-:W-:Y:S02]  /*16a40*/  @!P1 IMAD.IADD R3, R3, 0x1, R10 ;  /* 0x0000000103039824 */ /* 0x000fe400078e020a */
[----:B----4-:R-:W-:Y:S01]  /*16a50*/  IMAD.MOV R13, RZ, RZ, -R8 ;  /* 0x000000ffff0d7224 */ /* 0x010fe200078e0a08 */
[----:B------:R-:W-:Y:S02]  /*16a60*/  LOP3.LUT R16, R16, 0xfffffffd, RZ, 0xc0, !PT ;  /* 0xfffffffd10107812 */ /* 0x000fe400078ec0ff */
[----:B0-----:R-:W-:Y:S01]  /*16a70*/  @!P1 LEA R10, P0, R2, R6, 0x2 ;  /* 0x00000006020a9211 */ /* 0x001fe200078010ff */
[----:B------:R-:W-:-:S03]  /*16a80*/  IMAD R6, R18, R13, R0 ;  /* 0x0000000d12067224 */ /* 0x000fc600078e0200 */
[----:B------:R-:W-:Y:S01]  /*16a90*/  @!P1 LEA.HI.X R11, R2, R7, R3, 0x2, P0 ;  /* 0x00000007020b9211 */ /* 0x000fe200000f1403 */
[----:B------:R-:W-:Y:S01]  /*16aa0*/  IMAD.U32 R0, RZ, RZ, UR43 ;  /* 0x0000002bff007e24 */ /* 0x000fe2000f8e00ff */
[----:B------:R-:W-:Y:S01]  /*16ab0*/  ISETP.GT.U32.AND P0, PT, R12, 0x9f, PT ;  /* 0x0000009f0c00780c */ /* 0x000fe20003f04070 */
[----:B------:R-:W-:-:S03]  /*16ac0*/  IMAD.MOV.U32 R7, RZ, RZ, RZ ;  /* 0x000000ffff077224 */ /* 0x000fc600078e00ff */
[----:B------:R-:W-:Y:S01]  /*16ad0*/  ISETP.NE.AND P2, PT, R0, 0x3, PT ;  /* 0x000000030000780c */ /* 0x000fe20003f45270 */
[----:B------:R-:W-:Y:S02]  /*16ae0*/  IMAD.MOV R3, RZ, RZ, -R9 ;  /* 0x000000ffff037224 */ /* 0x000fe400078e0a09 */
[----:B------:R-:W-:Y:S01]  /*16af0*/  IMAD.U32 R0, RZ, RZ, UR41 ;  /* 0x00000029ff007e24 */ /* 0x000fe2000f8e00ff */
[----:B------:R0:W5:Y:S01]  /*16b00*/  @!P1 LDG.E R7, desc[UR52][R10.64] ;  /* 0x000000340a079981 */ /* 0x000162000c1e1900 */
[----:B------:R-:W-:Y:S01]  /*16b10*/  IMAD R8, R18, R3, R4 ;  /* 0x0000000312087224 */ /* 0x000fe200078e0204 */
[----:B------:R-:W-:-:S03]  /*16b20*/  SHF.R.S32.HI R37, RZ, 0x1f, R26 ;  /* 0x0000001fff257819 */ /* 0x000fc6000001141a */
[----:B------:R-:W-:-:S04]  /*16b30*/  @P0 LOP3.LUT R16, R16, 0x2, RZ, 0xfc, !PT ;  /* 0x0000000210100812 */ /* 0x000fc800078efcff */
[----:B------:R-:W-:Y:S01]  /*16b40*/  LOP3.LUT R16, R16, 0xfffffffb, RZ, 0xc0, !PT ;  /* 0xfffffffb10107812 */ /* 0x000fe200078ec0ff */
[----:B0-----:R-:W-:-:S03]  /*16b50*/  VIADD R11, R0, 0xffffffff ;  /* 0xffffffff000b7836 */ /* 0x001fc60000000000 */
[----:B------:R-:W-:Y:S01]  /*16b60*/  @P2 LOP3.LUT R16, R16, 0x4, RZ, 0xfc, !PT ;  /* 0x0000000410102812 */ /* 0x000fe200078efcff */
[----:B------:R-:W-:Y:S06]  /*16b70*/  @!P2 BRA `(.L_x_1563) ;  /* 0x000000000004a947 */ /* 0x000fec0003800000 */
[----:B------:R-:W-:Y:S01]  /*16b80*/  BPT.TRAP 0x1 ;  /* 0x000000040000795c */ /* 0x000fe20000300000 */
.L_x_1563:
[----:B------:R-:W-:Y:S01]  /*16b90*/  IMAD R0, R32, 0x8, R17 ;  /* 0x0000000820007824 */ /* 0x000fe200078e0211 */
[----:B------:R-:W-:Y:S01]  /*16ba0*/  SHF.L.U32 R29, R36, 0x1f, RZ ;  /* 0x0000001f241d7819 */ /* 0x000fe200000006ff */
[----:B------:R-:W-:Y:S01]  /*16bb0*/  BSSY B0, `(.L_x_1564) ;  /* 0x0000004000007945 */ /* 0x000fe20003800000 */
[----:B------:R-:W-:Y:S02]  /*16bc0*/  SHF.R.S32.HI R21, RZ, 0x1f, R8 ;  /* 0x0000001fff157819 */ /* 0x000fe40000011408 */
[----:B------:R-:W0:Y:S02]  /*16bd0*/  SYNCS.PHASECHK.TRANS64.TRYWAIT P0, [R0+URZ+0x22880], R29 ;  /* 0x0228801d000075a7 */ /* 0x000e24000800017f */
[----:B0-----:R-:W-:Y:S05]  /*16be0*/  @!P0 BRA `(.L_x_1565) ;  /* 0x0000005000408947 */ /* 0x001fea0003800000 */
.L_x_1641:
[----:B------:R-:W-:Y:S05]  /*16bf0*/  BSYNC B0 ;  /* 0x0000000000007941 */ /* 0x000fea0003800000 */
.L_x_1564:
[----:B------:R-:W2:Y:S01]  /*16c00*/  LDL R12, [R1+0x8] ;  /* 0x00000800010c7983 */ /* 0x000ea20000100800 */
[----:B------:R-:W-:Y:S01]  /*16c10*/  ULDC.64 UR4, c[0x0][0x328] ;  /* 0x0000ca0000047ab9 */ /* 0x000fe20000000a00 */
[----:B-----5:R-:W-:Y:S01]  /*16c20*/  SHF.R.S32.HI R23, RZ, 0x1f, R7 ;  /* 0x0000001fff177819 */ /* 0x020fe20000011407 */
[----:B------:R-:W-:Y:S01]  /*16c30*/  IMAD R3, R21, UR4, RZ ;  /* 0x0000000415037c24 */ /* 0x000fe2000f8e02ff */
[----:B------:R-:W-:Y:S01]  /*16c40*/  ULDC.64 UR6, c[0x0][0x338] ;  /* 0x0000ce0000067ab9 */ /* 0x000fe20000000a00 */
[----:B------:R-:W1:Y:S01]  /*16c50*/  LDC R13, c[0x0][0x2f4] ;  /* 0x0000bd00ff0d7b82 */ /* 0x000e620000000800 */
[----:B------:R-:W-:Y:S01]  /*16c60*/  ULDC.64 UR8, c[0x0][0x330] ;  /* 0x0000cc0000087ab9 */ /* 0x000fe20000000a00 */
[C---:B------:R-:W-:Y:S01]  /*16c70*/  IMAD R4, R8.reuse, UR5, R3 ;  /* 0x0000000508047c24 */ /* 0x040fe2000f8e0203 */
[----:B------:R-:W-:Y:S01]  /*16c80*/  ULDC.64 UR10, c[0x0][0x318] ;  /* 0x0000c600000a7ab9 */ /* 0x000fe20000000a00 */
[----:B------:R-:W-:Y:S01]  /*16c90*/  IMAD.WIDE.U32 R2, R8, UR4, RZ ;  /* 0x0000000408027c25 */ /* 0x000fe2000f8e00ff */
[----:B------:R-:W-:-:S02]  /*16ca0*/  SHF.R.S32.HI R25, RZ, 0x1f, R6 ;  /* 0x0000001fff197819 */ /* 0x000fc40000011406 */
[----:B------:R-:W-:Y:S01]  /*16cb0*/  SHF.R.S32.HI R28, RZ, 0x1f, R5 ;  /* 0x0000001fff1c7819 */ /* 0x000fe20000011405 */
        /* <DEDUP_REMOVED lines=8> */
[----:B------:R-:W-:Y:S01]  /*16d40*/  IMAD.WIDE.U32 R2, R26, UR8, R2 ;  /* 0x000000081a027c25 */ /* 0x000fe2000f8e0002 */
[----:B-1----:R-:W-:-:S03]  /*16d50*/  ISETP.GE.AND P1, PT, R30, R13, PT ;  /* 0x0000000d1e00720c */ /* 0x002fc60003f26270 */
[----:B------:R-:W-:Y:S01]  /*16d60*/  IMAD R4, R25, UR4, RZ ;  /* 0x0000000419047c24 */ /* 0x000fe2000f8e02ff */
[----:B------:R-:W-:-:S03]  /*16d70*/  IADD3 R9, P0, R2, UR10, RZ ;  /* 0x0000000a02097c10 */ /* 0x000fc6000ff1e0ff */
[C---:B------:R-:W-:Y:S01]  /*16d80*/  IMAD R4, R6.reuse, UR5, R4 ;  /* 0x0000000506047c24 */ /* 0x040fe2000f8e0204 */
[----:B------:R-:W-:Y:S01]  /*16d90*/  IADD3.X R10, R3, UR11, R20, P0, !PT ;  /* 0x0000000b030a7c10 */ /* 0x000fe200087fe414 */
[----:B------:R-:W-:Y:S01]  /*16da0*/  IMAD.WIDE.U32 R2, R6, UR4, RZ ;  /* 0x0000000406027c25 */ /* 0x000fe2000f8e00ff */
[----:B------:R-:W-:Y:S01]  /*16db0*/  ISETP.GE.AND P0, PT, R30, R13, PT ;  /* 0x0000000d1e00720c */ /* 0x000fe20003f06270 */
[----:B------:R-:W-:Y:S01]  /*16dc0*/  UMOV UR4, 0xffffffff ;  /* 0xffffffff00047882 */ /* 0x000fe20000000000 */
[----:B------:R-:W1:Y:S01]  /*16dd0*/  S2R R13, SR_TID.X ;  /* 0x00000000000d7919 */ /* 0x000e620000002100 */
[----:B------:R-:W-:Y:S01]  /*16de0*/  IMAD.IADD R3, R3, 0x1, R4 ;  /* 0x0000000103037824 */ /* 0x000fe200078e0204 */
[----:B------:R-:W-:Y:S01]  /*16df0*/  @P1 LOP3.LUT R16, R16, 0x1, RZ, 0xfc, !PT ;  /* 0x0000000110101812 */ /* 0x000fe200078efcff */
[----:B------:R-:W-:Y:S02]  /*16e00*/  IMAD R4, R28, UR6, RZ ;  /* 0x000000061c047c24 */ /* 0x000fe4000f8e02ff */
[----:B------:R-:W-:Y:S01]  /*16e10*/  IMAD.WIDE.U32 R2, R5, UR6, R2 ;  /* 0x0000000605027c25 */ /* 0x000fe2000f8e0002 */
[----:B------:R-:W-:-:S03]  /*16e20*/  LOP3.LUT R16, R16, 0xffffff7f, RZ, 0xc0, !PT ;  /* 0xffffff7f10107812 */ /* 0x000fc600078ec0ff */
[----:B------:R-:W-:-:S04]  /*16e30*/  IMAD R4, R5, UR7, R4 ;  /* 0x0000000705047c24 */ /* 0x000fc8000f8e0204 */
[----:B------:R-:W-:Y:S02]  /*16e40*/  IMAD.IADD R3, R3, 0x1, R4 ;  /* 0x0000000103037824 */ /* 0x000fe400078e0204 */
[----:B------:R-:W-:-:S03]  /*16e50*/  IMAD.WIDE.U32 R2, R26, UR8, R2 ;  /* 0x000000081a027c25 */ /* 0x000fc6000f8e0002 */
[----:B------:R-:W-:Y:S01]  /*16e60*/  IADD3 R19, P1, R2, UR10, RZ ;  /* 0x0000000a02137c10 */ /* 0x000fe2000ff3e0ff */
[----:B------:R-:W-:-:S03]  /*16e70*/  IMAD.MOV.U32 R2, RZ, RZ, -0xa0 ;  /* 0xffffff60ff027424 */ /* 0x000fc600078e00ff */
[----:B------:R-:W-:Y:S01]  /*16e80*/  IADD3.X R20, R20, UR11, R3, P1, !PT ;  /* 0x0000000b14147c10 */ /* 0x000fe20008ffe403 */
[----:B------:R-:W-:Y:S01]  /*16e90*/  IMAD R11, R11, R2, UR40 ;  /* 0x000000280b0b7e24 */ /* 0x000fe2000f8e0202 */
[----:B-1----:R-:W-:-:S04]  /*16ea0*/  LOP3.LUT R13, R13, 0x7f, RZ, 0xc0, !PT ;  /* 0x0000007f0d0d7812 */ /* 0x002fc800078ec0ff */
[----:B------:R-:W-:-:S05]  /*16eb0*/  SHF.R.U32.HI R13, RZ, 0x3, R13 ;  /* 0x00000003ff0d7819 */ /* 0x000fca000001160d */
[----:B------:R-:W-:-:S05]  /*16ec0*/  IMAD.IADD R18, R11, 0x1, -R13 ;  /* 0x000000010b127824 */ /* 0x000fca00078e0a0d */
[----:B------:R-:W-:-:S13]  /*16ed0*/  ISETP.GE.AND P1, PT, R18, 0x1, PT ;  /* 0x000000011200780c */ /* 0x000fda0003f26270 */
[----:B------:R-:W-:Y:S01]  /*16ee0*/  @P1 LOP3.LUT R16, R16, 0x80, RZ, 0xfc, !PT ;  /* 0x0000008010101812 */ /* 0x000fe200078efcff */
[----:B--2---:R-:W-:Y:S01]  /*16ef0*/  IMAD R4, R32, 0x5000, R12 ;  /* 0x0000500020047824 */ /* 0x004fe200078e020c */
[----:B------:R-:W-:Y:S06]  /*16f00*/  BRA.DIV UR4, `(.L_x_1566) ;  /* 0x0000004e048c7947 */ /* 0x000fec000b800000 */
[----:B------:R-:W1:Y:S01]  /*16f10*/  SHFL.IDX PT, R2, R9, RZ, 0x181f ;  /* 0x00181fff09027589 */ /* 0x000e6200000e0000 */
[----:B------:R-:W-:Y:S01]  /*16f20*/  IMAD.IADD R4, R17, 0x1, R4 ;  /* 0x0000000111047824 */ /* 0x000fe200078e0204 */
[----:B------:R-:W-:Y:S02]  /*16f30*/  ISETP.GE.AND P3, PT, R18, 0x41, PT ;  /* 0x000000411200780c */ /* 0x000fe40003f66270 */
        /* <DEDUP_REMOVED lines=74> */
.L_x_1663:
        /* <DEDUP_REMOVED lines=9> */
.L_x_1567:
        /* <DEDUP_REMOVED lines=11> */
.L_x_1568:
[----:B------:R1:W-:Y:S01]  /*17520*/  SYNCS.ARRIVE.TRANS64.A1T0 RZ, [R0+URZ+0x22870], RZ ;  /* 0x022870ff00ff79a7 */ /* 0x0003e2000810003f */
[----:B------:R-:W-:Y:S05]  /*17530*/  @!P6 BRA `(.L_x_1569) ;  /* 0x000000000004e947 */ /* 0x000fea0003800000 */
[----:B------:R-:W-:Y:S01]  /*17540*/  BPT.TRAP 0x1 ;  /* 0x000000040000795c */ /* 0x000fe20000300000 */
.L_x_1569:
[----:B------:R-:W2:Y:S01]  /*17550*/  SYNCS.PHASECHK.TRANS64.TRYWAIT P0, [R0+URZ+0x22840], R29 ;  /* 0x0228401d000075a7 */ /* 0x000ea2000800017f */
[----:B------:R-:W-:Y:S04]  /*17560*/  BSSY B0, `(.L_x_1570) ;  /* 0x0000002000007945 */ /* 0x000fe80003800000 */
[----:B--2---:R-:W-:Y:S05]  /*17570*/  @!P0 BRA `(.L_x_1571) ;  /* 0x0000005400148947 */ /* 0x004fea0003800000 */
.L_x_1664:
[----:B------:R-:W-:Y:S05]  /*17580*/  BSYNC B0 ;  /* 0x0000000000007941 */ /* 0x000fea0003800000 */
.L_x_1570:
        /* <DEDUP_REMOVED lines=17> */
[----:B------:R-:W-:Y:S01]  /*176a0*/  IMAD R25, R25, UR4, RZ ;  /* 0x0000000419197c24 */ /* 0x000fe2000f8e02ff */
[----:B---3--:R-:W-:Y:S02]  /*176b0*/  ISETP.GE.AND P2, PT, R30, R11, PT ;  /* 0x0000000b1e00720c */ /* 0x008fe40003f46270 */
[----:B------:R-:W-:Y:S01]  /*176c0*/  IADD3.X R7, R3, UR11, R9, P0, !PT ;  /* 0x0000000b03077c10 */ /* 0x000fe200087fe409 */
[C---:B------:R-:W-:Y:S02]  /*176d0*/  IMAD R10, R6.reuse, UR5, R25 ;  /* 0x00000005060a7c24 */ /* 0x040fe4000f8e0219 */
        /* <DEDUP_REMOVED lines=56> */
[----:B------:R-:W-:Y:S01]  /*17a60*/  @P5 IMAD.MOV.U32 R3, RZ, RZ, R9 ;  /* 0x000000ffff035224 */ /* 0x000fe200078e0009 */
[----:B------:R-:W3:Y:S04]  /*17a70*/  SHFL.IDX PT, R14, R8, 0x6, 0x181f ;  /* 0x00d81f00080e7f89 */ /* 0x000ee800000e0000 */
        /* <DEDUP_REMOVED lines=23> */
.L_x_1686:
        /* <DEDUP_REMOVED lines=9> */
.L_x_1573:
        /* <DEDUP_REMOVED lines=11> */
.L_x_1574:
[----:B------:R3:W-:Y:S02]  /*17d30*/  SYNCS.ARRIVE.TRANS64.A1T0 RZ, [R0+URZ+0x22830], RZ ;  /* 0x022830ff00ff79a7 */ /* 0x0007e4000810003f */
[----:B------:R-:W-:Y:S05]  /*17d40*/  WARPSYNC.ALL ;  /* 0x0000000000007948 */ /* 0x000fea0003800000 */
[----:B0123--:R-:W-:Y:S01]  /*17d50*/  SHF.R.S32.HI R0, RZ, 0x1f, R22 ;  /* 0x0000001fff007819 */ /* 0x00ffe20000011416 */
[----:B------:R-:W-:Y:S01]  /*17d60*/  ULDC.64 UR4, c[0x0][0x298] ;  /* 0x0000a60000047ab9 */ /* 0x000fe20000000a00 */
[----:B------:R-:W-:Y:S03]  /*17d70*/  BSSY B6, `(.L_x_1575) ;  /* 0x0000019000067945 */ /* 0x000fe60003800000 */
[----:B------:R-:W-:-:S02]  /*17d80*/  IMAD R3, R0, UR4, RZ ;  /* 0x0000000400037c24 */ /* 0x000fc4000f8e02ff */
[----:B------:R-:W-:Y:S02]  /*17d90*/  VIADD R0, R17, 0x14400 ;  /* 0x0001440011007836 */ /* 0x000fe40000000000 */
[C---:B------:R-:W-:Y:S02]  /*17da0*/  IMAD R3, R22.reuse, UR5, R3 ;  /* 0x0000000516037c24 */ /* 0x040fe4000f8e0203 */
[----:B------:R-:W-:Y:S01]  /*17db0*/  IMAD.WIDE.U32 R22, R22, UR4, RZ ;  /* 0x0000000416167c25 */ /* 0x000fe2000f8e00ff */
[----:B------:R-:W-:Y:S01]  /*17dc0*/  BAR.SYNC.DEFER_BLOCKING 0x8, 0x180 ;  /* 0x0206000000007b1d */ /* 0x000fe20000010000 */
[----:B------:R-:W-:Y:S02]  /*17dd0*/  LOP3.LUT P0, RZ, R0, 0x3ff, RZ, 0xc0, !PT ;  /* 0x000003ff00ff7812 */ /* 0x000fe4000780c0ff */
[----:B------:R-:W-:-:S11]  /*17de0*/  IMAD.IADD R18, R23, 0x1, R3 ;  /* 0x0000000117127824 */ /* 0x000fd600078e0203 */
        /* <DEDUP_REMOVED lines=17> */
.L_x_1576:
[----:B------:R-:W-:Y:S05]  /*17f00*/  BSYNC B6 ;  /* 0x0000000000067941 */ /* 0x000fea0003800000 */
.L_x_1575:
[----:B------:R0:W5:Y:S01]  /*17f10*/  LDL R10, [R1+0x18] ;  /* 0x00001800010a7983 */ /* 0x0001620000100800 */
[----:B------:R-:W-:Y:S01]  /*17f20*/  UISETP.NE.AND UP0, UPT, UR46, URZ, UPT ;  /* 0x0000003f2e00728c */ /* 0x000fe2000bf05270 */
[----:B------:R-:W-:Y:S01]  /*17f30*/  IMAD.MOV.U32 R2, RZ, RZ, R22 ;  /* 0x000000ffff027224 */ /* 0x000fe200078e0016 */
[----:B------:R-:W-:Y:S01]  /*17f40*/  ULDC.64 UR4, c[0x0][0x2d8] ;  /* 0x0000b60000047ab9 */ /* 0x000fe20000000a00 */
[----:B------:R-:W1:Y:S01]  /*17f50*/  S2R R19, SR_TID.X ;  /* 0x0000000000137919 */ /* 0x000e620000002100 */
[----:B------:R-:W-:Y:S01]  /*17f60*/  IMAD R5, R37, UR4, RZ ;  /* 0x0000000425057c24 */ /* 0x000fe2000f8e02ff */
[----:B------:R-:W-:Y:S01]  /*17f70*/  LOP3.LUT P6, RZ, R16, 0x400, RZ, 0xc0, !PT ;  /* 0x0000040010ff7812 */ /* 0x000fe200078cc0ff */
[----:B------:R-:W-:Y:S01]  /*17f80*/  IMAD.MOV.U32 R3, RZ, RZ, R18 ;  /* 0x000000ffff037224 */ /* 0x000fe200078e0012 */
[----:B------:R-:W-:Y:S01]  /*17f90*/  PLOP3.LUT P0, PT, PT, PT, UP0, 0x80, 0x0 ;  /* 0x000000000000781c */ /* 0x000fe20003f0f008 */
[C---:B------:R-:W-:Y:S01]  /*17fa0*/  IMAD R5, R26.reuse, UR5, R5 ;  /* 0x000000051a057c24 */ /* 0x040fe2000f8e0205 */
[----:B------:R-:W-:Y:S01]  /*17fb0*/  SHF.R.S32.HI R0, RZ, 0x1f, R27 ;  /* 0x0000001fff007819 */ /* 0x000fe2000001141b */
[----:B------:R-:W-:Y:S01]  /*17fc0*/  IMAD.WIDE.U32 R2, R26, UR4, R2 ;  /* 0x000000041a027c25 */ /* 0x000fe2000f8e0002 */
[----:B------:R-:W-:Y:S01]  /*17fd0*/  PLOP3.LUT P1, PT, PT, PT, UP0, 0x80, 0x0 ;  /* 0x000000000000781c */ /* 0x000fe20003f2f008 */
[----:B------:R-:W-:Y:S01]  /*17fe0*/  @UP0 ULDC UR6, c[0x0][0x44c] ;  /* 0x0001130000060ab9 */ /* 0x000fe20000000800 */
[----:B------:R-:W-:Y:S01]  /*17ff0*/  SEL R4, R0, RZ, !P6 ;  /* 0x000000ff00047207 */ /* 0x000fe20007000000 */
[----:B------:R-:W-:Y:S01]  /*18000*/  IMAD.IADD R3, R3, 0x1, R5 ;  /* 0x0000000103037824 */ /* 0x000fe200078e0205 */
[----:B------:R-:W-:Y:S01]  /*18010*/  ULDC.64 UR4, c[0x0][0x2e0] ;  /* 0x0000b80000047ab9 */ /* 0x000fe20000000a00 */
[----:B------:R-:W2:Y:S01]  /*18020*/  LDC R5, c[0x0][0x448] ;  /* 0x00011200ff057b82 */ /* 0x000ea20000000800 */
[----:B------:R-:W-:-:S02]  /*18030*/  SEL R7, R27, RZ, !P6 ;  /* 0x000000ff1b077207 */ /* 0x000fc40007000000 */
[C---:B-1----:R-:W-:Y:S01]  /*18040*/  LOP3.LUT R20, R19.reuse, 0x7f, RZ, 0xc0, !PT ;  /* 0x0000007f13147812 */ /* 0x042fe200078ec0ff */
[----:B------:R-:W-:-:S03]  /*18050*/  IMAD.SHL.U32 R19, R19, 0x10, RZ ;  /* 0x0000001013137824 */ /* 0x000fc600078e00ff */
[----:B------:R-:W-:-:S04]  /*18060*/  SHF.R.U32.HI R20, RZ, 0x3, R20 ;  /* 0x00000003ff147819 */ /* 0x000fc80000011614 */
[----:B------:R-:W-:-:S05]  /*18070*/  LOP3.LUT R19, R20, 0x70, R19, 0xf8, !PT ;  /* 0x0000007014137812 */ /* 0x000fca00078ef813 */
[----:B------:R-:W-:-:S04]  /*18080*/  VIADD R0, R19, UR39 ;  /* 0x0000002713007c36 */ /* 0x000fc80008000000 */
[----:B------:R-:W-:Y:S01]  /*18090*/  @P0 IMAD.HI.U32 R8, R0, UR6, RZ ;  /* 0x0000000600080c27 */ /* 0x000fe2000f8e00ff */
[----:B------:R-:W-:-:S03]  /*180a0*/  @UP0 ULDC UR6, c[0x0][0x450] ;  /* 0x0001140000060ab9 */ /* 0x000fc60000000800 */
[----:B------:R-:W-:Y:S02]  /*180b0*/  IMAD R6, R4, UR4, RZ ;  /* 0x0000000404067c24 */ /* 0x000fe4000f8e02ff */
[----:B------:R-:W-:Y:S01]  /*180c0*/  IMAD.MOV.U32 R4, RZ, RZ, R0 ;  /* 0x000000ffff047224 */ /* 0x000fe200078e0000 */
[----:B------:R-:W-:Y:S01]  /*180d0*/  @P1 SHF.R.U32.HI R4, RZ, UR6, R8 ;  /* 0x00000006ff041c19 */ /* 0x000fe20008011608 */
[----:B------:R-:W-:-:S03]  /*180e0*/  IMAD R9, R7, UR5, R6 ;  /* 0x0000000507097c24 */ /* 0x000fc6000f8e0206 */
[----:B------:R-:W-:Y:S01]  /*180f0*/  SHF.R.S32.HI R6, RZ, 0x1f, R4 ;  /* 0x0000001fff067819 */ /* 0x000fe20000011404 */
[----:B------:R-:W-:Y:S01]  /*18100*/  IMAD.WIDE.U32 R2, R7, UR4, R2 ;  /* 0x0000000407027c25 */ /* 0x000fe2000f8e0002 */
[----:B------:R-:W-:Y:S01]  /*18110*/  ULDC.64 UR4, c[0x0][0x2d0] ;  /* 0x0000b40000047ab9 */ /* 0x000fe20000000a00 */
[----:B------:R-:W1:Y:S02]  /*18120*/  S2R R19, SR_TID.X ;  /* 0x0000000000137919 */ /* 0x000e640000002100 */
[----:B------:R-:W-:Y:S02]  /*18130*/  IMAD R7, R6, UR4, RZ ;  /* 0x0000000406077c24 */ /* 0x000fe4000f8e02ff */
[----:B------:R-:W-:Y:S02]  /*18140*/  IMAD.IADD R3, R3, 0x1, R9 ;  /* 0x0000000103037824 */ /* 0x000fe400078e0209 */
[----:B------:R-:W-:Y:S02]  /*18150*/  IMAD R9, R4, UR5, R7 ;  /* 0x0000000504097c24 */ /* 0x000fe4000f8e0207 */
[----:B------:R-:W-:-:S04]  /*18160*/  IMAD.MOV R7, RZ, RZ, -R4 ;  /* 0x000000ffff077224 */ /* 0x000fc800078e0a04 */
[----:B--2---:R-:W-:Y:S02]  /*18170*/  IMAD R7, R5, R7, R0 ;  /* 0x0000000705077224 */ /* 0x004fe400078e0200 */
[----:B------:R-:W-:Y:S01]  /*18180*/  IMAD.WIDE.U32 R2, R4, UR4, R2 ;  /* 0x0000000404027c25 */ /* 0x000fe2000f8e0002 */
[----:B------:R-:W-:Y:S02]  /*18190*/  ULDC.64 UR4, c[0x0][0x2c8] ;  /* 0x0000b20000047ab9 */ /* 0x000fe40000000a00 */
[----:B------:R-:W-:Y:S01]  /*181a0*/  SHF.R.S32.HI R0, RZ, 0x1f, R7 ;  /* 0x0000001fff007819 */ /* 0x000fe20000011407 */
[----:B------:R-:W-:-:S04]  /*181b0*/  IMAD.IADD R3, R3, 0x1, R9 ;  /* 0x0000000103037824 */ /* 0x000fc800078e0209 */
        /* <DEDUP_REMOVED lines=14> */
[----:B------:R-:W-:Y:S01]  /*182a0*/  VIADD R4, R18, UR39 ;  /* 0x0000002712047c36 */ /* 0x000fe20008000000 */
        /* <DEDUP_REMOVED lines=44> */
[----:B------:R-:W-:-:S03]  /*18570*/  ISETP.GE.AND P2, PT, R8, R5, PT ;  /* 0x000000050800720c */ /* 0x000fc60003f46270 */
[----:B------:R-:W2:Y:S10]  /*18580*/  SHFL.IDX PT, R6, R6, 0x7, 0x181f ;  /* 0x00f81f0006067f89 */ /* 0x000eb400000e0000 */
[----:B0-----:R-:W-:-:S02]  /*18590*/  @!P2 IADD3 R2, P1, R30, R14, RZ ;  /* 0x0000000e1e02a210 */ /* 0x001fc40007f3e0ff */
[----:B------:R0:W3:Y:S03]  /*185a0*/  SHFL.IDX PT, R14, R0, 0x7, 0x181f ;  /* 0x00f81f00000e7f89 */ /* 0x0000e600000e0000 */
[----:B-1----:R-:W-:-:S05]  /*185b0*/  @!P2 IMAD.X R3, RZ, RZ, R7, P1 ;  /* 0x000000ffff03a224 */ /* 0x002fca00008e0607 */
[----:B------:R0:W-:Y:S03]  /*185c0*/  @!P2 LDGSTS.E.BYPASS.LTC128B.128 [R10+0x17400], desc[UR52][R2.64], !P0 ;  /* 0x17400000020aafae */ /* 0x0001e6000c101d74 */
.L_x_1703:
[----:B------:R-:W-:-:S05]  /*185d0*/  VIADD R4, R4, 0x70 ;  /* 0x0000007004047836 */ /* 0x000fca0000000000 */
[----:B------:R-:W-:-:S13]  /*185e0*/  ISETP.GE.AND P1, PT, R4, R5, PT ;  /* 0x000000050400720c */ /* 0x000fda0003f26270 */
[----:B0--3--:R-:W-:-:S05]  /*185f0*/  @!P1 IADD3 R2, P2, R30, R14, RZ ;  /* 0x0000000e1e029210 */ /* 0x009fca0007f5e0ff */
[----:B--2---:R-:W-:-:S05]  /*18600*/  @!P1 IMAD.X R3, RZ, RZ, R6, P2 ;  /* 0x000000ffff039224 */ /* 0x004fca00010e0606 */
[----:B------:R-:W-:Y:S01]  /*18610*/  @!PT LDS RZ, [RZ] ;  /* 0x00000000fffff984 */ /* 0x000fe20000000800 */
[----:B------:R-:W-:Y:S01]  /*18620*/  @!PT LDS RZ, [RZ] ;  /* 0x00000000fffff984 */ /* 0x000fe20000000800 */
[----:B------:R-:W-:Y:S01]  /*18630*/  @!PT LDS RZ, [RZ] ;  /* 0x00000000fffff984 */ /* 0x000fe20000000800 */
[----:B------:R0:W-:Y:S01]  /*18640*/  @!P1 LDGSTS.E.BYPASS.LTC128B.128 [R10+0x17c00], desc[UR52][R2.64], !P0 ;  /* 0x17c00000020a9fae */ /* 0x0001e2000c101d74 */
[----:B------:R-:W-:Y:S01]  /*18650*/  PLOP3.LUT P0, PT, PT, PT, PT, 0x80, 0x0 ;  /* 0x000000000000781c */ /* 0x000fe20003f0f070 */
[----:B------:R-:W-:-:S12]  /*18660*/  NOP ;  /* 0x0000000000007918 */ /* 0x000fd80000000000 */
.L_x_1578:
        /* <DEDUP_REMOVED lines=18> */
.L_x_1704:
[----:B------:R-:W-:Y:S05]  /*18790*/  BSYNC B0 ;  /* 0x0000000000007941 */ /* 0x000fea0003800000 */
.L_x_1579:
[----:B------:R-:W-:-:S04]  /*187a0*/  UIADD3 UR4, UR41, -0x2, URZ ;  /* 0xfffffffe29047890 */ /* 0x000fc8000fffe03f */
[----:B------:R-:W-:-:S06]  /*187b0*/  UISETP.GE.AND UP0, UPT, UR4, UR42, UPT ;  /* 0x0000002a0400728c */ /* 0x000fcc000bf06270 */
[----:B------:R-:W-:-:S13]  /*187c0*/  PLOP3.LUT P0, PT, PT, PT, UP0, 0x80, 0x0 ;  /* 0x000000000000781c */ /* 0x000fda0003f0f008 */
[----:B------:R-:W-:Y:S05]  /*187d0*/  @!P0 BRA `(.L_x_1581) ;  /* 0x00000018002c8947 */ /* 0x000fea0003800000 */
[----:B------:R-:W-:Y:S02]  /*187e0*/  IMAD.MOV.U32 R20, RZ, RZ, R32 ;  /* 0x000000ffff147224 */ /* 0x000fe400078e0020 */
[----:B------:R-:W-:Y:S02]  /*187f0*/  IMAD.MOV.U32 R21, RZ, RZ, R36 ;  /* 0x000000ffff157224 */ /* 0x000fe400078e0024 */
[----:B------:R-:W-:-:S07]  /*18800*/  IMAD.U32 R34, RZ, RZ, UR4 ;  /* 0x00000004ff227e24 */ /* 0x000fce000f8e00ff */
.L_x_1601:
[----:B0-----:R-:W2:Y:S01]  /*18810*/  LDL R12, [R1] ;  /* 0x00000000010c7983 */ /* 0x001ea20000100800 */
[----:B-1----:R-:W1:Y:S01]  /*18820*/  LDC R2, c[0x0][0x430] ;  /* 0x00010c00ff027b82 */ /* 0x002e620000000800 */
[----:B0-----:R-:W0:Y:S01]  /*18830*/  S2R R0, SR_TID.X ;  /* 0x0000000000007919 */ /* 0x001e220000002100 */
[----:B------:R-:W3:Y:S01]  /*18840*/  S2R R6, SR_TID.X ;  /* 0x0000000000067919 */ /* 0x000ee20000002100 */
[----:B------:R-:W4:Y:S01]  /*18850*/  S2R R8, SR_TID.X ;  /* 0x0000000000087919 */ /* 0x000f220000002100 */
[----:B-1----:R-:W-:Y:S01]  /*18860*/  ISETP.NE.AND P0, PT, R2, 0x1, PT ;  /* 0x000000010200780c */ /* 0x002fe20003f05270 */
[----:B------:R-:W-:-:S12]  /*18870*/  IMAD.MOV.U32 R9, RZ, RZ, 0xa0 ;  /* 0x000000a0ff097424 */ /* 0x000fd800078e00ff */
[----:B------:R-:W1:Y:S01]  /*18880*/  @P0 LDC R5, c[0x0][0x434] ;  /* 0x00010d00ff050b82 */ /* 0x000e620000000800 */
[----:B0-----:R-:W-:-:S04]  /*18890*/  LOP3.LUT R0, R0, 0x7f, RZ, 0xc0, !PT ;  /* 0x0000007f00007812 */ /* 0x001fc800078ec0ff */
[----:B------:R-:W-:-:S03]  /*188a0*/  SHF.R.U32.HI R2, RZ, 0x3, R0 ;  /* 0x00000003ff027819 */ /* 0x000fc60000011600 */
[----:B------:R-:W0:Y:S01]  /*188b0*/  @P0 LDC R7, c[0x0][0x438] ;  /* 0x00010e00ff070b82 */ /* 0x000e220000000800 */
[C---:B---3--:R-:W-:Y:S01]  /*188c0*/  LOP3.LUT R0, R6.reuse, 0x7f, RZ, 0xc0, !PT ;  /* 0x0000007f06007812 */ /* 0x048fe200078ec0ff */
[----:B------:R-:W-:-:S06]  /*188d0*/  IMAD.SHL.U32 R6, R6, 0x10, RZ ;  /* 0x0000001006067824 */ /* 0x000fcc00078e00ff */
[----:B------:R-:W3:Y:S01]  /*188e0*/  @P0 LDC R3, c[0x0][0x434] ;  /* 0x00010d00ff030b82 */ /* 0x000ee20000000800 */
[----:B------:R-:W-:Y:S01]  /*188f0*/  LOP3.LUT R6, R2, 0x70, R6, 0xf8, !PT ;  /* 0x0000007002067812 */ /* 0x000fe200078ef806 */
[----:B------:R-:W-:Y:S01]  /*18900*/  IMAD R4, R34, R9, UR37 ;  /* 0x0000002522047e24 */ /* 0x000fe2000f8e0209 */
[----:B------:R-:W-:Y:S01]  /*18910*/  SHF.R.U32.HI R0, RZ, 0x3, R0 ;  /* 0x00000003ff007819 */ /* 0x000fe20000011600 */
[----:B----4-:R-:W-:-:S04]  /*18920*/  IMAD.SHL.U32 R8, R8, 0x10, RZ ;  /* 0x0000001008087824 */ /* 0x010fc800078e00ff */
[----:B------:R-:W4:Y:S01]  /*18930*/  @P0 LDC R2, c[0x0][0x438] ;  /* 0x00010e00ff020b82 */ /* 0x000f220000000800 */
[----:B------:R-:W-:Y:S01]  /*18940*/  IMAD.IADD R6, R6, 0x1, R4 ;  /* 0x0000000106067824 */ /* 0x000fe200078e0204 */
[----:B------:R-:W-:-:S03]  /*18950*/  LOP3.LUT R8, R0, 0x70, R8, 0xf8, !PT ;  /* 0x0000007000087812 */ /* 0x000fc600078ef808 */
[----:B-1----:R-:W-:Y:S01]  /*18960*/  @P0 IMAD.HI.U32 R0, R6, R5, RZ ;  /* 0x0000000506000227 */ /* 0x002fe200078e00ff */
[----:B------:R-:W-:-:S03]  /*18970*/  LOP3.LUT R8, R8, 0x80, RZ, 0xfc, !PT ;  /* 0x0000008008087812 */ /* 0x000fc600078efcff */
[----:B------:R-:W-:Y:S01]  /*18980*/  IMAD.MOV.U32 R10, RZ, RZ, R6 ;  /* 0x000000ffff0a7224 */ /* 0x000fe200078e0006 */
[----:B0-----:R-:W-:Y:S01]  /*18990*/  @P0 SHF.R.U32.HI R10, RZ, R7, R0 ;  /* 0x00000007ff0a0219 */ /* 0x001fe20000011600 */
[----:B------:R-:W-:Y:S01]  /*189a0*/  IMAD.IADD R0, R8, 0x1, R4 ;  /* 0x0000000108007824 */ /* 0x000fe200078e0204 */
[----:B------:R-:W-:Y:S05]  /*189b0*/  YIELD ;  /* 0x0000000000007946 */ /* 0x000fea0003800000 */
[----:B---3--:R-:W-:Y:S01]  /*189c0*/  @P0 IMAD.HI.U32 R3, R0, R3, RZ ;  /* 0x0000000300030227 */ /* 0x008fe200078e00ff */
[----:B------:R-:W-:Y:S01]  /*189d0*/  ULDC.64 UR4, c[0x0][0x428] ;  /* 0x00010a0000047ab9 */ /* 0x000fe20000000a00 */
[----:B------:R-:W-:-:S02]  /*189e0*/  ULDC.64 UR6, c[0x0][0x418] ;  /* 0x0001060000067ab9 */ /* 0x000fc40000000a00 */
[----:B------:R-:W-:Y:S01]  /*189f0*/  IMAD.MOV.U32 R11, RZ, RZ, R0 ;  /* 0x000000ffff0b7224 */ /* 0x000fe200078e0000 */
[----:B----4-:R-:W-:Y:S01]  /*18a00*/  @P0 SHF.R.U32.HI R11, RZ, R2, R3 ;  /* 0x00000002ff0b0219 */ /* 0x010fe20000011603 */
[--C-:B------:R-:W-:Y:S01]  /*18a10*/  IMAD.MOV.U32 R2, RZ, RZ, R10.reuse ;  /* 0x000000ffff027224 */ /* 0x100fe200078e000a */
[----:B------:R-:W-:-:S03]  /*18a20*/  SHF.R.S32.HI R3, RZ, 0x1f, R10 ;  /* 0x0000001fff037819 */ /* 0x000fc6000001140a */
[----:B------:R-:W-:Y:S01]  /*18a30*/  IMAD.WIDE.U32 R2, R35, UR4, R2 ;  /* 0x0000000423027c25 */ /* 0x000fe2000f8e0002 */
[----:B------:R-:W-:Y:S02]  /*18a40*/  ISETP.GT.U32.AND P1, PT, R8, 0x9f, PT ;  /* 0x0000009f0800780c */ /* 0x000fe40003f24070 */
[----:B------:R-:W-:Y:S01]  /*18a50*/  LEA R8, P0, R2, UR6, 0x2 ;  /* 0x0000000602087c11 */ /* 0x000fe2000f8010ff */
[----:B--2---:R-:W-:-:S04]  /*18a60*/  IMAD R4, R12, UR4, RZ ;  /* 0x000000040c047c24 */ /* 0x004fc8000f8e02ff */
[----:B------:R-:W-:-:S04]  /*18a70*/  IMAD R4, R35, UR5, R4 ;  /* 0x0000000523047c24 */ /* 0x000fc8000f8e0204 */
[----:B------:R-:W-:-:S05]  /*18a80*/  IMAD.IADD R3, R4, 0x1, R3 ;  /* 0x0000000104037824 */ /* 0x000fca00078e0203 */
[----:B------:R-:W-:-:S05]  /*18a90*/  LEA.HI.X R9, R2, UR7, R3, 0x2, P0 ;  /* 0x0000000702097c11 */ /* 0x000fca00080f1403 */
[----:B------:R0:W2:Y:S01]  /*18aa0*/  LDG.E R8, desc[UR52][R8.64] ;  /* 0x0000003408087981 */ /* 0x0000a2000c1e1900 */
[--C-:B------:R-:W-:Y:S01]  /*18ab0*/  @!P1 SHF.R.S32.HI R3, RZ, 0x1f, R11.reuse ;  /* 0x0000001fff039819 */ /* 0x100fe2000001140b */
[----:B------:R-:W-:Y:S02]  /*18ac0*/  @!P1 IMAD.MOV.U32 R2, RZ, RZ, R11 ;  /* 0x000000ffff029224 */ /* 0x000fe400078e000b */
[----:B------:R-:W-:Y:S02]  /*18ad0*/  IMAD.U32 R12, RZ, RZ, UR43 ;  /* 0x0000002bff0c7e24 */ /* 0x000fe4000f8e00ff */
[----:B------:R-:W-:Y:S01]  /*18ae0*/  @!P1 IMAD.WIDE.U32 R2, R35, UR4, R2 ;  /* 0x0000000423029c25 */ /* 0x000fe2000f8e0002 */
[----:B------:R-:W-:Y:S02]  /*18af0*/  ULDC UR4, c[0x0][0x430] ;  /* 0x00010c0000047ab9 */ /* 0x000fe40000000800 */
[----:B------:R-:W-:Y:S01]  /*18b00*/  ISETP.NE.AND P2, PT, R12, 0x3, PT ;  /* 0x000000030c00780c */ /* 0x000fe20003f45270 */
[----:B------:R-:W-:Y:S01]  /*18b10*/  @!P1 IMAD.IADD R3, R4, 0x1, R3 ;  /* 0x0000000104039824 */ /* 0x000fe200078e0203 */
[----:B------:R-:W-:Y:S01]  /*18b20*/  @!P1 LEA R4, P0, R2, UR6, 0x2 ;  /* 0x0000000602049c11 */ /* 0x000fe2000f8010ff */
[----:B------:R-:W-:-:S02]  /*18b30*/  VIADD R32, R20, 0x1 ;  /* 0x0000000114207836 */ /* 0x000fc40000000000 */
[----:B------:R-:W-:Y:S01]  /*18b40*/  IMAD.MOV.U32 R7, RZ, RZ, RZ ;  /* 0x000000ffff077224 */ /* 0x000fe200078e00ff */
[----:B------:R-:W-:Y:S01]  /*18b50*/  @!P1 LEA.HI.X R5, R2, UR7, R3, 0x2, P0 ;  /* 0x0000000702059c11 */ /* 0x000fe200080f1403 */
[----:B------:R-:W-:Y:S01]  /*18b60*/  IMAD.MOV R3, RZ, RZ, -R10 ;  /* 0x000000ffff037224 */ /* 0x000fe200078e0a0a */
[----:B------:R-:W-:Y:S01]  /*18b70*/  ISETP.NE.AND P0, PT, R32, 0x2, PT ;  /* 0x000000022000780c */ /* 0x000fe20003f05270 */
[----:B------:R-:W-:Y:S02]  /*18b80*/  IMAD.MOV R11, RZ, RZ, -R11 ;  /* 0x000000ffff0b7224 */ /* 0x000fe400078e0a0b */
[----:B------:R1:W5:Y:S01]  /*18b90*/  @!P1 LDG.E R7, desc[UR52][R4.64] ;  /* 0x0000003404079981 */ /* 0x000362000c1e1900 */
[----:B------:R-:W-:Y:S01]  /*18ba0*/  SEL R36, RZ, 0x1, P0 ;  /* 0x00000001ff247807 */ /* 0x000fe20000000000 */
[----:B0-----:R-:W-:Y:S01]  /*18bb0*/  IMAD R9, R11, UR4, R0 ;  /* 0x000000040b097c24 */ /* 0x001fe2000f8e0200 */
[C---:B------:R-:W-:Y:S01]  /*18bc0*/  ISETP.GT.AND P1, PT, R34.reuse, UR42, PT ;  /* 0x0000002a22007c0c */ /* 0x040fe2000bf24270 */
[----:B------:R-:W-:Y:S01]  /*18bd0*/  VIADD R34, R34, 0xffffffff ;  /* 0xffffffff22227836 */ /* 0x000fe20000000000 */
[----:B------:R-:W-:-:S02]  /*18be0*/  SEL R32, R32, RZ, P0 ;  /* 0x000000ff20207207 */ /* 0x000fc40000000000 */
[----:B------:R-:W-:Y:S01]  /*18bf0*/  LOP3.LUT R36, R21, R36, RZ, 0x3c, !PT ;  /* 0x0000002415247212 */ /* 0x000fe200078e3cff */
[----:B-1----:R-:W-:Y:S01]  /*18c00*/  IMAD R4, R3, UR4, R6 ;  /* 0x0000000403047c24 */ /* 0x002fe2000f8e0206 */
[----:B--2---:R-:W-:Y:S01]  /*18c10*/  SHF.R.S32.HI R28, RZ, 0x1f, R8 ;  /* 0x0000001fff1c7819 */ /* 0x004fe20000011408 */
[----:B------:R-:W-:Y:S06]  /*18c20*/  @!P2 BRA `(.L_x_1582) ;  /* 0x000000000004a947 */ /* 0x000fec0003800000 */
[----:B------:R-:W-:Y:S01]  /*18c30*/  BPT.TRAP 0x1 ;  /* 0x000000040000795c */ /* 0x000fe20000300000 */
.L_x_1582:
[----:B------:R-:W-:Y:S01]  /*18c40*/  IMAD R0, R32, 0x8, R17 ;  /* 0x0000000820007824 */ /* 0x000fe200078e0211 */
[----:B------:R-:W-:Y:S01]  /*18c50*/  SHF.L.U32 R29, R36, 0x1f, RZ ;  /* 0x0000001f241d7819 */ /* 0x000fe200000006ff */
[----:B------:R-:W-:Y:S01]  /*18c60*/  BSSY B0, `(.L_x_1583) ;  /* 0x0000004000007945 */ /* 0x000fe20003800000 */
[----:B------:R-:W-:Y:S02]  /*18c70*/  SHF.R.S32.HI R25, RZ, 0x1f, R4 ;  /* 0x0000001fff197819 */ /* 0x000fe40000011404 */
[----:B------:R-:W0:Y:S02]  /*18c80*/  SYNCS.PHASECHK.TRANS64.TRYWAIT P0, [R0+URZ+0x22880], R29 ;  /* 0x0228801d000075a7 */ /* 0x000e24000800017f */
[----:B0-----:R-:W-:Y:S05]  /*18c90*/  @!P0 BRA `(.L_x_1584) ;  /* 0x0000005000848947 */ /* 0x001fea0003800000 */
.L_x_1705:
[----:B------:R-:W-:Y:S05]  /*18ca0*/  BSYNC B0 ;  /* 0x0000000000007941 */ /* 0x000fea0003800000 */
.L_x_1583:
        /* <DEDUP_REMOVED lines=16> */
[C---:B------:R-:W-:Y:S02]  /*18db0*/  IMAD R10, R26.reuse, UR9, R10 ;  /* 0x000000091a0a7c24 */ /* 0x040fe4000f8e020a */
[----:B------:R-:W-:Y:S02]  /*18dc0*/  IMAD.IADD R3, R3, 0x1, R5 ;  /* 0x0000000103037824 */ /* 0x000fe400078e0205 */
[----:B------:R-:W-:Y:S02]  /*18dd0*/  IMAD R5, R23, UR4, RZ ;  /* 0x0000000417057c24 */ /* 0x000fe4000f8e02ff */
[----:B------:R-:W-:-:S04]  /*18de0*/  IMAD.WIDE.U32 R2, R26, UR8, R2 ;  /* 0x000000081a027c25 */ /* 0x000fc8000f8e0002 */
[C---:B------:R-:W-:Y:S01]  /*18df0*/  IMAD R5, R9.reuse, UR5, R5 ;  /* 0x0000000509057c24 */ /* 0x040fe2000f8e0205 */
        /* <DEDUP_REMOVED lines=22> */
[----:B-1----:R-:W-:-:S05]  /*18f60*/  IADD3 R2, P0, R30, R2, RZ ;  /* 0x000000021e027210 */ /* 0x002fca0007f1e0ff */
[----:B--2---:R-:W-:-:S05]  /*18f70*/  IMAD.X R3, RZ, RZ, R3, P0 ;  /* 0x000000ffff037224 */ /* 0x004fca00000e0603 */
[----:B------:R3:W-:Y:S02]  /*18f80*/  LDGSTS.E.BYPASS.LTC128B.128 [R6+0xa400], desc[UR52][R2.64], !P2 ;  /* 0x0a40000002067fae */ /* 0x0007e4000d101d74 */
[----:B---3--:R-:W-:Y:S02]  /*18f90*/  IADD3 R2, P0, R30, R12, RZ ;  /* 0x0000000c1e027210 */ /* 0x008fe40007f1e0ff */
[----:B------:R-:W-:Y:S03]  /*18fa0*/  SHFL.IDX PT, R12, R5, RZ, 0x181f ;  /* 0x00181fff050c7589 */ /* 0x000fe600000e0000 */
        /* <DEDUP_REMOVED lines=24> */
[----:B------:R-:W2:Y:S04]  /*19130*/  SHFL.IDX PT, R18, R10, RZ, 0x181f ;  /* 0x00181fff0a127589 */ /* 0x000ea800000e0000 */
[----:B------:R-:W3:Y:S01]  /*19140*/  SHFL.IDX PT, R10, R10, 0x1, 0x181f ;  /* 0x00381f000a0a7f89 */ /* 0x000ee200000e0000 */
[----:B0-----:R-:W-:-:S05]  /*19150*/  IADD3 R2, P0, R30, R2, RZ ;  /* 0x000000021e027210 */ /* 0x001fca0007f1e0ff */
[----:B-1----:R-:W-:-:S05]  /*19160*/  IMAD.X R3, RZ, RZ, R3, P0 ;  /* 0x000000ffff037224 */ /* 0x002fca00000e0603 */
[----:B------:R0:W-:Y:S02]  /*19170*/  LDGSTS.E.BYPASS.LTC128B.128 [R6+0xd400], desc[UR52][R2.64], !P2 ;  /* 0x0d40000002067fae */ /* 0x0001e4000d101d74 */
[----:B0-----:R-:W-:-:S05]  /*19180*/  IADD3 R2, P0, R30, R11, RZ ;  /* 0x0000000b1e027210 */ /* 0x001fca0007f1e0ff */
[----:B------:R-:W-:-:S05]  /*19190*/  IMAD.X R3, RZ, RZ, R31, P0 ;  /* 0x000000ffff037224 */ /* 0x000fca00000e061f */
[----:B------:R0:W-:Y:S02]  /*191a0*/  LDGSTS.E.BYPASS.LTC128B.128 [R6+0xdc00], desc[UR52][R2.64], !P2 ;  /* 0x0dc0000002067fae */ /* 0x0001e4000d101d74 */
[----:B0-----:R-:W-:-:S05]  /*191b0*/  IADD3 R2, P0, R30, R12, RZ ;  /* 0x0000000c1e027210 */ /* 0x001fca0007f1e0ff */
[----:B--2---:R-:W-:-:S05]  /*191c0*/  IMAD.X R3, RZ, RZ, R18, P0 ;  /* 0x000000ffff037224 */ /* 0x004fca00000e0612 */
[----:B------:R0:W-:Y:S04]  /*191d0*/  LDGSTS.E.BYPASS.LTC128B.128 [R6+0xe400], desc[UR52][R2.64], !P2 ;  /* 0x0e40000002067fae */ /* 0x0001e8000d101d74 */
[----:B0--3--:R0:W1:Y:S02]  /*191e0*/  SHFL.IDX PT, R2, R5, 0x1, 0x181f ;  /* 0x00381f0005027f89 */ /* 0x00906400000e0000 */
.L_x_1727:
        /* <DEDUP_REMOVED lines=8> */
.L_x_1586:
        /* <DEDUP_REMOVED lines=11> */
.L_x_1587:
[----:B------:R1:W-:Y:S01]  /*19320*/  SYNCS.ARRIVE.TRANS64.A1T0 RZ, [R0+URZ+0x22870], RZ ;  /* 0x022870ff00ff79a7 */ /* 0x0003e2000810003f */
[----:B------:R-:W-:Y:S05]  /*19330*/  @!P3 BRA `(.L_x_1588) ;  /* 0x000000000004b947 */ /* 0x000fea0003800000 */
[----:B------:R-:W-:Y:S01]  /*19340*/  BPT.TRAP 0x1 ;  /* 0x000000040000795c */ /* 0x000fe20000300000 */
.L_x_1588:
[----:B------:R-:W2:Y:S01]  /*19350*/  SYNCS.PHASECHK.TRANS64.TRYWAIT P0, [R0+URZ+0x22840], R29 ;  /* 0x0228401d000075a7 */ /* 0x000ea2000800017f */
[----:B------:R-:W-:Y:S04]  /*19360*/  BSSY B0, `(.L_x_1589) ;  /* 0x0000002000007945 */ /* 0x000fe80003800000 */
[----:B--2---:R-:W-:Y:S05]  /*19370*/  @!P0 BRA `(.L_x_1590) ;  /* 0x00000054009c8947 */ /* 0x004fea0003800000 */
.L_x_1728:
[----:B------:R-:W-:Y:S05]  /*19380*/  BSYNC B0 ;  /* 0x0000000000007941 */ /* 0x000fea0003800000 */
.L_x_1589:
        /* <DEDUP_REMOVED lines=13> */
[C---:B------:R-:W-:Y:S01]  /*19460*/  IMAD R8, R9.reuse, UR5, R8 ;  /* 0x0000000509087c24 */ /* 0x040fe2000f8e0208 */
        /* <DEDUP_REMOVED lines=26> */
[----:B------:R-:W-:Y:S02]  /*19610*/  SHFL.IDX PT, R14, R7, 0x1, 0x181f ;  /* 0x00381f00070e7f89 */ /* 0x000fe400000e0000 */
[----:B---3--:R-:W-:-:S05]  /*19620*/  IMAD.X R3, RZ, RZ, R3, P0 ;  /* 0x000000ffff037224 */ /* 0x008fca00000e0603 */
[----:B------:R4:W-:Y:S02]  /*19630*/  LDGSTS.E.BYPASS.LTC128B.128 [R6+0x18400], desc[UR52][R2.64], !P2 ;  /* 0x1840000002067fae */ /* 0x0009e4000d101d74 */
[----:B----4-:R-:W-:-:S05]  /*19640*/  IADD3 R2, P0, R30, R12, RZ ;  /* 0x0000000c1e027210 */ /* 0x010fca0007f1e0ff */
[----:B-----5:R-:W-:Y:S02]  /*19650*/  IMAD.X R3, RZ, RZ, R10, P0 ;  /* 0x000000ffff037224 */ /* 0x020fe400000e060a */
[----:B------:R-:W-:Y:S04]  /*19660*/  SHFL.IDX PT, R10, R4, 0x7, 0x181f ;  /* 0x00f81f00040a7f89 */ /* 0x000fe800000e0000 */
[----:B------:R1:W-:Y:S02]  /*19670*/  LDGSTS.E.BYPASS.LTC128B.128 [R6+0x18c00], desc[UR52][R2.64], !P2 ;  /* 0x18c0000002067fae */ /* 0x0003e4000d101d74 */
[----:B-1----:R-:W-:-:S05]  /*19680*/  IADD3 R2, P0, R30, R11, RZ ;  /* 0x0000000b1e027210 */ /* 0x002fca0007f1e0ff */
[----:B--2---:R-:W-:Y:S02]  /*19690*/  IMAD.X R3, RZ, RZ, R5, P0 ;  /* 0x000000ffff037224 */ /* 0x004fe400000e0605 */
[----:B------:R-:W-:Y:S04]  /*196a0*/  SHFL.IDX PT, R5, R7, RZ, 0x181f ;  /* 0x00181fff07057589 */ /* 0x000fe800000e0000 */
        /* <DEDUP_REMOVED lines=30> */
.L_x_1750:
        /* <DEDUP_REMOVED lines=8> */
.L_x_1592:
        /* <DEDUP_REMOVED lines=11> */
.L_x_1593:
[----:B------:R0:W-:Y:S02]  /*199c0*/  SYNCS.ARRIVE.TRANS64.A1T0 RZ, [R0+URZ+0x22830], RZ ;  /* 0x022830ff00ff79a7 */ /* 0x0001e4000810003f */
[----:B0-----:R-:W-:-:S05]  /*199d0*/  IMAD.U32 R0, RZ, RZ, UR44 ;  /* 0x0000002cff007e24 */ /* 0x001fca000f8e00ff */
[----:B------:R-:W-:-:S13]  /*199e0*/  ISETP.NE.AND P0, PT, R0, 0x3, PT ;  /* 0x000000030000780c */ /* 0x000fda0003f05270 */
[----:B------:R-:W-:Y:S05]  /*199f0*/  @!P0 BRA `(.L_x_1594) ;  /* 0x0000000000048947 */ /* 0x000fea0003800000 */
[----:B------:R-:W-:Y:S01]  /*19a00*/  BPT.TRAP 0x1 ;  /* 0x000000040000795c */ /* 0x000fe20000300000 */
.L_x_1594:
[----:B------:R-:W-:Y:S01]  /*19a10*/  LOP3.LUT R3, R21, 0x1, RZ, 0x3c, !PT ;  /* 0x0000000115037812 */ /* 0x000fe200078e3cff */
[----:B------:R-:W-:Y:S01]  /*19a20*/  IMAD R18, R20, 0x8, R17 ;  /* 0x0000000814127824 */ /* 0x000fe200078e0211 */
[----:B------:R-:W-:Y:S02]  /*19a30*/  BSSY B0, `(.L_x_1595) ;  /* 0x0000004000007945 */ /* 0x000fe40003800000 */
[----:B------:R-:W-:-:S04]  /*19a40*/  SHF.L.U32 R3, R3, 0x1f, RZ ;  /* 0x0000001f03037819 */ /* 0x000fc800000006ff */
[----:B------:R-:W0:Y:S02]  /*19a50*/  SYNCS.PHASECHK.TRANS64.TRYWAIT P2, [R18+URZ+0x22870], R3 ;  /* 0x02287003120075a7 */ /* 0x000e24000804017f */
[----:B0-----:R-:W-:Y:S05]  /*19a60*/  @!P2 BRA `(.L_x_1596) ;  /* 0x0000005800a4a947 */ /* 0x001fea0003800000 */
.L_x_1751:
[----:B------:R-:W-:Y:S05]  /*19a70*/  BSYNC B0 ;  /* 0x0000000000007941 */ /* 0x000fea0003800000 */
.L_x_1595:
[----:B------:R-:W-:-:S05]  /*19a80*/  IMAD.U32 R0, RZ, RZ, UR43 ;  /* 0x0000002bff007e24 */ /* 0x000fca000f8e00ff */
[----:B------:R-:W-:-:S13]  /*19a90*/  ISETP.NE.AND P2, PT, R0, 0x3, PT ;  /* 0x000000030000780c */ /* 0x000fda0003f45270 */
[----:B------:R-:W-:Y:S05]  /*19aa0*/  @!P2 BRA `(.L_x_1597) ;  /* 0x000000000004a947 */ /* 0x000fea0003800000 */
[----:B------:R-:W-:Y:S01]  /*19ab0*/  BPT.TRAP 0x1 ;  /* 0x000000040000795c */ /* 0x000fe20000300000 */
.L_x_1597:
[----:B0-----:R-:W-:Y:S01]  /*19ac0*/  SHF.L.U32 R3, R21, 0x1f, RZ ;  /* 0x0000001f15037819 */ /* 0x001fe200000006ff */
[----:B------:R-:W-:-:S03]  /*19ad0*/  IMAD R2, R20, 0x5000, RZ ;  /* 0x0000500014027824 */ /* 0x000fc600078e02ff */
[----:B------:R-:W0:Y:S02]  /*19ae0*/  SYNCS.PHASECHK.TRANS64.TRYWAIT P2, [R18+URZ+0x22860], R3 ;  /* 0x02286003120075a7 */ /* 0x000e24000804017f */
[----:B0-----:R-:W-:Y:S05]  /*19af0*/  @!P2 BRA `(.L_x_1598) ;  /* 0x000000580094a947 */ /* 0x001fea0003800000 */
.L_x_1752:
[----:B------:R-:W2:Y:S04]  /*19b00*/  LDL R0, [R1+0x10] ;  /* 0x0000100001007983 */ /* 0x000ea80000100800 */
[----:B------:R-:W0:Y:S04]  /*19b10*/  LDL R13, [R1+0x14] ;  /* 0x00001400010d7983 */ /* 0x000e280000100800 */
[----:B------:R-:W3:Y:S01]  /*19b20*/  LDL R12, [R1+0xc] ;  /* 0x00000c00010c7983 */ /* 0x000ee20000100800 */
[----:B------:R-:W-:Y:S05]  /*19b30*/  WARPSYNC.ALL ;  /* 0x0000000000007948 */ /* 0x000fea0003800000 */
[----:B------:R-:W-:-:S05]  /*19b40*/  IMAD.U32 R19, RZ, RZ, UR43 ;  /* 0x0000002bff137e24 */ /* 0x000fca000f8e00ff */
[----:B------:R-:W-:Y:S02]  /*19b50*/  ISETP.NE.AND P2, PT, R19, 0x3, PT ;  /* 0x000000031300780c */ /* 0x000fe40003f45270 */
[----:B--2---:R-:W-:-:S05]  /*19b60*/  LOP3.LUT R0, R2, R0, RZ, 0xfc, !PT ;  /* 0x0000000002007212 */ /* 0x004fca00078efcff */
[C---:B------:R-:W-:Y:S01]  /*19b70*/  IMAD.IADD R0, R17.reuse, 0x1, R0 ;  /* 0x0000000111007824 */ /* 0x040fe200078e0200 */
[----:B---3--:R-:W-:-:S03]  /*19b80*/  IADD3 R2, R17, R2, R12 ;  /* 0x0000000211027210 */ /* 0x008fc60007ffe00c */
[----:B0-----:R-:W-:Y:S01]  /*19b90*/  IMAD.IADD R3, R13, 0x1, R0 ;  /* 0x000000010d037824 */ /* 0x001fe200078e0200 */
        /* <DEDUP_REMOVED lines=68> */
.L_x_1599:
[----:B-1----:R1:W-:Y:S01]  /*19fe0*/  SYNCS.ARRIVE.TRANS64.A1T0 RZ, [R18+URZ+0x22850], RZ ;  /* 0x022850ff12ff79a7 */ /* 0x0023e2000810003f */
[----:B------:R-:W-:Y:S06]  /*19ff0*/  BAR.SYNC.DEFER_BLOCKING 0x2, 0x80 ;  /* 0x0082000000007b1d */ /* 0x000fec0000010000 */
[----:B------:R-:W-:Y:S05]  /*1a000*/  @!P0 BRA `(.L_x_1600) ;  /* 0x0000000000048947 */ /* 0x000fea0003800000 */
[----:B------:R-:W-:Y:S01]  /*1a010*/  BPT.TRAP 0x1 ;  /* 0x000000040000795c */ /* 0x000fe20000300000 */
.L_x_1600:
[----:B------:R-:W2:Y:S01]  /*1a020*/  LDL R0, [R1+0x4] ;  /* 0x0000040001007983 */ /* 0x000ea20000100800 */
[----:B-1----:R-:W-:Y:S02]  /*1a030*/  VIADD R18, R18, 0x22880 ;  /* 0x0002288012127836 */ /* 0x002fe40000000000 */
[----:B------:R-:W-:Y:S02]  /*1a040*/  IMAD.MOV.U32 R20, RZ, RZ, R32 ;  /* 0x000000ffff147224 */ /* 0x000fe400078e0020 */
[----:B------:R-:W-:Y:S01]  /*1a050*/  IMAD.MOV.U32 R21, RZ, RZ, R36 ;  /* 0x000000ffff157224 */ /* 0x000fe200078e0024 */
[----:B--2---:R-:W-:-:S04]  /*1a060*/  PRMT R18, R0, 0x654, R18 ;  /* 0x0000065400127816 */ /* 0x004fc80000000012 */
[----:B------:R1:W-:Y:S01]  /*1a070*/  SYNCS.ARRIVE.TRANS64.RED.A1T0 RZ, [R18+URZ], RZ ;  /* 0x000000ff12ff79a7 */ /* 0x0003e2000810043f */
[----:B------:R-:W-:Y:S05]  /*1a080*/  @P1 BRA `(.L_x_1601) ;  /* 0xffffffe400e01947 */ /* 0x000fea000383ffff */
.L_x_1581:
[----:B0-----:R-:W0:Y:S01]  /*1a090*/  S2R R0, SR_TID.X ;  /* 0x0000000000007919 */ /* 0x001e220000002100 */
[----:B------:R-:W-:Y:S01]  /*1a0a0*/  BSSY B0, `(.L_x_1602) ;  /* 0x0000012000007945 */ /* 0x000fe20003800000 */
[----:B0-----:R-:W-:Y:S01]  /*1a0b0*/  LOP3.LUT R2, R0, 0x7f, RZ, 0xc0, !PT ;  /* 0x0000007f00027812 */ /* 0x001fe200078ec0ff */
[----:B------:R-:W-:-:S03]  /*1a0c0*/  IMAD.U32 R0, RZ, RZ, UR44 ;  /* 0x0000002cff007e24 */ /* 0x000fc6000f8e00ff */
[----:B------:R-:W-:Y:S02]  /*1a0d0*/  ISETP.NE.AND P1, PT, R2, RZ, PT ;  /* 0x000000ff0200720c */ /* 0x000fe40003f25270 */
[----:B------:R-:W-:-:S11]  /*1a0e0*/  ISETP.NE.AND P0, PT, R0, 0x3, PT ;  /* 0x000000030000780c */ /* 0x000fd60003f05270 */
        /* <DEDUP_REMOVED lines=12> */
[----:B0-----:R-:W-:-:S07]  /*1a1b0*/  IADD3 R24, R0, UR45, R7 ;  /* 0x0000002d00187c10 */ /* 0x001fce000fffe007 */
.L_x_1603:
[----:B------:R-:W-:Y:S05]  /*1a1c0*/  BSYNC B0 ;  /* 0x0000000000007941 */ /* 0x000fea0003800000 */
.L_x_1602:
[----:B------:R-:W-:Y:S05]  /*1a1d0*/  @!P0 BRA `(.L_x_1604) ;  /* 0x0000000000048947 */ /* 0x000fea0003800000 */
[----:B------:R-:W-:Y:S01]  /*1a1e0*/  BPT.TRAP 0x1 ;  /* 0x000000040000795c */ /* 0x000fe20000300000 */
.L_x_1604:
[----:B------:R-:W-:Y:S01]  /*1a1f0*/  LOP3.LUT R3, R36, 0x1, RZ, 0x3c, !PT ;  /* 0x0000000124037812 */ /* 0x000fe200078e3cff */
[----:B-1----:R-:W-:Y:S01]  /*1a200*/  IMAD R18, R32, 0x8, R17 ;  /* 0x0000000820127824 */ /* 0x002fe200078e0211 */
[----:B------:R-:W-:Y:S02]  /*1a210*/  BSSY B0, `(.L_x_1605) ;  /* 0x0000004000007945 */ /* 0x000fe40003800000 */
[----:B------:R-:W-:-:S04]  /*1a220*/  SHF.L.U32 R3, R3, 0x1f, RZ ;  /* 0x0000001f03037819 */ /* 0x000fc800000006ff */
[----:B------:R-:W0:Y:S02]  /*1a230*/  SYNCS.PHASECHK.TRANS64.TRYWAIT P1, [R18+URZ+0x22870], R3 ;  /* 0x02287003120075a7 */ /* 0x000e24000802017f */
[----:B0-----:R-:W-:Y:S05]  /*1a240*/  @!P1 BRA `(.L_x_1606) ;  /* 0x0000005000d49947 */ /* 0x001fea0003800000 */
.L_x_1753:
[----:B------:R-:W-:Y:S05]  /*1a250*/  BSYNC B0 ;  /* 0x0000000000007941 */ /* 0x000fea0003800000 */
.L_x_1605:
[----:B------:R-:W-:-:S05]  /*1a260*/  IMAD.U32 R0, RZ, RZ, UR43 ;  /* 0x0000002bff007e24 */ /* 0x000fca000f8e00ff */
[----:B------:R-:W-:-:S13]  /*1a270*/  ISETP.NE.AND P1, PT, R0, 0x3, PT ;  /* 0x000000030000780c */ /* 0x000fda0003f25270 */
[----:B------:R-:W-:Y:S05]  /*1a280*/  @!P1 BRA `(.L_x_1607) ;  /* 0x0000000000049947 */ /* 0x000fea0003800000 */
[----:B------:R-:W-:Y:S01]  /*1a290*/  BPT.TRAP 0x1 ;  /* 0x000000040000795c */ /* 0x000fe20000300000 */
.L_x_1607:
[----:B0-----:R-:W-:-:S04]  /*1a2a0*/  SHF.L.U32 R3, R36, 0x1f, RZ ;  /* 0x0000001f24037819 */ /* 0x001fc800000006ff */
[----:B------:R-:W0:Y:S02]  /*1a2b0*/  SYNCS.PHASECHK.TRANS64.TRYWAIT P1, [R18+URZ+0x22860], R3 ;  /* 0x02286003120075a7 */ /* 0x000e24000802017f */
[----:B0-----:R-:W-:Y:S05]  /*1a2c0*/  @!P1 BRA `(.L_x_1608) ;  /* 0x0000005000c89947 */ /* 0x001fea0003800000 */
.L_x_1754:
[----:B------:R-:W2:Y:S04]  /*1a2d0*/  LDL R2, [R1+0x10] ;  /* 0x0000100001027983 */ /* 0x000ea80000100800 */
[----:B------:R-:W0:Y:S04]  /*1a2e0*/  LDL R4, [R1+0x14] ;  /* 0x0000140001047983 */ /* 0x000e280000100800 */
[----:B------:R-:W3:Y:S01]  /*1a2f0*/  LDL R19, [R1+0xc] ;  /* 0x00000c0001137983 */ /* 0x000ee20000100800 */
[----:B------:R-:W-:Y:S01]  /*1a300*/  IMAD R0, R32, 0x5000, RZ ;  /* 0x0000500020007824 */ /* 0x000fe200078e02ff */
        /* <DEDUP_REMOVED lines=75> */
.L_x_1609:
[----:B-1----:R1:W-:Y:S01]  /*1a7c0*/  SYNCS.ARRIVE.TRANS64.A1T0 RZ, [R18+URZ+0x22850], RZ ;  /* 0x022850ff12ff79a7 */ /* 0x0023e2000810003f */
[----:B------:R-:W-:Y:S06]  /*1a7d0*/  BAR.SYNC.DEFER_BLOCKING 0x2, 0x80 ;  /* 0x0082000000007b1d */ /* 0x000fec0000010000 */
[----:B------:R-:W-:Y:S05]  /*1a7e0*/  @!P0 BRA `(.L_x_1610) ;  /* 0x0000000000048947 */ /* 0x000fea0003800000 */
[----:B------:R-:W-:Y:S01]  /*1a7f0*/  BPT.TRAP 0x1 ;  /* 0x000000040000795c */ /* 0x000fe20000300000 */
.L_x_1610:
[----:B0-----:R-:W2:Y:S01]  /*1a800*/  LDL R0, [R1+0x4] ;  /* 0x0000040001007983 */ /* 0x001ea20000100800 */
[----:B-1----:R-:W-:Y:S02]  /*1a810*/  VIADD R18, R18, 0x22880 ;  /* 0x0002288012127836 */ /* 0x002fe40000000000 */
[----:B------:R-:W-:-:S05]  /*1a820*/  VIADD R32, R32, 0x1 ;  /* 0x0000000120207836 */ /* 0x000fca0000000000 */
[----:B------:R-:W-:-:S04]  /*1a830*/  ISETP.NE.AND P0, PT, R32, 0x2, PT ;  /* 0x000000022000780c */ /* 0x000fc80003f05270 */
[----:B------:R-:W-:Y:S02]  /*1a840*/  SEL R3, RZ, 0x1, P0 ;  /* 0x00000001ff037807 */ /* 0x000fe40000000000 */
[----:B------:R-:W-:Y:S02]  /*1a850*/  SEL R32, R32, RZ, P0 ;  /* 0x000000ff20207207 */ /* 0x000fe40000000000 */
[----:B------:R-:W-:Y:S02]  /*1a860*/  LOP3.LUT R36, R36, R3, RZ, 0x3c, !PT ;  /* 0x0000000324247212 */ /* 0x000fe400078e3cff */
[----:B--2---:R-:W-:-:S04]  /*1a870*/  PRMT R18, R0, 0x654, R18 ;  /* 0x0000065400127816 */ /* 0x004fc80000000012 */
[----:B------:R0:W-:Y:S03]  /*1a880*/  SYNCS.ARRIVE.TRANS64.RED.A1T0 RZ, [R18+URZ], RZ ;  /* 0x000000ff12ff79a7 */ /* 0x0001e6000810043f */
.L_x_1553:
[----:B------:R-:W-:Y:S05]  /*1a890*/  BSYNC B7 ;  /* 0x0000000000077941 */ /* 0x000fea0003800000 */
.L_x_1551:
[----:B------:R-:W-:-:S13]  /*1a8a0*/  LOP3.LUT P0, RZ, R16, 0x800, RZ, 0xc0, !PT ;  /* 0x0000080010ff7812 */ /* 0x000fda000780c0ff */
[----:B------:R-:W-:Y:S05]  /*1a8b0*/  @!P0 BRA `(.L_x_1611) ;  /* 0x0000000000288947 */ /* 0x000fea0003800000 */
[----:B------:R-:W1:Y:S08]  /*1a8c0*/  S2UR UR4, SR_CgaCtaId ;  /* 0x00000000000479c3 */ /* 0x000e700000008800 */
[----:B------:R-:W-:Y:S01]  /*1a8d0*/  BAR.SYNC.DEFER_BLOCKING 0x5, 0x180 ;  /* 0x0146000000007b1d */ /* 0x000fe20000010000 */
[----:B------:R-:W-:Y:S01]  /*1a8e0*/  MOV R17, 0x400 ;  /* 0x0000040000117802 */ /* 0x000fe20000000f00 */
[----:B-1----:R-:W-:-:S05]  /*1a8f0*/  IMAD.U32 R0, RZ, RZ, UR4 ;  /* 0x00000004ff007e24 */ /* 0x002fca000f8e00ff */
[----:B------:R-:W-:Y:S01]  /*1a900*/  LEA R17, R0, R17, 0x18 ;  /* 0x0000001100117211 */ /* 0x000fe200078ec0ff */
[----:B------:R-:W-:Y:S04]  /*1a910*/  STL [R1+0x4], R0 ;  /* 0x0000040001007387 */ /* 0x000fe80000100800 */
[----:B------:R-:W1:Y:S02]  /*1a920*/  LDS.128 R24, [R17+0x228d0] ;  /* 0x0228d00011187984 */ /* 0x000e640000000c00 */
[----:B-1----:R-:W-:Y:S01]  /*1a930*/  R2UR UR4, R25 ;  /* 0x00000000190472ca */ /* 0x002fe200000e0000 */
[----:B------:R-:W-:Y:S06]  /*1a940*/  BAR.ARV 0x4, 0x180 ;  /* 0x0106000000007b1d */ /* 0x000fec0000002000 */
[----:B------:R-:W-:Y:S08]  /*1a950*/  BRA `(.L_x_1612) ;  /* 0x0000000800d07947 */ /* 0x000ff00003800000 */
.L_x_1611:
[----:B------:R-:W1:Y:S01]  /*1a960*/  S2R R0, SR_TID.X ;  /* 0x0000000000007919 */ /* 0x000e620000002100 */
[----:B------:R-:W-:Y:S01]  /*1a970*/  ULDC UR4, c[0x0][0xc3c] ;  /* 0x00030f0000047ab9 */ /* 0x000fe20000000800 */
[----:B------:R-:W-:Y:S01]  /*1a980*/  IMAD.MOV.U32 R4, RZ, RZ, RZ ;  /* 0x000000ffff047224 */ /* 0x000fe200078e00ff */
[----:B-1----:R-:W-:-:S04]  /*1a990*/  LOP3.LUT R7, R0, 0x1f, RZ, 0xc0, !PT ;  /* 0x0000001f00077812 */ /* 0x002fc800078ec0ff */
[----:B------:R-:W-:Y:S01]  /*1a9a0*/  ISETP.NE.AND P0, PT, R7, 0x1f, PT ;  /* 0x0000001f0700780c */ /* 0x000fe20003f05270 */
[----:B------:R-:W-:-:S05]  /*1a9b0*/  IMAD.IADD R5, R27, 0x1, R7 ;  /* 0x000000011b057824 */ /* 0x000fca00078e0207 */
        /* <DEDUP_REMOVED lines=17> */
[----:B-1----:R-:W-:Y:S02]  /*1aad0*/  SEL R3, R6, RZ, P3 ;  /* 0x000000ff06037207 */ /* 0x002fe40001800000 */
[----:B------:R-:W-:Y:S03]  /*1aae0*/  SHFL.IDX PT, R6, R24, 0x1, 0x1f ;  /* 0x00201f0018067f89 */ /* 0x000fe600000e0000 */
[----:B------:R-:W-:Y:S02]  /*1aaf0*/  IMAD.IADD R3, R0, 0x1, R3 ;  /* 0x0000000100037824 */ /* 0x000fe400078e0203 */
[----:B------:R-:W1:Y:S03]  /*1ab00*/  LDC R0, c[0x0][0xc38] ;  /* 0x00030e00ff007b82 */ /* 0x000e660000000800 */
[----:B------:R-:W2:Y:S02]  /*1ab10*/  SHFL.UP PT, R2, R3, 0x8, RZ ;  /* 0x0500000003027989 */ /* 0x000ea400000e00ff */
[----:B--2---:R-:W-:-:S05]  /*1ab20*/  SEL R2, R2, RZ, P4 ;  /* 0x000000ff02027207 */ /* 0x004fca0002000000 */
[----:B------:R-:W-:-:S05]  /*1ab30*/  IMAD.IADD R2, R3, 0x1, R2 ;  /* 0x0000000103027824 */ /* 0x000fca00078e0202 */
[----:B------:R-:W2:Y:S02]  /*1ab40*/  SHFL.UP PT, R5, R2, 0x10, RZ ;  /* 0x0600000002057989 */ /* 0x000ea400000e00ff */
[----:B--2---:R-:W-:-:S05]  /*1ab50*/  SEL R5, R5, RZ, P5 ;  /* 0x000000ff05057207 */ /* 0x004fca0002800000 */
[----:B------:R-:W-:Y:S02]  /*1ab60*/  IMAD.IADD R7, R2, 0x1, R5 ;  /* 0x0000000102077824 */ /* 0x000fe400078e0205 */
[----:B------:R-:W-:Y:S04]  /*1ab70*/  SHFL.IDX PT, R5, R24, RZ, 0x1f ;  /* 0x00001fff18057589 */ /* 0x000fe800000e0000 */
[----:B------:R-:W1:Y:S02]  /*1ab80*/  SHFL.IDX PT, R9, R7, 0x1f, 0x1f ;  /* 0x03e01f0007097f89 */ /* 0x000e6400000e0000 */
[----:B-1----:R-:W-:-:S04]  /*1ab90*/  IMAD R9, R9, R0, RZ ;  /* 0x0000000009097224 */ /* 0x002fc800078e02ff */
[----:B------:R-:W-:-:S05]  /*1aba0*/  IMAD.IADD R6, R6, 0x1, R9 ;  /* 0x0000000106067824 */ /* 0x000fca00078e0209 */
[----:B------:R-:W-:-:S13]  /*1abb0*/  ISETP.GT.AND P6, PT, R6, R5, PT ;  /* 0x000000050600720c */ /* 0x000fda0003fc4270 */
[----:B------:R-:W-:Y:S05]  /*1abc0*/  @P6 BRA `(.L_x_1613) ;  /* 0x0000000000946947 */ /* 0x000fea0003800000 */
.L_x_1617:
[----:B------:R-:W-:-:S05]  /*1abd0*/  VIADD R27, R27, 0x1f ;  /* 0x0000001f1b1b7836 */ /* 0x000fca0000000000 */
[----:B------:R-:W-:-:S13]  /*1abe0*/  ISETP.GE.AND P6, PT, R27, UR4, PT ;  /* 0x000000041b007c0c */ /* 0x000fda000bfc6270 */
[----:B------:R-:W-:Y:S05]  /*1abf0*/  @P6 BRA `(.L_x_1614) ;  /* 0x0000000400e86947 */ /* 0x000fea0003800000 */
[----:B------:R-:W1:Y:S01]  /*1ac00*/  S2R R0, SR_TID.X ;  /* 0x0000000000007919 */ /* 0x000e620000002100 */
[----:B------:R-:W-:Y:S01]  /*1ac10*/  BSSY B0, `(.L_x_1615) ;  /* 0x0000009000007945 */ /* 0x000fe20003800000 */
[----:B------:R-:W-:Y:S01]  /*1ac20*/  IMAD.MOV.U32 R4, RZ, RZ, RZ ;  /* 0x000000ffff047224 */ /* 0x000fe200078e00ff */
[----:B-1----:R-:W-:-:S05]  /*1ac30*/  LOP3.LUT R0, R0, 0x1f, RZ, 0xc0, !PT ;  /* 0x0000001f00007812 */ /* 0x002fca00078ec0ff */
[----:B------:R-:W-:-:S05]  /*1ac40*/  IMAD.IADD R7, R27, 0x1, R0 ;  /* 0x000000011b077824 */ /* 0x000fca00078e0200 */
[----:B------:R-:W-:-:S13]  /*1ac50*/  ISETP.GE.OR P6, PT, R7, UR4, !P0 ;  /* 0x0000000407007c0c */ /* 0x000fda000c7c6670 */
[----:B------:R-:W-:Y:S05]  /*1ac60*/  @P6 BRA `(.L_x_1616) ;  /* 0x00000000000c6947 */ /* 0x000fea0003800000 */
[----:B------:R-:W1:Y:S02]  /*1ac70*/  LDC.64 R2, c[0x0][0xc80] ;  /* 0x00032000ff027b82 */ /* 0x000e640000000a00 */
[----:B-1----:R-:W-:-:S05]  /*1ac80*/  IMAD.WIDE R2, R7, 0x4, R2 ;  /* 0x0000000407027825 */ /* 0x002fca00078e0202 */
[----:B------:R1:W5:Y:S02]  /*1ac90*/  LDG.E R4, desc[UR52][R2.64] ;  /* 0x0000003402047981 */ /* 0x000364000c1e1900 */
.L_x_1616:
[----:B------:R-:W-:Y:S05]  /*1aca0*/  BSYNC B0 ;  /* 0x0000000000007941 */ /* 0x000fea0003800000 */
.L_x_1615:
[----:B-----5:R-:W1:Y:S02]  /*1acb0*/  SHFL.UP PT, R0, R4, 0x1, RZ ;  /* 0x0420000004007989 */ /* 0x020e6400000e00ff */
        /* <DEDUP_REMOVED lines=20> */
[----:B------:R-:W-:Y:S02]  /*1ae00*/  IMAD.MOV.U32 R7, RZ, RZ, R9 ;  /* 0x000000ffff077224 */ /* 0x000fe400078e0009 */
[----:B------:R-:W-:-:S07]  /*1ae10*/  IMAD.MOV.U32 R9, RZ, RZ, R3 ;  /* 0x000000ffff097224 */ /* 0x000fce00078e0003 */
.L_x_1613:
[----:B------:R-:W-:-:S04]  /*1ae20*/  IMAD.IADD R9, R6, 0x1, -R9 ;  /* 0x0000000106097824 */ /* 0x000fc800078e0a09 */
[----:B------:R-:W-:-:S05]  /*1ae30*/  IMAD R2, R7, R0, R9 ;  /* 0x0000000007027224 */ /* 0x000fca00078e0209 */
[----:B------:R-:W-:Y:S02]  /*1ae40*/  ISETP.GT.AND P0, PT, R2, R5, PT ;  /* 0x000000050200720c */ /* 0x000fe40003f04270 */
[----:B------:R-:W1:Y:S11]  /*1ae50*/  LDC.64 R2, c[0x0][0xc90] ;  /* 0x00032400ff027b82 */ /* 0x000e760000000a00 */
[----:B------:R-:W-:-:S04]  /*1ae60*/  VOTE.ANY R12, PT, !P0 ;  /* 0x00000000000c7806 */ /* 0x000fc800040e0100 */
[----:B------:R-:W2:Y:S02]  /*1ae70*/  POPC R10, R12 ;  /* 0x0000000c000a7309 */ /* 0x000ea40000000000 */
[----:B--2---:R-:W-:-:S04]  /*1ae80*/  IMAD.IADD R27, R10, 0x1, R27 ;  /* 0x000000010a1b7824 */ /* 0x004fc800078e021b */
[----:B-1----:R-:W-:-:S05]  /*1ae90*/  IMAD.WIDE R2, R27, 0x4, R2 ;  /* 0x000000041b027825 */ /* 0x002fca00078e0202 */
[----:B------:R-:W2:Y:S01]  /*1aea0*/  LDG.E R11, desc[UR52][R2.64] ;  /* 0x00000034020b7981 */ /* 0x000ea2000c1e1900 */
[----:B------:R-:W-:Y:S01]  /*1aeb0*/  ISETP.NE.AND P0, PT, R12, RZ, PT ;  /* 0x000000ff0c00720c */ /* 0x000fe20003f05270 */
[----:B------:R-:W-:Y:S02]  /*1aec0*/  IMAD.MOV.U32 R24, RZ, RZ, RZ ;  /* 0x000000ffff187224 */ /* 0x000fe400078e00ff */
[----:B------:R-:W1:Y:S02]  /*1aed0*/  SHFL.IDX PT, R4, R4, R10, 0x1f ;  /* 0x00001f0a04047589 */ /* 0x000e6400000e0000 */
[----:B-1----:R-:W-:-:S13]  /*1aee0*/  R2UR UR7, R4 ;  /* 0x00000000040772ca */ /* 0x002fda00000e0000 */
[----:B--2---:R-:W-:-:S05]  /*1aef0*/  IMAD R6, R11, UR7, RZ ;  /* 0x000000070b067c24 */ /* 0x004fca000f8e02ff */
[----:B------:R-:W-:-:S04]  /*1af00*/  IABS R8, R6 ;  /* 0x0000000600087213 */ /* 0x000fc80000000000 */
[----:B------:R-:W1:Y:S08]  /*1af10*/  I2F.RP R13, R8 ;  /* 0x00000008000d7306 */ /* 0x000e700000209400 */
[----:B-1----:R-:W1:Y:S02]  /*1af20*/  MUFU.RCP R13, R13 ;  /* 0x0000000d000d7308 */ /* 0x002e640000001000 */
[----:B-1----:R-:W-:-:S06]  /*1af30*/  VIADD R14, R13, 0xffffffe ;  /* 0x0ffffffe0d0e7836 */ /* 0x002fcc0000000000 */
[----:B------:R1:W2:Y:S01]  /*1af40*/  F2I.FTZ.U32.TRUNC.NTZ R3, R14 ;  /* 0x0000000e00037305 */ /* 0x0002a2000021f000 */
[----:B------:R-:W-:Y:S05]  /*1af50*/  @!P0 BRA `(.L_x_1618) ;  /* 0x0000000000088947 */ /* 0x000fea0003800000 */
[----:B------:R-:W-:-:S05]  /*1af60*/  VIADD R10, R10, 0xffffffff ;  /* 0xffffffff0a0a7836 */ /* 0x000fca0000000000 */
[----:B------:R3:W4:Y:S02]  /*1af70*/  SHFL.IDX PT, R24, R7, R10, 0x1f ;  /* 0x00001f0a07187589 */ /* 0x00072400000e0000 */
.L_x_1618:
[----:B--23--:R-:W-:Y:S02]  /*1af80*/  IMAD.MOV R7, RZ, RZ, -R3 ;  /* 0x000000ffff077224 */ /* 0x00cfe400078e0a03 */
[----:B------:R-:W-:Y:S02]  /*1af90*/  IMAD.MOV.U32 R2, RZ, RZ, RZ ;  /* 0x000000ffff027224 */ /* 0x000fe400078e00ff */
[----:B------:R-:W-:Y:S02]  /*1afa0*/  IMAD R4, R7, R8, RZ ;  /* 0x0000000807047224 */ /* 0x000fe400078e02ff */
[----:B----4-:R-:W-:Y:S02]  /*1afb0*/  IMAD R24, R24, R0, R9 ;  /* 0x0000000018187224 */ /* 0x010fe400078e0209 */
[----:B------:R-:W-:Y:S01]  /*1afc0*/  IMAD.HI.U32 R2, R3, R4, R2 ;  /* 0x0000000403027227 */ /* 0x000fe200078e0002 */
[----:B------:R-:W-:-:S03]  /*1afd0*/  IABS R4, R6 ;  /* 0x0000000600047213 */ /* 0x000fc60000000000 */
[----:B------:R-:W-:Y:S02]  /*1afe0*/  IMAD.IADD R3, R5, 0x1, -R24 ;  /* 0x0000000105037824 */ /* 0x000fe400078e0a18 */
[----:B------:R-:W-:-:S03]  /*1aff0*/  IMAD.MOV R4, RZ, RZ, -R4 ;  /* 0x000000ffff047224 */ /* 0x000fc600078e0a04 */
[----:B------:R-:W-:-:S05]  /*1b000*/  IABS R5, R3 ;  /* 0x0000000300057213 */ /* 0x000fca0000000000 */
[----:B------:R-:W-:-:S04]  /*1b010*/  IMAD.HI.U32 R2, R2, R5, RZ ;  /* 0x0000000502027227 */ /* 0x000fc800078e00ff */
[----:B------:R-:W-:Y:S01]  /*1b020*/  IMAD R5, R2, R4, R5 ;  /* 0x0000000402057224 */ /* 0x000fe200078e0205 */
[----:B------:R-:W-:-:S04]  /*1b030*/  LOP3.LUT R4, R3, R6, RZ, 0x3c, !PT ;  /* 0x0000000603047212 */ /* 0x000fc800078e3cff */
[----:B------:R-:W-:Y:S02]  /*1b040*/  ISETP.GT.U32.AND P1, PT, R8, R5, PT ;  /* 0x000000050800720c */ /* 0x000fe40003f24070 */
[----:B------:R-:W-:-:S11]  /*1b050*/  ISETP.GE.AND P2, PT, R4, RZ, PT ;  /* 0x000000ff0400720c */ /* 0x000fd60003f46270 */
[----:B------:R-:W-:Y:S02]  /*1b060*/  @!P1 IMAD.IADD R5, R5, 0x1, -R8 ;  /* 0x0000000105059824 */ /* 0x000fe400078e0a08 */
[----:B------:R-:W-:Y:S01]  /*1b070*/  @!P1 VIADD R2, R2, 0x1 ;  /* 0x0000000102029836 */ /* 0x000fe20000000000 */
[----:B------:R-:W-:Y:S02]  /*1b080*/  ISETP.NE.AND P1, PT, R6, RZ, PT ;  /* 0x000000ff0600720c */ /* 0x000fe40003f25270 */
[----:B------:R-:W-:-:S13]  /*1b090*/  ISETP.GE.U32.AND P0, PT, R5, R8, PT ;  /* 0x000000080500720c */ /* 0x000fda0003f06070 */
[----:B------:R-:W-:-:S04]  /*1b0a0*/  @P0 VIADD R2, R2, 0x1 ;  /* 0x0000000102020836 */ /* 0x000fc80000000000 */
[----:B------:R-:W-:-:S04]  /*1b0b0*/  IMAD.MOV.U32 R4, RZ, RZ, R2 ;  /* 0x000000ffff047224 */ /* 0x000fc800078e0002 */
        /* <DEDUP_REMOVED lines=11> */
[----:B------:R-:W-:Y:S02]  /*1b170*/  IABS R0, UR9 ;  /* 0x0000000900007c13 */ /* 0x000fe40008000000 */
[----:B------:R-:W-:Y:S02]  /*1b180*/  IABS R3, UR9 ;  /* 0x0000000900037c13 */ /* 0x000fe40008000000 */
[----:B------:R-:W2:Y:S01]  /*1b190*/  I2F.RP R5, R0 ;  /* 0x0000000000057306 */ /* 0x000ea20000209400 */
[----:B------:R-:W-:Y:S02]  /*1b1a0*/  R2UR UR6, R0 ;  /* 0x00000000000672ca */ /* 0x000fe400000e0000 */
[----:B------:R-:W-:-:S05]  /*1b1b0*/  IMAD.MOV R3, RZ, RZ, -R3 ;  /* 0x000000ffff037224 */ /* 0x000fca00078e0a03 */
[----:B--2---:R-:W2:Y:S02]  /*1b1c0*/  MUFU.RCP R5, R5 ;  /* 0x0000000500057308 */ /* 0x004ea40000001000 */
[----:B--2---:R-:W-:-:S06]  /*1b1d0*/  VIADD R7, R5, 0xffffffe ;  /* 0x0ffffffe05077836 */ /* 0x004fcc0000000000 */
[----:B------:R-:W2:Y:S02]  /*1b1e0*/  F2I.FTZ.U32.TRUNC.NTZ R7, R7 ;  /* 0x0000000700077305 */ /* 0x000ea4000021f000 */
[----:B--2---:R-:W-:-:S13]  /*1b1f0*/  R2UR UR5, R7 ;  /* 0x00000000070572ca */ /* 0x004fda00000e0000 */
[----:B------:R-:W-:-:S04]  /*1b200*/  UIADD3 UR4, URZ, -UR5, URZ ;  /* 0x800000053f047290 */ /* 0x000fc8000fffe03f */
[----:B------:R-:W-:-:S03]  /*1b210*/  UIMAD UR6, UR4, UR6, URZ ;  /* 0x00000006040672a4 */ /* 0x000fc6000f8e023f */
[----:B------:R-:W-:Y:S02]  /*1b220*/  UMOV UR4, URZ ;  /* 0x0000003f00047c82 */ /* 0x000fe40008000000 */
[----:B------:R-:W-:-:S04]  /*1b230*/  UIMAD.WIDE.U32 UR4, UR5, UR6, UR4 ;  /* 0x00000006050472a5 */ /* 0x000fc8000f8e0004 */
[----:B------:R-:W-:-:S06]  /*1b240*/  UIMAD.WIDE.U32 UR4, UR5, UR8, URZ ;  /* 0x00000008050472a5 */ /* 0x000fcc000f8e003f */
[----:B------:R-:W-:Y:S01]  /*1b250*/  IMAD.U32 R4, RZ, RZ, UR5 ;  /* 0x00000005ff047e24 */ /* 0x000fe2000f8e00ff */
[----:B------:R-:W-:-:S03]  /*1b260*/  R2UR UR4, R9 ;  /* 0x00000000090472ca */ /* 0x000fc600000e0000 */
[----:B------:R-:W-:-:S05]  /*1b270*/  IMAD R3, R3, R4, UR8 ;  /* 0x0000000803037e24 */ /* 0x000fca000f8e0204 */
[----:B------:R-:W-:-:S05]  /*1b280*/  ISETP.GT.U32.AND P0, PT, R0, R3, PT ;  /* 0x000000030000720c */ /* 0x000fca0003f04070 */
[----:B------:R-:W-:-:S08]  /*1b290*/  ULOP3.LUT UR4, UR4, UR9, URZ, 0x3c, !UPT ;  /* 0x0000000904047292 */ /* 0x000fd0000f8e3c3f */
[----:B------:R-:W-:Y:S01]  /*1b2a0*/  VOTEU.ANY UP1, P0 ;  /* 0x00000000003f7886 */ /* 0x000fe20000020100 */
[----:B------:R-:W-:-:S04]  /*1b2b0*/  PLOP3.LUT P0, PT, PT, PT, UP1, 0x80, 0x0 ;  /* 0x000000000000781c */ /* 0x000fc80003f0f018 */
[----:B------:R-:W-:Y:S02]  /*1b2c0*/  @!UP1 UIADD3 UR5, UR5, 0x1, URZ ;  /* 0x0000000105059890 */ /* 0x000fe4000fffe03f */
[----:B------:R-:W-:-:S07]  /*1b2d0*/  UISETP.GE.AND UP1, UPT, UR4, URZ, UPT ;  /* 0x0000003f0400728c */ /* 0x000fce000bf26270 */
[----:B------:R-:W-:-:S05]  /*1b2e0*/  @!P0 IMAD.IADD R3, R3, 0x1, -R0 ;  /* 0x0000000103038824 */ /* 0x000fca00078e0a00 */
[----:B------:R-:W-:Y:S01]  /*1b2f0*/  ISETP.GE.U32.AND P0, PT, R3, R0, PT ;  /* 0x000000000300720c */ /* 0x000fe20003f06070 */
[----:B------:R-:W-:-:S12]  /*1b300*/  IMAD R3, RZ, RZ, -UR9 ;  /* 0x80000009ff037e24 */ /* 0x000fd8000f8e02ff */
        /* <DEDUP_REMOVED lines=9> */
.L_x_1614:
[----:B------:R-:W1:Y:S01]  /*1b3a0*/  LDC R27, c[0x0][0xc3c] ;  /* 0x00030f00ff1b7b82 */ /* 0x000e620000000800 */
[----:B------:R-:W-:Y:S01]  /*1b3b0*/  IMAD.MOV.U32 R24, RZ, RZ, R5 ;  /* 0x000000ffff187224 */ /* 0x000fe200078e0005 */
[----:B------:R-:W-:Y:S01]  /*1b3c0*/  UMOV UR4, URZ ;  /* 0x0000003f00047c82 */ /* 0x000fe20008000000 */
[----:B------:R-:W-:-:S07]  /*1b3d0*/  IMAD.MOV.U32 R26, RZ, RZ, RZ ;  /* 0x000000ffff1a7224 */ /* 0x000fce00078e00ff */
.L_x_1619:
[----:B------:R2:W3:Y:S01]  /*1b3e0*/  LDL R2, [R1+0x4] ;  /* 0x0000040001027983 */ /* 0x0004e20000100800 */
[----:B------:R-:W4:Y:S02]  /*1b3f0*/  S2R R0, SR_TID.X ;  /* 0x0000000000007919 */ /* 0x000f240000002100 */
[----:B----4-:R-:W-:Y:S01]  /*1b400*/  LOP3.LUT R0, R0, 0x1f, RZ, 0xc0, !PT ;  /* 0x0000001f00007812 */ /* 0x010fe200078ec0ff */
[----:B------:R-:W-:Y:S03]  /*1b410*/  BAR.SYNC.DEFER_BLOCKING 0x4, 0x180 ;  /* 0x0106000000007b1d */ /* 0x000fe60000010000 */
[----:B------:R-:W-:Y:S01]  /*1b420*/  ISETP.NE.AND P0, PT, R0, RZ, PT ;  /* 0x000000ff0000720c */ /* 0x000fe20003f05270 */
[----:B------:R-:W-:-:S12]  /*1b430*/  IMAD.U32 R25, RZ, RZ, UR4 ;  /* 0x00000004ff197e24 */ /* 0x000fd8000f8e00ff */
[----:B------:R-:W-:Y:S01]  /*1b440*/  @!P0 MOV R0, 0x400 ;  /* 0x0000040000008802 */ /* 0x000fe20000000f00 */
[----:B---3--:R-:W3:Y:S03]  /*1b450*/  @!P0 S2R R2, SR_CgaCtaId ;  /* 0x0000000000028919 */ /* 0x008ee60000008800 */
[----:B---3--:R-:W-:Y:S01]  /*1b460*/  @!P0 LEA R17, R2, R0, 0x18 ;  /* 0x0000000002118211 */ /* 0x008fe200078ec0ff */
[----:B------:R2:W-:Y:S04]  /*1b470*/  @!P0 STL [R1+0x4], R2 ;  /* 0x0000040201008387 */ /* 0x0005e80000100800 */
[----:B-1----:R2:W-:Y:S01]  /*1b480*/  @!P0 STS.128 [R17+0x228d0], R24 ;  /* 0x0228d01811008388 */ /* 0x0025e20000000c00 */
[----:B------:R-:W-:Y:S06]  /*1b490*/  BAR.ARV 0x5, 0x180 ;  /* 0x0146000000007b1d */ /* 0x000fec0000002000 */
.L_x_1612:
[----:B------:R-:W-:Y:S02]  /*1b4a0*/  ULDC UR5, c[0x0][0xc3c] ;  /* 0x00030f0000057ab9 */ /* 0x000fe40000000800 */
[----:B------:R-:W-:-:S13]  /*1b4b0*/  ISETP.GE.AND P0, PT, R27, UR5, PT ;  /* 0x000000051b007c0c */ /* 0x000fda000bf06270 */
[----:B------:R-:W-:Y:S05]  /*1b4c0*/  @!P0 BRA `(.L_x_1620) ;  /* 0xffffffa0009c8947 */ /* 0x000fea000383ffff */
.L_x_1541:
[----:B0-----:R-:W3:Y:S01]  /*1b4d0*/  LDL.LU R0, [R1+0x1c] ;  /* 0x00001c0001007983 */ /* 0x001ee20000300800 */
[----:B------:R-:W-:Y:S01]  /*1b4e0*/  BSSY B0, `(.L_x_1621) ;  /* 0x000000b000007945 */ /* 0x000fe20003800000 */
[----:B------:R-:W0:Y:S01]  /*1b4f0*/  S2R R5, SR_CgaCtaId ;  /* 0x0000000000057919 */ /* 0x000e220000008800 */
[----:B---3--:R-:W-:-:S05]  /*1b500*/  VIADD R0, R0, 0x1 ;  /* 0x0000000100007836 */ /* 0x008fca0000000000 */
[----:B--2---:R-:W-:-:S04]  /*1b510*/  LEA.HI R2, R0, R0, RZ, 0x1 ;  /* 0x0000000000027211 */ /* 0x004fc800078f08ff */
[----:B------:R-:W-:Y:S02]  /*1b520*/  LOP3.LUT R3, R2, 0xfffffffe, RZ, 0xc0, !PT ;  /* 0xfffffffe02037812 */ /* 0x000fe400078ec0ff */
[----:B------:R-:W-:-:S03]  /*1b530*/  MOV R2, 0x400 ;  /* 0x0000040000027802 */ /* 0x000fc60000000f00 */
[----:B------:R-:W-:Y:S01]  /*1b540*/  IMAD.IADD R0, R0, 0x1, -R3 ;  /* 0x0000000100007824 */ /* 0x000fe200078e0a03 */
[----:B0-----:R-:W-:-:S04]  /*1b550*/  LEA R7, R5, R2, 0x18 ;  /* 0x0000000205077211 */ /* 0x001fc800078ec0ff */
[----:B------:R-:W-:-:S04]  /*1b560*/  SHF.L.U32 R0, R0, 0x1f, RZ ;  /* 0x0000001f00007819 */ /* 0x000fc800000006ff */
[----:B------:R-:W0:Y:S02]  /*1b570*/  SYNCS.PHASECHK.TRANS64.TRYWAIT P0, [R7+URZ+0x22820], R0 ;  /* 0x02282000070075a7 */ /* 0x000e24000800017f */
[----:B0-----:R-:W-:Y:S05]  /*1b580*/  @!P0 BRA `(.L_x_1622) ;  /* 0x00000040002c8947 */ /* 0x001fea0003800000 */
.L_x_1755:
[----:B------:R-:W-:Y:S05]  /*1b590*/  BSYNC B0 ;  /* 0x0000000000007941 */ /* 0x000fea0003800000 */
.L_x_1621:
[----:B------:R-:W-:-:S03]  /*1b5a0*/  UMOV UR4, 0xffffffff ;  /* 0xffffffff00047882 */ /* 0x000fc60000000000 */
[----:B------:R-:W-:Y:S05]  /*1b5b0*/  BRA.DIV UR4, `(.L_x_1623) ;  /* 0x0000004204347947 */ /* 0x000fea000b800000 */
[----:B0-----:R-:W0:Y:S02]  /*1b5c0*/  S2R R0, SR_TID.X ;  /* 0x0000000000007919 */ /* 0x001e240000002100 */
[----:B0-----:R-:W-:-:S04]  /*1b5d0*/  SHF.R.U32.HI R0, RZ, 0x5, R0 ;  /* 0x00000005ff007819 */ /* 0x001fc80000011600 */
[----:B------:R-:W-:-:S05]  /*1b5e0*/  LOP3.LUT R0, R0, 0x3, RZ, 0xc0, !PT ;  /* 0x0000000300007812 */ /* 0x000fca00078ec0ff */
[----:B------:R0:W1:Y:S02]  /*1b5f0*/  SHFL.IDX PT, R14, R0, RZ, 0x1f ;  /* 0x00001fff000e7589 */ /* 0x00006400000e0000 */
.L_x_1758:
[----:B-1----:R-:W-:Y:S01]  /*1b600*/  ISETP.NE.AND P0, PT, R14, RZ, PT ;  /* 0x000000ff0e00720c */ /* 0x002fe20003f05270 */
[----:B------:R-:W-:-:S12]  /*1b610*/  BSSY B0, `(.L_x_1624) ;  /* 0x000002c000007945 */ /* 0x000fd80003800000 */
[----:B------:R-:W-:Y:S05]  /*1b620*/  @P0 BRA `(.L_x_1625) ;  /* 0x0000000000a80947 */ /* 0x000fea0003800000 */
[----:B------:R-:W-:-:S03]  /*1b630*/  UMOV UR4, 0xffffffff ;  /* 0xffffffff00047882 */ /* 0x000fc60000000000 */
[----:B------:R-:W-:Y:S05]  /*1b640*/  BRA.DIV UR4, `(.L_x_1626) ;  /* 0x0000004204447947 */ /* 0x000fea000b800000 */
[----:B------:R-:W-:-:S13]  /*1b650*/  ELECT P6, URZ, PT ;  /* 0x00000000003f782f */ /* 0x000fda00038c0000 */
.L_x_1761:
[----:B------:R-:W-:Y:S05]  /*1b660*/  @!P6 BRA `(.L_x_1625) ;  /* 0x000000000098e947 */ /* 0x000fea0003800000 */
[----:B------:R-:W-:-:S06]  /*1b670*/  ULOP3.LUT UR4, UR36, 0x2, URZ, 0xfc, !UPT ;  /* 0x0000000224047892 */ /* 0x000fcc000f8efc3f */
[----:B0-----:R-:W-:-:S05]  /*1b680*/  IMAD.U32 R0, RZ, RZ, UR4 ;  /* 0x00000004ff007e24 */ /* 0x001fca000f8e00ff */
[----:B------:R-:W-:-:S13]  /*1b690*/  ISETP.NE.AND P0, PT, R0, 0x3, PT ;  /* 0x000000030000780c */ /* 0x000fda0003f05270 */
[----:B------:R-:W-:Y:S05]  /*1b6a0*/  @!P0 BRA `(.L_x_1627) ;  /* 0x0000000000048947 */ /* 0x000fea0003800000 */
[----:B------:R-:W-:Y:S01]  /*1b6b0*/  BPT.TRAP 0x1 ;  /* 0x000000040000795c */ /* 0x000fe20000300000 */
.L_x_1627:
[----:B------:R-:W-:Y:S01]  /*1b6c0*/  IMAD R5, R32, 0x8, R7 ;  /* 0x0000000820057824 */ /* 0x000fe200078e0207 */
[----:B------:R-:W-:Y:S01]  /*1b6d0*/  SHF.L.U32 R0, R36, 0x1f, RZ ;  /* 0x0000001f24007819 */ /* 0x000fe200000006ff */
[----:B------:R-:W-:-:S03]  /*1b6e0*/  VIADD R32, R32, 0x1 ;  /* 0x0000000120207836 */ /* 0x000fc60000000000 */
[----:B------:R-:W0:Y:S02]  /*1b6f0*/  SYNCS.PHASECHK.TRANS64.TRYWAIT P1, [R5+URZ+0x22840], R0 ;  /* 0x02284000050075a7 */ /* 0x000e24000802017f */
[----:B------:R-:W-:-:S04]  /*1b700*/  ISETP.NE.AND P2, PT, R32, 0x2, PT ;  /* 0x000000022000780c */ /* 0x000fc80003f45270 */
[----:B------:R-:W-:Y:S01]  /*1b710*/  SEL R3, RZ, 0x1, P2 ;  /* 0x00000001ff037807 */ /* 0x000fe20001000000 */
[----:B0-----:R-:W-:Y:S08]  /*1b720*/  @!P1 BRA `(.L_x_1628) ;  /* 0x00000040002c9947 */ /* 0x001ff00003800000 */
.L_x_1762:
[----:B------:R-:W-:Y:S02]  /*1b730*/  SEL R32, R32, RZ, P2 ;  /* 0x000000ff20207207 */ /* 0x000fe40001000000 */
[----:B------:R-:W-:Y:S01]  /*1b740*/  LOP3.LUT R2, R36, R3, RZ, 0x3c, !PT ;  /* 0x0000000324027212 */ /* 0x000fe200078e3cff */
[----:B------:R-:W-:Y:S06]  /*1b750*/  @!P0 BRA `(.L_x_1629) ;  /* 0x0000000000048947 */ /* 0x000fec0003800000 */
[----:B------:R-:W-:Y:S01]  /*1b760*/  BPT.TRAP 0x1 ;  /* 0x000000040000795c */ /* 0x000fe20000300000 */
.L_x_1629:
[----:B------:R-:W-:Y:S01]  /*1b770*/  IMAD R3, R32, 0x8, R7 ;  /* 0x0000000820037824 */ /* 0x000fe200078e0207 */
[----:B------:R-:W-:-:S04]  /*1b780*/  SHF.L.U32 R2, R2, 0x1f, RZ ;  /* 0x0000001f02027819 */ /* 0x000fc800000006ff */
[----:B------:R-:W1:Y:S02]  /*1b790*/  SYNCS.PHASECHK.TRANS64.TRYWAIT P1, [R3+URZ+0x22840], R2 ;  /* 0x02284002030075a7 */ /* 0x000e64000802017f */
[----:B-1----:R-:W-:Y:S05]  /*1b7a0*/  @!P1 BRA `(.L_x_1630) ;  /* 0x0000004000209947 */ /* 0x002fea0003800000 */
.L_x_1763:
[----:B------:R-:W-:Y:S05]  /*1b7b0*/  @!P0 BRA `(.L_x_1631) ;  /* 0x0000000000048947 */ /* 0x000fea0003800000 */
[----:B------:R-:W-:Y:S01]  /*1b7c0*/  BPT.TRAP 0x1 ;  /* 0x000000040000795c */ /* 0x000fe20000300000 */
.L_x_1631:
[----:B------:R-:W2:Y:S02]  /*1b7d0*/  SYNCS.PHASECHK.TRANS64.TRYWAIT P1, [R5+URZ+0x22860], R0 ;  /* 0x02286000050075a7 */ /* 0x000ea4000802017f */
[----:B--2---:R-:W-:Y:S05]  /*1b7e0*/  @!P1 BRA `(.L_x_1632) ;  /* 0x0000004000249947 */ /* 0x004fea0003800000 */
.L_x_1764:
[----:B------:R-:W-:Y:S05]  /*1b7f0*/  @!P0 BRA `(.L_x_1633) ;  /* 0x0000000000048947 */ /* 0x000fea0003800000 */
[----:B------:R-:W-:Y:S01]  /*1b800*/  BPT.TRAP 0x1 ;  /* 0x000000040000795c */ /* 0x000fe20000300000 */
.L_x_1633:
[----:B------:R-:W3:Y:S02]  /*1b810*/  SYNCS.PHASECHK.TRANS64.TRYWAIT P1, [R3+URZ+0x22860], R2 ;  /* 0x02286002030075a7 */ /* 0x000ee4000802017f */
[----:B---3--:R-:W-:Y:S05]  /*1b820*/  @!P1 BRA `(.L_x_1634) ;  /* 0x0000004000289947 */ /* 0x008fea0003800000 */
.L_x_1765:
[----:B------:R-:W-:Y:S05]  /*1b830*/  @!P0 BRA `(.L_x_1635) ;  /* 0x0000000000048947 */ /* 0x000fea0003800000 */
[----:B------:R-:W-:Y:S01]  /*1b840*/  BPT.TRAP 0x1 ;  /* 0x000000040000795c */ /* 0x000fe20000300000 */
.L_x_1635:
[----:B------:R-:W4:Y:S02]  /*1b850*/  SYNCS.PHASECHK.TRANS64.TRYWAIT P1, [R5+URZ+0x22880], R0 ;  /* 0x02288000050075a7 */ /* 0x000f24000802017f */
[----:B----4-:R-:W-:Y:S05]  /*1b860*/  @!P1 BRA `(.L_x_1636) ;  /* 0x00000040002c9947 */ /* 0x010fea0003800000 */
.L_x_1766:
[----:B------:R-:W-:Y:S05]  /*1b870*/  @!P0 BRA `(.L_x_1637) ;  /* 0x0000000000048947 */ /* 0x000fea0003800000 */
[----:B------:R-:W-:Y:S01]  /*1b880*/  BPT.TRAP 0x1 ;  /* 0x000000040000795c */ /* 0x000fe20000300000 */
.L_x_1637:
[----:B------:R0:W0:Y:S02]  /*1b890*/  SYNCS.PHASECHK.TRANS64.TRYWAIT P0, [R3+URZ+0x22880], R2 ;  /* 0x02288002030075a7 */ /* 0x000024000800017f */
[----:B0-----:R-:W-:Y:S05]  /*1b8a0*/  @!P0 NANOSLEEP.SYNCS 0x989680 ;  /* 0x009896800000895d */ /* 0x001fea0003900000 */
[----:B------:R-:W0:Y:S02]  /*1b8b0*/  @!P0 SYNCS.PHASECHK.TRANS64 P0, [R3+URZ+0x22880], R2 ;  /* 0x02288002030085a7 */ /* 0x000e24000800007f */
[----:B0-----:R-:W-:Y:S05]  /*1b8c0*/  @!P0 BRA `(.L_x_1637) ;  /* 0xfffffffc00f08947 */ /* 0x001fea000383ffff */
.L_x_1625:
[----:B------:R-:W-:Y:S05]  /*1b8d0*/  BSYNC B0 ;  /* 0x0000000000007941 */ /* 0x000fea0003800000 */
.L_x_1624:
[----:B------:R-:W-:Y:S05]  /*1b8e0*/  EXIT ;  /* 0x000000000000794d */ /* 0x000fea0003800000 */
.L_x_1436:
[----:B0-----:R-:W-:-:S04]  /*1b8f0*/  IMAD.U32 R3, RZ, RZ, UR43 ;  /* 0x0000002bff037e24 */ /* 0x001fc8000f8e00ff */
[----:B------:R0:W1:Y:S03]  /*1b900*/  SYNCS.PHASECHK.TRANS64.TRYWAIT P1, [R3+URZ+0x22800], R0 ;  /* 0x02280000030075a7 */ /* 0x000066000802017f */
[----:B-1----:R-:W-:Y:S05]  /*1b910*/  @!P1 NANOSLEEP.SYNCS 0x989680 ;  /* 0x009896800000995d */ /* 0x002fea0003900000 */
[----:B------:R-:W1:Y:S02]  /*1b920*/  @!P1 SYNCS.PHASECHK.TRANS64 P1, [R3+URZ+0x22800], R0 ;  /* 0x02280000030095a7 */ /* 0x000e64000802007f */
[----:B-1----:R-:W-:Y:S05]  /*1b930*/  @!P1 BRA `(.L_x_1436) ;  /* 0xfffffffc00ec9947 */ /* 0x002fea000383ffff */
[----:B------:R-:W-:Y:S05]  /*1b940*/  BRA `(.L_x_1638) ;  /* 0xfffffe6400307947 */ /* 0x000fea000383ffff */
.L_x_1440:
[----:B-1----:R1:W2:Y:S02]  /*1b950*/  SYNCS.PHASECHK.TRANS64.TRYWAIT P1, [R3+URZ+0x22830], R0 ;  /* 0x02283000030075a7 */ /* 0x0022a4000802017f */
[----:B--2---:R-:W-:Y:S05]  /*1b960*/  @!P1 NANOSLEEP.SYNCS 0x989680 ;  /* 0x009896800000995d */ /* 0x004fea0003900000 */
[----:B------:R-:W2:Y:S02]  /*1b970*/  @!P1 SYNCS.PHASECHK.TRANS64 P1, [R3+URZ+0x22830], R0 ;  /* 0x02283000030095a7 */ /* 0x000ea4000802007f */
[----:B--2---:R-:W-:Y:S05]  /*1b980*/  @!P1 BRA `(.L_x_1440) ;  /* 0xfffffffc00f09947 */ /* 0x004fea000383ffff */
[----:B------:R-:W-:Y:S05]  /*1b990*/  BRA `(.L_x_1439) ;  /* 0xfffffe64004c7947 */ /* 0x000fea000383ffff */
.L_x_1457:
[----:B-1----:R-:W-:-:S04]  /*1b9a0*/  IMAD.U32 R10, RZ, RZ, UR6 ;  /* 0x00000006ff0a7e24 */ /* 0x002fc8000f8e00ff */
[----:B------:R1:W2:Y:S03]  /*1b9b0*/  SYNCS.PHASECHK.TRANS64.TRYWAIT P1, [R10+URZ+0x22830], R5 ;  /* 0x022830050a0075a7 */ /* 0x0002a6000802017f */
[----:B--2---:R-:W-:Y:S05]  /*1b9c0*/  @!P1 NANOSLEEP.SYNCS 0x989680 ;  /* 0x009896800000995d */ /* 0x004fea0003900000 */
[----:B------:R-:W2:Y:S02]  /*1b9d0*/  @!P1 SYNCS.PHASECHK.TRANS64 P1, [R10+URZ+0x22830], R5 ;  /* 0x022830050a0095a7 */ /* 0x000ea4000802007f */
[----:B--2---:R-:W-:Y:S05]  /*1b9e0*/  @!P1 BRA `(.L_x_1457) ;  /* 0xfffffffc00ec9947 */ /* 0x004fea000383ffff */
[----:B------:R-:W-:Y:S05]  /*1b9f0*/  BRA `(.L_x_1454) ;  /* 0xfffffea400647947 */ /* 0x000fea000383ffff */
.L_x_1461:
[----:B-1----:R-:W-:-:S04]  /*1ba00*/  IMAD.U32 R10, RZ, RZ, UR6 ;  /* 0x00000006ff0a7e24 */ /* 0x002fc8000f8e00ff */
[----:B------:R1:W2:Y:S03]  /*1ba10*/  SYNCS.PHASECHK.TRANS64.TRYWAIT P1, [R10+URZ+0x22850], R5 ;  /* 0x022850050a0075a7 */ /* 0x0002a6000802017f */
[----:B--2---:R-:W-:Y:S05]  /*1ba20*/  @!P1 NANOSLEEP.SYNCS 0x989680 ;  /* 0x009896800000995d */ /* 0x004fea0003900000 */
[----:B------:R-:W2:Y:S02]  /*1ba30*/  @!P1 SYNCS.PHASECHK.TRANS64 P1, [R10+URZ+0x22850], R5 ;  /* 0x022850050a0095a7 */ /* 0x000ea4000802007f */
[----:B--2---:R-:W-:Y:S05]  /*1ba40*/  @!P1 BRA `(.L_x_1461) ;  /* 0xfffffffc00ec9947 */ /* 0x004fea000383ffff */
[----:B------:R-:W-:Y:S05]  /*1ba50*/  BRA `(.L_x_1458) ;  /* 0xfffffeac00807947 */ /* 0x000fea000383ffff */
.L_x_1480:
[----:B-1----:R-:W-:-:S04]  /*1ba60*/  IMAD.U32 R10, RZ, RZ, UR6 ;  /* 0x00000006ff0a7e24 */ /* 0x002fc8000f8e00ff */
[----:B------:R1:W2:Y:S03]  /*1ba70*/  SYNCS.PHASECHK.TRANS64.TRYWAIT P1, [R10+URZ+0x22830], R5 ;  /* 0x022830050a0075a7 */ /* 0x0002a6000802017f */
[----:B--2---:R-:W-:Y:S05]  /*1ba80*/  @!P1 NANOSLEEP.SYNCS 0x989680 ;  /* 0x009896800000995d */ /* 0x004fea0003900000 */
[----:B------:R-:W2:Y:S02]  /*1ba90*/  @!P1 SYNCS.PHASECHK.TRANS64 P1, [R10+URZ+0x22830], R5 ;  /* 0x022830050a0095a7 */ /* 0x000ea4000802007f */
[----:B--2---:R-:W-:Y:S05]  /*1baa0*/  @!P1 BRA `(.L_x_1480) ;  /* 0xfffffffc00ec9947 */ /* 0x004fea000383ffff */
[----:B------:R-:W-:Y:S05]  /*1bab0*/  BRA `(.L_x_1477) ;  /* 0xfffffeec00487947 */ /* 0x000fea000383ffff */
.L_x_1484:
[----:B-1----:R-:W-:-:S04]  /*1bac0*/  IMAD.U32 R10, RZ, RZ, UR6 ;  /* 0x00000006ff0a7e24 */ /* 0x002fc8000f8e00ff */
[----:B------:R1:W2:Y:S03]  /*1bad0*/  SYNCS.PHASECHK.TRANS64.TRYWAIT P1, [R10+URZ+0x22850], R5 ;  /* 0x022850050a0075a7 */ /* 0x0002a6000802017f */
[----:B--2---:R-:W-:Y:S05]  /*1bae0*/  @!P1 NANOSLEEP.SYNCS 0x989680 ;  /* 0x009896800000995d */ /* 0x004fea0003900000 */
[----:B------:R-:W2:Y:S02]  /*1baf0*/  @!P1 SYNCS.PHASECHK.TRANS64 P1, [R10+URZ+0x22850], R5 ;  /* 0x022850050a0095a7 */ /* 0x000ea4000802007f */
[----:B--2---:R-:W-:Y:S05]  /*1bb00*/  @!P1 BRA `(.L_x_1484) ;  /* 0xfffffffc00ec9947 */ /* 0x004fea000383ffff */
[----:B------:R-:W-:Y:S05]  /*1bb10*/  BRA `(.L_x_1481) ;  /* 0xfffffef400647947 */ /* 0x000fea000383ffff */
.L_x_1492:
[----:B-1----:R-:W-:-:S04]  /*1bb20*/  IMAD.U32 R10, RZ, RZ, UR6 ;  /* 0x00000006ff0a7e24 */ /* 0x002fc8000f8e00ff */
[----:B------:R1:W2:Y:S03]  /*1bb30*/  SYNCS.PHASECHK.TRANS64.TRYWAIT P1, [R10+URZ+0x22830], R5 ;  /* 0x022830050a0075a7 */ /* 0x0002a6000802017f */
[----:B--2---:R-:W-:Y:S05]  /*1bb40*/  @!P1 NANOSLEEP.SYNCS 0x989680 ;  /* 0x009896800000995d */ /* 0x004fea0003900000 */
[----:B------:R-:W2:Y:S02]  /*1bb50*/  @!P1 SYNCS.PHASECHK.TRANS64 P1, [R10+URZ+0x22830], R5 ;  /* 0x022830050a0095a7 */ /* 0x000ea4000802007f */
[----:B--2---:R-:W-:Y:S05]  /*1bb60*/  @!P1 BRA `(.L_x_1492) ;  /* 0xfffffffc00ec9947 */ /* 0x004fea000383ffff */
[----:B------:R-:W-:Y:S05]  /*1bb70*/  BRA `(.L_x_1489) ;  /* 0xffffff1400747947 */ /* 0x000fea000383ffff */
.L_x_1496:
[----:B-1----:R-:W-:-:S04]  /*1bb80*/  IMAD.U32 R10, RZ, RZ, UR6 ;  /* 0x00000006ff0a7e24 */ /* 0x002fc8000f8e00ff */
[----:B------:R1:W2:Y:S03]  /*1bb90*/  SYNCS.PHASECHK.TRANS64.TRYWAIT P1, [R10+URZ+0x22850], R5 ;  /* 0x022850050a0075a7 */ /* 0x0002a6000802017f */
[----:B--2---:R-:W-:Y:S05]  /*1bba0*/  @!P1 NANOSLEEP.SYNCS 0x989680 ;  /* 0x009896800000995d */ /* 0x004fea0003900000 */
[----:B------:R-:W2:Y:S02]  /*1bbb0*/  @!P1 SYNCS.PHASECHK.TRANS64 P1, [R10+URZ+0x22850], R5 ;  /* 0x022850050a0095a7 */ /* 0x000ea4000802007f */
[----:B--2---:R-:W-:Y:S05]  /*1bbc0*/  @!P1 BRA `(.L_x_1496) ;  /* 0xfffffffc00ec9947 */ /* 0x004fea000383ffff */
[----:B------:R-:W-:Y:S05]  /*1bbd0*/  BRA `(.L_x_1493) ;  /* 0xffffff1c00847947 */ /* 0x000fea000383ffff */
.L_x_1511:
[----:B-1----:R-:W-:-:S04]  /*1bbe0*/  IMAD.U32 R7, RZ, RZ, UR9 ;  /* 0x00000009ff077e24 */ /* 0x002fc8000f8e00ff */
[----:B------:R1:W2:Y:S03]  /*1bbf0*/  SYNCS.PHASECHK.TRANS64.TRYWAIT P1, [R7+URZ+0x22850], R4 ;  /* 0x02285004070075a7 */ /* 0x0002a6000802017f */
[----:B--2---:R-:W-:Y:S05]  /*1bc00*/  @!P1 NANOSLEEP.SYNCS 0x989680 ;  /* 0x009896800000995d */ /* 0x004fea0003900000 */
[----:B------:R-:W2:Y:S02]  /*1bc10*/  @!P1 SYNCS.PHASECHK.TRANS64 P1, [R7+URZ+0x22850], R4 ;  /* 0x02285004070095a7 */ /* 0x000ea4000802007f */
[----:B--2---:R-:W-:Y:S05]  /*1bc20*/  @!P1 BRA `(.L_x_1511) ;  /* 0xfffffffc00ec9947 */ /* 0x004fea000383ffff */
[----:B------:R-:W-:Y:S05]  /*1bc30*/  BRA `(.L_x_1510) ;  /* 0xffffff58007c7947 */ /* 0x000fea000383ffff */
.L_x_1562:
        /* <DEDUP_REMOVED lines=10> */
.L_x_1639:
[----:B------:R-:W-:Y:S05]  /*1bce0*/  BRA `(.L_x_1640) ;  /* 0xffffffa800907947 */ /* 0x000fea000383ffff */
.L_x_1565:
[----:B0-----:R0:W1:Y:S02]  /*1bcf0*/  SYNCS.PHASECHK.TRANS64.TRYWAIT P0, [R0+URZ+0x22880], R29 ;  /* 0x0228801d000075a7 */ /* 0x001064000800017f */
[----:B-1----:R-:W-:Y:S05]  /*1bd00*/  @!P0 NANOSLEEP.SYNCS 0x989680 ;  /* 0x009896800000895d */ /* 0x002fea0003900000 */
[----:B------:R-:W1:Y:S02]  /*1bd10*/  @!P0 SYNCS.PHASECHK.TRANS64 P0, [R0+URZ+0x22880], R29 ;  /* 0x0228801d000085a7 */ /* 0x000e64000800007f */
[----:B-1----:R-:W-:Y:S05]  /*1bd20*/  @!P0 BRA `(.L_x_1565) ;  /* 0xfffffffc00f08947 */ /* 0x002fea000383ffff */
[----:B------:R-:W-:Y:S05]  /*1bd30*/  BRA `(.L_x_1641) ;  /* 0xffffffac00ac7947 */ /* 0x000fea000383ffff */
.L_x_1566:
        /* <DEDUP_REMOVED lines=8> */
.L_x_1643:
[----:B------:R-:W-:Y:S05]  /*1bdc0*/  BSYNC B0 ;  /* 0x0000000000007941 */ /* 0x000fea0003800000 */
.L_x_1642:
[----:B------:R-:W-:Y:S01]  /*1bdd0*/  IMAD.MOV.U32 R13, RZ, RZ, R9 ;  /* 0x000000ffff0d7224 */ /* 0x000fe200078e0009 */
[----:B------:R-:W-:Y:S01]  /*1bde0*/  ISETP.GE.AND P3, PT, R18, 0x41, PT ;  /* 0x000000411200780c */ /* 0x000fe20003f66270 */
        /* <DEDUP_REMOVED lines=12> */
.L_x_1644:
[----:B------:R-:W-:Y:S02]  /*1beb0*/  IMAD.MOV.U32 R13, RZ, RZ, R10 ;  /* 0x000000ffff0d7224 */ /* 0x000fe400078e000a */
[----:B------:R-:W-:Y:S02]  /*1bec0*/  IMAD.MOV.U32 R12, RZ, RZ, 0x1 ;  /* 0x00000001ff0c7424 */ /* 0x000fe400078e00ff */
[----:B------:R-:W-:-:S07]  /*1bed0*/  IMAD.MOV.U32 R2, RZ, RZ, R14 ;  /* 0x000000ffff027224 */ /* 0x000fce00078e000e */
[----:B------:R-:W-:Y:S05]  /*1bee0*/  WARPSYNC.COLLECTIVE R15, `(.L_x_1645) ;  /* 0x000000000f087348 */ /* 0x000fea0003c00000 */
[----:B------:R0:W1:Y:S02]  /*1bef0*/  SHFL.IDX P6, R14, R13, R12, R11 ;  /* 0x0000000c0d0e7389 */ /* 0x00006400000c000b */
[----:B01----:R-:W-:Y:S01]  /*1bf00*/  ENDCOLLECTIVE ;  /* 0x000000000000791b */ /* 0x003fe20003800000 */
.L_x_1645:
        /* <DEDUP_REMOVED lines=12> */
.L_x_1646:
[----:B------:R-:W-:Y:S02]  /*1bfd0*/  IMAD.MOV.U32 R13, RZ, RZ, R10 ;  /* 0x000000ffff0d7224 */ /* 0x000fe400078e000a */
[----:B------:R-:W-:Y:S02]  /*1bfe0*/  IMAD.MOV.U32 R12, RZ, RZ, 0x2 ;  /* 0x00000002ff0c7424 */ /* 0x000fe400078e00ff */
[----:B------:R-:W-:-:S07]  /*1bff0*/  IMAD.MOV.U32 R2, RZ, RZ, R14 ;  /* 0x000000ffff027224 */ /* 0x000fce00078e000e */
[----:B------:R-:W-:Y:S05]  /*1c000*/  WARPSYNC.COLLECTIVE R15, `(.L_x_1647) ;  /* 0x000000000f087348 */ /* 0x000fea0003c00000 */
[----:B------:R0:W1:Y:S02]  /*1c010*/  SHFL.IDX P6, R14, R13, R12, R11 ;  /* 0x0000000c0d0e7389 */ /* 0x00006400000c000b */
[----:B01----:R-:W-:Y:S01]  /*1c020*/  ENDCOLLECTIVE ;  /* 0x000000000000791b */ /* 0x003fe20003800000 */
.L_x_1647:
        /* <DEDUP_REMOVED lines=12> */
.L_x_1648:
[----:B------:R-:W-:Y:S02]  /*1c0f0*/  IMAD.MOV.U32 R13, RZ, RZ, R10 ;  /* 0x000000ffff0d7224 */ /* 0x000fe400078e000a */
[----:B------:R-:W-:Y:S02]  /*1c100*/  IMAD.MOV.U32 R12, RZ, RZ, 0x3 ;  /* 0x00000003ff0c7424 */ /* 0x000fe400078e00ff */
[----:B------:R-:W-:-:S07]  /*1c110*/  IMAD.MOV.U32 R2, RZ, RZ, R14 ;  /* 0x000000ffff027224 */ /* 0x000fce00078e000e */
[----:B------:R-:W-:Y:S05]  /*1c120*/  WARPSYNC.COLLECTIVE R15, `(.L_x_1649) ;  /* 0x000000000f087348 */ /* 0x000fea0003c00000 */
[----:B------:R0:W1:Y:S02]  /*1c130*/  SHFL.IDX P6, R14, R13, R12, R11 ;  /* 0x0000000c0d0e7389 */ /* 0x00006400000c000b */
[----:B01----:R-:W-:Y:S01]  /*1c140*/  ENDCOLLECTIVE ;  /* 0x000000000000791b */ /* 0x003fe20003800000 */
.L_x_1649:
        /* <DEDUP_REMOVED lines=12> */
.L_x_1650:
[----:B------:R-:W-:Y:S02]  /*1c210*/  IMAD.MOV.U32 R13, RZ, RZ, R10 ;  /* 0x000000ffff0d7224 */ /* 0x000fe400078e000a */
[----:B------:R-:W-:Y:S02]  /*1c220*/  IMAD.MOV.U32 R12, RZ, RZ, 0x4 ;  /* 0x00000004ff0c7424 */ /* 0x000fe400078e00ff */
[----:B------:R-:W-:-:S07]  /*1c230*/  IMAD.MOV.U32 R2, RZ, RZ, R14 ;  /* 0x000000ffff027224 */ /* 0x000fce00078e000e */
[----:B------:R-:W-:Y:S05]  /*1c240*/  WARPSYNC.COLLECTIVE R15, `(.L_x_1651) ;  /* 0x000000000f087348 */ /* 0x000fea0003c00000 */
[----:B------:R0:W1:Y:S02]  /*1c250*/  SHFL.IDX P6, R14, R13, R12, R11 ;  /* 0x0000000c0d0e7389 */ /* 0x00006400000c000b */
[----:B01----:R-:W-:Y:S01]  /*1c260*/  ENDCOLLECTIVE ;  /* 0x000000000000791b */ /* 0x003fe20003800000 */
.L_x_1651:
        /* <DEDUP_REMOVED lines=12> */
.L_x_1652:
[----:B------:R-:W-:Y:S02]  /*1c330*/  IMAD.MOV.U32 R13, RZ, RZ, R10 ;  /* 0x000000ffff0d7224 */ /* 0x000fe400078e000a */
[----:B------:R-:W-:Y:S02]  /*1c340*/  IMAD.MOV.U32 R12, RZ, RZ, 0x5 ;  /* 0x00000005ff0c7424 */ /* 0x000fe400078e00ff */
[----:B------:R-:W-:-:S07]  /*1c350*/  IMAD.MOV.U32 R2, RZ, RZ, R14 ;  /* 0x000000ffff027224 */ /* 0x000fce00078e000e */
[----:B------:R-:W-:Y:S05]  /*1c360*/  WARPSYNC.COLLECTIVE R15, `(.L_x_1653) ;  /* 0x000000000f087348 */ /* 0x000fea0003c00000 */
[----:B------:R0:W1:Y:S02]  /*1c370*/  SHFL.IDX P6, R14, R13, R12, R11 ;  /* 0x0000000c0d0e7389 */ /* 0x00006400000c000b */
[----:B01----:R-:W-:Y:S01]  /*1c380*/  ENDCOLLECTIVE ;  /* 0x000000000000791b */ /* 0x003fe20003800000 */
.L_x_1653:
        /* <DEDUP_REMOVED lines=12> */
.L_x_1654:
[----:B------:R-:W-:Y:S02]  /*1c450*/  IMAD.MOV.U32 R13, RZ, RZ, R10 ;  /* 0x000000ffff0d7224 */ /* 0x000fe400078e000a */
[----:B------:R-:W-:Y:S02]  /*1c460*/  IMAD.MOV.U32 R12, RZ, RZ, 0x6 ;  /* 0x00000006ff0c7424 */ /* 0x000fe400078e00ff */
[----:B------:R-:W-:-:S07]  /*1c470*/  IMAD.MOV.U32 R2, RZ, RZ, R14 ;  /* 0x000000ffff027224 */ /* 0x000fce00078e000e */
[----:B------:R-:W-:Y:S05]  /*1c480*/  WARPSYNC.COLLECTIVE R15, `(.L_x_1655) ;  /* 0x000000000f087348 */ /* 0x000fea0003c00000 */
[----:B------:R0:W1:Y:S02]  /*1c490*/  SHFL.IDX P6, R14, R13, R12, R11 ;  /* 0x0000000c0d0e7389 */ /* 0x00006400000c000b */
[----:B01----:R-:W-:Y:S01]  /*1c4a0*/  ENDCOLLECTIVE ;  /* 0x000000000000791b */ /* 0x003fe20003800000 */
.L_x_1655:
        /* <DEDUP_REMOVED lines=12> */
.L_x_1656:
[----:B------:R-:W-:Y:S02]  /*1c570*/  IMAD.MOV.U32 R13, RZ, RZ, R10 ;  /* 0x000000ffff0d7224 */ /* 0x000fe400078e000a */
[----:B------:R-:W-:Y:S02]  /*1c580*/  IMAD.MOV.U32 R12, RZ, RZ, 0x7 ;  /* 0x00000007ff0c7424 */ /* 0x000fe400078e00ff */
[----:B------:R-:W-:-:S07]  /*1c590*/  IMAD.MOV.U32 R2, RZ, RZ, R14 ;  /* 0x000000ffff027224 */ /* 0x000fce00078e000e */
[----:B------:R-:W-:Y:S05]  /*1c5a0*/  WARPSYNC.COLLECTIVE R15, `(.L_x_1657) ;  /* 0x000000000f087348 */ /* 0x000fea0003c00000 */
[----:B------:R0:W1:Y:S02]  /*1c5b0*/  SHFL.IDX P6, R14, R13, R12, R11 ;  /* 0x0000000c0d0e7389 */ /* 0x00006400000c000b */
[----:B01----:R-:W-:Y:S01]  /*1c5c0*/  ENDCOLLECTIVE ;  /* 0x000000000000791b */ /* 0x003fe20003800000 */
.L_x_1657:
        /* <DEDUP_REMOVED lines=12> */
.L_x_1658:
[----:B------:R-:W-:Y:S02]  /*1c690*/  IMAD.MOV.U32 R13, RZ, RZ, R20 ;  /* 0x000000ffff0d7224 */ /* 0x000fe400078e0014 */
[----:B------:R-:W-:Y:S02]  /*1c6a0*/  IMAD.MOV.U32 R12, RZ, RZ, RZ ;  /* 0x000000ffff0c7224 */ /* 0x000fe400078e00ff */
[----:B------:R-:W-:-:S07]  /*1c6b0*/  IMAD.MOV.U32 R2, RZ, RZ, R14 ;  /* 0x000000ffff027224 */ /* 0x000fce00078e000e */
[----:B------:R-:W-:Y:S05]  /*1c6c0*/  WARPSYNC.COLLECTIVE R15, `(.L_x_1659) ;  /* 0x000000000f087348 */ /* 0x000fea0003c00000 */
[----:B------:R0:W1:Y:S02]  /*1c6d0*/  SHFL.IDX P6, R14, R13, R12, R11 ;  /* 0x0000000c0d0e7389 */ /* 0x00006400000c000b */
[----:B01----:R-:W-:Y:S01]  /*1c6e0*/  ENDCOLLECTIVE ;  /* 0x000000000000791b */ /* 0x003fe20003800000 */
.L_x_1659:
        /* <DEDUP_REMOVED lines=12> */
.L_x_1660:
[----:B------:R-:W-:Y:S02]  /*1c7b0*/  IMAD.MOV.U32 R13, RZ, RZ, R20 ;  /* 0x000000ffff0d7224 */ /* 0x000fe400078e0014 */
[----:B------:R-:W-:Y:S02]  /*1c7c0*/  IMAD.MOV.U32 R12, RZ, RZ, 0x1 ;  /* 0x00000001ff0c7424 */ /* 0x000fe400078e00ff */
[----:B------:R-:W-:-:S07]  /*1c7d0*/  IMAD.MOV.U32 R2, RZ, RZ, R14 ;  /* 0x000000ffff027224 */ /* 0x000fce00078e000e */
[----:B------:R-:W-:Y:S05]  /*1c7e0*/  WARPSYNC.COLLECTIVE R15, `(.L_x_1661) ;  /* 0x000000000f087348 */ /* 0x000fea0003c00000 */
[----:B------:R0:W1:Y:S02]  /*1c7f0*/  SHFL.IDX P6, R14, R13, R12, R11 ;  /* 0x0000000c0d0e7389 */ /* 0x00006400000c000b */
[----:B01----:R-:W-:Y:S01]  /*1c800*/  ENDCOLLECTIVE ;  /* 0x000000000000791b */ /* 0x003fe20003800000 */
.L_x_1661:
        /* <DEDUP_REMOVED lines=13> */
.L_x_1662:
        /* <DEDUP_REMOVED lines=15> */
.L_x_1571:
[----:B--2---:R2:W3:Y:S02]  /*1c9d0*/  SYNCS.PHASECHK.TRANS64.TRYWAIT P0, [R0+URZ+0x22840], R29 ;  /* 0x0228401d000075a7 */ /* 0x0044e4000800017f */
[----:B---3--:R-:W-:Y:S05]  /*1c9e0*/  @!P0 NANOSLEEP.SYNCS 0x989680 ;  /* 0x009896800000895d */ /* 0x008fea0003900000 */
[----:B------:R-:W3:Y:S02]  /*1c9f0*/  @!P0 SYNCS.PHASECHK.TRANS64 P0, [R0+URZ+0x22840], R29 ;  /* 0x0228401d000085a7 */ /* 0x000ee4000800007f */
[----:B---3--:R-:W-:Y:S05]  /*1ca00*/  @!P0 BRA `(.L_x_1571) ;  /* 0xfffffffc00f08947 */ /* 0x008fea000383ffff */
[----:B------:R-:W-:Y:S05]  /*1ca10*/  BRA `(.L_x_1664) ;  /* 0xffffffa800d87947 */ /* 0x000fea000383ffff */
.L_x_1572:
        /* <DEDUP_REMOVED lines=8> */
.L_x_1666:
[----:B------:R-:W-:Y:S05]  /*1caa0*/  BSYNC B0 ;  /* 0x0000000000007941 */ /* 0x000fea0003800000 */
.L_x_1665:
        /* <DEDUP_REMOVED lines=8> */
.L_x_1667:
        /* <DEDUP_REMOVED lines=13> */
.L_x_1668:
[----:B------:R-:W-:Y:S02]  /*1cc00*/  IMAD.MOV.U32 R13, RZ, RZ, R8 ;  /* 0x000000ffff0d7224 */ /* 0x000fe400078e0008 */
[----:B------:R-:W-:-:S07]  /*1cc10*/  IMAD.MOV.U32 R2, RZ, RZ, R14 ;  /* 0x000000ffff027224 */ /* 0x000fce00078e000e */
[----:B------:R-:W-:Y:S05]  /*1cc20*/  WARPSYNC.COLLECTIVE R15, `(.L_x_1669) ;  /* 0x000000000f087348 */ /* 0x000fea0003c00000 */
[----:B------:R0:W1:Y:S02]  /*1cc30*/  SHFL.IDX P6, R14, R13, R12, R11 ;  /* 0x0000000c0d0e7389 */ /* 0x00006400000c000b */
[----:B01----:R-:W-:Y:S01]  /*1cc40*/  ENDCOLLECTIVE ;  /* 0x000000000000791b */ /* 0x003fe20003800000 */
.L_x_1669:
        /* <DEDUP_REMOVED lines=13> */
.L_x_1670:
[----:B------:R-:W-:Y:S02]  /*1cd20*/  IMAD.MOV.U32 R13, RZ, RZ, R8 ;  /* 0x000000ffff0d7224 */ /* 0x000fe400078e0008 */
[----:B------:R-:W-:-:S07]  /*1cd30*/  IMAD.MOV.U32 R2, RZ, RZ, R14 ;  /* 0x000000ffff027224 */ /* 0x000fce00078e000e */
[----:B------:R-:W-:Y:S05]  /*1cd40*/  WARPSYNC.COLLECTIVE R15, `(.L_x_1671) ;  /* 0x000000000f087348 */ /* 0x000fea0003c00000 */
[----:B------:R0:W1:Y:S02]  /*1cd50*/  SHFL.IDX P6, R14, R13, R12, R11 ;  /* 0x0000000c0d0e7389 */ /* 0x00006400000c000b */
[----:B01----:R-:W-:Y:S01]  /*1cd60*/  ENDCOLLECTIVE ;  /* 0x000000000000791b */ /* 0x003fe20003800000 */
.L_x_1671:
        /* <DEDUP_REMOVED lines=8> */
.L_x_1672:
        /* <DEDUP_REMOVED lines=11> */
.L_x_1673:
        /* <DEDUP_REMOVED lines=8> */
.L_x_1674:
        /* <DEDUP_REMOVED lines=11> */
.L_x_1675:
        /* <DEDUP_REMOVED lines=8> */
.L_x_1676:
        /* <DEDUP_REMOVED lines=11> */
.L_x_1677:
        /* <DEDUP_REMOVED lines=8> */
.L_x_1678:
        /* <DEDUP_REMOVED lines=10> */
.L_x_1679:
        /* <DEDUP_REMOVED lines=8> */
.L_x_1680:
        /* <DEDUP_REMOVED lines=10> */
.L_x_1681:
[----:B------:R-:W-:Y:S02]  /*1d340*/  IMAD.MOV.U32 R13, RZ, RZ, R5 ;  /* 0x000000ffff0d7224 */ /* 0x000fe400078e0005 */
[----:B------:R-:W-:Y:S01]  /*1d350*/  IMAD.MOV.U32 R12, RZ, RZ, RZ ;  /* 0x000000ffff0c7224 */ /* 0x000fe200078e00ff */
[----:B------:R-:W-:-:S05]  /*1d360*/  @P3 IADD3 R14, P0, R30, R14, RZ ;  /* 0x0000000e1e0e3210 */ /* 0x000fca0007f1e0ff */
[----:B------:R-:W-:-:S08]  /*1d370*/  @P3 IMAD.MOV.U32 R2, RZ, RZ, R14 ;  /* 0x000000ffff023224 */ /* 0x000fd000078e000e */
[----:B------:R-:W-:Y:S05]  /*1d380*/  WARPSYNC.COLLECTIVE R15, `(.L_x_1682) ;  /* 0x000000000f087348 */ /* 0x000fea0003c00000 */
[----:B------:R0:W1:Y:S02]  /*1d390*/  SHFL.IDX P6, R14, R13, R12, R11 ;  /* 0x0000000c0d0e7389 */ /* 0x00006400000c000b */
[----:B01----:R-:W-:Y:S01]  /*1d3a0*/  ENDCOLLECTIVE ;  /* 0x000000000000791b */ /* 0x003fe20003800000 */
.L_x_1682:
        /* <DEDUP_REMOVED lines=11> */
.L_x_1683:
        /* <DEDUP_REMOVED lines=8> */
.L_x_1684:
        /* <DEDUP_REMOVED lines=10> */
.L_x_1685:
[----:B------:R-:W-:Y:S05]  /*1d580*/  BRA `(.L_x_1686) ;  /* 0xffffffa400987947 */ /* 0x000fea000383ffff */
.L_x_1577:
[----:B------:R-:W-:Y:S02]  /*1d590*/  IMAD.MOV.U32 R13, RZ, RZ, R6 ;  /* 0x000000ffff0d7224 */ /* 0x000fe400078e0006 */
[----:B------:R-:W-:Y:S02]  /*1d5a0*/  IMAD.MOV.U32 R12, RZ, RZ, RZ ;  /* 0x000000ffff0c7224 */ /* 0x000fe400078e00ff */
[----:B------:R-:W-:Y:S02]  /*1d5b0*/  IMAD.MOV.U32 R11, RZ, RZ, 0x181f ;  /* 0x0000181fff0b7424 */ /* 0x000fe400078e00ff */
[----:B------:R-:W-:Y:S02]  /*1d5c0*/  IMAD.MOV.U32 R15, RZ, RZ, -0x1 ;  /* 0xffffffffff0f7424 */ /* 0x000fe400078e00ff */
[----:B------:R-:W-:Y:S02]  /*1d5d0*/  IMAD R5, R5, UR38, RZ ;  /* 0x0000002605057c24 */ /* 0x000fe4000f8e02ff */
[----:B------:R-:W-:-:S07]  /*1d5e0*/  VIADD R4, R18, UR39 ;  /* 0x0000002712047c36 */ /* 0x000fce0008000000 */
[----:B-----5:R-:W-:Y:S05]  /*1d5f0*/  WARPSYNC.COLLECTIVE R15, `(.L_x_1687) ;  /* 0x000000000f087348 */ /* 0x020fea0003c00000 */
[----:B------:R0:W1:Y:S02]  /*1d600*/  SHFL.IDX P6, R14, R13, R12, R11 ;  /* 0x0000000c0d0e7389 */ /* 0x00006400000c000b */
[----:B01---5:R-:W-:Y:S01]  /*1d610*/  ENDCOLLECTIVE ;  /* 0x000000000000791b */ /* 0x023fe20003800000 */
.L_x_1687:
[C---:B------:R-:W-:Y:S01]  /*1d620*/  VIADD R8, R4.reuse, 0x10 ;  /* 0x0000001004087836 */ /* 0x040fe20000000000 */
[----:B------:R-:W-:Y:S01]  /*1d630*/  ISETP.GE.AND P2, PT, R4, R5, PT ;  /* 0x000000050400720c */ /* 0x000fe20003f46270 */
[----:B------:R-:W-:Y:S02]  /*1d640*/  IMAD.MOV.U32 R13, RZ, RZ, R0 ;  /* 0x000000ffff0d7224 */ /* 0x000fe400078e0000 */
[----:B------:R-:W-:-:S10]  /*1d650*/  IMAD.MOV.U32 R2, RZ, RZ, R14 ;  /* 0x000000ffff027224 */ /* 0x000fd400078e000e */
[----:B------:R-:W-:Y:S05]  /*1d660*/  WARPSYNC.COLLECTIVE R15, `(.L_x_1688) ;  /* 0x000000000f087348 */ /* 0x000fea0003c00000 */
[----:B------:R0:W1:Y:S02]  /*1d670*/  SHFL.IDX P6, R14, R13, R12, R11 ;  /* 0x0000000c0d0e7389 */ /* 0x00006400000c000b */
[----:B01----:R-:W-:Y:S01]  /*1d680*/  ENDCOLLECTIVE ;  /* 0x000000000000791b */ /* 0x003fe20003800000 */
.L_x_1688:
        /* <DEDUP_REMOVED lines=8> */
.L_x_1689:
        /* <DEDUP_REMOVED lines=11> */
.L_x_1690:
[----:B------:R-:W-:Y:S02]  /*1d7c0*/  IMAD.MOV.U32 R13, RZ, RZ, R6 ;  /* 0x000000ffff0d7224 */ /* 0x000fe400078e0006 */
[----:B------:R-:W-:Y:S01]  /*1d7d0*/  IMAD.MOV.U32 R12, RZ, RZ, 0x2 ;  /* 0x00000002ff0c7424 */ /* 0x000fe200078e00ff */
[----:B------:R-:W-:-:S13]  /*1d7e0*/  @!P2 IADD3 R2, P1, R30, R14, RZ ;  /* 0x0000000e1e02a210 */ /* 0x000fda0007f3e0ff */
[----:B------:R-:W-:Y:S05]  /*1d7f0*/  WARPSYNC.COLLECTIVE R15, `(.L_x_1691) ;  /* 0x000000000f087348 */ /* 0x000fea0003c00000 */
[----:B------:R0:W1:Y:S02]  /*1d800*/  SHFL.IDX P6, R14, R13, R12, R11 ;  /* 0x0000000c0d0e7389 */ /* 0x00006400000c000b */
[----:B01----:R-:W-:Y:S01]  /*1d810*/  ENDCOLLECTIVE ;  /* 0x000000000000791b */ /* 0x003fe20003800000 */
.L_x_1691:
        /* <DEDUP_REMOVED lines=12> */
.L_x_1692:
[----:B------:R-:W-:Y:S02]  /*1d8e0*/  IMAD.MOV.U32 R13, RZ, RZ, R6 ;  /* 0x000000ffff0d7224 */ /* 0x000fe400078e0006 */
[----:B------:R-:W-:Y:S01]  /*1d8f0*/  IMAD.MOV.U32 R12, RZ, RZ, 0x3 ;  /* 0x00000003ff0c7424 */ /* 0x000fe200078e00ff */
[----:B------:R-:W-:-:S13]  /*1d900*/  @!P2 IADD3 R2, P1, R30, R14, RZ ;  /* 0x0000000e1e02a210 */ /* 0x000fda0007f3e0ff */
[----:B------:R-:W-:Y:S05]  /*1d910*/  WARPSYNC.COLLECTIVE R15, `(.L_x_1693) ;  /* 0x000000000f087348 */ /* 0x000fea0003c00000 */
[----:B------:R0:W1:Y:S02]  /*1d920*/  SHFL.IDX P6, R14, R13, R12, R11 ;  /* 0x0000000c0d0e7389 */ /* 0x00006400000c000b */
[----:B01----:R-:W-:Y:S01]  /*1d930*/  ENDCOLLECTIVE ;  /* 0x000000000000791b */ /* 0x003fe20003800000 */
.L_x_1693:
        /* <DEDUP_REMOVED lines=12> */
.L_x_1694:
[----:B------:R-:W-:Y:S02]  /*1da00*/  IMAD.MOV.U32 R13, RZ, RZ, R6 ;  /* 0x000000ffff0d7224 */ /* 0x000fe400078e0006 */
[----:B------:R-:W-:Y:S01]  /*1da10*/  IMAD.MOV.U32 R12, RZ, RZ, 0x4 ;  /* 0x00000004ff0c7424 */ /* 0x000fe200078e00ff */
[----:B------:R-:W-:-:S13]  /*1da20*/  @!P2 IADD3 R2, P1, R30, R14, RZ ;  /* 0x0000000e1e02a210 */ /* 0x000fda0007f3e0ff */
[----:B------:R-:W-:Y:S05]  /*1da30*/  WARPSYNC.COLLECTIVE R15, `(.L_x_1695) ;  /* 0x000000000f087348 */ /* 0x000fea0003c00000 */
[----:B------:R0:W1:Y:S02]  /*1da40*/  SHFL.IDX P6, R14, R13, R12, R11 ;  /* 0x0000000c0d0e7389 */ /* 0x00006400000c000b */
[----:B01----:R-:W-:Y:S01]  /*1da50*/  ENDCOLLECTIVE ;  /* 0x000000000000791b */ /* 0x003fe20003800000 */
.L_x_1695:
        /* <DEDUP_REMOVED lines=12> */
.L_x_1696:
[----:B------:R-:W-:Y:S02]  /*1db20*/  IMAD.MOV.U32 R13, RZ, RZ, R6 ;  /* 0x000000ffff0d7224 */ /* 0x000fe400078e0006 */
[----:B------:R-:W-:Y:S01]  /*1db30*/  IMAD.MOV.U32 R12, RZ, RZ, 0x5 ;  /* 0x00000005ff0c7424 */ /* 0x000fe200078e00ff */
[----:B------:R-:W-:-:S13]  /*1db40*/  @!P2 IADD3 R2, P1, R30, R14, RZ ;  /* 0x0000000e1e02a210 */ /* 0x000fda0007f3e0ff */
[----:B------:R-:W-:Y:S05]  /*1db50*/  WARPSYNC.COLLECTIVE R15, `(.L_x_1697) ;  /* 0x000000000f087348 */ /* 0x000fea0003c00000 */
[----:B------:R0:W1:Y:S02]  /*1db60*/  SHFL.IDX P6, R14, R13, R12, R11 ;  /* 0x0000000c0d0e7389 */ /* 0x00006400000c000b */
[----:B01----:R-:W-:Y:S01]  /*1db70*/  ENDCOLLECTIVE ;  /* 0x000000000000791b */ /* 0x003fe20003800000 */
.L_x_1697:
        /* <DEDUP_REMOVED lines=11> */
.L_x_1698:
[----:B------:R-:W-:Y:S02]  /*1dc30*/  IMAD.MOV.U32 R13, RZ, RZ, R6 ;  /* 0x000000ffff0d7224 */ /* 0x000fe400078e0006 */
[----:B------:R-:W-:Y:S01]  /*1dc40*/  IMAD.MOV.U32 R12, RZ, RZ, 0x6 ;  /* 0x00000006ff0c7424 */ /* 0x000fe200078e00ff */
[----:B------:R-:W-:-:S13]  /*1dc50*/  @!P2 IADD3 R2, P1, R30, R14, RZ ;  /* 0x0000000e1e02a210 */ /* 0x000fda0007f3e0ff */
[----:B------:R-:W-:Y:S05]  /*1dc60*/  WARPSYNC.COLLECTIVE R15, `(.L_x_1699) ;  /* 0x000000000f087348 */ /* 0x000fea0003c00000 */
[----:B------:R0:W1:Y:S02]  /*1dc70*/  SHFL.IDX P6, R14, R13, R12, R11 ;  /* 0x0000000c0d0e7389 */ /* 0x00006400000c000b */
[----:B01----:R-:W-:Y:S01]  /*1dc80*/  ENDCOLLECTIVE ;  /* 0x000000000000791b */ /* 0x003fe20003800000 */
.L_x_1699:
        /* <DEDUP_REMOVED lines=12> */
.L_x_1700:
[----:B------:R-:W-:Y:S02]  /*1dd50*/  IMAD.MOV.U32 R13, RZ, RZ, R6 ;  /* 0x000000ffff0d7224 */ /* 0x000fe400078e0006 */
[----:B------:R-:W-:Y:S01]  /*1dd60*/  IMAD.MOV.U32 R12, RZ, RZ, 0x7 ;  /* 0x00000007ff0c7424 */ /* 0x000fe200078e00ff */
[----:B------:R-:W-:-:S13]  /*1dd70*/  @!P2 IADD3 R2, P1, R30, R14, RZ ;  /* 0x0000000e1e02a210 */ /* 0x000fda0007f3e0ff */
[----:B------:R-:W-:Y:S05]  /*1dd80*/  WARPSYNC.COLLECTIVE R15, `(.L_x_1701) ;  /* 0x000000000f087348 */ /* 0x000fea0003c00000 */
[----:B------:R0:W1:Y:S02]  /*1dd90*/  SHFL.IDX P6, R14, R13, R12, R11 ;  /* 0x0000000c0d0e7389 */ /* 0x00006400000c000b */
[----:B01----:R-:W-:Y:S01]  /*1dda0*/  ENDCOLLECTIVE ;  /* 0x000000000000791b */ /* 0x003fe20003800000 */
.L_x_1701:
        /* <DEDUP_REMOVED lines=10> */
.L_x_1702:
[----:B------:R-:W-:Y:S05]  /*1de50*/  BRA `(.L_x_1703) ;  /* 0xffffffa400dc7947 */ /* 0x000fea000383ffff */
.L_x_1580:
[----:B0-----:R0:W1:Y:S02]  /*1de60*/  SYNCS.PHASECHK.TRANS64.TRYWAIT P0, [R17+URZ+0x22820], R0 ;  /* 0x02282000110075a7 */ /* 0x001064000800017f */
[----:B-1----:R-:W-:Y:S05]  /*1de70*/  @!P0 NANOSLEEP.SYNCS 0x989680 ;  /* 0x009896800000895d */ /* 0x002fea0003900000 */
[----:B------:R-:W1:Y:S02]  /*1de80*/  @!P0 SYNCS.PHASECHK.TRANS64 P0, [R17+URZ+0x22820], R0 ;  /* 0x02282000110085a7 */ /* 0x000e64000800007f */
[----:B-1----:R-:W-:Y:S05]  /*1de90*/  @!P0 BRA `(.L_x_1580) ;  /* 0xfffffffc00f08947 */ /* 0x002fea000383ffff */
[----:B------:R-:W-:Y:S05]  /*1dea0*/  BRA `(.L_x_1704) ;  /* 0xffffffa800387947 */ /* 0x000fea000383ffff */
.L_x_1584:
[----:B0-----:R0:W1:Y:S02]  /*1deb0*/  SYNCS.PHASECHK.TRANS64.TRYWAIT P0, [R0+URZ+0x22880], R29 ;  /* 0x0228801d000075a7 */ /* 0x001064000800017f */
[----:B-1----:R-:W-:Y:S05]  /*1dec0*/  @!P0 NANOSLEEP.SYNCS 0x989680 ;  /* 0x009896800000895d */ /* 0x002fea0003900000 */
[----:B------:R-:W1:Y:S02]  /*1ded0*/  @!P0 SYNCS.PHASECHK.TRANS64 P0, [R0+URZ+0x22880], R29 ;  /* 0x0228801d000085a7 */ /* 0x000e64000800007f */
[----:B-1----:R-:W-:Y:S05]  /*1dee0*/  @!P0 BRA `(.L_x_1584) ;  /* 0xfffffffc00f08947 */ /* 0x002fea000383ffff */
[----:B------:R-:W-:Y:S05]  /*1def0*/  BRA `(.L_x_1705) ;  /* 0xffffffac00687947 */ /* 0x000fea000383ffff */
.L_x_1585:
        /* <DEDUP_REMOVED lines=8> */
.L_x_1707:
[----:B------:R-:W-:Y:S05]  /*1df80*/  BSYNC B0 ;  /* 0x0000000000007941 */ /* 0x000fea0003800000 */
.L_x_1706:
        /* <DEDUP_REMOVED lines=9> */
.L_x_1708:
[----:B------:R-:W-:Y:S02]  /*1e020*/  IMAD.MOV.U32 R13, RZ, RZ, R19 ;  /* 0x000000ffff0d7224 */ /* 0x000fe400078e0013 */
[----:B------:R-:W-:Y:S02]  /*1e030*/  IMAD.MOV.U32 R12, RZ, RZ, 0x1 ;  /* 0x00000001ff0c7424 */ /* 0x000fe400078e00ff */
[----:B------:R-:W-:-:S07]  /*1e040*/  IMAD.MOV.U32 R2, RZ, RZ, R14 ;  /* 0x000000ffff027224 */ /* 0x000fce00078e000e */
[----:B------:R-:W-:Y:S05]  /*1e050*/  WARPSYNC.COLLECTIVE R15, `(.L_x_1709) ;  /* 0x000000000f087348 */ /* 0x000fea0003c00000 */
[----:B------:R0:W1:Y:S02]  /*1e060*/  SHFL.IDX P6, R14, R13, R12, R11 ;  /* 0x0000000c0d0e7389 */ /* 0x00006400000c000b */
[----:B01----:R-:W-:Y:S01]  /*1e070*/  ENDCOLLECTIVE ;  /* 0x000000000000791b */ /* 0x003fe20003800000 */
.L_x_1709:
        /* <DEDUP_REMOVED lines=11> */
.L_x_1710:
        /* <DEDUP_REMOVED lines=8> */
.L_x_1711:
        /* <DEDUP_REMOVED lines=9> */
.L_x_1712:
        /* <DEDUP_REMOVED lines=9> */
.L_x_1713:
        /* <DEDUP_REMOVED lines=9> */
.L_x_1714:
[----:B------:R-:W-:Y:S02]  /*1e360*/  IMAD.MOV.U32 R13, RZ, RZ, R19 ;  /* 0x000000ffff0d7224 */ /* 0x000fe400078e0013 */
[----:B------:R-:W-:Y:S02]  /*1e370*/  IMAD.MOV.U32 R12, RZ, RZ, 0x4 ;  /* 0x00000004ff0c7424 */ /* 0x000fe400078e00ff */
[----:B------:R-:W-:-:S07]  /*1e380*/  IMAD.MOV.U32 R2, RZ, RZ, R14 ;  /* 0x000000ffff027224 */ /* 0x000fce00078e000e */
[----:B------:R-:W-:Y:S05]  /*1e390*/  WARPSYNC.COLLECTIVE R15, `(.L_x_1715) ;  /* 0x000000000f087348 */ /* 0x000fea0003c00000 */
[----:B------:R0:W1:Y:S02]  /*1e3a0*/  SHFL.IDX P6, R14, R13, R12, R11 ;  /* 0x0000000c0d0e7389 */ /* 0x00006400000c000b */
[----:B01----:R-:W-:Y:S01]  /*1e3b0*/  ENDCOLLECTIVE ;  /* 0x000000000000791b */ /* 0x003fe20003800000 */
.L_x_1715:
        /* <DEDUP_REMOVED lines=11> */
.L_x_1716:
[----:B------:R-:W-:Y:S02]  /*1e470*/  IMAD.MOV.U32 R13, RZ, RZ, R19 ;  /* 0x000000ffff0d7224 */ /* 0x000fe400078e0013 */
[----:B------:R-:W-:Y:S02]  /*1e480*/  IMAD.MOV.U32 R12, RZ, RZ, 0x5 ;  /* 0x00000005ff0c7424 */ /* 0x000fe400078e00ff */
[----:B------:R-:W-:-:S07]  /*1e490*/  IMAD.MOV.U32 R2, RZ, RZ, R14 ;  /* 0x000000ffff027224 */ /* 0x000fce00078e000e */
[----:B------:R-:W-:Y:S05]  /*1e4a0*/  WARPSYNC.COLLECTIVE R15, `(.L_x_1717) ;  /* 0x000000000f087348 */ /* 0x000fea0003c00000 */
[----:B------:R0:W1:Y:S02]  /*1e4b0*/  SHFL.IDX P6, R14, R13, R12, R11 ;  /* 0x0000000c0d0e7389 */ /* 0x00006400000c000b */
[----:B01----:R-:W-:Y:S01]  /*1e4c0*/  ENDCOLLECTIVE ;  /* 0x000000000000791b */ /* 0x003fe20003800000 */
.L_x_1717:
        /* <DEDUP_REMOVED lines=11> */
.L_x_1718:
[----:B------:R-:W-:Y:S02]  /*1e580*/  IMAD.MOV.U32 R13, RZ, RZ, R19 ;  /* 0x000000ffff0d7224 */ /* 0x000fe400078e0013 */
[----:B------:R-:W-:Y:S02]  /*1e590*/  IMAD.MOV.U32 R12, RZ, RZ, 0x6 ;  /* 0x00000006ff0c7424 */ /* 0x000fe400078e00ff */
[----:B------:R-:W-:-:S07]  /*1e5a0*/  IMAD.MOV.U32 R2, RZ, RZ, R14 ;  /* 0x000000ffff027224 */ /* 0x000fce00078e000e */
[----:B------:R-:W-:Y:S05]  /*1e5b0*/  WARPSYNC.COLLECTIVE R15, `(.L_x_1719) ;  /* 0x000000000f087348 */ /* 0x000fea0003c00000 */
[----:B------:R0:W1:Y:S02]  /*1e5c0*/  SHFL.IDX P6, R14, R13, R12, R11 ;  /* 0x0000000c0d0e7389 */ /* 0x00006400000c000b */
[----:B01----:R-:W-:Y:S01]  /*1e5d0*/  ENDCOLLECTIVE ;  /* 0x000000000000791b */ /* 0x003fe20003800000 */
.L_x_1719:
        /* <DEDUP_REMOVED lines=11> */
.L_x_1720:
[----:B------:R-:W-:Y:S02]  /*1e690*/  IMAD.MOV.U32 R13, RZ, RZ, R19 ;  /* 0x000000ffff0d7224 */ /* 0x000fe400078e0013 */
[----:B------:R-:W-:Y:S02]  /*1e6a0*/  IMAD.MOV.U32 R12, RZ, RZ, 0x7 ;  /* 0x00000007ff0c7424 */ /* 0x000fe400078e00ff */
[----:B------:R-:W-:-:S07]  /*1e6b0*/  IMAD.MOV.U32 R2, RZ, RZ, R14 ;  /* 0x000000ffff027224 */ /* 0x000fce00078e000e */
[----:B------:R-:W-:Y:S05]  /*1e6c0*/  WARPSYNC.COLLECTIVE R15, `(.L_x_1721) ;  /* 0x000000000f087348 */ /* 0x000fea0003c00000 */
[----:B------:R0:W1:Y:S02]  /*1e6d0*/  SHFL.IDX P6, R14, R13, R12, R11 ;  /* 0x0000000c0d0e7389 */ /* 0x00006400000c000b */
[----:B01----:R-:W-:Y:S01]  /*1e6e0*/  ENDCOLLECTIVE ;  /* 0x000000000000791b */ /* 0x003fe20003800000 */
.L_x_1721:
[----:B------:R-:W-:Y:S01]  /*1e6f0*/  IMAD.MOV.U32 R13, RZ, RZ, R18 ;  /* 0x000000ffff0d7224 */ /* 0x000fe200078e0012 */
[----:B------:R-:W-:-:S05]  /*1e700*/  IADD3 R18, P0, R30, R2, RZ ;  /* 0x000000021e127210 */ /* 0x000fca0007f1e0ff */
[----:B------:R-:W-:Y:S02]  /*1e710*/  IMAD.X R19, RZ, RZ, R3, P0 ;  /* 0x000000ffff137224 */ /* 0x000fe400000e0603 */
[----:B------:R-:W-:-:S03]  /*1e720*/  IMAD.MOV.U32 R31, RZ, RZ, R14 ;  /* 0x000000ffff1f7224 */ /* 0x000fc600078e000e */
[----:B------:R-:W-:Y:S01]  /*1e730*/  @!PT LDS RZ, [RZ] ;  /* 0x00000000fffff984 */ /* 0x000fe20000000800 */
[----:B------:R-:W-:Y:S01]  /*1e740*/  @!PT LDS RZ, [RZ] ;  /* 0x00000000fffff984 */ /* 0x000fe20000000800 */
[----:B------:R-:W-:Y:S01]  /*1e750*/  @!PT LDS RZ, [RZ] ;  /* 0x00000000fffff984 */ /* 0x000fe20000000800 */
[----:B------:R0:W-:Y:S04]  /*1e760*/  LDGSTS.E.BYPASS.LTC128B.128 [R6+0xd400], desc[UR52][R18.64], !P2 ;  /* 0x0d40000012067fae */ /* 0x0001e8000d101d74 */
[----:B0-----:R-:W-:Y:S05]  /*1e770*/  WARPSYNC.COLLECTIVE R15, `(.L_x_1722) ;  /* 0x000000000f087348 */ /* 0x001fea0003c00000 */
[----:B------:R1:W2:Y:S02]  /*1e780*/  SHFL.IDX P6, R14, R13, R12, R11 ;  /* 0x0000000c0d0e7389 */ /* 0x0002a400000c000b */
[----:B012---:R-:W-:Y:S01]  /*1e790*/  ENDCOLLECTIVE ;  /* 0x000000000000791b */ /* 0x007fe20003800000 */
.L_x_1722:
        /* <DEDUP_REMOVED lines=9> */
.L_x_1723:
        /* <DEDUP_REMOVED lines=9> */
.L_x_1724:
        /* <DEDUP_REMOVED lines=8> */
.L_x_1725:
        /* <DEDUP_REMOVED lines=9> */
.L_x_1726:
[----:B------:R-:W-:Y:S01]  /*1e9d0*/  IMAD.MOV.U32 R2, RZ, RZ, R14 ;  /* 0x000000ffff027224 */ /* 0x000fe200078e000e */
[----:B------:R-:W-:Y:S06]  /*1e9e0*/  BRA `(.L_x_1727) ;  /* 0xffffffa800007947 */ /* 0x000fec000383ffff */
.L_x_1590:
[----:B--2---:R2:W3:Y:S02]  /*1e9f0*/  SYNCS.PHASECHK.TRANS64.TRYWAIT P0, [R0+URZ+0x22840], R29 ;  /* 0x0228401d000075a7 */ /* 0x0044e4000800017f */
[----:B---3--:R-:W-:Y:S05]  /*1ea00*/  @!P0 NANOSLEEP.SYNCS 0x989680 ;  /* 0x009896800000895d */ /* 0x008fea0003900000 */
[----:B------:R-:W3:Y:S02]  /*1ea10*/  @!P0 SYNCS.PHASECHK.TRANS64 P0, [R0+URZ+0x22840], R29 ;  /* 0x0228401d000085a7 */ /* 0x000ee4000800007f */
[----:B---3--:R-:W-:Y:S05]  /*1ea20*/  @!P0 BRA `(.L_x_1590) ;  /* 0xfffffffc00f08947 */ /* 0x008fea000383ffff */
[----:B------:R-:W-:Y:S05]  /*1ea30*/  BRA `(.L_x_1728) ;  /* 0xffffffa800507947 */ /* 0x000fea000383ffff */
.L_x_1591:
        /* <DEDUP_REMOVED lines=8> */
.L_x_1730:
[----:B------:R-:W-:Y:S05]  /*1eac0*/  BSYNC B0 ;  /* 0x0000000000007941 */ /* 0x000fea0003800000 */
.L_x_1729:
        /* <DEDUP_REMOVED lines=8> */
.L_x_1731:
[----:B------:R-:W-:Y:S02]  /*1eb50*/  IMAD.MOV.U32 R13, RZ, RZ, R4 ;  /* 0x000000ffff0d7224 */ /* 0x000fe400078e0004 */
[----:B------:R-:W-:Y:S02]  /*1eb60*/  IMAD.MOV.U32 R12, RZ, RZ, 0x1 ;  /* 0x00000001ff0c7424 */ /* 0x000fe400078e00ff */
[----:B------:R-:W-:-:S07]  /*1eb70*/  IMAD.MOV.U32 R2, RZ, RZ, R14 ;  /* 0x000000ffff027224 */ /* 0x000fce00078e000e */
[----:B------:R-:W-:Y:S05]  /*1eb80*/  WARPSYNC.COLLECTIVE R15, `(.L_x_1732) ;  /* 0x000000000f087348 */ /* 0x000fea0003c00000 */
[----:B------:R0:W1:Y:S02]  /*1eb90*/  SHFL.IDX P6, R14, R13, R12, R11 ;  /* 0x0000000c0d0e7389 */ /* 0x00006400000c000b */
[----:B01----:R-:W-:Y:S01]  /*1eba0*/  ENDCOLLECTIVE ;  /* 0x000000000000791b */ /* 0x003fe20003800000 */
.L_x_1732:
        /* <DEDUP_REMOVED lines=11> */
.L_x_1733:
        /* <DEDUP_REMOVED lines=8> */
.L_x_1734:
        /* <DEDUP_REMOVED lines=9> */
.L_x_1735:
        /* <DEDUP_REMOVED lines=9> */
.L_x_1736:
        /* <DEDUP_REMOVED lines=9> */
.L_x_1737:
[----:B------:R-:W-:Y:S02]  /*1ee90*/  IMAD.MOV.U32 R13, RZ, RZ, R4 ;  /* 0x000000ffff0d7224 */ /* 0x000fe400078e0004 */
[----:B------:R-:W-:Y:S02]  /*1eea0*/  IMAD.MOV.U32 R12, RZ, RZ, 0x4 ;  /* 0x00000004ff0c7424 */ /* 0x000fe400078e00ff */
[----:B------:R-:W-:-:S07]  /*1eeb0*/  IMAD.MOV.U32 R2, RZ, RZ, R14 ;  /* 0x000000ffff027224 */ /* 0x000fce00078e000e */
[----:B------:R-:W-:Y:S05]  /*1eec0*/  WARPSYNC.COLLECTIVE R15, `(.L_x_1738) ;  /* 0x000000000f087348 */ /* 0x000fea0003c00000 */
[----:B------:R0:W1:Y:S02]  /*1eed0*/  SHFL.IDX P6, R14, R13, R12, R11 ;  /* 0x0000000c0d0e7389 */ /* 0x00006400000c000b */
[----:B01----:R-:W-:Y:S01]  /*1eee0*/  ENDCOLLECTIVE ;  /* 0x000000000000791b */ /* 0x003fe20003800000 */
.L_x_1738:
        /* <DEDUP_REMOVED lines=11> */
.L_x_1739:
[----:B------:R-:W-:Y:S02]  /*1efa0*/  IMAD.MOV.U32 R13, RZ, RZ, R4 ;  /* 0x000000ffff0d7224 */ /* 0x000fe400078e0004 */
[----:B------:R-:W-:Y:S02]  /*1efb0*/  IMAD.MOV.U32 R12, RZ, RZ, 0x5 ;  /* 0x00000005ff0c7424 */ /* 0x000fe400078e00ff */
[----:B------:R-:W-:-:S07]  /*1efc0*/  IMAD.MOV.U32 R2, RZ, RZ, R14 ;  /* 0x000000ffff027224 */ /* 0x000fce00078e000e */
[----:B------:R-:W-:Y:S05]  /*1efd0*/  WARPSYNC.COLLECTIVE R15, `(.L_x_1740) ;  /* 0x000000000f087348 */ /* 0x000fea0003c00000 */
[----:B------:R0:W1:Y:S02]  /*1efe0*/  SHFL.IDX P6, R14, R13, R12, R11 ;  /* 0x0000000c0d0e7389 */ /* 0x00006400000c000b */
[----:B01----:R-:W-:Y:S01]  /*1eff0*/  ENDCOLLECTIVE ;  /* 0x000000000000791b */ /* 0x003fe20003800000 */
.L_x_1740:
        /* <DEDUP_REMOVED lines=11> */
.L_x_1741:
[----:B------:R-:W-:Y:S02]  /*1f0b0*/  IMAD.MOV.U32 R13, RZ, RZ, R4 ;  /* 0x000000ffff0d7224 */ /* 0x000fe400078e0004 */
[----:B------:R-:W-:Y:S02]  /*1f0c0*/  IMAD.MOV.U32 R12, RZ, RZ, 0x6 ;  /* 0x00000006ff0c7424 */ /* 0x000fe400078e00ff */
[----:B------:R-:W-:-:S07]  /*1f0d0*/  IMAD.MOV.U32 R2, RZ, RZ, R14 ;  /* 0x000000ffff027224 */ /* 0x000fce00078e000e */
[----:B------:R-:W-:Y:S05]  /*1f0e0*/  WARPSYNC.COLLECTIVE R15, `(.L_x_1742) ;  /* 0x000000000f087348 */ /* 0x000fea0003c00000 */
[----:B------:R0:W1:Y:S02]  /*1f0f0*/  SHFL.IDX P6, R14, R13, R12, R11 ;  /* 0x0000000c0d0e7389 */ /* 0x00006400000c000b */
[----:B01----:R-:W-:Y:S01]  /*1f100*/  ENDCOLLECTIVE ;  /* 0x000000000000791b */ /* 0x003fe20003800000 */
.L_x_1742:
        /* <DEDUP_REMOVED lines=11> */
.L_x_1743:
[----:B------:R-:W-:Y:S02]  /*1f1c0*/  IMAD.MOV.U32 R13, RZ, RZ, R4 ;  /* 0x000000ffff0d7224 */ /* 0x000fe400078e0004 */
[----:B------:R-:W-:Y:S02]  /*1f1d0*/  IMAD.MOV.U32 R12, RZ, RZ, 0x7 ;  /* 0x00000007ff0c7424 */ /* 0x000fe400078e00ff */
[----:B------:R-:W-:-:S07]  /*1f1e0*/  IMAD.MOV.U32 R2, RZ, RZ, R14 ;  /* 0x000000ffff027224 */ /* 0x000fce00078e000e */
[----:B------:R-:W-:Y:S05]  /*1f1f0*/  WARPSYNC.COLLECTIVE R15, `(.L_x_1744) ;  /* 0x000000000f087348 */ /* 0x000fea0003c00000 */
[----:B------:R0:W1:Y:S02]  /*1f200*/  SHFL.IDX P6, R14, R13, R12, R11 ;  /* 0x0000000c0d0e7389 */ /* 0x00006400000c000b */
[----:B01----:R-:W-:Y:S01]  /*1f210*/  ENDCOLLECTIVE ;  /* 0x000000000000791b */ /* 0x003fe20003800000 */
.L_x_1744:
        /* <DEDUP_REMOVED lines=11> */
.L_x_1745:
[----:B------:R-:W-:Y:S02]  /*1f2d0*/  IMAD.MOV.U32 R13, RZ, RZ, R8 ;  /* 0x000000ffff0d7224 */ /* 0x000fe400078e0008 */
[----:B------:R-:W-:Y:S02]  /*1f2e0*/  IMAD.MOV.U32 R12, RZ, RZ, RZ ;  /* 0x000000ffff0c7224 */ /* 0x000fe400078e00ff */
[----:B------:R-:W-:-:S07]  /*1f2f0*/  IMAD.MOV.U32 R9, RZ, RZ, R14 ;  /* 0x000000ffff097224 */ /* 0x000fce00078e000e */
[----:B------:R-:W-:Y:S05]  /*1f300*/  WARPSYNC.COLLECTIVE R15, `(.L_x_1746) ;  /* 0x000000000f087348 */ /* 0x000fea0003c00000 */
[----:B------:R0:W1:Y:S02]  /*1f310*/  SHFL.IDX P6, R14, R13, R12, R11 ;  /* 0x0000000c0d0e7389 */ /* 0x00006400000c000b */
[----:B01----:R-:W-:Y:S01]  /*1f320*/  ENDCOLLECTIVE ;  /* 0x000000000000791b */ /* 0x003fe20003800000 */
.L_x_1746:
        /* <DEDUP_REMOVED lines=11> */
.L_x_1747:
[----:B------:R-:W-:Y:S02]  /*1f3e0*/  IMAD.MOV.U32 R13, RZ, RZ, R8 ;  /* 0x000000ffff0d7224 */ /* 0x000fe400078e0008 */
[----:B------:R-:W-:Y:S02]  /*1f3f0*/  IMAD.MOV.U32 R12, RZ, RZ, 0x1 ;  /* 0x00000001ff0c7424 */ /* 0x000fe400078e00ff */
[----:B------:R-:W-:-:S07]  /*1f400*/  IMAD.MOV.U32 R5, RZ, RZ, R14 ;  /* 0x000000ffff057224 */ /* 0x000fce00078e000e */
[----:B------:R-:W-:Y:S05]  /*1f410*/  WARPSYNC.COLLECTIVE R15, `(.L_x_1748) ;  /* 0x000000000f087348 */ /* 0x000fea0003c00000 */
[----:B------:R0:W1:Y:S02]  /*1f420*/  SHFL.IDX P6, R14, R13, R12, R11 ;  /* 0x0000000c0d0e7389 */ /* 0x00006400000c000b */
[----:B01----:R-:W-:Y:S01]  /*1f430*/  ENDCOLLECTIVE ;  /* 0x000000000000791b */ /* 0x003fe20003800000 */
.L_x_1748:
        /* <DEDUP_REMOVED lines=11> */
.L_x_1749:
[----:B------:R-:W-:Y:S05]  /*1f4f0*/  BRA `(.L_x_1750) ;  /* 0xffffffa000e47947 */ /* 0x000fea000383ffff */
.L_x_1596:
[----:B0-----:R0:W1:Y:S02]  /*1f500*/  SYNCS.PHASECHK.TRANS64.TRYWAIT P2, [R18+URZ+0x22870], R3 ;  /* 0x02287003120075a7 */ /* 0x001064000804017f */
[----:B-1----:R-:W-:Y:S05]  /*1f510*/  @!P2 NANOSLEEP.SYNCS 0x989680 ;  /* 0x009896800000a95d */ /* 0x002fea0003900000 */
[----:B------:R-:W1:Y:S02]  /*1f520*/  @!P2 SYNCS.PHASECHK.TRANS64 P2, [R18+URZ+0x22870], R3 ;  /* 0x022870031200a5a7 */ /* 0x000e64000804007f */
[----:B-1----:R-:W-:Y:S05]  /*1f530*/  @!P2 BRA `(.L_x_1596) ;  /* 0xfffffffc00f0a947 */ /* 0x002fea000383ffff */
[----:B------:R-:W-:Y:S05]  /*1f540*/  BRA `(.L_x_1751) ;  /* 0xffffffa400487947 */ /* 0x000fea000383ffff */
.L_x_1598:
[----:B0-----:R0:W1:Y:S02]  /*1f550*/  SYNCS.PHASECHK.TRANS64.TRYWAIT P2, [R18+URZ+0x22860], R3 ;  /* 0x02286003120075a7 */ /* 0x001064000804017f */
[----:B-1----:R-:W-:Y:S05]  /*1f560*/  @!P2 NANOSLEEP.SYNCS 0x989680 ;  /* 0x009896800000a95d */ /* 0x002fea0003900000 */
[----:B------:R-:W1:Y:S02]  /*1f570*/  @!P2 SYNCS.PHASECHK.TRANS64 P2, [R18+URZ+0x22860], R3 ;  /* 0x022860031200a5a7 */ /* 0x000e64000804007f */
[----:B-1----:R-:W-:Y:S05]  /*1f580*/  @!P2 BRA `(.L_x_1598) ;  /* 0xfffffffc00f0a947 */ /* 0x002fea000383ffff */
[----:B------:R-:W-:Y:S05]  /*1f590*/  BRA `(.L_x_1752) ;  /* 0xffffffa400587947 */ /* 0x000fea000383ffff */
.L_x_1606:
[----:B0-----:R0:W1:Y:S02]  /*1f5a0*/  SYNCS.PHASECHK.TRANS64.TRYWAIT P1, [R18+URZ+0x22870], R3 ;  /* 0x02287003120075a7 */ /* 0x001064000802017f */
[----:B-1----:R-:W-:Y:S05]  /*1f5b0*/  @!P1 NANOSLEEP.SYNCS 0x989680 ;  /* 0x009896800000995d */ /* 0x002fea0003900000 */
[----:B------:R-:W1:Y:S02]  /*1f5c0*/  @!P1 SYNCS.PHASECHK.TRANS64 P1, [R18+URZ+0x22870], R3 ;  /* 0x02287003120095a7 */ /* 0x000e64000802007f */
[----:B-1----:R-:W-:Y:S05]  /*1f5d0*/  @!P1 BRA `(.L_x_1606) ;  /* 0xfffffffc00f09947 */ /* 0x002fea000383ffff */
[----:B------:R-:W-:Y:S05]  /*1f5e0*/  BRA `(.L_x_1753) ;  /* 0xffffffac00187947 */ /* 0x000fea000383ffff */
.L_x_1608:
[----:B0-----:R0:W1:Y:S02]  /*1f5f0*/  SYNCS.PHASECHK.TRANS64.TRYWAIT P1, [R18+URZ+0x22860], R3 ;  /* 0x02286003120075a7 */ /* 0x001064000802017f */
[----:B-1----:R-:W-:Y:S05]  /*1f600*/  @!P1 NANOSLEEP.SYNCS 0x989680 ;  /* 0x009896800000995d */ /* 0x002fea0003900000 */
[----:B------:R-:W1:Y:S02]  /*1f610*/  @!P1 SYNCS.PHASECHK.TRANS64 P1, [R18+URZ+0x22860], R3 ;  /* 0x02286003120095a7 */ /* 0x000e64000802007f */
[----:B-1----:R-:W-:Y:S05]  /*1f620*/  @!P1 BRA `(.L_x_1608) ;  /* 0xfffffffc00f09947 */ /* 0x002fea000383ffff */
[----:B------:R-:W-:Y:S05]  /*1f630*/  BRA `(.L_x_1754) ;  /* 0xffffffac00247947 */ /* 0x000fea000383ffff */
.L_x_1622:
[----:B0-----:R0:W1:Y:S02]  /*1f640*/  SYNCS.PHASECHK.TRANS64.TRYWAIT P0, [R7+URZ+0x22820], R0 ;  /* 0x02282000070075a7 */ /* 0x001064000800017f */
[----:B-1----:R-:W-:Y:S05]  /*1f650*/  @!P0 NANOSLEEP.SYNCS 0x989680 ;  /* 0x009896800000895d */ /* 0x002fea0003900000 */
[----:B------:R-:W1:Y:S02]  /*1f660*/  @!P0 SYNCS.PHASECHK.TRANS64 P0, [R7+URZ+0x22820], R0 ;  /* 0x02282000070085a7 */ /* 0x000e64000800007f */
[----:B-1----:R-:W-:Y:S05]  /*1f670*/  @!P0 BRA `(.L_x_1622) ;  /* 0xfffffffc00f08947 */ /* 0x002fea000383ffff */
[----:B------:R-:W-:Y:S05]  /*1f680*/  BRA `(.L_x_1755) ;  /* 0xffffffbc00c07947 */ /* 0x000fea000383ffff */
.L_x_1623:
[----:B------:R-:W1:Y:S01]  /*1f690*/  S2R R2, SR_TID.X ;  /* 0x0000000000027919 */ /* 0x000e620000002100 */
[----:B------:R-:W-:Y:S01]  /*1f6a0*/  BSSY B0, `(.L_x_1756) ;  /* 0x000000a000007945 */ /* 0x000fe20003800000 */
[----:B------:R-:W-:Y:S02]  /*1f6b0*/  IMAD.MOV.U32 R12, RZ, RZ, RZ ;  /* 0x000000ffff0c7224 */ /* 0x000fe400078e00ff */
[----:B------:R-:W-:Y:S02]  /*1f6c0*/  IMAD.MOV.U32 R11, RZ, RZ, 0x1f ;  /* 0x0000001fff0b7424 */ /* 0x000fe400078e00ff */
[----:B------:R-:W-:Y:S01]  /*1f6d0*/  IMAD.MOV.U32 R15, RZ, RZ, -0x1 ;  /* 0xffffffffff0f7424 */ /* 0x000fe200078e00ff */
[----:B-1----:R-:W-:-:S04]  /*1f6e0*/  SHF.R.U32.HI R2, RZ, 0x5, R2 ;  /* 0x00000005ff027819 */ /* 0x002fc80000011602 */
[----:B------:R-:W-:-:S05]  /*1f6f0*/  LOP3.LUT R2, R2, 0x3, RZ, 0xc0, !PT ;  /* 0x0000000302027812 */ /* 0x000fca00078ec0ff */
[----:B------:R-:W-:-:S07]  /*1f700*/  IMAD.MOV.U32 R13, RZ, RZ, R2 ;  /* 0x000000ffff0d7224 */ /* 0x000fce00078e0002 */
[----:B0-----:R-:W-:Y:S05]  /*1f710*/  WARPSYNC.COLLECTIVE R15, `(.L_x_1757) ;  /* 0x000000000f087348 */ /* 0x001fea0003c00000 */
[----:B------:R1:W2:Y:S02]  /*1f720*/  SHFL.IDX P6, R14, R13, R12, R11 ;  /* 0x0000000c0d0e7389 */ /* 0x0002a400000c000b */
[----:B012---:R-:W-:Y:S01]  /*1f730*/  ENDCOLLECTIVE ;  /* 0x000000000000791b */ /* 0x007fe20003800000 */
.L_x_1757:
[----:B------:R-:W-:Y:S05]  /*1f740*/  BSYNC B0 ;  /* 0x0000000000007941 */ /* 0x000fea0003800000 */
.L_x_1756:
[----:B------:R-:W-:Y:S05]  /*1f750*/  BRA `(.L_x_1758) ;  /* 0xffffffbc00a87947 */ /* 0x000fea000383ffff */
.L_x_1626:
[----:B------:R-:W-:Y:S01]  /*1f760*/  BSSY B1, `(.L_x_1759) ;  /* 0x0000006000017945 */ /* 0x000fe20003800000 */
[----:B------:R-:W-:-:S07]  /*1f770*/  IMAD.MOV.U32 R15, RZ, RZ, -0x1 ;  /* 0xffffffffff0f7424 */ /* 0x000fce00078e00ff */
[----:B0-----:R-:W-:Y:S05]  /*1f780*/  WARPSYNC.COLLECTIVE R15, `(.L_x_1760) ;  /* 0x000000000f0c7348 */ /* 0x001fea0003c00000 */
[----:B------:R-:W-:Y:S02]  /*1f790*/  ELECT P6, UR62, PT ;  /* 0x00000000003e782f */ /* 0x000fe400038c0000 */
[----:B------:R-:W-:Y:S01]  /*1f7a0*/  MOV R14, UR62 ;  /* 0x0000003e000e7c02 */ /* 0x000fe20008000f00 */
[----:B0-----:R-:W-:Y:S10]  /*1f7b0*/  ENDCOLLECTIVE ;  /* 0x000000000000791b */ /* 0x001ff40003800000 */
.L_x_1760:
[----:B------:R-:W-:Y:S05]  /*1f7c0*/  BSYNC B1 ;  /* 0x0000000000017941 */ /* 0x000fea0003800000 */
.L_x_1759:
[----:B------:R-:W-:Y:S05]  /*1f7d0*/  BRA `(.L_x_1761) ;  /* 0xffffffbc00a07947 */ /* 0x000fea000383ffff */
.L_x_1628:
[----:B0-----:R0:W1:Y:S02]  /*1f7e0*/  SYNCS.PHASECHK.TRANS64.TRYWAIT P1, [R5+URZ+0x22840], R0 ;  /* 0x02284000050075a7 */ /* 0x001064000802017f */
[----:B-1----:R-:W-:Y:S05]  /*1f7f0*/  @!P1 NANOSLEEP.SYNCS 0x989680 ;  /* 0x009896800000995d */ /* 0x002fea0003900000 */
[----:B------:R-:W1:Y:S02]  /*1f800*/  @!P1 SYNCS.PHASECHK.TRANS64 P1, [R5+URZ+0x22840], R0 ;  /* 0x02284000050095a7 */ /* 0x000e64000802007f */
[----:B-1----:R-:W-:Y:S05]  /*1f810*/  @!P1 BRA `(.L_x_1628) ;  /* 0xfffffffc00f09947 */ /* 0x002fea000383ffff */
[----:B------:R-:W-:Y:S05]  /*1f820*/  BRA `(.L_x_1762) ;  /* 0xffffffbc00c07947 */ /* 0x000fea000383ffff */
.L_x_1630:
[----:B-1----:R1:W2:Y:S02]  /*1f830*/  SYNCS.PHASECHK.TRANS64.TRYWAIT P1, [R3+URZ+0x22840], R2 ;  /* 0x02284002030075a7 */ /* 0x0022a4000802017f */
[----:B--2---:R-:W-:Y:S05]  /*1f840*/  @!P1 NANOSLEEP.SYNCS 0x989680 ;  /* 0x009896800000995d */ /* 0x004fea0003900000 */
[----:B------:R-:W2:Y:S02]  /*1f850*/  @!P1 SYNCS.PHASECHK.TRANS64 P1, [R3+URZ+0x22840], R2 ;  /* 0x02284002030095a7 */ /* 0x000ea4000802007f */
[----:B--2---:R-:W-:Y:S05]  /*1f860*/  @!P1 BRA `(.L_x_1630) ;  /* 0xfffffffc00f09947 */ /* 0x004fea000383ffff */
[----:B------:R-:W-:Y:S05]  /*1f870*/  BRA `(.L_x_1763) ;  /* 0xffffffbc00cc7947 */ /* 0x000fea000383ffff */
.L_x_1632:
[----:B--2---:R2:W3:Y:S02]  /*1f880*/  SYNCS.PHASECHK.TRANS64.TRYWAIT P1, [R5+URZ+0x22860], R0 ;  /* 0x02286000050075a7 */ /* 0x0044e4000802017f */
[----:B---3--:R-:W-:Y:S05]  /*1f890*/  @!P1 NANOSLEEP.SYNCS 0x989680 ;  /* 0x009896800000995d */ /* 0x008fea0003900000 */
[----:B------:R-:W3:Y:S02]  /*1f8a0*/  @!P1 SYNCS.PHASECHK.TRANS64 P1, [R5+URZ+0x22860], R0 ;  /* 0x02286000050095a7 */ /* 0x000ee4000802007f */
[----:B---3--:R-:W-:Y:S05]  /*1f8b0*/  @!P1 BRA `(.L_x_1632) ;  /* 0xfffffffc00f09947 */ /* 0x008fea000383ffff */
[----:B------:R-:W-:Y:S05]  /*1f8c0*/  BRA `(.L_x_1764) ;  /* 0xffffffbc00c87947 */ /* 0x000fea000383ffff */
.L_x_1634:
[----:B---3--:R3:W4:Y:S02]  /*1f8d0*/  SYNCS.PHASECHK.TRANS64.TRYWAIT P1, [R3+URZ+0x22860], R2 ;  /* 0x02286002030075a7 */ /* 0x008724000802017f */
[----:B----4-:R-:W-:Y:S05]  /*1f8e0*/  @!P1 NANOSLEEP.SYNCS 0x989680 ;  /* 0x009896800000995d */ /* 0x010fea0003900000 */
[----:B------:R-:W4:Y:S02]  /*1f8f0*/  @!P1 SYNCS.PHASECHK.TRANS64 P1, [R3+URZ+0x22860], R2 ;  /* 0x02286002030095a7 */ /* 0x000f24000802007f */
[----:B----4-:R-:W-:Y:S05]  /*1f900*/  @!P1 BRA `(.L_x_1634) ;  /* 0xfffffffc00f09947 */ /* 0x010fea000383ffff */
[----:B------:R-:W-:Y:S05]  /*1f910*/  BRA `(.L_x_1765) ;  /* 0xffffffbc00c47947 */ /* 0x000fea000383ffff */
.L_x_1636:
[----:B----4-:R4:W0:Y:S02]  /*1f920*/  SYNCS.PHASECHK.TRANS64.TRYWAIT P1, [R5+URZ+0x22880], R0 ;  /* 0x02288000050075a7 */ /* 0x010824000802017f */
[----:B0-----:R-:W-:Y:S05]  /*1f930*/  @!P1 NANOSLEEP.SYNCS 0x989680 ;  /* 0x009896800000995d */ /* 0x001fea0003900000 */
[----:B------:R-:W0:Y:S02]  /*1f940*/  @!P1 SYNCS.PHASECHK.TRANS64 P1, [R5+URZ+0x22880], R0 ;  /* 0x02288000050095a7 */ /* 0x000e24000802007f */
[----:B0-----:R-:W-:Y:S05]  /*1f950*/  @!P1 BRA `(.L_x_1636) ;  /* 0xfffffffc00f09947 */ /* 0x001fea000383ffff */
[----:B------:R-:W-:Y:S05]  /*1f960*/  BRA `(.L_x_1766) ;  /* 0xffffffbc00c07947 */ /* 0x000fea000383ffff */
.L_x_1767:
        /* <DEDUP_REMOVED lines=9> */
.L_x_3626:


//--------------------- .text._ZN7cutlass13device_kernelIN5flash11enable_sm90INS1_16FlashAttnFwdSm90INS1_25CollectiveMainloopFwdSm90ILi2EN4cute5tupleIJNS5_1CILi1EEES8_S8_EEENS6_IJNS7_ILi128EEENS7_ILi160EEESA_EEELi128ENS_12float_e4m3_tEfNS_4arch4Sm90ELb0ELb1ELb0ELb1ELb1ELb1ELb0ELb1ELb1ELb1ELb0ELb0EEENS1_21CollectiveEpilogueFwdINS6_IJSA_SA_SB_EEES9_NS_10bfloat16_tESF_Li256ELb1ELb1ELb0ELb1EEENS1_36VarlenDynamicPersistentTileSchedulerILi128ELi160ELi256ELi128ELb0ELb1ELb1ELb1ELb0ELb1EEEEEEEEEvNT_6ParamsE --------------------------
	.section	.text._ZN7cutlass13device_kernelIN5flash11enable_sm90INS1_16FlashAttnFwdSm90INS1_25CollectiveMainloopFwdSm90ILi2EN4cute5tupleIJNS5_1CILi1EEES8_S8_EEENS6_IJNS7_ILi128EEENS7_ILi160EEESA_EEELi128ENS_12float_e4m3_tEfNS_4arch4Sm90ELb0ELb1ELb0ELb1ELb1ELb1ELb0ELb1ELb1ELb1ELb0ELb0EEENS1_21CollectiveEpilogueFwdINS6_IJSA_SA_SB_EEES9_NS_10bfloat16_tESF_Li256ELb1ELb1ELb0ELb1EEENS1_36VarlenDynamicPersistentTileSchedulerILi128ELi160ELi256ELi128ELb0ELb1ELb1ELb1ELb0ELb1EEEEEEEEEvNT_6ParamsE,"ax",@progbits
	.align	128
.text._ZN7cutlass13device_kernelIN5flash11enable_sm90INS1_16FlashAttnFwdSm90INS1_25CollectiveMainloopFwdSm90ILi2EN4cute5tupleIJNS5_1CILi1EEES8_S8_EEENS6_IJNS7_ILi128EEENS7_ILi160EEESA_EEELi128ENS_12float_e4m3_tEfNS_4arch4Sm90ELb0ELb1ELb0ELb1ELb1ELb1ELb0ELb1ELb1ELb1ELb0ELb0EEENS1_21CollectiveEpilogueFwdINS6_IJSA_SA_SB_EEES9_NS_10bfloat16_tESF_Li256ELb1ELb1ELb0ELb1EEENS1_36VarlenDynamicPersistentTileSchedulerILi128ELi160ELi256ELi128ELb0ELb1ELb1ELb1ELb0ELb1EEEEEEEEEvNT_6ParamsE:
        .type           _ZN7cutlass13device_kernelIN5flash11enable_sm90INS1_16FlashAttnFwdSm90INS1_25CollectiveMainloopFwdSm90ILi2EN4cute5tupleIJNS5_1CILi1EEES8_S8_EEENS6_IJNS7_ILi128EEENS7_ILi160EEESA_EEELi128ENS_12float_e4m3_tEfNS_4arch4Sm90ELb0ELb1ELb0ELb1ELb1ELb1ELb0ELb1ELb1ELb1ELb0ELb0EEENS1_21CollectiveEpilogueFwdINS6_IJSA_SA_SB_EEES9_NS_10bfloat16_tESF_Li256ELb1ELb1ELb0ELb1EEENS1_36VarlenDynamicPersistentTileSchedulerILi128ELi160ELi256ELi128ELb0ELb1ELb1ELb1ELb0ELb1EEEEEEEEEvNT_6ParamsE,@function
        .size           _ZN7cutlass13device_kernelIN5flash11enable_sm90INS1_16FlashAttnFwdSm90INS1_25CollectiveMainloopFwdSm90ILi2EN4cute5tupleIJNS5_1CILi1EEES8_S8_EEENS6_IJNS7_ILi128EEENS7_ILi160EEESA_EEELi128ENS_12float_e4m3_tEfNS_4arch4Sm90ELb0ELb1ELb0ELb1ELb1ELb1ELb0ELb1ELb1ELb1ELb0ELb0EEENS1_21CollectiveEpilogueFwdINS6_IJSA_SA_SB_EEES9_NS_10bfloat16_tESF_Li256ELb1ELb1ELb0ELb1EEENS1_36VarlenDynamicPersistentTileSchedulerILi128ELi160ELi256ELi128ELb0ELb1ELb1ELb1ELb0ELb1EEEEEEEEEvNT_6ParamsE,(.L_x_3627 - _ZN7cutlass13device_kernelIN5flash11enable_sm90INS1_16FlashAttnFwdSm90INS1_25CollectiveMainloopFwdSm90ILi2EN4cute5tupleIJNS5_1CILi1EEES8_S8_EEENS6_IJNS7_ILi128EEENS7_ILi160EEESA_EEELi128ENS_12float_e4m3_tEfNS_4arch4Sm90ELb0ELb1ELb0ELb1ELb1ELb1ELb0ELb1ELb1ELb1ELb0ELb0EEENS1_21CollectiveEpilogueFwdINS6_IJSA_SA_SB_EEES9_NS_10bfloat16_tESF_Li256ELb1ELb1ELb0ELb1EEENS1_36VarlenDynamicPersistentTileSchedulerILi128ELi160ELi256ELi128ELb0ELb1ELb1ELb1ELb0ELb1EEEEEEEEEvNT_6ParamsE)
        .other          _ZN7cutlass13device_kernelIN5flash11enable_sm90INS1_16FlashAttnFwdSm90INS1_25CollectiveMainloopFwdSm90ILi2EN4cute5tupleIJNS5_1CILi1EEES8_S8_EEENS6_IJNS7_ILi128EEENS7_ILi160EEESA_EEELi128ENS_12float_e4m3_tEfNS_4arch4Sm90ELb0ELb1ELb0ELb1ELb1ELb1ELb0ELb1ELb1ELb1ELb0ELb0EEENS1_21CollectiveEpilogueFwdINS6_IJSA_SA_SB_EEES9_NS_10bfloat16_tESF_Li256ELb1ELb1ELb0ELb1EEENS1_36VarlenDynamicPersistentTileSchedulerILi128ELi160ELi256ELi128ELb0ELb1ELb1ELb1ELb0ELb1EEEEEEEEEvNT_6ParamsE,@"STO_CUDA_ENTRY STV_DEFAULT"
_ZN7cutlass13device_kernelIN5flash11enable_sm90INS1_16FlashAttnFwdSm90INS1_25CollectiveMainloopFwdSm90ILi2EN4cute5tupleIJNS5_1CILi1EEES8_S8_EEENS6_IJNS7_ILi128EEENS7_ILi160EEESA_EEELi128ENS_12float_e4m3_tEfNS_4arch4Sm90ELb0ELb1ELb0ELb1ELb1ELb1ELb0ELb1ELb1ELb1ELb0ELb0EEENS1_21CollectiveEpilogueFwdINS6_IJSA_SA_SB_EEES9_NS_10bfloat16_tESF_Li256ELb1ELb1ELb0ELb1EEENS1_36VarlenDynamicPersistentTileSchedulerILi128ELi160ELi256ELi128ELb0ELb1ELb1ELb1ELb0ELb1EEEEEEEEEvNT_6ParamsE:
        /* <DEDUP_REMOVED lines=17> */
.L_x_1769:
[----:B------:R-:W-:Y:S05]  /*0110*/  BSYNC B0 ;  /* 0x0000000000007941 */ /* 0x000fea0003800000 */
.L_x_1768:
        /* <DEDUP_REMOVED lines=40> */
.L_x_1770:
        /* <DEDUP_REMOVED lines=22> */
.L_x_1771:
        /* <DEDUP_REMOVED lines=18> */
.L_x_1772:
        /* <DEDUP_REMOVED lines=22> */
.L_x_1773:
        /* <DEDUP_REMOVED lines=23> */
.L_x_1774:
        /* <DEDUP_REMOVED lines=9> */
.L_x_1777:
[----:B------:R-:W-:-:S08]  /*0980*/  NOP ;  /* 0x0000000000007918 */ /* 0x000fd00000000000 */
[----:B------:R-:W0:Y:S02]  /*0990*/  USETMAXREG.TRY_ALLOC.CTAPOOL UP0, 0xe8 ;  /* 0x000000e8000079c8 */ /* 0x000e240008000600 */
[----:B0-----:R-:W-:-:S13]  /*09a0*/  PLOP3.LUT P0, PT, PT, PT, UP0, 0x80, 0x0 ;  /* 0x000000000000781c */ /* 0x001fda0003f0f008 */
[----:B------:R-:W-:Y:S05]  /*09b0*/  @!P0 BRA `(.L_x_1777) ;  /* 0xfffffffc00f08947 */ /* 0x000fea000383ffff */
[----:B------:R-:W0:Y:S01]  /*09c0*/  S2R R0, SR_TID.X ;  /* 0x0000000000007919 */ /* 0x000e220000002100 */
[----:B------:R-:W-:Y:S01]  /*09d0*/  LOP3.LUT R22, R22, 0xffffffdf, RZ, 0xc0, !PT ;  /* 0xffffffdf16167812 */ /* 0x000fe200078ec0ff */
[----:B------:R-:W-:Y:S01]  /*09e0*/  ULDC UR4, c[0x0][0xc3c] ;  /* 0x00030f0000047ab9 */ /* 0x000fe20000000800 */
[----:B------:R-:W1:Y:S01]  /*09f0*/  S2R R229, SR_CgaCtaId ;  /* 0x0000000000e57919 */ /* 0x000e620000008800 */
[----:B0-----:R-:W-:Y:S01]  /*0a00*/  SHF.R.U32.HI R0, RZ, 0x7, R0 ;  /* 0x00000007ff007819 */ /* 0x001fe20000011600 */
[----:B------:R-:W-:Y:S06]  /*0a10*/  BAR.ARV 0x8, 0x180 ;  /* 0x0206000000007b1d */ /* 0x000fec0000002000 */
[----:B------:R-:W-:-:S02]  /*0a20*/  ISETP.NE.AND P0, PT, R0, 0x1, PT ;  /* 0x000000010000780c */ /* 0x000fc40003f05270 */
[----:B------:R-:W-:-:S04]  /*0a30*/  MOV R0, 0x400 ;  /* 0x0000040000007802 */ /* 0x000fc80000000f00 */
[----:B-1----:R-:W-:-:S07]  /*0a40*/  LEA R17, R229, R0, 0x18 ;  /* 0x00000000e5117211 */ /* 0x002fce00078ec0ff */
[----:B------:R-:W-:Y:S06]  /*0a50*/  @!P0 BAR.ARV 0x9, 0x100 ;  /* 0x0244000000008b1d */ /* 0x000fec0000002000 */
[----:B------:R-:W-:Y:S02]  /*0a60*/  @P0 LOP3.LUT R22, R22, 0x20, RZ, 0xfc, !PT ;  /* 0x0000002016160812 */ /* 0x000fe400078efcff */
[----:B------:R-:W-:Y:S06]  /*0a70*/  BAR.SYNC.DEFER_BLOCKING 0x5, 0x180 ;  /* 0x0146000000007b1d */ /* 0x000fec0000010000 */
[----:B------:R-:W0:Y:S02]  /*0a80*/  LDS.128 R188, [R17+0x228d0] ;  /* 0x0228d00011bc7984 */ /* 0x000e240000000c00 */
[----:B------:R-:W-:Y:S06]  /*0a90*/  BAR.ARV 0x4, 0x180 ;  /* 0x0106000000007b1d */ /* 0x000fec0000002000 */
[----:B0-----:R-:W-:-:S13]  /*0aa0*/  ISETP.GE.AND P0, PT, R191, UR4, PT ;  /* 0x00000004bf007c0c */ /* 0x001fda000bf06270 */
[----:B------:R-:W-:Y:S05]  /*0ab0*/  @P0 BRA `(.L_x_1778) ;  /* 0x000002a800a00947 */ /* 0x000fea0003800000 */
[----:B------:R-:W3:Y:S01]  /*0ac0*/  LDL.LU R13, [R1+0x18] ;  /* 0x00001800010d7983 */ /* 0x000ee20000300800 */
[----:B--2---:R-:W0:Y:S02]  /*0ad0*/  S2R R2, SR_TID.X ;  /* 0x0000000000027919 */ /* 0x004e240000002100 */
[----:B0-----:R-:W-:-:S05]  /*0ae0*/  VIADD R12, R2, 0xffffff80 ;  /* 0xffffff80020c7836 */ /* 0x001fca0000000000 */
[----:B------:R-:W-:-:S04]  /*0af0*/  SHF.R.S32.HI R0, RZ, 0x1f, R12 ;  /* 0x0000001fff007819 */ /* 0x000fc8000001140c */
[----:B------:R-:W-:-:S04]  /*0b00*/  LEA.HI R2, R0, R12, RZ, 0x7 ;  /* 0x0000000c00027211 */ /* 0x000fc800078f38ff */
[----:B------:R-:W-:-:S05]  /*0b10*/  LOP3.LUT R3, R2, 0xffffff80, RZ, 0xc0, !PT ;  /* 0xffffff8002037812 */ /* 0x000fca00078ec0ff */
[----:B------:R-:W-:-:S05]  /*0b20*/  IMAD.IADD R11, R12, 0x1, -R3 ;  /* 0x000000010c0b7824 */ /* 0x000fca00078e0a03 */
[----:B------:R-:W-:-:S04]  /*0b30*/  SHF.R.S32.HI R6, RZ, 0x1f, R11 ;  /* 0x0000001fff067819 */ /* 0x000fc8000001140b */
[----:B------:R-:W-:-:S04]  /*0b40*/  LEA.HI R8, R6, R11, RZ, 0x2 ;  /* 0x0000000b06087211 */ /* 0x000fc800078f10ff */
[--C-:B------:R-:W-:Y:S02]  /*0b50*/  SHF.R.S32.HI R5, RZ, 0x2, R8.reuse ;  /* 0x00000002ff057819 */ /* 0x100fe40000011408 */
[----:B------:R-:W-:Y:S02]  /*0b60*/  SHF.R.S32.HI R4, RZ, 0x1f, R8 ;  /* 0x0000001fff047819 */ /* 0x000fe40000011408 */
[----:B------:R-:W-:Y:S02]  /*0b70*/  SHF.R.S32.HI R14, RZ, 0x7, R2 ;  /* 0x00000007ff0e7819 */ /* 0x000fe40000011402 */
[----:B------:R-:W-:Y:S02]  /*0b80*/  LEA.HI R3, R4, R5, RZ, 0x3 ;  /* 0x0000000504037211 */ /* 0x000fe400078f18ff */
[----:B------:R-:W-:Y:S02]  /*0b90*/  LEA.HI R4, R0, R12, RZ, 0x4 ;  /* 0x0000000c00047211 */ /* 0x000fe400078f20ff */
[----:B------:R-:W-:-:S02]  /*0ba0*/  LOP3.LUT R10, R3, 0xfffffff8, RZ, 0xc0, !PT ;  /* 0xfffffff8030a7812 */ /* 0x000fc400078ec0ff */
[----:B------:R-:W-:Y:S02]  /*0bb0*/  LEA.HI R2, R2, R14, RZ, 0x1 ;  /* 0x0000000e02027211 */ /* 0x000fe400078f08ff */
[----:B------:R-:W-:Y:S02]  /*0bc0*/  LEA.HI R6, R6, R11, RZ, 0x5 ;  /* 0x0000000b06067211 */ /* 0x000fe400078f28ff */
[----:B------:R-:W-:Y:S02]  /*0bd0*/  LEA.HI R3, R0, R12, RZ, 0x5 ;  /* 0x0000000c00037211 */ /* 0x000fe400078f28ff */
[----:B------:R-:W-:Y:S01]  /*0be0*/  SHF.R.S32.HI R7, RZ, 0x4, R4 ;  /* 0x00000004ff077819 */ /* 0x000fe20000011404 */
[----:B------:R-:W-:Y:S01]  /*0bf0*/  IMAD.IADD R9, R5, 0x1, -R10 ;  /* 0x0000000105097824 */ /* 0x000fe200078e0a0a */
[----:B------:R-:W-:Y:S02]  /*0c00*/  SHF.R.S32.HI R6, RZ, 0x5, R6 ;  /* 0x00000005ff067819 */ /* 0x000fe40000011406 */
[----:B------:R-:W-:Y:S01]  /*0c10*/  LOP3.LUT R2, R2, 0x3fffffe, RZ, 0xc0, !PT ;  /* 0x03fffffe02027812 */ /* 0x000fe200078ec0ff */
[----:B------:R-:W-:Y:S01]  /*0c20*/  IMAD.SHL.U32 R3, R3, 0x20, RZ ;  /* 0x0000002003037824 */ /* 0x000fe200078e00ff */
[----:B------:R-:W-:-:S02]  /*0c30*/  LOP3.LUT R5, R4, 0x3fffff0, RZ, 0xc0, !PT ;  /* 0x03fffff004057812 */ /* 0x000fc400078ec0ff */
[----:B------:R-:W-:Y:S01]  /*0c40*/  LEA.HI R4, R4, R7, RZ, 0x1 ;  /* 0x0000000704047211 */ /* 0x000fe200078f08ff */
[----:B------:R-:W-:Y:S02]  /*0c50*/  IMAD R9, R6, 0x10, R9 ;  /* 0x0000001006097824 */ /* 0x000fe400078e0209 */
[----:B------:R-:W-:Y:S01]  /*0c60*/  IMAD.IADD R2, R14, 0x1, -R2 ;  /* 0x000000010e027824 */ /* 0x000fe200078e0a02 */
[----:B------:R-:W-:Y:S01]  /*0c70*/  LOP3.LUT R212, R3, 0xfffffc00, RZ, 0xc0, !PT ;  /* 0xfffffc0003d47812 */ /* 0x000fe200078ec0ff */
[----:B------:R-:W-:Y:S01]  /*0c80*/  IMAD.IADD R5, R12, 0x1, -R5 ;  /* 0x000000010c057824 */ /* 0x000fe200078e0a05 */
[----:B------:R-:W-:Y:S01]  /*0c90*/  LOP3.LUT R4, R4, 0x1ffffffe, RZ, 0xc0, !PT ;  /* 0x1ffffffe04047812 */ /* 0x000fe200078ec0ff */
[----:B------:R-:W-:Y:S01]  /*0ca0*/  IMAD R6, R2, 0x40, R9 ;  /* 0x0000004002067824 */ /* 0x000fe200078e0209 */
[----:B------:R-:W-:Y:S01]  /*0cb0*/  LEA.HI R2, R0, R12, RZ, 0x2 ;  /* 0x0000000c00027211 */ /* 0x000fe200078f10ff */
[----:B------:R-:W-:Y:S02]  /*0cc0*/  IMAD R5, R5, 0x40, R212 ;  /* 0x0000004005057824 */ /* 0x000fe400078e02d4 */
[----:B------:R-:W-:Y:S01]  /*0cd0*/  IMAD.IADD R4, R7, 0x1, -R4 ;  /* 0x0000000107047824 */ /* 0x000fe200078e0a04 */
[----:B------:R-:W-:-:S03]  /*0ce0*/  SHF.R.S32.HI R198, RZ, 0x2, R2 ;  /* 0x00000002ffc67819 */ /* 0x000fc60000011402 */
[----:B------:R-:W-:Y:S01]  /*0cf0*/  IMAD R3, R4, 0x8, R5 ;  /* 0x0000000804037824 */ /* 0x000fe200078e0205 */
[----:B------:R-:W-:Y:S01]  /*0d00*/  LEA.HI R0, R0, R12, RZ, 0x3 ;  /* 0x0000000c00007211 */ /* 0x000fe200078f18ff */
[----:B------:R-:W-:Y:S01]  /*0d10*/  VIADD R7, R198, 0x40 ;  /* 0x00000040c6077836 */ /* 0x000fe20000000000 */
[----:B------:R-:W-:Y:S02]  /*0d20*/  LOP3.LUT R228, R2, 0xfffffffc, RZ, 0xc0, !PT ;  /* 0xfffffffc02e47812 */ /* 0x000fe400078ec0ff */
[----:B------:R0:W-:Y:S01]  /*0d30*/  STL [R1+0x24], R3 ;  /* 0x0000240301007387 */ /* 0x0001e20000100800 */
[----:B------:R-:W-:Y:S01]  /*0d40*/  LOP3.LUT R220, R0, 0xfffffff8, RZ, 0xc0, !PT ;  /* 0xfffffff800dc7812 */ /* 0x000fe200078ec0ff */
[----:B------:R-:W-:Y:S02]  /*0d50*/  VIADD R5, R198, 0x80 ;  /* 0x00000080c6057836 */ /* 0x000fe40000000000 */
[----:B------:R-:W-:Y:S01]  /*0d60*/  IMAD.IADD R228, R12, 0x1, -R228 ;  /* 0x000000010ce47824 */ /* 0x000fe200078e0ae4 */
[----:B0-----:R-:W-:-:S02]  /*0d70*/  SHF.R.S32.HI R3, RZ, 0x1f, R2 ;  /* 0x0000001fff037819 */ /* 0x001fc40000011402 */
[----:B------:R-:W-:Y:S02]  /*0d80*/  SHF.R.S32.HI R2, RZ, 0x1f, R7 ;  /* 0x0000001fff027819 */ /* 0x000fe40000011407 */
[----:B------:R-:W-:Y:S01]  /*0d90*/  LEA.HI R3, R3, R198, RZ, 0x3 ;  /* 0x000000c603037211 */ /* 0x000fe200078f18ff */
[----:B------:R-:W-:Y:S01]  /*0da0*/  IMAD.IADD R220, R12, 0x1, -R220 ;  /* 0x000000010cdc7824 */ /* 0x000fe200078e0adc */
[----:B------:R-:W-:Y:S01]  /*0db0*/  LEA.HI R2, R2, R7, RZ, 0x3 ;  /* 0x0000000702027211 */ /* 0x000fe200078f18ff */
[----:B------:R-:W-:Y:S01]  /*0dc0*/  IMAD.SHL.U32 R208, R7, 0x80, RZ ;  /* 0x0000008007d07824 */ /* 0x000fe200078e00ff */
[----:B------:R-:W-:Y:S01]  /*0dd0*/  LOP3.LUT R3, R3, 0xfffffff8, RZ, 0xc0, !PT ;  /* 0xfffffff803037812 */ /* 0x000fe200078ec0ff */
[----:B------:R-:W-:Y:S01]  /*0de0*/  IMAD.SHL.U32 R210, R220, 0x8, RZ ;  /* 0x00000008dcd27824 */ /* 0x000fe200078e00ff */
[----:B------:R-:W-:Y:S01]  /*0df0*/  SHF.R.S32.HI R226, RZ, 0x3, R0 ;  /* 0x00000003ffe27819 */ /* 0x000fe20000011400 */
[C---:B------:R-:W-:Y:S01]  /*0e00*/  IMAD.SHL.U32 R18, R228.reuse, 0x10, RZ ;  /* 0x00000010e4127824 */ /* 0x040fe200078e00ff */
[----:B------:R-:W-:Y:S01]  /*0e10*/  LEA.HI R0, R228, R228, RZ, 0x1 ;  /* 0x000000e4e4007211 */ /* 0x000fe200078f08ff */
[----:B------:R-:W-:Y:S01]  /*0e20*/  IMAD.SHL.U32 R2, R2, 0x80, RZ ;  /* 0x0000008002027824 */ /* 0x000fe200078e00ff */
[----:B------:R-:W-:Y:S01]  /*0e30*/  SHF.R.S32.HI R4, RZ, 0x1f, R5 ;  /* 0x0000001fff047819 */ /* 0x000fe20000011405 */
[----:B------:R-:W-:Y:S01]  /*0e40*/  IMAD.IADD R213, R198, 0x1, -R3 ;  /* 0x00000001c6d57824 */ /* 0x000fe200078e0a03 */
[----:B------:R-:W-:Y:S01]  /*0e50*/  LOP3.LUT R208, R208, 0x380, RZ, 0xc0, !PT ;  /* 0x00000380d0d07812 */ /* 0x000fe200078ec0ff */
[----:B------:R-:W-:Y:S01]  /*0e60*/  IMAD.SHL.U32 R209, R5, 0x80, RZ ;  /* 0x0000008005d17824 */ /* 0x000fe200078e00ff */
[----:B------:R-:W-:-:S02]  /*0e70*/  LOP3.LUT R3, R0, 0x1ffffffe, RZ, 0xc0, !PT ;  /* 0x1ffffffe00037812 */ /* 0x000fc400078ec0ff */
[----:B------:R-:W-:Y:S02]  /*0e80*/  LEA.HI R4, R4, R5, RZ, 0x3 ;  /* 0x0000000504047211 */ /* 0x000fe400078f18ff */
[----:B------:R-:W-:Y:S02]  /*0e90*/  SHF.R.S32.HI R0, RZ, 0x1f, R210 ;  /* 0x0000001fff007819 */ /* 0x000fe400000114d2 */
[----:B------:R-:W-:Y:S02]  /*0ea0*/  SHF.R.U32.HI R0, RZ, 0x3, R208 ;  /* 0x00000003ff007819 */ /* 0x000fe400000116d0 */
[----:B------:R-:W-:Y:S02]  /*0eb0*/  LOP3.LUT R5, R208, 0x70, R18, 0xf8, !PT ;  /* 0x00000070d0057812 */ /* 0x000fe400078ef812 */
[----:B------:R-:W-:-:S04]  /*0ec0*/  LOP3.LUT R214, R2, 0xfffffc00, RZ, 0xc0, !PT ;  /* 0xfffffc0002d67812 */ /* 0x000fc800078ec0ff */
[----:B------:R-:W-:Y:S01]  /*0ed0*/  LOP3.LUT R0, R214, R5, R0, 0xf6, !PT ;  /* 0x00000005d6007212 */ /* 0x000fe200078ef600 */
[----:B------:R0:W-:Y:S04]  /*0ee0*/  STL [R1+0x20], R6 ;  /* 0x0000200601007387 */ /* 0x0001e80000100800 */
[----:B------:R-:W-:-:S05]  /*0ef0*/  IMAD.IADD R0, R17, 0x1, R0 ;  /* 0x0000000111007824 */ /* 0x000fca00078e0200 */
[----:B------:R0:W-:Y:S01]  /*0f00*/  STL [R1+0x8], R0 ;  /* 0x0000080001007387 */ /* 0x0001e20000100800 */
[----:B------:R-:W-:Y:S01]  /*0f10*/  IMAD.SHL.U32 R192, R228, 0x8, RZ ;  /* 0x00000008e4c07824 */ /* 0x000fe200078e00ff */
[----:B------:R-:W-:Y:S01]  /*0f20*/  LOP3.LUT R206, R8, 0x7ffffffc, RZ, 0xc0, !PT ;  /* 0x7ffffffc08ce7812 */ /* 0x000fe200078ec0ff */
[----:B------:R-:W-:Y:S02]  /*0f30*/  VIADD R23, R18, 0x40 ;  /* 0x0000004012177836 */ /* 0x000fe40000000000 */
[----:B------:R-:W-:Y:S02]  /*0f40*/  VIADD R199, R192, 0x20 ;  /* 0x00000020c0c77836 */ /* 0x000fe40000000000 */
[----:B------:R-:W-:Y:S02]  /*0f50*/  VIADD R219, R210, 0x40 ;  /* 0x00000040d2db7836 */ /* 0x000fe40000000000 */
[----:B------:R-:W-:Y:S02]  /*0f60*/  IMAD.SHL.U32 R4, R4, 0x80, RZ ;  /* 0x0000008004047824 */ /* 0x000fe400078e00ff */
[----:B------:R-:W-:Y:S01]  /*0f70*/  IMAD.IADD R3, R228, 0x1, -R3 ;  /* 0x00000001e4037824 */ /* 0x000fe200078e0a03 */
[----:B------:R-:W-:Y:S01]  /*0f80*/  CS2R R194, SRZ ;  /* 0x0000000000c27805 */ /* 0x000fe2000001ff00 */
[----:B------:R-:W-:Y:S01]  /*0f90*/  IMAD.MOV.U32 R225, RZ, RZ, RZ ;  /* 0x000000ffffe17224 */ /* 0x000fe200078e00ff */
[----:B------:R-:W-:Y:S01]  /*0fa0*/  LOP3.LUT R209, R209, 0x380, RZ, 0xc0, !PT ;  /* 0x00000380d1d17812 */ /* 0x000fe200078ec0ff */
[----:B------:R-:W-:Y:S01]  /*0fb0*/  IMAD.MOV.U32 R201, RZ, RZ, RZ ;  /* 0x000000ffffc97224 */ /* 0x000fe200078e00ff */
[----:B------:R-:W-:Y:S01]  /*0fc0*/  SHF.R.S32.HI R19, RZ, 0x1f, R18 ;  /* 0x0000001fff137819 */ /* 0x000fe20000011412 */
[----:B------:R-:W-:Y:S01]  /*0fd0*/  IMAD.MOV.U32 R196, RZ, RZ, RZ ;  /* 0x000000ffffc47224 */ /* 0x000fe200078e00ff */
[----:B------:R-:W-:Y:S01]  /*0fe0*/  SHF.R.S32.HI R197, RZ, 0x1f, R23 ;  /* 0x0000001fffc57819 */ /* 0x000fe20000011417 */
[----:B------:R-:W-:Y:S01]  /*0ff0*/  IMAD.IADD R206, R11, 0x1, -R206 ;  /* 0x000000010bce7824 */ /* 0x000fe200078e0ace */
[----:B------:R-:W-:Y:S01]  /*1000*/  SHF.R.S32.HI R227, RZ, 0x1f, R199 ;  /* 0x0000001fffe37819 */ /* 0x000fe200000114c7 */
[----:B------:R-:W-:Y:S01]  /*1010*/  IMAD R207, R3, 0x8, R6 ;  /* 0x0000000803cf7824 */ /* 0x000fe200078e0206 */
[----:B------:R-:W-:-:S02]  /*1020*/  SHF.R.S32.HI R2, RZ, 0x1f, R219 ;  /* 0x0000001fff027819 */ /* 0x000fc400000114db */
[----:B------:R-:W-:Y:S02]  /*1030*/  LOP3.LUT R215, R4, 0xfffffc00, RZ, 0xc0, !PT ;  /* 0xfffffc0004d77812 */ /* 0x000fe400078ec0ff */
[----:B0--3--:R-:W-:-:S07]  /*1040*/  LOP3.LUT R200, R13, 0x1, RZ, 0xfc, !PT ;  /* 0x000000010dc87812 */ /* 0x009fce00078efcff */
.L_x_2019:
[----:B------:R-:W-:Y:S05]  /*1050*/  YIELD ;  /* 0x0000000000007946 */ /* 0x000fea0003800000 */
[----:B------:R-:W-:Y:S01]  /*1060*/  ULDC.64 UR4, c[0x0][0xa28] ;  /* 0x00028a0000047ab9 */ /* 0x000fe20000000a00 */
[----:B0--3--:R-:W0:Y:S01]  /*1070*/  LDC.64 R4, c[0x0][0xa08] ;  /* 0x00028200ff047b82 */ /* 0x009e220000000a00 */
[----:B------:R-:W-:Y:S01]  /*1080*/  ISETP.NE.U32.AND P1, PT, RZ, UR4, PT ;  /* 0x00000004ff007c0c */ /* 0x000fe2000bf25070 */
[----:B------:R-:W-:Y:S02]  /*1090*/  IMAD.MOV.U32 R85, RZ, RZ, RZ ;  /* 0x000000ffff557224 */ /* 0x000fe400078e00ff */
[----:B------:R-:W-:Y:S01]  /*10a0*/  IMAD.MOV.U32 R11, RZ, RZ, RZ ;  /* 0x000000ffff0b7224 */ /* 0x000fe200078e00ff */
[----:B------:R-:W-:Y:S01]  /*10b0*/  ISETP.NE.AND.EX P1, PT, RZ, UR5, PT, P1 ;  /* 0x00000005ff007c0c */ /* 0x000fe2000bf25310 */
[----:B------:R-:W-:-:S02]  /*10c0*/  ULDC.64 UR4, c[0x0][0xa18] ;  /* 0x0002860000047ab9 */ /* 0x000fc40000000a00 */
[----:B------:R-:W-:-:S04]  /*10d0*/  ISETP.NE.U32.AND P2, PT, RZ, UR4, PT ;  /* 0x00000004ff007c0c */ /* 0x000fc8000bf45070 */
[----:B------:R-:W-:Y:S01]  /*10e0*/  ISETP.NE.AND.EX P2, PT, RZ, UR5, PT, P2 ;  /* 0x00000005ff007c0c */ /* 0x000fe2000bf45320 */
[----:B------:R-:W-:Y:S02]  /*10f0*/  ULDC.64 UR4, c[0x0][0xa08] ;  /* 0x0002820000047ab9 */ /* 0x000fe40000000a00 */
[----:B------:R-:W-:-:S03]  /*1100*/  ISETP.NE.U32.AND P0, PT, RZ, UR4, PT ;  /* 0x00000004ff007c0c */ /* 0x000fc6000bf05070 */
[----:B----4-:R-:W1:Y:S01]  /*1110*/  @P1 LDC.64 R2, c[0x0][0xa28] ;  /* 0x00028a00ff021b82 */ /* 0x010e620000000a00 */
[----:B------:R-:W-:Y:S01]  /*1120*/  ISETP.NE.AND.EX P0, PT, RZ, UR5, PT, P0 ;  /* 0x00000005ff007c0c */ /* 0x000fe2000bf05300 */
[----:B0-----:R-:W-:-:S06]  /*1130*/  IMAD.WIDE R8, R191, 0x4, R4 ;  /* 0x00000004bf087825 */ /* 0x001fcc00078e0204 */
[----:B------:R-:W0:Y:S01]  /*1140*/  @P2 LDC.64 R6, c[0x0][0xa18] ;  /* 0x00028600ff062b82 */ /* 0x000e220000000a00 */
[----:B------:R-:W-:Y:S02]  /*1150*/  ULDC UR4, c[0x0][0x288] ;  /* 0x0000a20000047ab9 */ /* 0x000fe40000000800 */
[----:B------:R-:W-:Y:S01]  /*1160*/  IMAD.U32 R188, RZ, RZ, UR4 ;  /* 0x00000004ffbc7e24 */ /* 0x000fe2000f8e00ff */
[----:B------:R-:W-:Y:S02]  /*1170*/  ULDC.64 UR4, c[0x0][0x418] ;  /* 0x0001060000047ab9 */ /* 0x000fe40000000a00 */
[----:B------:R-:W5:Y:S01]  /*1180*/  @P0 LDG.E R85, desc[UR60][R8.64] ;  /* 0x0000003c08550981 */ /* 0x000f62000c1e1900 */
[----:B-1----:R-:W-:-:S04]  /*1190*/  @P1 IMAD.WIDE R2, R191, 0x4, R2 ;  /* 0x00000004bf021825 */ /* 0x002fc800078e0202 */
[----:B0-----:R-:W-:Y:S01]  /*11a0*/  @P2 IMAD.WIDE R4, R191, 0x4, R6 ;  /* 0x00000004bf042825 */ /* 0x001fe200078e0206 */
[----:B------:R-:W-:Y:S01]  /*11b0*/  UISETP.NE.U32.AND UP0, UPT, UR4, URZ, UPT ;  /* 0x0000003f0400728c */ /* 0x000fe2000bf05070 */
[----:B------:R0:W5:Y:S02]  /*11c0*/  @P1 LDG.E R11, desc[UR60][R2.64] ;  /* 0x0000003c020b1981 */ /* 0x000164000c1e1900 */
[----:B------:R-:W-:Y:S02]  /*11d0*/  ULDC UR4, c[0x0][0x424] ;  /* 0x0001090000047ab9 */ /* 0x000fe40000000800 */
[----:B------:R1:W5:Y:S01]  /*11e0*/  @P2 LDG.E R188, desc[UR60][R4.64] ;  /* 0x0000003c04bc2981 */ /* 0x000362000c1e1900 */
[----:B------:R-:W-:-:S03]  /*11f0*/  UISETP.NE.AND.EX UP0, UPT, UR5, URZ, UPT, UP0 ;  /* 0x0000003f0500728c */ /* 0x000fc6000bf05300 */
[----:B------:R-:W-:Y:S01]  /*1200*/  ULDC UR5, c[0x0][0x2f0] ;  /* 0x0000bc0000057ab9 */ /* 0x000fe20000000800 */
[----:B------:R-:W-:-:S04]  /*1210*/  USEL UR4, UR4, 0x1, UP0 ;  /* 0x0000000104047887 */ /* 0x000fc80008000000 */
[----:B------:R-:W-:-:S03]  /*1220*/  UIMAD UR4, UR4, UR5, URZ ;  /* 0x00000005040472a4 */ /* 0x000fc6000f8e023f */
[----:B------:R-:W-:Y:S02]  /*1230*/  ULDC UR5, c[0x0][0x348] ;  /* 0x0000d20000057ab9 */ /* 0x000fe40000000800 */
[----:B0-----:R-:W-:Y:S02]  /*1240*/  IMAD.U32 R2, RZ, RZ, UR5 ;  /* 0x00000005ff027e24 */ /* 0x001fe4000f8e00ff */
[----:B------:R-:W-:Y:S01]  /*1250*/  IMAD.U32 R28, RZ, RZ, UR4 ;  /* 0x00000004ff1c7e24 */ /* 0x000fe2000f8e00ff */
[----:B-12---:R-:W-:Y:S06]  /*1260*/  @P2 BRA `(.L_x_1779) ;  /* 0x0000000000242947 */ /* 0x006fec0003800000 */
        /* <DEDUP_REMOVED lines=9> */
.L_x_1779:
[----:B------:R-:W-:Y:S01]  /*1300*/  ULDC.64 UR4, c[0x0][0xa20] ;  /* 0x0002880000047ab9 */ /* 0x000fe20000000a00 */
[----:B------:R-:W-:Y:S01]  /*1310*/  IMAD.MOV.U32 R223, RZ, RZ, R190 ;  /* 0x000000ffffdf7224 */ /* 0x000fe200078e00be */
[----:B------:R-:W-:Y:S01]  /*1320*/  ISETP.NE.U32.AND P1, PT, RZ, UR4, PT ;  /* 0x00000004ff007c0c */ /* 0x000fe2000bf25070 */
[----:B------:R-:W-:-:S03]  /*1330*/  IMAD.MOV.U32 R224, RZ, RZ, R191 ;  /* 0x000000ffffe07224 */ /* 0x000fc600078e00bf */
[----:B------:R-:W-:-:S13]  /*1340*/  ISETP.NE.AND.EX P1, PT, RZ, UR5, PT, P1 ;  /* 0x00000005ff007c0c */ /* 0x000fda000bf25310 */
[----:B------:R-:W-:Y:S05]  /*1350*/  @!P1 BRA `(.L_x_1780) ;  /* 0x0000000000109947 */ /* 0x000fea0003800000 */
[----:B------:R-:W0:Y:S02]  /*1360*/  LDC.64 R4, c[0x0][0xa20] ;  /* 0x00028800ff047b82 */ /* 0x000e240000000a00 */
[----:B0-----:R-:W-:-:S05]  /*1370*/  IMAD.WIDE R4, R191, 0x4, R4 ;  /* 0x00000004bf047825 */ /* 0x001fca00078e0204 */
[----:B------:R0:W5:Y:S01]  /*1380*/  LDG.E R28, desc[UR60][R4.64] ;  /* 0x0000003c041c7981 */ /* 0x000162000c1e1900 */
[----:B------:R-:W-:Y:S05]  /*1390*/  BRA `(.L_x_1781) ;  /* 0x0000000000107947 */ /* 0x000fea0003800000 */
.L_x_1780:
[----:B------:R-:W-:Y:S05]  /*13a0*/  @!P0 BRA `(.L_x_1781) ;  /* 0x00000000000c8947 */ /* 0x000fea0003800000 */
[----:B------:R-:W2:Y:S04]  /*13b0*/  LDG.E R3, desc[UR60][R8.64] ;  /* 0x0000003c08037981 */ /* 0x000ea8000c1e1900 */
[----:B------:R-:W2:Y:S02]  /*13c0*/  LDG.E R28, desc[UR60][R8.64+0x4] ;  /* 0x0000043c081c7981 */ /* 0x000ea4000c1e1900 */
[----:B--2---:R-:W-:-:S07]  /*13d0*/  IMAD.IADD R28, R28, 0x1, -R3 ;  /* 0x000000011c1c7824 */ /* 0x004fce00078e0a03 */
.L_x_1781:
[----:B------:R-:W-:Y:S01]  /*13e0*/  ULDC.64 UR4, c[0x0][0xa10] ;  /* 0x0002840000047ab9 */ /* 0x000fe20000000a00 */
[----:B------:R-:W1:Y:S01]  /*13f0*/  LDC R8, c[0x0][0x448] ;  /* 0x00011200ff087b82 */ /* 0x000e620000000800 */
[----:B------:R-:W-:-:S04]  /*1400*/  ISETP.NE.U32.AND P0, PT, RZ, UR4, PT ;  /* 0x00000004ff007c0c */ /* 0x000fc8000bf05070 */
[----:B------:R-:W-:Y:S01]  /*1410*/  ISETP.NE.AND.EX P0, PT, RZ, UR5, PT, P0 ;  /* 0x00000005ff007c0c */ /* 0x000fe2000bf05300 */
[----:B------:R-:W-:Y:S02]  /*1420*/  ULDC.64 UR4, c[0x0][0xa30] ;  /* 0x00028c0000047ab9 */ /* 0x000fe40000000a00 */
[----:B------:R-:W-:Y:S01]  /*1430*/  ISETP.NE.U32.AND P1, PT, RZ, UR4, PT ;  /* 0x00000004ff007c0c */ /* 0x000fe2000bf25070 */
[----:B-----5:R-:W-:Y:S01]  /*1440*/  IMAD.MOV.U32 R24, RZ, RZ, R28 ;  /* 0x000000ffff187224 */ /* 0x020fe200078e001c */
[----:B------:R-:W2:Y:S02]  /*1450*/  LDC.64 R12, c[0x0][0x9e0] ;  /* 0x00027800ff0c7b82 */ /* 0x000ea40000000a00 */
[----:B------:R-:W-:-:S06]  /*1460*/  ISETP.NE.AND.EX P1, PT, RZ, UR5, PT, P1 ;  /* 0x00000005ff007c0c */ /* 0x000fcc000bf25310 */
[----:B0-----:R-:W0:Y:S08]  /*1470*/  @P0 LDC.64 R4, c[0x0][0xa10] ;  /* 0x00028400ff040b82 */ /* 0x001e300000000a00 */
[----:B------:R-:W3:Y:S01]  /*1480*/  @P1 LDC.64 R6, c[0x0][0xa30] ;  /* 0x00028c00ff061b82 */ /* 0x000ee20000000a00 */
[----:B0-----:R-:W-:-:S05]  /*1490*/  @P0 IMAD.WIDE R4, R191, 0x4, R4 ;  /* 0x00000004bf040825 */ /* 0x001fca00078e0204 */
[----:B------:R-:W4:Y:S04]  /*14a0*/  @P0 LDG.E R0, desc[UR60][R4.64] ;  /* 0x0000003c04000981 */ /* 0x000f28000c1e1900 */
[----:B------:R-:W4:Y:S01]  /*14b0*/  @P0 LDG.E R3, desc[UR60][R4.64+0x4] ;  /* 0x0000043c04030981 */ /* 0x000f22000c1e1900 */
[----:B---3--:R-:W-:-:S05]  /*14c0*/  @P1 IMAD.WIDE R6, R191, 0x4, R6 ;  /* 0x00000004bf061825 */ /* 0x008fca00078e0206 */
[----:B------:R0:W5:Y:S01]  /*14d0*/  @P1 LDG.E R24, desc[UR60][R6.64] ;  /* 0x0000003c06181981 */ /* 0x000162000c1e1900 */
[----:B-1----:R-:W-:Y:S01]  /*14e0*/  ISETP.NE.AND P1, PT, R8, 0x1, PT ;  /* 0x000000010800780c */ /* 0x002fe20003f25270 */
[----:B------:R-:W-:Y:S01]  /*14f0*/  IMAD.SHL.U32 R202, R189, 0x80, RZ ;  /* 0x00000080bdca7824 */ /* 0x000fe200078e00ff */
[----:B--2---:R-:W-:Y:S01]  /*1500*/  ISETP.GE.AND P2, PT, R13, 0x1, PT ;  /* 0x000000010d00780c */ /* 0x004fe20003f46270 */
[----:B------:R-:W-:-:S10]  /*1510*/  IMAD.IADD R11, R28, 0x1, -R11 ;  /* 0x000000011c0b7824 */ /* 0x000fd400078e0a0b */
[----:B------:R-:W1:Y:S08]  /*1520*/  @P1 LDC R8, c[0x0][0x44c] ;  /* 0x00011300ff081b82 */ /* 0x000e700000000800 */
[----:B------:R-:W2:Y:S01]  /*1530*/  @P1 LDC R9, c[0x0][0x450] ;  /* 0x00011400ff091b82 */ /* 0x000ea20000000800 */
[----:B----4-:R-:W-:Y:S02]  /*1540*/  @P0 IMAD.IADD R2, R3, 0x1, -R0 ;  /* 0x0000000103020824 */ /* 0x010fe400078e0a00 */
[----:B------:R-:W-:-:S02]  /*1550*/  VIADD R3, R202, 0x7f ;  /* 0x0000007fca037836 */ /* 0x000fc40000000000 */
[----:B------:R-:W-:Y:S02]  /*1560*/  IMAD.IADD R189, R11, 0x1, R2 ;  /* 0x000000010bbd7824 */ /* 0x000fe400078e0202 */
[----:B-1----:R-:W-:-:S04]  /*1570*/  @P1 IMAD.HI.U32 R4, R3, R8, RZ ;  /* 0x0000000803041227 */ /* 0x002fc800078e00ff */
[C---:B------:R-:W-:Y:S01]  /*1580*/  VIADD R0, R189.reuse, 0x9f ;  /* 0x0000009fbd007836 */ /* 0x040fe20000000000 */
[----:B--2---:R-:W-:Y:S02]  /*1590*/  @P1 SHF.R.U32.HI R3, RZ, R9, R4 ;  /* 0x00000009ff031219 */ /* 0x004fe40000011604 */
[----:B------:R-:W-:Y:S01]  /*15a0*/  IADD3 R4, R189, 0x1, -R188 ;  /* 0x00000001bd047810 */ /* 0x000fe20007ffe8bc */
[----:B------:R-:W-:-:S04]  /*15b0*/  IMAD.HI R0, R0, 0x66666667, RZ ;  /* 0x6666666700007827 */ /* 0x000fc800078e02ff */
[----:B0-----:R-:W-:Y:S01]  /*15c0*/  IMAD.IADD R7, R4, 0x1, R3 ;  /* 0x0000000104077824 */ /* 0x001fe200078e0203 */
[----:B------:R-:W-:-:S04]  /*15d0*/  SHF.R.U32.HI R25, RZ, 0x1f, R0 ;  /* 0x0000001fff197819 */ /* 0x000fc80000011600 */
[----:B------:R-:W-:Y:S01]  /*15e0*/  LEA.HI.SX32 R25, R0, R25, 0x1a ;  /* 0x0000001900197211 */ /* 0x000fe200078fd2ff */
[----:B------:R-:W-:Y:S01]  /*15f0*/  IMAD.IADD R0, R7, 0x1, R12 ;  /* 0x0000000107007824 */ /* 0x000fe200078e020c */
[----:B------:R-:W-:Y:S06]  /*1600*/  @!P2 BRA `(.L_x_1782) ;  /* 0x000000000048a947 */ /* 0x000fec0003800000 */
[C---:B------:R-:W-:Y:S01]  /*1610*/  ISETP.GT.AND P0, PT, R7.reuse, RZ, PT ;  /* 0x000000ff0700720c */ /* 0x040fe20003f04270 */
[----:B------:R-:W-:Y:S01]  /*1620*/  BSSY B0, `(.L_x_1783) ;  /* 0x000000e000007945 */ /* 0x000fe20003800000 */
[----:B------:R-:W-:-:S11]  /*1630*/  VIADD R3, R7, 0xffffffff ;  /* 0xffffffff07037836 */ /* 0x000fd60000000000 */
        /* <DEDUP_REMOVED lines=8> */
.L_x_1784:
[----:B------:R-:W-:-:S13]  /*16c0*/  ISETP.NE.AND P0, PT, R13, 0x1, PT ;  /* 0x000000010d00780c */ /* 0x000fda0003f05270 */
[----:B------:R-:W0:Y:S02]  /*16d0*/  @P0 LDC.64 R4, c[0x0][0x9e8] ;  /* 0x00027a00ff040b82 */ /* 0x000e240000000a00 */
[----:B0-----:R-:W-:-:S05]  /*16e0*/  @P0 IMAD.HI.U32 R4, R3, R4, RZ ;  /* 0x0000000403040227 */ /* 0x001fca00078e00ff */
[----:B------:R-:W-:-:S07]  /*16f0*/  @P0 SHF.R.U32.HI R3, RZ, R5, R4 ;  /* 0x00000005ff030219 */ /* 0x000fce0000011604 */
.L_x_1785:
[----:B------:R-:W-:Y:S05]  /*1700*/  BSYNC B0 ;  /* 0x0000000000007941 */ /* 0x000fea0003800000 */
.L_x_1783:
[----:B------:R-:W-:-:S05]  /*1710*/  IMAD R3, R3, R13, R13 ;  /* 0x0000000d03037224 */ /* 0x000fca00078e020d */
[----:B------:R-:W-:-:S07]  /*1720*/  VIMNMX R0, R0, R3, PT ;  /* 0x0000000300007248 */ /* 0x000fce0003fe0100 */
.L_x_1782:
[----:B------:R-:W0:Y:S01]  /*1730*/  @P1 LDC R3, c[0x0][0x44c] ;  /* 0x00011300ff031b82 */ /* 0x000e220000000800 */
[----:B------:R-:W-:Y:S01]  /*1740*/  IMAD.IADD R104, R189, 0x1, -R188 ;  /* 0x00000001bd687824 */ /* 0x000fe200078e0abc */
[----:B------:R-:W-:-:S06]  /*1750*/  ULDC UR4, c[0x0][0x9dc] ;  /* 0x0002770000047ab9 */ /* 0x000fcc0000000800 */
[----:B------:R-:W1:Y:S01]  /*1760*/  @P1 LDC R5, c[0x0][0x450] ;  /* 0x00011400ff051b82 */ /* 0x000e620000000800 */
[----:B0-----:R-:W-:-:S04]  /*1770*/  @P1 IMAD.HI.U32 R4, R202, R3, RZ ;  /* 0x00000003ca041227 */ /* 0x001fc800078e00ff */
[----:B------:R-:W-:Y:S01]  /*1780*/  IMAD.MOV.U32 R3, RZ, RZ, R202 ;  /* 0x000000ffff037224 */ /* 0x000fe200078e00ca */
[----:B-1----:R-:W-:-:S05]  /*1790*/  @P1 SHF.R.U32.HI R3, RZ, R5, R4 ;  /* 0x00000005ff031219 */ /* 0x002fca0000011604 */
[----:B------:R-:W-:-:S04]  /*17a0*/  IMAD.IADD R3, R104, 0x1, R3 ;  /* 0x0000000168037824 */ /* 0x000fc800078e0203 */
[----:B------:R-:W-:Y:S01]  /*17b0*/  VIADD R4, R3, -UR4 ;  /* 0x8000000403047c36 */ /* 0x000fe20008000000 */
[----:B------:R-:W-:Y:S06]  /*17c0*/  @!P2 BRA `(.L_x_1786) ;  /* 0x000000000044a947 */ /* 0x000fec0003800000 */
[----:B------:R-:W-:Y:S01]  /*17d0*/  ISETP.GT.AND P0, PT, R3, -0x1, PT ;  /* 0xffffffff0300780c */ /* 0x000fe20003f04270 */
[----:B------:R-:W-:-:S12]  /*17e0*/  BSSY B0, `(.L_x_1787) ;  /* 0x000000d000007945 */ /* 0x000fd80003800000 */
        /* <DEDUP_REMOVED lines=8> */
.L_x_1788:
[----:B------:R-:W-:-:S13]  /*1870*/  ISETP.NE.AND P0, PT, R13, 0x1, PT ;  /* 0x000000010d00780c */ /* 0x000fda0003f05270 */
[----:B------:R-:W0:Y:S02]  /*1880*/  @P0 LDC.64 R6, c[0x0][0x9e8] ;  /* 0x00027a00ff060b82 */ /* 0x000e240000000a00 */
[----:B0-----:R-:W-:-:S05]  /*1890*/  @P0 IMAD.HI.U32 R6, R3, R6, RZ ;  /* 0x0000000603060227 */ /* 0x001fca00078e00ff */
[----:B------:R-:W-:-:S07]  /*18a0*/  @P0 SHF.R.U32.HI R3, RZ, R7, R6 ;  /* 0x00000007ff030219 */ /* 0x000fce0000011606 */
.L_x_1789:
[----:B------:R-:W-:Y:S05]  /*18b0*/  BSYNC B0 ;  /* 0x0000000000007941 */ /* 0x000fea0003800000 */
.L_x_1787:
[----:B------:R-:W-:-:S05]  /*18c0*/  IMAD R3, R3, R13, RZ ;  /* 0x0000000d03037224 */ /* 0x000fca00078e02ff */
[----:B------:R-:W-:-:S07]  /*18d0*/  VIMNMX R4, R4, R3, !PT ;  /* 0x0000000304047248 */ /* 0x000fce0007fe0100 */
.L_x_1786:
[----:B------:R-:W-:Y:S02]  /*18e0*/  VIADD R0, R0, 0x9f ;  /* 0x0000009f00007836 */ /* 0x000fe40000000000 */
[----:B------:R-:W-:-:S04]  /*18f0*/  IMAD.HI R4, R4, 0x66666667, RZ ;  /* 0x6666666704047827 */ /* 0x000fc800078e02ff */
[----:B------:R-:W-:Y:S01]  /*1900*/  IMAD.HI R0, R0, 0x66666667, RZ ;  /* 0x6666666700007827 */ /* 0x000fe200078e02ff */
[----:B------:R-:W-:-:S04]  /*1910*/  SHF.R.U32.HI R5, RZ, 0x1f, R4 ;  /* 0x0000001fff057819 */ /* 0x000fc80000011604 */
[----:B------:R-:W-:Y:S02]  /*1920*/  SHF.R.U32.HI R3, RZ, 0x1f, R0 ;  /* 0x0000001fff037819 */ /* 0x000fe40000011600 */
[----:B------:R-:W-:Y:S02]  /*1930*/  LEA.HI.SX32 R5, R4, R5, 0x1a ;  /* 0x0000000504057211 */ /* 0x000fe400078fd2ff */
[----:B------:R-:W-:Y:S02]  /*1940*/  LEA.HI.SX32 R0, R0, R3, 0x1a ;  /* 0x0000000300007211 */ /* 0x000fe400078fd2ff */
[----:B------:R-:W-:Y:S02]  /*1950*/  VIMNMX R5, RZ, R5, !PT ;  /* 0x00000005ff057248 */ /* 0x000fe40007fe0100 */
[----:B------:R-:W-:-:S03]  /*1960*/  VIMNMX R0, R25, R0, PT ;  /* 0x0000000019007248 */ /* 0x000fc60003fe0100 */
[--C-:B------:R-:W-:Y:S02]  /*1970*/  IMAD R5, R5, 0xa0, -R11.reuse ;  /* 0x000000a005057824 */ /* 0x100fe400078e0a0b */
[----:B------:R-:W-:-:S03]  /*1980*/  IMAD R3, R0, 0xa0, -R11 ;  /* 0x000000a000037824 */ /* 0x000fc600078e0a0b */
[----:B------:R-:W-:Y:S02]  /*1990*/  VIMNMX R5, RZ, R5, !PT ;  /* 0x00000005ff057248 */ /* 0x000fe40007fe0100 */
[----:B------:R-:W-:-:S04]  /*19a0*/  VIMNMX R0, R3, R2, PT ;  /* 0x0000000203007248 */ /* 0x000fc80003fe0100 */
[----:B------:R-:W-:Y:S01]  /*19b0*/  ISETP.GT.AND P0, PT, R0, R5, PT ;  /* 0x000000050000720c */ /* 0x000fe20003f04270 */
[----:B------:R-:W-:-:S05]  /*19c0*/  IMAD.WIDE.U32 R4, R5, -0x33333333, RZ ;  /* 0xcccccccd05047825 */ /* 0x000fca00078e00ff */
[----:B------:R-:W-:-:S05]  /*19d0*/  SHF.R.U32.HI R27, RZ, 0x7, R5 ;  /* 0x00000007ff1b7819 */ /* 0x000fca0000011605 */
[----:B------:R-:W-:Y:S02]  /*19e0*/  IMAD.MOV.U32 R26, RZ, RZ, R27 ;  /* 0x000000ffff1a7224 */ /* 0x000fe400078e001b */
        /* <DEDUP_REMOVED lines=26> */
[----:B-1---5:R-:W-:Y:S05]  /*1b90*/  CALL.ABS.NOINC R14 ;  /* 0x000000000e007343 */ /* 0x022fea0003c00000 */
.L_x_1792:
[----:B------:R-:W-:Y:S05]  /*1ba0*/  BSYNC B6 ;  /* 0x0000000000067941 */ /* 0x000fea0003800000 */
.L_x_1791:
        /* <DEDUP_REMOVED lines=20> */
.L_x_1794:
[----:B------:R-:W-:Y:S05]  /*1cf0*/  BSYNC B6 ;  /* 0x0000000000067941 */ /* 0x000fea0003800000 */
.L_x_1793:
[----:B------:R-:W-:Y:S01]  /*1d00*/  ULDC.64 UR4, c[0x0][0x9f8] ;  /* 0x00027e0000047ab9 */ /* 0x000fe20000000a00 */
[----:B------:R-:W-:Y:S01]  /*1d10*/  IMAD.MOV.U32 R86, RZ, RZ, R191 ;  /* 0x000000ffff567224 */ /* 0x000fe200078e00bf */
[----:B------:R-:W-:Y:S01]  /*1d20*/  ISETP.NE.U32.AND P0, PT, RZ, UR4, PT ;  /* 0x00000004ff007c0c */ /* 0x000fe2000bf05070 */
[----:B------:R-:W0:Y:S03]  /*1d30*/  LDC.64 R50, c[0x0][0x3f8] ;  /* 0x0000fe00ff327b82 */ /* 0x000e260000000a00 */
[----:B------:R-:W-:-:S05]  /*1d40*/  ISETP.NE.AND.EX P0, PT, RZ, UR5, PT, P0 ;  /* 0x00000005ff007c0c */ /* 0x000fca000bf05300 */
[----:B------:R-:W1:Y:S08]  /*1d50*/  LDC.64 R56, c[0x0][0x408] ;  /* 0x00010200ff387b82 */ /* 0x000e700000000a00 */
[----:B------:R-:W2:Y:S08]  /*1d60*/  @P0 LDC.64 R4, c[0x0][0x9f8] ;  /* 0x00027e00ff040b82 */ /* 0x000eb00000000a00 */
[----:B------:R-:W3:Y:S01]  /*1d70*/  LDC R29, c[0x0][0x3f4] ;  /* 0x0000fd00ff1d7b82 */ /* 0x000ee20000000800 */
[----:B--2---:R-:W-:-:S05]  /*1d80*/  @P0 IMAD.WIDE R4, R191, 0x4, R4 ;  /* 0x00000004bf040825 */ /* 0x004fca00078e0204 */
[----:B------:R2:W4:Y:S01]  /*1d90*/  @P0 LDG.E R86, desc[UR60][R4.64] ;  /* 0x0000003c04560981 */ /* 0x000522000c1e1900 */
[----:B------:R-:W-:Y:S01]  /*1da0*/  SHF.R.S32.HI R3, RZ, 0x1f, R198 ;  /* 0x0000001fff037819 */ /* 0x000fe200000114c6 */
[-C--:B0-----:R-:W-:Y:S01]  /*1db0*/  IMAD.WIDE.U32 R8, R198, R50.reuse, R18 ;  /* 0x00000032c6087225 */ /* 0x081fe200078e0012 */
[----:B------:R-:W-:Y:S01]  /*1dc0*/  SHF.R.S32.HI R193, RZ, 0x1f, R192 ;  /* 0x0000001fffc17819 */ /* 0x000fe200000114c0 */
[----:B------:R-:W0:Y:S01]  /*1dd0*/  S2R R30, SR_TID.X ;  /* 0x00000000001e7919 */ /* 0x000e220000002100 */
[----:B---3--:R-:W-:Y:S01]  /*1de0*/  ISETP.GE.AND P0, PT, R18, R29, PT ;  /* 0x0000001d1200720c */ /* 0x008fe20003f06270 */
[C---:B------:R-:W-:Y:S01]  /*1df0*/  IMAD R0, R3.reuse, R50, RZ ;  /* 0x0000003203007224 */ /* 0x040fe200078e02ff */
[C-C-:B-1----:R-:W-:Y:S01]  /*1e00*/  SHF.L.U64.HI R80, R56.reuse, 0x6, R57.reuse ;  /* 0x0000000638507819 */ /* 0x142fe20000010239 */
[----:B------:R-:W-:Y:S01]  /*1e10*/  IMAD R3, R3, R56, RZ ;  /* 0x0000003803037224 */ /* 0x000fe200078e02ff */
[----:B------:R-:W-:Y:S01]  /*1e20*/  SHF.L.U64.HI R79, R56, 0x7, R57 ;  /* 0x00000007384f7819 */ /* 0x000fe20000010239 */
[C---:B------:R-:W-:Y:S01]  /*1e30*/  IMAD R13, R198.reuse, R51, R0 ;  /* 0x00000033c60d7224 */ /* 0x040fe200078e0200 */
[----:B------:R-:W-:Y:S01]  /*1e40*/  SHF.R.U32.HI R76, RZ, 0x3, R209 ;  /* 0x00000003ff4c7819 */ /* 0x000fe200000116d1 */
[----:B------:R-:W-:Y:S01]  /*1e50*/  IMAD.WIDE.U32 R6, R198, R50, R192 ;  /* 0x00000032c6067225 */ /* 0x000fe200078e00c0 */
[----:B------:R-:W-:-:S02]  /*1e60*/  SHF.L.U64.HI R84, R50, 0x6, R51 ;  /* 0x0000000632547819 */ /* 0x000fc40000010233 */
[----:B------:R-:W-:Y:S01]  /*1e70*/  SHF.L.U64.HI R83, R50, 0x7, R51 ;  /* 0x0000000732537819 */ /* 0x000fe20000010233 */
[C---:B------:R-:W-:Y:S01]  /*1e80*/  IMAD R15, R198.reuse, R57, R3 ;  /* 0x00000039c60f7224 */ /* 0x040fe200078e0203 */
[----:B------:R-:W-:Y:S01]  /*1e90*/  SEL R3, R29, RZ, P0 ;  /* 0x000000ff1d037207 */ /* 0x000fe20000000000 */
[----:B------:R-:W-:Y:S01]  /*1ea0*/  IMAD.IADD R7, R7, 0x1, R13 ;  /* 0x0000000107077824 */ /* 0x000fe200078e020d */
[----:B------:R-:W-:Y:S01]  /*1eb0*/  LOP3.LUT P1, RZ, R213, 0x4, RZ, 0xc0, !PT ;  /* 0x00000004d5ff7812 */ /* 0x000fe2000782c0ff */
[----:B------:R-:W-:Y:S01]  /*1ec0*/  IMAD.IADD R9, R13, 0x1, R9 ;  /* 0x000000010d097824 */ /* 0x000fe200078e0209 */
[----:B-----5:R-:W-:Y:S01]  /*1ed0*/  SHF.R.S32.HI R13, RZ, 0x1f, R24 ;  /* 0x0000001fff0d7819 */ /* 0x020fe20000011418 */
[----:B--2---:R-:W-:Y:S01]  /*1ee0*/  IMAD.WIDE.U32 R4, R198, R56, R192 ;  /* 0x00000038c6047225 */ /* 0x004fe200078e00c0 */
[----:B------:R-:W-:-:S03]  /*1ef0*/  SHF.R.S32.HI R74, RZ, 0x1f, R190 ;  /* 0x0000001fff4a7819 */ /* 0x000fc600000114be */
[----:B------:R-:W-:Y:S02]  /*1f00*/  IMAD.SHL.U32 R75, R213, 0x80, RZ ;  /* 0x00000080d54b7824 */ /* 0x000fe400078e00ff */
[----:B------:R-:W-:-:S03]  /*1f10*/  IMAD.WIDE.U32 R10, R198, R56, R18 ;  /* 0x00000038c60a7225 */ /* 0x000fc600078e0012 */
[----:B------:R-:W-:Y:S01]  /*1f20*/  LOP3.LUT R75, R75, 0x380, RZ, 0xc0, !PT ;  /* 0x000003804b4b7812 */ /* 0x000fe200078ec0ff */
[----:B------:R-:W-:Y:S02]  /*1f30*/  IMAD.IADD R3, R18, 0x1, R3 ;  /* 0x0000000112037824 */ /* 0x000fe400078e0203 */
[----:B------:R-:W-:Y:S01]  /*1f40*/  IMAD.IADD R5, R5, 0x1, R15 ;  /* 0x0000000105057824 */ /* 0x000fe200078e020f */
[----:B------:R-:W-:Y:S01]  /*1f50*/  SHF.R.U32.HI R71, RZ, 0x3, R75 ;  /* 0x00000003ff477819 */ /* 0x000fe2000001164b */
[----:B------:R-:W-:Y:S01]  /*1f60*/  IMAD R12, R13, R50, RZ ;  /* 0x000000320d0c7224 */ /* 0x000fe200078e02ff */
[----:B0-----:R-:W-:Y:S01]  /*1f70*/  SHF.R.U32.HI R30, RZ, 0x7, R30 ;  /* 0x00000007ff1e7819 */ /* 0x001fe2000001161e */
[----:B------:R-:W-:Y:S01]  /*1f80*/  IMAD.IADD R11, R15, 0x1, R11 ;  /* 0x000000010f0b7824 */ /* 0x000fe200078e020b */
[----:B------:R-:W-:Y:S01]  /*1f90*/  SHF.R.S32.HI R0, RZ, 0x1f, R3 ;  /* 0x0000001fff007819 */ /* 0x000fe20000011403 */
[----:B------:R-:W-:Y:S01]  /*1fa0*/  IMAD R13, R13, R56, RZ ;  /* 0x000000380d0d7224 */ /* 0x000fe200078e02ff */
[----:B------:R-:W-:Y:S01]  /*1fb0*/  ISETP.NE.AND P6, PT, R30, 0x1, PT ;  /* 0x000000011e00780c */ /* 0x000fe20003fc5270 */
[----:B------:R-:W-:Y:S01]  /*1fc0*/  IMAD.WIDE.U32 R20, R24, R50, R6 ;  /* 0x0000003218147225 */ /* 0x000fe200078e0006 */
[----:B------:R-:W-:-:S03]  /*1fd0*/  LEA.HI R0, R0, R3, RZ, 0x4 ;  /* 0x0000000300007211 */ /* 0x000fc600078f20ff */
[-C--:B------:R-:W-:Y:S01]  /*1fe0*/  IMAD.WIDE.U32 R52, R24, R56.reuse, R4 ;  /* 0x0000003818347225 */ /* 0x080fe200078e0004 */
[----:B------:R-:W-:Y:S02]  /*1ff0*/  LOP3.LUT R4, R75, 0x30, R18, 0xf8, !PT ;  /* 0x000000304b047812 */ /* 0x000fe400078ef812 */
[--C-:B------:R-:W-:Y:S01]  /*2000*/  LOP3.LUT R5, R208, 0x70, R0.reuse, 0xf8, !PT ;  /* 0x00000070d0057812 */ /* 0x100fe200078ef800 */
[----:B------:R-:W-:Y:S01]  /*2010*/  IMAD R13, R24, R57, R13 ;  /* 0x00000039180d7224 */ /* 0x000fe200078e020d */
[----:B------:R-:W-:Y:S01]  /*2020*/  LOP3.LUT R67, R4, R71, RZ, 0x3c, !PT ;  /* 0x0000004704437212 */ /* 0x000fe200078e3cff */
[----:B------:R-:W-:Y:S01]  /*2030*/  IMAD R7, R57, 0xa0, RZ ;  /* 0x000000a039077824 */ /* 0x000fe200078e02ff */
[--C-:B------:R-:W-:Y:S01]  /*2040*/  LOP3.LUT R4, R75, 0x70, R0.reuse, 0xf8, !PT ;  /* 0x000000704b047812 */ /* 0x100fe200078ef800 */
[----:B------:R-:W-:Y:S05]  /*2050*/  @!P6 WARPSYNC.ALL ;  /* 0x000000000000e948 */ /* 0x000fea0003800000 */
[C---:B------:R-:W-:Y:S01]  /*2060*/  IMAD.SHL.U32 R78, R56.reuse, 0x40, RZ ;  /* 0x00000040384e7824 */ /* 0x040fe200078e00ff */
[----:B------:R-:W-:Y:S01]  /*2070*/  ULDC UR4, c[0x0][0x2f4] ;  /* 0x0000bd0000047ab9 */ /* 0x000fe20000000800 */
[----:B------:R-:W-:Y:S01]  /*2080*/  IMAD.SHL.U32 R77, R56, 0x80, RZ ;  /* 0x00000080384d7824 */ /* 0x000fe200078e00ff */
[----:B------:R-:W-:Y:S01]  /*2090*/  SHF.R.S32.HI R61, RZ, 0x4, R0 ;  /* 0x00000004ff3d7819 */ /* 0x000fe20000011400 */
[----:B------:R-:W-:Y:S01]  /*20a0*/  IMAD.WIDE.U32 R54, R24, R56, R10 ;  /* 0x0000003818367225 */ /* 0x000fe200078e000a */
[----:B------:R-:W-:-:S02]  /*20b0*/  LOP3.LUT R60, R0, 0xfffffff0, RZ, 0xc0, !PT ;  /* 0xfffffff0003c7812 */ /* 0x000fc400078ec0ff */
[----:B------:R-:W-:Y:S01]  /*20c0*/  ISETP.GE.AND P2, PT, R23, UR4, PT ;  /* 0x0000000417007c0c */ /* 0x000fe2000bf46270 */
[----:B------:R-:W-:Y:S01]  /*20d0*/  IMAD.WIDE.U32 R56, R56, 0xa0, RZ ;  /* 0x000000a038387825 */ /* 0x000fe200078e00ff */
[----:B------:R-:W-:Y:S02]  /*20e0*/  ISETP.GE.AND P1, PT, R18, UR4, PT ;  /* 0x0000000412007c0c */ /* 0x000fe4000bf26270 */
[----:B------:R-:W-:Y:S01]  /*20f0*/  P2R R88, PR, RZ, 0x4 ;  /* 0x00000004ff587803 */ /* 0x000fe20000000000 */
[C---:B------:R-:W-:Y:S01]  /*2100*/  IMAD R3, R24.reuse, R51, R12 ;  /* 0x0000003318037224 */ /* 0x040fe200078e020c */
[----:B------:R-:W-:Y:S01]  /*2110*/  SHF.R.S32.HI R59, RZ, 0x1f, R60 ;  /* 0x0000001fff3b7819 */ /* 0x000fe2000001143c */
[----:B------:R-:W-:-:S04]  /*2120*/  IMAD.WIDE.U32 R48, R24, R50, R8 ;  /* 0x0000003218307225 */ /* 0x000fc800078e0008 */
[----:B------:R-:W-:Y:S01]  /*2130*/  VIADD R73, R30, 0x8 ;  /* 0x000000081e497836 */ /* 0x000fe20000000000 */
[----:B------:R-:W-:Y:S01]  /*2140*/  SHF.R.U32.HI R30, RZ, 0x3, R208 ;  /* 0x00000003ff1e7819 */ /* 0x000fe200000116d0 */
[----:B------:R-:W-:Y:S01]  /*2150*/  IMAD.IADD R68, R57, 0x1, R7 ;  /* 0x0000000139447824 */ /* 0x000fe200078e0207 */
[----:B------:R-:W-:Y:S01]  /*2160*/  LOP3.LUT R7, R209, 0x70, R0, 0xf8, !PT ;  /* 0x00000070d1077812 */ /* 0x000fe200078ef800 */
[----:B------:R-:W-:Y:S01]  /*2170*/  IMAD.IADD R65, R21, 0x1, R3 ;  /* 0x0000000115417824 */ /* 0x000fe200078e0203 */
[----:B------:R-:W-:Y:S01]  /*2180*/  LOP3.LUT R5, R5, R30, RZ, 0x3c, !PT ;  /* 0x0000001e05057212 */ /* 0x000fe200078e3cff */
[----:B------:R-:W-:Y:S01]  /*2190*/  IMAD.IADD R64, R3, 0x1, R49 ;  /* 0x0000000103407824 */ /* 0x000fe200078e0231 */
[----:B------:R-:W-:Y:S01]  /*21a0*/  LOP3.LUT R3, R4, R71, RZ, 0x3c, !PT ;  /* 0x0000004704037212 */ /* 0x000fe200078e3cff */
[----:B------:R-:W-:Y:S01]  /*21b0*/  IMAD R69, R51, 0xa0, RZ ;  /* 0x000000a033457824 */ /* 0x000fe200078e02ff */
[----:B------:R-:W-:Y:S01]  /*21c0*/  LOP3.LUT R0, R7, R76, RZ, 0x3c, !PT ;  /* 0x0000004c07007212 */ /* 0x000fe200078e3cff */
[----:B------:R-:W-:-:S02]  /*21d0*/  IMAD.SHL.U32 R82, R50, 0x40, RZ ;  /* 0x0000004032527824 */ /* 0x000fc400078e00ff */
[C---:B------:R-:W-:Y:S02]  /*21e0*/  IMAD.SHL.U32 R81, R50.reuse, 0x80, RZ ;  /* 0x0000008032517824 */ /* 0x040fe400078e00ff */
        /* <DEDUP_REMOVED lines=10> */
[----:B------:R-:W-:Y:S01]  /*2290*/  IMAD.IADD R0, R215, 0x1, R0 ;  /* 0x00000001d7007824 */ /* 0x000fe200078e0200 */
[----:B----4-:R-:W-:Y:S01]  /*22a0*/  SHF.R.S32.HI R66, RZ, 0x1f, R86 ;  /* 0x0000001fff427819 */ /* 0x010fe20000011456 */
[----:B------:R-:W-:Y:S06]  /*22b0*/  @!P6 BAR.SYNC.DEFER_BLOCKING 0x9, 0x100 ;  /* 0x024400000000eb1d */ /* 0x000fec0000010000 */
.L_x_1869:
[----:B0-----:R-:W0:Y:S01]  /*22c0*/  LDC R93, c[0x0][0x430] ;  /* 0x00010c00ff5d7b82 */ /* 0x001e220000000800 */
[----:B------:R-:W-:Y:S02]  /*22d0*/  VIADD R26, R26, 0xffffffff ;  /* 0xffffffff1a1a7836 */ /* 0x000fe40000000000 */
[----:B------:R-:W-:Y:S02]  /*22e0*/  IMAD.MOV.U32 R92, RZ, RZ, RZ ;  /* 0x000000ffff5c7224 */ /* 0x000fe400078e00ff */
[----:B--23--:R-:W-:-:S03]  /*22f0*/  IMAD R8, R26, 0xa0, R72 ;  /* 0x000000a01a087824 */ /* 0x00cfc600078e0248 */
[----:B------:R-:W1:Y:S01]  /*2300*/  LDC R103, c[0x0][0x3f4] ;  /* 0x0000fd00ff677b82 */ /* 0x000e620000000800 */
[----:B------:R-:W-:Y:S01]  /*2310*/  IMAD.IADD R11, R85, 0x1, R8 ;  /* 0x00000001550b7824 */ /* 0x000fe200078e0208 */
[----:B------:R-:W-:-:S03]  /*2320*/  ISETP.GE.AND P2, PT, R8, R2, PT ;  /* 0x000000020800720c */ /* 0x000fc60003f46270 */
[----:B------:R-:W-:Y:S01]  /*2330*/  IMAD.MOV.U32 R9, RZ, RZ, R11 ;  /* 0x000000ffff097224 */ /* 0x000fe200078e000b */
[----:B------:R-:W-:Y:S02]  /*2340*/  ISETP.GT.OR P2, PT, R72, 0x9f, P2 ;  /* 0x0000009f4800780c */ /* 0x000fe40001744670 */
[----:B0-----:R-:W-:-:S11]  /*2350*/  ISETP.NE.AND P3, PT, R93, 0x1, PT ;  /* 0x000000015d00780c */ /* 0x001fd60003f65270 */
[----:B------:R-:W0:Y:S08]  /*2360*/  @!P2 LDC.64 R6, c[0x0][0x428] ;  /* 0x00010a00ff06ab82 */ /* 0x000e300000000a00 */
[----:B------:R-:W2:Y:S08]  /*2370*/  @!P2 LDC.64 R12, c[0x0][0x418] ;  /* 0x00010600ff0cab82 */ /* 0x000eb00000000a00 */
[----:B------:R-:W3:Y:S08]  /*2380*/  @P3 LDC R4, c[0x0][0x434] ;  /* 0x00010d00ff043b82 */ /* 0x000ef00000000800 */
[----:B------:R-:W4:Y:S01]  /*2390*/  @P3 LDC R5, c[0x0][0x438] ;  /* 0x00010e00ff053b82 */ /* 0x000f220000000800 */
        /* <DEDUP_REMOVED lines=9> */
[----:B------:R-:W-:-:S05]  /*2430*/  @!P2 LEA.HI.X R7, R4, R13, R5, 0x2, P3 ;  /* 0x0000000d0407a211 */ /* 0x000fca00018f1405 */
[----:B------:R0:W5:Y:S01]  /*2440*/  @!P2 LDG.E R92, desc[UR60][R6.64] ;  /* 0x0000003c065ca981 */ /* 0x000162000c1e1900 */
[----:B------:R-:W-:Y:S01]  /*2450*/  ISETP.GT.AND P2, PT, R26, R27, PT ;  /* 0x0000001b1a00720c */ /* 0x000fe20003f44270 */
[----:B------:R-:W-:Y:S01]  /*2460*/  IMAD R4, R195, 0x5000, R67 ;  /* 0x00005000c3047824 */ /* 0x000fe200078e0243 */
[----:B------:R-:W-:Y:S01]  /*2470*/  LOP3.LUT P4, RZ, R213, 0x4, RZ, 0xc0, !PT ;  /* 0x00000004d5ff7812 */ /* 0x000fe2000788c0ff */
[----:B------:R-:W-:Y:S01]  /*2480*/  IMAD.MOV R8, RZ, RZ, -R9 ;  /* 0x000000ffff087224 */ /* 0x000fe200078e0a09 */
[----:B------:R-:W-:Y:S01]  /*2490*/  P2R R89, PR, RZ, 0x4 ;  /* 0x00000004ff597803 */ /* 0x000fe20000000000 */
[----:B------:R-:W-:Y:S01]  /*24a0*/  VIADD R90, R4, 0x40 ;  /* 0x00000040045a7836 */ /* 0x000fe20000000000 */
[----:B-1----:R-:W-:Y:S01]  /*24b0*/  ISETP.GE.AND P2, PT, R103, 0x1, PT ;  /* 0x000000016700780c */ /* 0x002fe20003f46270 */
[----:B------:R-:W-:Y:S05]  /*24c0*/  YIELD ;  /* 0x0000000000007946 */ /* 0x000fea0003800000 */
[----:B------:R-:W-:Y:S01]  /*24d0*/  BSSY B0, `(.L_x_1795) ;  /* 0x00006cc000007945 */ /* 0x000fe20003800000 */
[----:B------:R-:W-:-:S02]  /*24e0*/  IMAD R93, R93, R8, R11 ;  /* 0x000000085d5d7224 */ /* 0x000fc400078e020b */
[----:B------:R-:W-:Y:S02]  /*24f0*/  @P4 VIADD R90, R4, 0xffffffc0 ;  /* 0xffffffc0045a4836 */ /* 0x000fe40000000000 */
[C---:B------:R-:W-:Y:S02]  /*2500*/  IMAD.IADD R91, R17.reuse, 0x1, R4 ;  /* 0x00000001115b7824 */ /* 0x040fe400078e0204 */
[----:B------:R-:W-:Y:S01]  /*2510*/  IMAD.IADD R90, R17, 0x1, R90 ;  /* 0x00000001115a7824 */ /* 0x000fe200078e025a */
[----:B0-----:R-:W-:Y:S06]  /*2520*/  @!P2 BRA `(.L_x_1796) ;  /* 0x0000006400c0a947 */ /* 0x001fec0003800000 */
[----:B------:R-:W-:Y:S01]  /*2530*/  SHF.R.S32.HI R94, RZ, 0x1f, R93 ;  /* 0x0000001fff5e7819 */ /* 0x000fe2000001145d */
[----:B------:R-:W-:Y:S01]  /*2540*/  ULDC.64 UR4, c[0x0][0x300] ;  /* 0x0000c00000047ab9 */ /* 0x000fe20000000a00 */
[----:B-----5:R-:W-:Y:S01]  /*2550*/  SHF.R.S32.HI R95, RZ, 0x1f, R92 ;  /* 0x0000001fff5f7819 */ /* 0x020fe2000001145c */
[----:B------:R-:W-:-:S04]  /*2560*/  IMAD.WIDE.U32 R4, R93, UR4, RZ ;  /* 0x000000045d047c25 */ /* 0x000fc8000f8e00ff */
[----:B------:R-:W-:Y:S02]  /*2570*/  IMAD R6, R94, UR4, RZ ;  /* 0x000000045e067c24 */ /* 0x000fe4000f8e02ff */
[-C--:B------:R-:W-:Y:S02]  /*2580*/  IMAD R8, R68, R26.reuse, RZ ;  /* 0x0000001a44087224 */ /* 0x080fe400078e02ff */
[----:B------:R-:W-:Y:S01]  /*2590*/  IMAD R7, R93, UR5, R6 ;  /* 0x000000055d077c24 */ /* 0x000fe2000f8e0206 */
[----:B------:R-:W-:Y:S01]  /*25a0*/  ULDC.64 UR4, c[0x0][0x310] ;  /* 0x0000c40000047ab9 */ /* 0x000fe20000000a00 */
[----:B------:R-:W-:Y:S02]  /*25b0*/  IMAD R6, R69, R26, RZ ;  /* 0x0000001a45067224 */ /* 0x000fe400078e02ff */
[----:B------:R-:W-:Y:S02]  /*25c0*/  IMAD R9, R95, UR4, RZ ;  /* 0x000000045f097c24 */ /* 0x000fe4000f8e02ff */
[----:B------:R-:W-:Y:S01]  /*25d0*/  IMAD.IADD R5, R5, 0x1, R7 ;  /* 0x0000000105057824 */ /* 0x000fe200078e0207 */
[----:B------:R-:W-:Y:S01]  /*25e0*/  SHF.R.S32.HI R7, RZ, 0x1f, R26 ;  /* 0x0000001fff077819 */ /* 0x000fe2000001141a */
[----:B------:R-:W-:-:S02]  /*25f0*/  IMAD R9, R92, UR5, R9 ;  /* 0x000000055c097c24 */ /* 0x000fc4000f8e0209 */
[----:B------:R-:W-:Y:S01]  /*2600*/  IMAD.WIDE.U32 R4, R92, UR4, R4 ;  /* 0x000000045c047c25 */ /* 0x000fe2000f8e0004 */
[----:B------:R-:W-:-:S03]  /*2610*/  ULDC.64 UR4, c[0x0][0x308] ;  /* 0x0000c20000047ab9 */ /* 0x000fc60000000a00 */
[----:B------:R-:W-:Y:S02]  /*2620*/  IMAD.IADD R5, R5, 0x1, R9 ;  /* 0x0000000105057824 */ /* 0x000fe400078e0209 */
[----:B------:R-:W-:Y:S02]  /*2630*/  IMAD R9, R74, UR4, RZ ;  /* 0x000000044a097c24 */ /* 0x000fe4000f8e02ff */
[----:B------:R-:W-:-:S04]  /*2640*/  IMAD.WIDE.U32 R4, R190, UR4, R4 ;  /* 0x00000004be047c25 */ /* 0x000fc8000f8e0004 */
[----:B------:R-:W-:Y:S01]  /*2650*/  IMAD R9, R190, UR5, R9 ;  /* 0x00000005be097c24 */ /* 0x000fe2000f8e0209 */
[----:B------:R-:W-:Y:S01]  /*2660*/  ULDC.64 UR4, c[0x0][0x2e8] ;  /* 0x0000ba0000047ab9 */ /* 0x000fe20000000a00 */
[C---:B------:R-:W-:Y:S01]  /*2670*/  IMAD R11, R7.reuse, R50, R6 ;  /* 0x00000032070b7224 */ /* 0x040fe200078e0206 */
[----:B------:R-:W-:Y:S01]  /*2680*/  IADD3 R100, P2, R4, UR4, RZ ;  /* 0x0000000404647c10 */ /* 0x000fe2000ff5e0ff */
[----:B------:R-:W-:Y:S01]  /*2690*/  ULDC.U8 UR4, c[0x0][0x410] ;  /* 0x0001040000047ab9 */ /* 0x000fe20000000000 */
[----:B------:R-:W-:Y:S02]  /*26a0*/  IMAD R13, R7, R56, R8 ;  /* 0x00000038070d7224 */ /* 0x000fe400078e0208 */
[----:B------:R-:W-:Y:S01]  /*26b0*/  IADD3.X R101, R5, UR5, R9, P2, !PT ;  /* 0x0000000505657c10 */ /* 0x000fe200097fe409 */
[----:B------:R-:W-:Y:S01]  /*26c0*/  IMAD R96, R26, -0xa0, R2 ;  /* 0xffffff601a607824 */ /* 0x000fe200078e0202 */
[----:B------:R-:W-:Y:S01]  /*26d0*/  ISETP.NE.AND P2, PT, RZ, UR4, PT ;  /* 0x00000004ff007c0c */ /* 0x000fe2000bf45270 */
[----:B------:R-:W-:-:S03]  /*26e0*/  IMAD.WIDE.U32 R4, R50, R26, RZ ;  /* 0x0000001a32047225 */ /* 0x000fc600078e00ff */
[----:B------:R-:W-:Y:S01]  /*26f0*/  VIMNMX R96, R96, 0xa0, PT ;  /* 0x000000a060607848 */ /* 0x000fe20003fe0100 */
[----:B------:R-:W-:-:S04]  /*2700*/  IMAD.WIDE.U32 R6, R56, R26, RZ ;  /* 0x0000001a38067225 */ /* 0x000fc800078e00ff */
[----:B------:R-:W-:Y:S02]  /*2710*/  IMAD.IADD R102, R5, 0x1, R11 ;  /* 0x0000000105667824 */ /* 0x000fe400078e020b */
[----:B------:R-:W-:Y:S02]  /*2720*/  IMAD.IADD R106, R7, 0x1, R13 ;  /* 0x00000001076a7824 */ /* 0x000fe400078e020d */
[----:B------:R-:W-:Y:S05]  /*2730*/  @!P2 BRA `(.L_x_1797) ;  /* 0x0000003000a8a947 */ /* 0x000fea0003800000 */
        /* <DEDUP_REMOVED lines=31> */
.L_x_1799:
[----:B------:R-:W-:Y:S05]  /*2930*/  BSYNC B1 ;  /* 0x0000000000017941 */ /* 0x000fea0003800000 */
.L_x_1798:
[----:B0-----:R-:W-:Y:S01]  /*2940*/  VIADD R10, R198, 0x40 ;  /* 0x00000040c60a7836 */ /* 0x001fe20000000000 */
[----:B------:R-:W-:Y:S01]  /*2950*/  BSSY B1, `(.L_x_1800) ;  /* 0x0000019000017945 */ /* 0x000fe20003800000 */
[----:B-----5:R-:W-:Y:S02]  /*2960*/  IMAD.MOV.U32 R111, RZ, RZ, R42 ;  /* 0x000000ffff6f7224 */ /* 0x020fe400078e002a */
[----:B------:R-:W-:Y:S01]  /*2970*/  IMAD.MOV.U32 R123, RZ, RZ, R46 ;  /* 0x000000ffff7b7224 */ /* 0x000fe200078e002e */
[----:B------:R-:W-:-:S13]  /*2980*/  ISETP.GE.AND P3, PT, R10, R96, PT ;  /* 0x000000600a00720c */ /* 0x000fda0003f66270 */
[----:B------:R-:W-:Y:S05]  /*2990*/  @P3 BRA `(.L_x_1801) ;  /* 0x0000000000503947 */ /* 0x000fea0003800000 */
[----:B------:R-:W-:Y:S01]  /*29a0*/  IADD3 R10, P4, P5, R20, R4, R82 ;  /* 0x00000004140a7210 */ /* 0x000fe20007d9e052 */
        /* <DEDUP_REMOVED lines=19> */
.L_x_1801:
[----:B------:R-:W-:Y:S05]  /*2ae0*/  BSYNC B1 ;  /* 0x0000000000017941 */ /* 0x000fea0003800000 */
.L_x_1800:
[----:B0-----:R-:W-:Y:S01]  /*2af0*/  VIADD R10, R198, 0x80 ;  /* 0x00000080c60a7836 */ /* 0x001fe20000000000 */
[----:B------:R-:W-:Y:S04]  /*2b00*/  BSSY B1, `(.L_x_1802) ;  /* 0x0000015000017945 */ /* 0x000fe80003800000 */
[----:B------:R-:W-:-:S13]  /*2b10*/  ISETP.GE.AND P4, PT, R10, R96, PT ;  /* 0x000000600a00720c */ /* 0x000fda0003f86270 */
        /* <DEDUP_REMOVED lines=19> */
.L_x_1803:
[----:B------:R-:W-:Y:S05]  /*2c50*/  BSYNC B1 ;  /* 0x0000000000017941 */ /* 0x000fea0003800000 */
.L_x_1802:
[----:B------:R-:W-:Y:S01]  /*2c60*/  ISETP.NE.AND P5, PT, R200, 0x3, PT ;  /* 0x00000003c800780c */ /* 0x000fe20003fa5270 */
[----:B------:R-:W-:Y:S02]  /*2c70*/  IMAD.MOV.U32 R114, RZ, RZ, R44 ;  /* 0x000000ffff727224 */ /* 0x000fe400078e002c */
[----:B------:R-:W-:Y:S02]  /*2c80*/  IMAD.MOV.U32 R119, RZ, RZ, R98 ;  /* 0x000000ffff777224 */ /* 0x000fe400078e0062 */
[----:B-----5:R-:W-:Y:S02]  /*2c90*/  IMAD.MOV.U32 R109, RZ, RZ, R34 ;  /* 0x000000ffff6d7224 */ /* 0x020fe400078e0022 */
[----:B------:R-:W-:Y:S02]  /*2ca0*/  IMAD.MOV.U32 R112, RZ, RZ, R38 ;  /* 0x000000ffff707224 */ /* 0x000fe400078e0026 */
[----:B------:R-:W-:Y:S02]  /*2cb0*/  IMAD.MOV.U32 R110, RZ, RZ, R36 ;  /* 0x000000ffff6e7224 */ /* 0x000fe400078e0024 */
[----:B------:R-:W-:-:S02]  /*2cc0*/  IMAD.MOV.U32 R113, RZ, RZ, R40 ;  /* 0x000000ffff717224 */ /* 0x000fc400078e0028 */
[----:B------:R-:W-:Y:S02]  /*2cd0*/  IMAD.MOV.U32 R105, RZ, RZ, R8 ;  /* 0x000000ffff697224 */ /* 0x000fe400078e0008 */
[----:B------:R-:W-:Y:S02]  /*2ce0*/  IMAD.MOV.U32 R107, RZ, RZ, R30 ;  /* 0x000000ffff6b7224 */ /* 0x000fe400078e001e */
[----:B------:R-:W-:Y:S02]  /*2cf0*/  IMAD.MOV.U32 R106, RZ, RZ, R28 ;  /* 0x000000ffff6a7224 */ /* 0x000fe400078e001c */
[----:B------:R-:W-:Y:S01]  /*2d00*/  IMAD.MOV.U32 R108, RZ, RZ, R32 ;  /* 0x000000ffff6c7224 */ /* 0x000fe200078e0020 */
[----:B------:R-:W-:Y:S06]  /*2d10*/  @!P5 BRA `(.L_x_1804) ;  /* 0x000000000004d947 */ /* 0x000fec0003800000 */
[----:B------:R-:W-:Y:S01]  /*2d20*/  BPT.TRAP 0x1 ;  /* 0x000000040000795c */ /* 0x000fe20000300000 */
.L_x_1804:
[----:B------:R-:W-:Y:S01]  /*2d30*/  IMAD R87, R195, 0x8, R17 ;  /* 0x00000008c3577824 */ /* 0x000fe200078e0211 */
[----:B------:R-:W-:Y:S01]  /*2d40*/  SHF.L.U32 R97, R201, 0x1f, RZ ;  /* 0x0000001fc9617819 */ /* 0x000fe200000006ff */
[----:B------:R-:W-:Y:S03]  /*2d50*/  BSSY B1, `(.L_x_1805) ;  /* 0x0000003000017945 */ /* 0x000fe60003800000 */
[----:B------:R-:W1:Y:S02]  /*2d60*/  SYNCS.PHASECHK.TRANS64.TRYWAIT P6, [R87+URZ+0x22890], R97 ;  /* 0x02289061570075a7 */ /* 0x000e6400080c017f */
[----:B-1----:R-:W-:Y:S05]  /*2d70*/  @!P6 BRA `(.L_x_1806) ;  /* 0x0000028400f8e947 */ /* 0x002fea0003800000 */
.L_x_2168:
[----:B------:R-:W-:Y:S05]  /*2d80*/  BSYNC B1 ;  /* 0x0000000000017941 */ /* 0x000fea0003800000 */
.L_x_1805:
[----:B------:R-:W-:-:S03]  /*2d90*/  UMOV UR4, 0xffffffff ;  /* 0xffffffff00047882 */ /* 0x000fc60000000000 */
[----:B------:R-:W-:Y:S05]  /*2da0*/  BRA.DIV UR4, `(.L_x_1807) ;  /* 0x0000028a04007947 */ /* 0x000fea000b800000 */
[----:B------:R2:W3:Y:S04]  /*2db0*/  SHFL.IDX PT, R102, R101, RZ, 0x1c1f ;  /* 0x001c1fff65667589 */ /* 0x0004e800000e0000 */
[----:B------:R2:W4:Y:S02]  /*2dc0*/  SHFL.IDX PT, R14, R100, RZ, 0x1c1f ;  /* 0x001c1fff640e7589 */ /* 0x00052400000e0000 */
.L_x_2172:
[----:B------:R-:W-:Y:S04]  /*2dd0*/  BSSY B1, `(.L_x_1808) ;  /* 0x00000e7000017945 */ /* 0x000fe80003800000 */
[----:B------:R-:W-:Y:S05]  /*2de0*/  @P2 BRA `(.L_x_1809) ;  /* 0x0000000c00942947 */ /* 0x000fea0003800000 */
[----:B------:R-:W-:Y:S04]  /*2df0*/  BSSY B2, `(.L_x_1810) ;  /* 0x0000071000027945 */ /* 0x000fe80003800000 */
[----:B------:R-:W-:Y:S05]  /*2e00*/  @P1 BRA `(.L_x_1811) ;  /* 0x0000000400bc1947 */ /* 0x000fea0003800000 */
[----:B0-----:R0:W0:Y:S01]  /*2e10*/  LDS.128 R4, [R91+0x18400] ;  /* 0x018400005b047984 */ /* 0x0010220000000c00 */
[----:B----4-:R-:W-:Y:S01]  /*2e20*/  IADD3 R10, P2, R18, R14, RZ ;  /* 0x0000000e120a7210 */ /* 0x010fe20007f5e0ff */
[----:B------:R-:W-:Y:S04]  /*2e30*/  BSSY B3, `(.L_x_1812) ;  /* 0x000006b000037945 */ /* 0x000fe80003800000 */
[----:B---3--:R-:W-:Y:S01]  /*2e40*/  IMAD.X R11, R102, 0x1, R19, P2 ;  /* 0x00000001660b7824 */ /* 0x008fe200010e0613 */
[----:B------:R-:W-:-:S13]  /*2e50*/  ISETP.GE.AND P2, PT, R192, R103, PT ;  /* 0x00000067c000720c */ /* 0x000fda0003f46270 */
[----:B------:R-:W-:Y:S05]  /*2e60*/  @P2 BRA `(.L_x_1813) ;  /* 0x00000004009c2947 */ /* 0x000fea0003800000 */
[----:B------:R-:W-:Y:S01]  /*2e70*/  SHF.R.U32.HI R13, RZ, 0x8, R47 ;  /* 0x00000008ff0d7819 */ /* 0x000fe2000001162f */
[----:B0-----:R-:W-:Y:S01]  /*2e80*/  IMAD.MOV.U32 R12, RZ, RZ, R4 ;  /* 0x000000ffff0c7224 */ /* 0x001fe200078e0004 */
[----:B------:R-:W-:Y:S02]  /*2e90*/  SHF.R.U32.HI R15, RZ, 0x8, R99 ;  /* 0x00000008ff0f7819 */ /* 0x000fe40000011663 */
[----:B------:R-:W-:Y:S01]  /*2ea0*/  SHF.R.U32.HI R115, RZ, 0x10, R47 ;  /* 0x00000010ff737819 */ /* 0x000fe2000001162f */
[----:B------:R-:W-:Y:S01]  /*2eb0*/  IMAD.SHL.U32 R13, R13, 0x100, RZ ;  /* 0x000001000d0d7824 */ /* 0x000fe200078e00ff */
[----:B------:R-:W-:Y:S01]  /*2ec0*/  LOP3.LUT R46, R47, 0xff0000ff, RZ, 0xc0, !PT ;  /* 0xff0000ff2f2e7812 */ /* 0x000fe200078ec0ff */
[----:B------:R-:W-:Y:S01]  /*2ed0*/  IMAD.SHL.U32 R15, R15, 0x100, RZ ;  /* 0x000001000f0f7824 */ /* 0x000fe200078e00ff */
[----:B------:R-:W-:Y:S02]  /*2ee0*/  SHF.R.U32.HI R47, RZ, 0x10, R99 ;  /* 0x00000010ff2f7819 */ /* 0x000fe40000011663 */
[----:B------:R-:W-:-:S02]  /*2ef0*/  LOP3.LUT R98, R99, 0xff0000ff, RZ, 0xc0, !PT ;  /* 0xff0000ff63627812 */ /* 0x000fc400078ec0ff */
[----:B------:R-:W-:Y:S01]  /*2f00*/  LOP3.LUT R46, R46, 0xff00, R13, 0xf8, !PT ;  /* 0x0000ff002e2e7812 */ /* 0x000fe200078ef80d */
[----:B------:R-:W-:Y:S01]  /*2f10*/  IMAD.U32 R13, R115, 0x10000, RZ ;  /* 0x00010000730d7824 */ /* 0x000fe200078e00ff */
[----:B------:R-:W-:Y:S01]  /*2f20*/  LOP3.LUT R98, R98, 0xff00, R15, 0xf8, !PT ;  /* 0x0000ff0062627812 */ /* 0x000fe200078ef80f */
[----:B------:R-:W-:Y:S01]  /*2f30*/  IMAD.U32 R47, R47, 0x10000, RZ ;  /* 0x000100002f2f7824 */ /* 0x000fe200078e00ff */
        /* <DEDUP_REMOVED lines=90> */
.L_x_1813:
[----:B------:R-:W-:Y:S05]  /*34e0*/  BSYNC B3 ;  /* 0x0000000000037941 */ /* 0x000fea0003800000 */
.L_x_1812:
[----:B0-----:R0:W-:Y:S02]  /*34f0*/  ST.E.128 desc[UR60][R10.64], R4 ;  /* 0x000000040a007985 */ /* 0x0011e4000c101d3c */
.L_x_1811:
[----:B------:R-:W-:Y:S05]  /*3500*/  BSYNC B2 ;  /* 0x0000000000027941 */ /* 0x000fea0003800000 */
.L_x_1810:
[----:B------:R-:W-:-:S13]  /*3510*/  ISETP.NE.AND P2, PT, R88, RZ, PT ;  /* 0x000000ff5800720c */ /* 0x000fda0003f45270 */
        /* <DEDUP_REMOVED lines=9> */
[--C-:B------:R-:W-:Y:S01]  /*35b0*/  SHF.R.U32.HI R42, RZ, 0x8, R45.reuse ;  /* 0x00000008ff2a7819 */ /* 0x100fe2000001162d */
[----:B------:R-:W-:Y:S01]  /*35c0*/  IMAD.MOV.U32 R13, RZ, RZ, R6 ;  /* 0x000000ffff0d7224 */ /* 0x000fe200078e0006 */
[----:B------:R-:W-:Y:S01]  /*35d0*/  LOP3.LUT R12, R43, 0xff0000ff, RZ, 0xc0, !PT ;  /* 0xff0000ff2b0c7812 */ /* 0x000fe200078ec0ff */
[----:B------:R-:W-:Y:S01]  /*35e0*/  IMAD.SHL.U32 R7, R46, 0x100, RZ ;  /* 0x000001002e077824 */ /* 0x000fe200078e00ff */
[----:B------:R-:W-:Y:S01]  /*35f0*/  SHF.R.U32.HI R44, RZ, 0x10, R45 ;  /* 0x00000010ff2c7819 */ /* 0x000fe2000001162d */
[----:B------:R-:W-:Y:S01]  /*3600*/  IMAD.SHL.U32 R6, R42, 0x100, RZ ;  /* 0x000001002a067824 */ /* 0x000fe200078e00ff */
[----:B------:R-:W-:Y:S02]  /*3610*/  SHF.R.U32.HI R43, RZ, 0x10, R43 ;  /* 0x00000010ff2b7819 */ /* 0x000fe4000001162b */
[----:B------:R-:W-:Y:S01]  /*3620*/  LOP3.LUT R15, R45, 0xff0000ff, RZ, 0xc0, !PT ;  /* 0xff0000ff2d0f7812 */ /* 0x000fe200078ec0ff */
[----:B------:R-:W-:Y:S01]  /*3630*/  IMAD.U32 R44, R44, 0x10000, RZ ;  /* 0x000100002c2c7824 */ /* 0x000fe200078e00ff */
[----:B------:R-:W-:Y:S01]  /*3640*/  LOP3.LUT R7, R12, 0xff00, R7, 0xf8, !PT ;  /* 0x0000ff000c077812 */ /* 0x000fe200078ef807 */
[----:B------:R-:W-:Y:S01]  /*3650*/  IMAD.U32 R12, R43, 0x10000, RZ ;  /* 0x000100002b0c7824 */ /* 0x000fe200078e00ff */
[----:B------:R-:W-:-:S02]  /*3660*/  LOP3.LUT R15, R15, 0xff00, R6, 0xf8, !PT ;  /* 0x0000ff000f0f7812 */ /* 0x000fc400078ef806 */
[----:B------:R-:W-:Y:S02]  /*3670*/  F2FP.F16.E4M3.UNPACK_B R42, R114.H1 ;  /* 0x00000072ff2a723e */ /* 0x000fe400030006ff */
[----:B------:R-:W-:Y:S02]  /*3680*/  F2FP.F16.E4M3.UNPACK_B R6, R5 ;  /* 0x00000005ff06723e */ /* 0x000fe400020006ff */
        /* <DEDUP_REMOVED lines=89> */
.L_x_1815:
[----:B------:R-:W-:Y:S05]  /*3c20*/  BSYNC B2 ;  /* 0x0000000000027941 */ /* 0x000fea0003800000 */
.L_x_1814:
[----:B0-----:R0:W-:Y:S02]  /*3c30*/  ST.E.128 desc[UR60][R10.64], R4 ;  /* 0x000000040a007985 */ /* 0x0011e4000c101d3c */
.L_x_1809:
[----:B------:R-:W-:Y:S05]  /*3c40*/  BSYNC B1 ;  /* 0x0000000000017941 */ /* 0x000fea0003800000 */
.L_x_1808:
[----:B------:R-:W-:-:S03]  /*3c50*/  UMOV UR4, 0xffffffff ;  /* 0xffffffff00047882 */ /* 0x000fc60000000000 */
[----:B------:R-:W-:Y:S05]  /*3c60*/  BRA.DIV UR4, `(.L_x_1816) ;  /* 0x0000027a04987947 */ /* 0x000fea000b800000 */
[----:B------:R0:W0:Y:S04]  /*3c70*/  SHFL.IDX PT, R42, R101, 0x1, 0x1c1f ;  /* 0x003c1f00652a7f89 */ /* 0x00002800000e0000 */
[----:B----4-:R4:W0:Y:S02]  /*3c80*/  SHFL.IDX PT, R14, R100, 0x1, 0x1c1f ;  /* 0x003c1f00640e7f89 */ /* 0x01082400000e0000 */
.L_x_2176:
[----:B------:R-:W-:Y:S04]  /*3c90*/  BSSY B1, `(.L_x_1817) ;  /* 0x00000e8000017945 */ /* 0x000fe80003800000 */
[----:B------:R-:W-:Y:S05]  /*3ca0*/  @P3 BRA `(.L_x_1818) ;  /* 0x0000000c00983947 */ /* 0x000fea0003800000 */
[----:B------:R-:W-:Y:S04]  /*3cb0*/  BSSY B2, `(.L_x_1819) ;  /* 0x0000072000027945 */ /* 0x000fe80003800000 */
[----:B------:R-:W-:Y:S05]  /*3cc0*/  @P1 BRA `(.L_x_1820) ;  /* 0x0000000400c01947 */ /* 0x000fea0003800000 */
[----:B0-----:R0:W0:Y:S01]  /*3cd0*/  LDS.128 R4, [R91+0x1a400] ;  /* 0x01a400005b047984 */ /* 0x0010220000000c00 */
[----:B------:R-:W-:Y:S01]  /*3ce0*/  IADD3 R10, P2, R18, R14, RZ ;  /* 0x0000000e120a7210 */ /* 0x000fe20007f5e0ff */
[----:B------:R-:W-:Y:S04]  /*3cf0*/  BSSY B3, `(.L_x_1821) ;  /* 0x000006c000037945 */ /* 0x000fe80003800000 */
[----:B------:R-:W-:Y:S01]  /*3d00*/  IMAD.X R11, R42, 0x1, R19, P2 ;  /* 0x000000012a0b7824 */ /* 0x000fe200010e0613 */
[----:B------:R-:W-:-:S13]  /*3d10*/  ISETP.GE.AND P2, PT, R192, R103, PT ;  /* 0x00000067c000720c */ /* 0x000fda0003f46270 */
[----:B------:R-:W-:Y:S05]  /*3d20*/  @P2 BRA `(.L_x_1822) ;  /* 0x0000000400a02947 */ /* 0x000fea0003800000 */
[----:B------:R-:W-:Y:S01]  /*3d30*/  SHF.R.U32.HI R43, RZ, 0x8, R39 ;  /* 0x00000008ff2b7819 */ /* 0x000fe20000011627 */
[----:B0-----:R-:W-:Y:S01]  /*3d40*/  IMAD.MOV.U32 R15, RZ, RZ, R7 ;  /* 0x000000ffff0f7224 */ /* 0x001fe200078e0007 */
[----:B------:R-:W-:Y:S01]  /*3d50*/  LOP3.LUT R12, R39, 0xff0000ff, RZ, 0xc0, !PT ;  /* 0xff0000ff270c7812 */ /* 0x000fe200078ec0ff */
[----:B------:R-:W-:Y:S01]  /*3d60*/  IMAD.MOV.U32 R13, RZ, RZ, R6 ;  /* 0x000000ffff0d7224 */ /* 0x000fe200078e0006 */
[----:B------:R-:W-:Y:S01]  /*3d70*/  SHF.R.U32.HI R40, RZ, 0x10, R39 ;  /* 0x00000010ff287819 */ /* 0x000fe20000011627 */
[----:B------:R-:W-:Y:S01]  /*3d80*/  IMAD.SHL.U32 R7, R43, 0x100, RZ ;  /* 0x000001002b077824 */ /* 0x000fe200078e00ff */
[--C-:B------:R-:W-:Y:S02]  /*3d90*/  SHF.R.U32.HI R39, RZ, 0x8, R41.reuse ;  /* 0x00000008ff277819 */ /* 0x100fe40000011629 */
[----:B------:R-:W-:Y:S02]  /*3da0*/  LOP3.LUT R38, R41, 0xff0000ff, RZ, 0xc0, !PT ;  /* 0xff0000ff29267812 */ /* 0x000fe400078ec0ff */
[----:B------:R-:W-:Y:S01]  /*3db0*/  SHF.R.U32.HI R41, RZ, 0x10, R41 ;  /* 0x00000010ff297819 */ /* 0x000fe20000011629 */
[----:B------:R-:W-:Y:S01]  /*3dc0*/  IMAD.SHL.U32 R39, R39, 0x100, RZ ;  /* 0x0000010027277824 */ /* 0x000fe200078e00ff */
[----:B------:R-:W-:Y:S01]  /*3dd0*/  LOP3.LUT R7, R12, 0xff00, R7, 0xf8, !PT ;  /* 0x0000ff000c077812 */ /* 0x000fe200078ef807 */
[----:B------:R-:W-:Y:S01]  /*3de0*/  IMAD.U32 R12, R40, 0x10000, RZ ;  /* 0x00010000280c7824 */ /* 0x000fe200078e00ff */
[----:B------:R-:W-:Y:S01]  /*3df0*/  F2FP.F16.E4M3.UNPACK_B R6, R5 ;  /* 0x00000005ff06723e */ /* 0x000fe200020006ff */
[----:B------:R-:W-:Y:S01]  /*3e00*/  IMAD.U32 R41, R41, 0x10000, RZ ;  /* 0x0001000029297824 */ /* 0x000fe200078e00ff */
[----:B------:R-:W-:-:S02]  /*3e10*/  LOP3.LUT R38, R38, 0xff00, R39, 0xf8, !PT ;  /* 0x0000ff0026267812 */ /* 0x000fc400078ef827 */
        /* <DEDUP_REMOVED lines=23> */
[----:B---3--:R-:W-:Y:S01]  /*3f90*/  FFMA.FTZ R102, R12, R38, R43 ;  /* 0x000000260c667223 */ /* 0x008fe2000001002b */
[----:B------:R-:W-:Y:S01]  /*3fa0*/  F2FP.F16.E4M3.UNPACK_B R4, R4 ;  /* 0x00000004ff04723e */ /* 0x000fe200020006ff */
[----:B------:R-:W-:Y:S02]  /*3fb0*/  HADD2.F32 R38, -RZ, R113.H1_H1 ;  /* 0x30000071ff267230 */ /* 0x000fe40000004100 */
[--C-:B------:R-:W-:Y:S02]  /*3fc0*/  HADD2.F32 R6, -RZ, R5.reuse.H0_H0 ;  /* 0x20000005ff067230 */ /* 0x100fe40000004100 */
        /* <DEDUP_REMOVED lines=21> */
[----:B------:R-:W-:Y:S01]  /*4120*/  F2FP.F16.E4M3.UNPACK_B R4, R13.H1 ;  /* 0x0000000dff04723e */ /* 0x000fe200030006ff */
[----:B------:R-:W-:Y:S01]  /*4130*/  HADD2.F32 R7, -RZ, R5.H1_H1 ;  /* 0x30000005ff077230 */ /* 0x000fe20000004100 */
[----:B------:R-:W-:Y:S01]  /*4140*/  F2FP.F16.E4M3.UNPACK_B R44, R44 ;  /* 0x0000002cff2c723e */ /* 0x000fe200020006ff */
[----:B------:R-:W-:Y:S01]  /*4150*/  HADD2.F32 R43, -RZ, R39.H1_H1 ;  /* 0x30000027ff2b7230 */ /* 0x000fe20000004100 */
[----:B------:R-:W-:Y:S01]  /*4160*/  F2FP.SATFINITE.E4M3.F32.PACK_AB_MERGE_C R113, R102, R41, RZ ;  /* 0x000000296671723e */ /* 0x000fe200048070ff */
        /* <DEDUP_REMOVED lines=10> */
[----:B------:R-:W-:Y:S01]  /*4210*/  F2FP.F16.E4M3.UNPACK_B R15, R15 ;  /* 0x0000000fff0f723e */ /* 0x000fe200020006ff */
[----:B------:R-:W-:Y:S01]  /*4220*/  FMUL.FTZ R46, R4, R41 ;  /* 0x00000029042e7220 */ /* 0x000fe20000410000 */
[----:B------:R-:W-:-:S02]  /*4230*/  HADD2.F32 R44, -RZ, R44.H0_H0 ;  /* 0x2000002cff2c7230 */ /* 0x000fc40000004100 */
[-C--:B------:R-:W-:Y:S01]  /*4240*/  FFMA.FTZ R43, R4, R6.reuse, -R43 ;  /* 0x00000006042b7223 */ /* 0x080fe2000001082b */
[----:B------:R-:W-:Y:S02]  /*4250*/  HADD2.F32 R4, -RZ, R13.H0_H0 ;  /* 0x2000000dff047230 */ /* 0x000fe40000004100 */
[----:B------:R-:W-:Y:S01]  /*4260*/  FFMA.FTZ R46, R5, R6, R46 ;  /* 0x00000006052e7223 */ /* 0x000fe2000001002e */
[----:B------:R-:W-:Y:S02]  /*4270*/  HADD2.F32 R5, -RZ, R15.H0_H0 ;  /* 0x2000000fff057230 */ /* 0x000fe40000004100 */
        /* <DEDUP_REMOVED lines=8> */
[----:B------:R-:W-:Y:S01]  /*4300*/  F2FP.SATFINITE.E4M3.F32.PACK_AB_MERGE_C R99, R102, R99, RZ ;  /* 0x000000636663723e */ /* 0x000fe200048070ff */
        /* <DEDUP_REMOVED lines=10> */
.L_x_1822:
[----:B------:R-:W-:Y:S05]  /*43b0*/  BSYNC B3 ;  /* 0x0000000000037941 */ /* 0x000fea0003800000 */
.L_x_1821:
[----:B0-----:R0:W-:Y:S02]  /*43c0*/  ST.E.128 desc[UR60][R10.64], R4 ;  /* 0x000000040a007985 */ /* 0x0011e4000c101d3c */
.L_x_1820:
[----:B------:R-:W-:Y:S05]  /*43d0*/  BSYNC B2 ;  /* 0x0000000000027941 */ /* 0x000fea0003800000 */
.L_x_1819:
[----:B------:R-:W-:-:S13]  /*43e0*/  ISETP.NE.AND P2, PT, R88, RZ, PT ;  /* 0x000000ff5800720c */ /* 0x000fda0003f45270 */
        /* <DEDUP_REMOVED lines=9> */
[----:B------:R-:W-:Y:S01]  /*4480*/  SHF.R.U32.HI R12, RZ, 0x8, R37 ;  /* 0x00000008ff0c7819 */ /* 0x000fe20000011625 */
[----:B------:R-:W-:Y:S01]  /*4490*/  IMAD.MOV.U32 R14, RZ, RZ, R7 ;  /* 0x000000ffff0e7224 */ /* 0x000fe200078e0007 */
        /* <DEDUP_REMOVED lines=101> */
.L_x_1824:
[----:B------:R-:W-:Y:S05]  /*4af0*/  BSYNC B2 ;  /* 0x0000000000027941 */ /* 0x000fea0003800000 */
.L_x_1823:
[----:B0-----:R0:W-:Y:S02]  /*4b00*/  ST.E.128 desc[UR60][R10.64], R4 ;  /* 0x000000040a007985 */ /* 0x0011e4000c101d3c */
.L_x_1818:
[----:B------:R-:W-:Y:S05]  /*4b10*/  BSYNC B1 ;  /* 0x0000000000017941 */ /* 0x000fea0003800000 */
.L_x_1817:
[----:B------:R-:W-:-:S03]  /*4b20*/  UMOV UR4, 0xffffffff ;  /* 0xffffffff00047882 */ /* 0x000fc60000000000 */
[----:B------:R-:W-:Y:S05]  /*4b30*/  BRA.DIV UR4, `(.L_x_1825) ;  /* 0x0000026e042c7947 */ /* 0x000fea000b800000 */
[----:B0-2---:R-:W0:Y:S04]  /*4b40*/  SHFL.IDX PT, R101, R101, 0x2, 0x1c1f ;  /* 0x005c1f0065657f89 */ /* 0x005e2800000e0000 */
[----:B------:R2:W0:Y:S02]  /*4b50*/  SHFL.IDX PT, R14, R100, 0x2, 0x1c1f ;  /* 0x005c1f00640e7f89 */ /* 0x00042400000e0000 */
.L_x_2180:
[----:B------:R-:W-:Y:S05]  /*4b60*/  @P4 BRA `(.L_x_1826) ;  /* 0x0000004400884947 */ /* 0x000fea0003800000 */
[----:B------:R-:W-:Y:S04]  /*4b70*/  BSSY B1, `(.L_x_1827) ;  /* 0x0000072000017945 */ /* 0x000fe80003800000 */
[----:B------:R-:W-:Y:S05]  /*4b80*/  @P1 BRA `(.L_x_1828) ;  /* 0x0000000400c01947 */ /* 0x000fea0003800000 */
[----:B------:R1:W1:Y:S01]  /*4b90*/  LDS.128 R4, [R91+0x1c400] ;  /* 0x01c400005b047984 */ /* 0x0002620000000c00 */
[----:B0-----:R-:W-:Y:S01]  /*4ba0*/  IADD3 R10, P2, R18, R14, RZ ;  /* 0x0000000e120a7210 */ /* 0x001fe20007f5e0ff */
[----:B------:R-:W-:Y:S04]  /*4bb0*/  BSSY B2, `(.L_x_1829) ;  /* 0x000006c000027945 */ /* 0x000fe80003800000 */
[----:B------:R-:W-:Y:S01]  /*4bc0*/  IMAD.X R11, R101, 0x1, R19, P2 ;  /* 0x00000001650b7824 */ /* 0x000fe200010e0613 */
[----:B------:R-:W-:-:S13]  /*4bd0*/  ISETP.GE.AND P2, PT, R192, R103, PT ;  /* 0x00000067c000720c */ /* 0x000fda0003f46270 */
[----:B------:R-:W-:Y:S05]  /*4be0*/  @P2 BRA `(.L_x_1830) ;  /* 0x0000000400a02947 */ /* 0x000fea0003800000 */
[----:B------:R-:W-:Y:S01]  /*4bf0*/  SHF.R.U32.HI R12, RZ, 0x8, R33 ;  /* 0x00000008ff0c7819 */ /* 0x000fe20000011621 */
[----:B-1----:R-:W-:Y:S01]  /*4c00*/  IMAD.MOV.U32 R15, RZ, RZ, R7 ;  /* 0x000000ffff0f7224 */ /* 0x002fe200078e0007 */
        /* <DEDUP_REMOVED lines=102> */
.L_x_1830:
[----:B------:R-:W-:Y:S05]  /*5270*/  BSYNC B2 ;  /* 0x0000000000027941 */ /* 0x000fea0003800000 */
.L_x_1829:
[----:B-1----:R0:W-:Y:S02]  /*5280*/  ST.E.128 desc[UR60][R10.64], R4 ;  /* 0x000000040a007985 */ /* 0x0021e4000c101d3c */
.L_x_1828:
[----:B------:R-:W-:Y:S05]  /*5290*/  BSYNC B1 ;  /* 0x0000000000017941 */ /* 0x000fea0003800000 */
.L_x_1827:
        /* <DEDUP_REMOVED lines=10> */
[----:B------:R-:W-:Y:S02]  /*5340*/  SHF.R.U32.HI R12, RZ, 0x8, R29 ;  /* 0x00000008ff0c7819 */ /* 0x000fe4000001161d */
[----:B------:R-:W-:Y:S01]  /*5350*/  LOP3.LUT R8, R9, 0xff0000ff, RZ, 0xc0, !PT ;  /* 0xff0000ff09087812 */ /* 0x000fe200078ec0ff */
[----:B------:R-:W-:Y:S01]  /*5360*/  IMAD.SHL.U32 R7, R30, 0x100, RZ ;  /* 0x000001001e077824 */ /* 0x000fe200078e00ff */
[----:B------:R-:W-:Y:S01]  /*5370*/  SHF.R.U32.HI R13, RZ, 0x10, R9 ;  /* 0x00000010ff0d7819 */ /* 0x000fe20000011609 */
[----:B------:R-:W-:Y:S01]  /*5380*/  IMAD.MOV.U32 R9, RZ, RZ, R6 ;  /* 0x000000ffff097224 */ /* 0x000fe200078e0006 */
[----:B------:R-:W-:Y:S01]  /*5390*/  SHF.R.U32.HI R28, RZ, 0x10, R29 ;  /* 0x00000010ff1c7819 */ /* 0x000fe2000001161d */
[----:B------:R-:W-:Y:S01]  /*53a0*/  IMAD.SHL.U32 R6, R12, 0x100, RZ ;  /* 0x000001000c067824 */ /* 0x000fe200078e00ff */
        /* <DEDUP_REMOVED lines=96> */
.L_x_1832:
[----:B------:R-:W-:Y:S05]  /*59b0*/  BSYNC B1 ;  /* 0x0000000000017941 */ /* 0x000fea0003800000 */
.L_x_1831:
[----:B0-----:R0:W-:Y:S01]  /*59c0*/  ST.E.128 desc[UR60][R14.64], R4 ;  /* 0x000000040e007985 */ /* 0x0011e2000c101d3c */
[----:B------:R-:W-:Y:S05]  /*59d0*/  BRA `(.L_x_1826) ;  /* 0x0000003400ec7947 */ /* 0x000fea0003800000 */
.L_x_1797:
[----:B------:R-:W-:Y:S01]  /*59e0*/  VIADD R8, R198, 0x40 ;  /* 0x00000040c6087836 */ /* 0x000fe20000000000 */
[----:B------:R-:W-:Y:S02]  /*59f0*/  CS2R R30, SRZ ;  /* 0x00000000001e7805 */ /* 0x000fe4000001ff00 */
[----:B------:R-:W-:Y:S02]  /*5a00*/  CS2R R28, SRZ ;  /* 0x00000000001c7805 */ /* 0x000fe4000001ff00 */
[----:B------:R-:W-:Y:S01]  /*5a10*/  ISETP.GE.AND P3, PT, R8, R96, PT ;  /* 0x000000600800720c */ /* 0x000fe20003f66270 */
[----:B------:R-:W-:-:S03]  /*5a20*/  VIADD R8, R198, 0x80 ;  /* 0x00000080c6087836 */ /* 0x000fc60000000000 */
        /* <DEDUP_REMOVED lines=40> */
[----:B------:R-:W-:-:S03]  /*5cb0*/  CS2R R6, SRZ ;  /* 0x0000000000067805 */ /* 0x000fc6000001ff00 */
[----:B------:R-:W-:Y:S01]  /*5cc0*/  @!P2 IMAD.X R11, R4, 0x1, R11, P5 ;  /* 0x00000001040ba824 */ /* 0x000fe200028e060b */
[----:B------:R-:W-:-:S04]  /*5cd0*/  CS2R R4, SRZ ;  /* 0x0000000000047805 */ /* 0x000fc8000001ff00 */
        /* <DEDUP_REMOVED lines=10> */
[----:B----4-:R-:W-:Y:S02]  /*5d80*/  IMAD.MOV.U32 R108, RZ, RZ, R42 ;  /* 0x000000ffff6c7224 */ /* 0x010fe400078e002a */
[----:B------:R-:W-:Y:S02]  /*5d90*/  IMAD.MOV.U32 R109, RZ, RZ, R40 ;  /* 0x000000ffff6d7224 */ /* 0x000fe400078e0028 */
[----:B-----5:R-:W-:Y:S02]  /*5da0*/  IMAD.MOV.U32 R107, RZ, RZ, R46 ;  /* 0x000000ffff6b7224 */ /* 0x020fe400078e002e */
[----:B------:R-:W-:Y:S02]  /*5db0*/  IMAD.MOV.U32 R106, RZ, RZ, R44 ;  /* 0x000000ffff6a7224 */ /* 0x000fe400078e002c */
[----:B------:R-:W-:Y:S02]  /*5dc0*/  IMAD.MOV.U32 R115, RZ, RZ, R6 ;  /* 0x000000ffff737224 */ /* 0x000fe400078e0006 */
[----:B------:R-:W-:-:S02]  /*5dd0*/  IMAD.MOV.U32 R118, RZ, RZ, R4 ;  /* 0x000000ffff767224 */ /* 0x000fc400078e0004 */
[----:B------:R-:W-:Y:S02]  /*5de0*/  IMAD.MOV.U32 R110, RZ, RZ, R34 ;  /* 0x000000ffff6e7224 */ /* 0x000fe400078e0022 */
[----:B------:R-:W-:Y:S01]  /*5df0*/  IMAD.MOV.U32 R112, RZ, RZ, R32 ;  /* 0x000000ffff707224 */ /* 0x000fe200078e0020 */
[----:B------:R-:W-:Y:S06]  /*5e00*/  @!P5 BRA `(.L_x_1833) ;  /* 0x000000000004d947 */ /* 0x000fec0003800000 */
[----:B------:R-:W-:Y:S01]  /*5e10*/  BPT.TRAP 0x1 ;  /* 0x000000040000795c */ /* 0x000fe20000300000 */
.L_x_1833:
[----:B------:R-:W-:Y:S01]  /*5e20*/  IMAD R87, R195, 0x8, R17 ;  /* 0x00000008c3577824 */ /* 0x000fe200078e0211 */
[----:B------:R-:W-:Y:S01]  /*5e30*/  SHF.L.U32 R97, R201, 0x1f, RZ ;  /* 0x0000001fc9617819 */ /* 0x000fe200000006ff */
[----:B------:R-:W0:Y:S01]  /*5e40*/  LDC R105, c[0x0][0x2f4] ;  /* 0x0000bd00ff697b82 */ /* 0x000e220000000800 */
[----:B------:R-:W-:Y:S02]  /*5e50*/  BSSY B1, `(.L_x_1834) ;  /* 0x0000003000017945 */ /* 0x000fe40003800000 */
[----:B------:R-:W1:Y:S02]  /*5e60*/  SYNCS.PHASECHK.TRANS64.TRYWAIT P3, [R87+URZ+0x22890], R97 ;  /* 0x02289061570075a7 */ /* 0x000e64000806017f */
[----:B-1----:R-:W-:Y:S05]  /*5e70*/  @!P3 BRA `(.L_x_1835) ;  /* 0x0000025800a4b947 */ /* 0x002fea0003800000 */
.L_x_2181:
[----:B------:R-:W-:Y:S05]  /*5e80*/  BSYNC B1 ;  /* 0x0000000000017941 */ /* 0x000fea0003800000 */
.L_x_1834:
[----:B------:R-:W-:Y:S01]  /*5e90*/  UMOV UR4, 0xffffffff ;  /* 0xffffffff00047882 */ /* 0x000fe20000000000 */
[----:B0-----:R-:W-:Y:S02]  /*5ea0*/  IMAD.IADD R111, R105, 0x1, -R70 ;  /* 0x00000001696f7824 */ /* 0x001fe400078e0a46 */
[----:B------:R-:W-:Y:S05]  /*5eb0*/  BRA.DIV UR4, `(.L_x_1836) ;  /* 0x0000025a04a87947 */ /* 0x000fea000b800000 */
[----:B------:R0:W2:Y:S04]  /*5ec0*/  SHFL.IDX PT, R102, R101, RZ, 0x1c1f ;  /* 0x001c1fff65667589 */ /* 0x0000a800000e0000 */
[----:B------:R0:W3:Y:S02]  /*5ed0*/  SHFL.IDX PT, R103, R100, RZ, 0x1c1f ;  /* 0x001c1fff64677589 */ /* 0x0000e400000e0000 */
.L_x_2185:
[----:B------:R-:W-:Y:S01]  /*5ee0*/  ISETP.GE.OR P3, PT, R198, R96, P1 ;  /* 0x00000060c600720c */ /* 0x000fe20000f66670 */
[----:B------:R-:W-:-:S12]  /*5ef0*/  BSSY B1, `(.L_x_1837) ;  /* 0x00000e8000017945 */ /* 0x000fd80003800000 */
[----:B------:R-:W-:Y:S05]  /*5f00*/  @P3 BRA `(.L_x_1838) ;  /* 0x0000000c00983947 */ /* 0x000fea0003800000 */
[----:B------:R-:W-:Y:S01]  /*5f10*/  SEL R8, R70, R111, !P0 ;  /* 0x0000006f46087207 */ /* 0x000fe20004000000 */
[----:B------:R-:W-:Y:S01]  /*5f20*/  BSSY B2, `(.L_x_1839) ;  /* 0x00000df000027945 */ /* 0x000fe20003800000 */
[----:B---3--:R-:W-:Y:S02]  /*5f30*/  IADD3 R98, P3, R60, R103, RZ ;  /* 0x000000673c627210 */ /* 0x008fe40007f7e0ff */
[----:B------:R-:W-:-:S03]  /*5f40*/  SHF.R.S32.HI R9, RZ, 0x1f, R8 ;  /* 0x0000001fff097819 */ /* 0x000fc60000011408 */
[----:B--2---:R-:W-:Y:S01]  /*5f50*/  IMAD.X R99, R102, 0x1, R59, P3 ;  /* 0x0000000166637824 */ /* 0x004fe200018e063b */
        /* <DEDUP_REMOVED lines=13> */
[----:B------:R-:W-:Y:S01]  /*6030*/  SHF.R.U32.HI R128, RZ, 0x8, R5 ;  /* 0x00000008ff807819 */ /* 0x000fe20000011605 */
[----:B--2---:R-:W-:Y:S01]  /*6040*/  IMAD.MOV.U32 R28, RZ, RZ, R8 ;  /* 0x000000ffff1c7224 */ /* 0x004fe200078e0008 */
[----:B------:R-:W-:Y:S02]  /*6050*/  SHF.R.U32.HI R122, RZ, 0x8, R29 ;  /* 0x00000008ff7a7819 */ /* 0x000fe4000001161d */
[----:B------:R-:W-:Y:S02]  /*6060*/  SHF.R.U32.HI R121, RZ, 0x8, R31 ;  /* 0x00000008ff797819 */ /* 0x000fe4000001161f */
[----:B------:R-:W-:Y:S02]  /*6070*/  LOP3.LUT R4, R5, 0xff0000ff, RZ, 0xc0, !PT ;  /* 0xff0000ff05047812 */ /* 0x000fe400078ec0ff */
[----:B------:R-:W-:Y:S01]  /*6080*/  SHF.R.U32.HI R125, RZ, 0x10, R5 ;  /* 0x00000010ff7d7819 */ /* 0x000fe20000011605 */
[----:B------:R-:W-:Y:S01]  /*6090*/  IMAD.SHL.U32 R5, R128, 0x100, RZ ;  /* 0x0000010080057824 */ /* 0x000fe200078e00ff */
[----:B------:R-:W-:Y:S01]  /*60a0*/  SHF.R.U32.HI R123, RZ, 0x8, R7 ;  /* 0x00000008ff7b7819 */ /* 0x000fe20000011607 */
[----:B------:R-:W-:Y:S01]  /*60b0*/  IMAD.SHL.U32 R121, R121, 0x100, RZ ;  /* 0x0000010079797824 */ /* 0x000fe200078e00ff */
[----:B------:R-:W-:-:S02]  /*60c0*/  LOP3.LUT R30, R29, 0xff0000ff, RZ, 0xc0, !PT ;  /* 0xff0000ff1d1e7812 */ /* 0x000fc400078ec0ff */
[----:B------:R-:W-:Y:S01]  /*60d0*/  SHF.R.U32.HI R124, RZ, 0x10, R29 ;  /* 0x00000010ff7c7819 */ /* 0x000fe2000001161d */
[----:B------:R-:W-:Y:S01]  /*60e0*/  IMAD.SHL.U32 R29, R122, 0x100, RZ ;  /* 0x000001007a1d7824 */ /* 0x000fe200078e00ff */
[----:B------:R-:W-:Y:S02]  /*60f0*/  LOP3.LUT R120, R31, 0xff0000ff, RZ, 0xc0, !PT ;  /* 0xff0000ff1f787812 */ /* 0x000fe400078ec0ff */
[----:B------:R-:W-:Y:S01]  /*6100*/  SHF.R.U32.HI R126, RZ, 0x10, R31 ;  /* 0x00000010ff7e7819 */ /* 0x000fe2000001161f */
[----:B---3--:R-:W-:Y:S01]  /*6110*/  IMAD.MOV.U32 R31, RZ, RZ, R12 ;  /* 0x000000ffff1f7224 */ /* 0x008fe200078e000c */
[----:B------:R-:W-:Y:S01]  /*6120*/  LOP3.LUT R6, R7, 0xff0000ff, RZ, 0xc0, !PT ;  /* 0xff0000ff07067812 */ /* 0x000fe200078ec0ff */
[----:B------:R-:W-:Y:S01]  /*6130*/  IMAD.U32 R124, R124, 0x10000, RZ ;  /* 0x000100007c7c7824 */ /* 0x000fe200078e00ff */
[----:B------:R-:W-:Y:S01]  /*6140*/  SHF.R.U32.HI R127, RZ, 0x10, R7 ;  /* 0x00000010ff7f7819 */ /* 0x000fe20000011607 */
[----:B------:R-:W-:Y:S01]  /*6150*/  IMAD.SHL.U32 R7, R123, 0x100, RZ ;  /* 0x000001007b077824 */ /* 0x000fe200078e00ff */
[----:B------:R-:W-:Y:S01]  /*6160*/  LOP3.LUT R4, R4, 0xff00, R5, 0xf8, !PT ;  /* 0x0000ff0004047812 */ /* 0x000fe200078ef805 */
[----:B------:R-:W-:Y:S01]  /*6170*/  IMAD.U32 R5, R125, 0x10000, RZ ;  /* 0x000100007d057824 */ /* 0x000fe200078e00ff */
[----:B------:R-:W-:Y:S01]  /*6180*/  LOP3.LUT R123, R30, 0xff00, R29, 0xf8, !PT ;  /* 0x0000ff001e7b7812 */ /* 0x000fe200078ef81d */
[----:B------:R-:W-:Y:S01]  /*6190*/  IMAD.U32 R126, R126, 0x10000, RZ ;  /* 0x000100007e7e7824 */ /* 0x000fe200078e00ff */
[----:B------:R-:W-:-:S02]  /*61a0*/  LOP3.LUT R125, R120, 0xff00, R121, 0xf8, !PT ;  /* 0x0000ff00787d7812 */ /* 0x000fc400078ef879 */
[----:B------:R-:W-:Y:S02]  /*61b0*/  F2FP.F16.E4M3.UNPACK_B R122, R119.H1 ;  /* 0x00000077ff7a723e */ /* 0x000fe400030006ff */
[----:B------:R-:W-:Y:S02]  /*61c0*/  F2FP.F16.E4M3.UNPACK_B R120, R31.H1 ;  /* 0x0000001fff78723e */ /* 0x000fe400030006ff */
[----:B------:R-:W-:Y:S02]  /*61d0*/  F2FP.F16.E4M3.UNPACK_B R29, R28.H1 ;  /* 0x0000001cff1d723e */ /* 0x000fe400030006ff */
[----:B------:R-:W-:Y:S01]  /*61e0*/  LOP3.LUT R7, R6, 0xff00, R7, 0xf8, !PT ;  /* 0x0000ff0006077812 */ /* 0x000fe200078ef807 */
[----:B------:R-:W-:Y:S01]  /*61f0*/  HADD2.F32 R12, -RZ, R120.H0_H0 ;  /* 0x20000078ff0c7230 */ /* 0x000fe20000004100 */
[----:B------:R-:W-:Y:S01]  /*6200*/  LOP3.LUT R6, R4, 0xff0000, R5, 0xf8, !PT ;  /* 0x00ff000004067812 */ /* 0x000fe200078ef805 */
[----:B------:R-:W-:Y:S01]  /*6210*/  HADD2.F32 R5, -RZ, R122.H0_H0 ;  /* 0x2000007aff057230 */ /* 0x000fe20000004100 */
[----:B------:R-:W-:Y:S01]  /*6220*/  F2FP.F16.E4M3.UNPACK_B R30, R118.H1 ;  /* 0x00000076ff1e723e */ /* 0x000fe200030006ff */
[----:B------:R-:W-:Y:S01]  /*6230*/  HADD2.F32 R8, -RZ, R29.H0_H0 ;  /* 0x2000001dff087230 */ /* 0x000fe20000004100 */
[----:B------:R-:W-:Y:S01]  /*6240*/  F2FP.F16.E4M3.UNPACK_B R28, R28 ;  /* 0x0000001cff1c723e */ /* 0x000fe200020006ff */
[----:B------:R-:W-:-:S02]  /*6250*/  IMAD.U32 R4, R127, 0x10000, RZ ;  /* 0x000100007f047824 */ /* 0x000fc400078e00ff */
[-C--:B------:R-:W-:Y:S01]  /*6260*/  FMUL.FTZ R127, R12, R5.reuse ;  /* 0x000000050c7f7220 */ /* 0x080fe20000410000 */
[----:B------:R-:W-:Y:S02]  /*6270*/  HADD2.F32 R121, -RZ, R30.H0_H0 ;  /* 0x2000001eff797230 */ /* 0x000fe40000004100 */
[C---:B------:R-:W-:Y:S01]  /*6280*/  FMUL.FTZ R129, R8.reuse, R5 ;  /* 0x0000000508817220 */ /* 0x040fe20000410000 */
[----:B------:R-:W-:Y:S01]  /*6290*/  LOP3.LUT R5, R125, 0xff0000, R126, 0xf8, !PT ;  /* 0x00ff00007d057812 */ /* 0x000fe200078ef87e */
[----:B------:R-:W-:Y:S01]  /*62a0*/  HADD2.F32 R125, -RZ, R122.H1_H1 ;  /* 0x3000007aff7d7230 */ /* 0x000fe20000004100 */
[----:B------:R-:W-:Y:S01]  /*62b0*/  F2FP.F16.E4M3.UNPACK_B R122, R119 ;  /* 0x00000077ff7a723e */ /* 0x000fe200020006ff */
[-C--:B------:R-:W-:Y:S01]  /*62c0*/  FFMA.FTZ R8, R8, R121.reuse, -R127 ;  /* 0x0000007908087223 */ /* 0x080fe2000001087f */
[----:B------:R-:W-:Y:S01]  /*62d0*/  FFMA.FTZ R12, R12, R121, R129 ;  /* 0x000000790c0c7223 */ /* 0x000fe20000010081 */
[----:B------:R-:W-:Y:S01]  /*62e0*/  HADD2.F32 R121, -RZ, R30.H1_H1 ;  /* 0x3000001eff797230 */ /* 0x000fe20000004100 */
[----:B------:R-:W-:Y:S01]  /*62f0*/  F2FP.F16.E4M3.UNPACK_B R31, R31 ;  /* 0x0000001fff1f723e */ /* 0x000fe200020006ff */
[----:B------:R-:W-:Y:S01]  /*6300*/  HADD2.F32 R120, -RZ, R120.H1_H1 ;  /* 0x30000078ff787230 */ /* 0x000fe20000004100 */
[----:B------:R-:W-:Y:S01]  /*6310*/  LOP3.LUT R4, R7, 0xff0000, R4, 0xf8, !PT ;  /* 0x00ff000007047812 */ /* 0x000fe200078ef804 */
[----:B------:R-:W-:Y:S01]  /*6320*/  HADD2.F32 R30, -RZ, R29.H1_H1 ;  /* 0x3000001dff1e7230 */ /* 0x000fe20000004100 */
[----:B------:R-:W-:Y:S01]  /*6330*/  LOP3.LUT R7, R123, 0xff0000, R124, 0xf8, !PT ;  /* 0x00ff00007b077812 */ /* 0x000fe200078ef87c */
[----:B------:R-:W-:Y:S01]  /*6340*/  HADD2.F32 R123, -RZ, R122.H0_H0 ;  /* 0x2000007aff7b7230 */ /* 0x000fe20000004100 */
[----:B------:R-:W-:Y:S01]  /*6350*/  F2FP.F16.E4M3.UNPACK_B R119, R118 ;  /* 0x00000076ff77723e */ /* 0x000fe200020006ff */
[-C--:B------:R-:W-:Y:S01]  /*6360*/  FMUL.FTZ R127, R120, R125.reuse ;  /* 0x0000007d787f7220 */ /* 0x080fe20000410000 */
[----:B------:R-:W-:Y:S01]  /*6370*/  FMUL.FTZ R125, R30, R125 ;  /* 0x0000007d1e7d7220 */ /* 0x000fe20000410000 */
[----:B------:R-:W-:-:S02]  /*6380*/  HADD2.F32 R29, -RZ, R28.H0_H0 ;  /* 0x2000001cff1d7230 */ /* 0x000fc40000004100 */
[----:B------:R-:W-:Y:S02]  /*6390*/  HADD2.F32 R118, -RZ, R31.H0_H0 ;  /* 0x2000001fff767230 */ /* 0x000fe40000004100 */
[-C--:B------:R-:W-:Y:S01]  /*63a0*/  FFMA.FTZ R127, R30, R121.reuse, -R127 ;  /* 0x000000791e7f7223 */ /* 0x080fe2000001087f */
[----:B------:R-:W-:Y:S01]  /*63b0*/  FFMA.FTZ R129, R120, R121, R125 ;  /* 0x0000007978817223 */ /* 0x000fe2000001007d */
[----:B------:R-:W-:Y:S02]  /*63c0*/  HADD2.F32 R30, -RZ, R119.H0_H0 ;  /* 0x20000077ff1e7230 */ /* 0x000fe40000004100 */
[-C--:B------:R-:W-:Y:S01]  /*63d0*/  FMUL.FTZ R121, R29, R123.reuse ;  /* 0x0000007b1d797220 */ /* 0x080fe20000410000 */
[----:B------:R-:W-:Y:S02]  /*63e0*/  HADD2.F32 R122, -RZ, R122.H1_H1 ;  /* 0x3000007aff7a7230 */ /* 0x000fe40000004100 */
[----:B------:R-:W-:Y:S01]  /*63f0*/  FMUL.FTZ R120, R118, R123 ;  /* 0x0000007b76787220 */ /* 0x000fe20000410000 */
[----:B------:R-:W-:-:S02]  /*6400*/  HADD2.F32 R31, -RZ, R31.H1_H1 ;  /* 0x3000001fff1f7230 */ /* 0x000fc40000004100 */
[-C--:B------:R-:W-:Y:S01]  /*6410*/  FFMA.FTZ R124, R118, R30.reuse, R121 ;  /* 0x0000001e767c7223 */ /* 0x080fe20000010079 */
[----:B------:R-:W-:Y:S02]  /*6420*/  HADD2.F32 R28, -RZ, R28.H1_H1 ;  /* 0x3000001cff1c7230 */ /* 0x000fe40000004100 */
[----:B------:R-:W-:Y:S01]  /*6430*/  FFMA.FTZ R123, R29, R30, -R120 ;  /* 0x0000001e1d7b7223 */ /* 0x000fe20000010878 */
        /* <DEDUP_REMOVED lines=14> */
[-C--:B------:R-:W-:Y:S01]  /*6520*/  FMUL.FTZ R126, R118, R121.reuse ;  /* 0x00000079767e7220 */ /* 0x080fe20000410000 */
        /* <DEDUP_REMOVED lines=10> */
[----:B------:R-:W-:Y:S01]  /*65d0*/  F2FP.F16.E4M3.UNPACK_B R115, R115 ;  /* 0x00000073ff73723e */ /* 0x000fe200020006ff */
[-C--:B------:R-:W-:Y:S01]  /*65e0*/  FFMA.FTZ R131, R28, R29.reuse, -R131 ;  /* 0x0000001d1c837223 */ /* 0x080fe20000010883 */
[----:B------:R-:W-:Y:S01]  /*65f0*/  F2FP.F16.E4M3.UNPACK_B R28, R14 ;  /* 0x0000000eff1c723e */ /* 0x000fe200020006ff */
[----:B------:R-:W-:Y:S01]  /*6600*/  FFMA.FTZ R133, R30, R29, R119 ;  /* 0x0000001d1e857223 */ /* 0x000fe20000010077 */
[--C-:B------:R-:W-:Y:S01]  /*6610*/  HADD2.F32 R31, -RZ, R117.reuse.H0_H0 ;  /* 0x20000075ff1f7230 */ /* 0x100fe20000004100 */
[----:B------:R-:W-:Y:S01]  /*6620*/  F2FP.SATFINITE.E4M3.F32.PACK_AB_MERGE_C R8, R127, R8, RZ ;  /* 0x000000087f08723e */ /* 0x000fe200048070ff */
[----:B------:R-:W-:Y:S01]  /*6630*/  HADD2.F32 R14, -RZ, R10.H0_H0 ;  /* 0x2000000aff0e7230 */ /* 0x000fe20000004100 */
[----:B------:R-:W-:Y:S01]  /*6640*/  F2FP.SATFINITE.E4M3.F32.PACK_AB_MERGE_C R12, R129, R12, RZ ;  /* 0x0000000c810c723e */ /* 0x000fe200048070ff */
[----:B------:R-:W-:Y:S01]  /*6650*/  HADD2.F32 R29, -RZ, R28.H0_H0 ;  /* 0x2000001cff1d7230 */ /* 0x000fe20000004100 */
[----:B------:R-:W-:Y:S01]  /*6660*/  F2FP.SATFINITE.E4M3.F32.PACK_AB_MERGE_C R133, R133, R120, RZ ;  /* 0x000000788585723e */ /* 0x000fe200048070ff */
[----:B------:R-:W-:-:S02]  /*6670*/  HADD2.F32 R117, -RZ, R117.H1_H1 ;  /* 0x30000075ff757230 */ /* 0x000fc40000004100 */
[-C--:B------:R-:W-:Y:S01]  /*6680*/  FMUL.FTZ R118, R14, R31.reuse ;  /* 0x0000001f0e767220 */ /* 0x080fe20000410000 */
[----:B------:R-:W-:Y:S02]  /*6690*/  HADD2.F32 R28, -RZ, R28.H1_H1 ;  /* 0x3000001cff1c7230 */ /* 0x000fe40000004100 */
[C---:B------:R-:W-:Y:S01]  /*66a0*/  FMUL.FTZ R119, R29.reuse, R31 ;  /* 0x0000001f1d777220 */ /* 0x040fe20000410000 */
[--C-:B------:R-:W-:Y:S01]  /*66b0*/  HADD2.F32 R30, -RZ, R115.reuse.H0_H0 ;  /* 0x20000073ff1e7230 */ /* 0x100fe20000004100 */
[----:B------:R-:W-:Y:S01]  /*66c0*/  F2FP.SATFINITE.E4M3.F32.PACK_AB_MERGE_C R8, R122, R123, R8 ;  /* 0x0000007b7a08723e */ /* 0x000fe20004807008 */
[----:B------:R-:W-:Y:S02]  /*66d0*/  HADD2.F32 R10, -RZ, R10.H1_H1 ;  /* 0x3000000aff0a7230 */ /* 0x000fe40000004100 */
[-C--:B------:R-:W-:Y:S01]  /*66e0*/  FMUL.FTZ R31, R28, R117.reuse ;  /* 0x000000751c1f7220 */ /* 0x080fe20000410000 */
[----:B------:R-:W-:Y:S02]  /*66f0*/  HADD2.F32 R115, -RZ, R115.H1_H1 ;  /* 0x30000073ff737230 */ /* 0x000fe40000004100 */
[-C--:B------:R-:W-:Y:S01]  /*6700*/  FFMA.FTZ R14, R14, R30.reuse, -R119 ;  /* 0x0000001e0e0e7223 */ /* 0x080fe20000010877 */
[----:B------:R-:W-:Y:S01]  /*6710*/  FFMA.FTZ R118, R29, R30, R118 ;  /* 0x0000001e1d767223 */ /* 0x000fe20000010076 */
[C---:B------:R-:W-:Y:S01]  /*6720*/  FMUL.FTZ R117, R10.reuse, R117 ;  /* 0x000000750a757220 */ /* 0x040fe20000410000 */
[----:B------:R-:W-:Y:S01]  /*6730*/  F2FP.F16.E4M3.UNPACK_B R30, R13 ;  /* 0x0000000dff1e723e */ /* 0x000fe200020006ff */
[----:B------:R-:W-:Y:S01]  /*6740*/  FFMA.FTZ R121, R10, R115, -R31 ;  /* 0x000000730a797223 */ /* 0x000fe2000001081f */
[----:B------:R-:W-:Y:S01]  /*6750*/  F2FP.F16.E4M3.UNPACK_B R119, R7 ;  /* 0x00000007ff77723e */ /* 0x000fe200020006ff */
[----:B------:R-:W-:Y:S01]  /*6760*/  FFMA.FTZ R115, R28, R115, R117 ;  /* 0x000000731c737223 */ /* 0x000fe20000010075 */
[----:B------:R-:W-:Y:S01]  /*6770*/  F2FP.F16.E4M3.UNPACK_B R29, R9 ;  /* 0x00000009ff1d723e */ /* 0x000fe200020006ff */
[----:B------:R-:W-:Y:S01]  /*6780*/  HADD2.F32 R31, -RZ, R30.H0_H0 ;  /* 0x2000001eff1f7230 */ /* 0x000fe20000004100 */
[----:B------:R-:W-:Y:S01]  /*6790*/  F2FP.SATFINITE.E4M3.F32.PACK_AB_MERGE_C R10, R131, R126, RZ ;  /* 0x0000007e830a723e */ /* 0x000fe200048070ff */
[----:B------:R-:W-:Y:S01]  /*67a0*/  HADD2.F32 R120, -RZ, R119.H0_H0 ;  /* 0x20000077ff787230 */ /* 0x000fe20000004100 */
[----:B------:R-:W-:Y:S01]  /*67b0*/  F2FP.F16.E4M3.UNPACK_B R117, R6 ;  /* 0x00000006ff75723e */ /* 0x000fe200020006ff */
[----:B------:R-:W-:Y:S01]  /*67c0*/  HADD2.F32 R28, -RZ, R29.H0_H0 ;  /* 0x2000001dff1c7230 */ /* 0x000fe20000004100 */
[----:B------:R-:W-:Y:S01]  /*67d0*/  F2FP.SATFINITE.E4M3.F32.PACK_AB_MERGE_C R10, R121, R14, R10 ;  /* 0x0000000e790a723e */ /* 0x000fe2000480700a */
[----:B------:R-:W-:Y:S01]  /*67e0*/  HADD2.F32 R119, -RZ, R119.H1_H1 ;  /* 0x30000077ff777230 */ /* 0x000fe20000004100 */
[----:B------:R-:W-:Y:S01]  /*67f0*/  F2FP.SATFINITE.E4M3.F32.PACK_AB_MERGE_C R14, R115, R118, R133 ;  /* 0x00000076730e723e */ /* 0x000fe20004807085 */
[----:B------:R-:W-:-:S02]  /*6800*/  HADD2.F32 R118, -RZ, R117.H0_H0 ;  /* 0x20000075ff767230 */ /* 0x000fc40000004100 */
[CC--:B------:R-:W-:Y:S01]  /*6810*/  FMUL.FTZ R121, R31.reuse, R120.reuse ;  /* 0x000000781f797220 */ /* 0x0c0fe20000410000 */
[----:B------:R-:W-:Y:S02]  /*6820*/  HADD2.F32 R115, -RZ, R30.H1_H1 ;  /* 0x3000001eff737230 */ /* 0x000fe40000004100 */
[C---:B------:R-:W-:Y:S01]  /*6830*/  FMUL.FTZ R120, R28.reuse, R120 ;  /* 0x000000781c787220 */ /* 0x040fe20000410000 */
[----:B------:R-:W-:Y:S02]  /*6840*/  HADD2.F32 R30, -RZ, R29.H1_H1 ;  /* 0x3000001dff1e7230 */ /* 0x000fe40000004100 */
[-C--:B------:R-:W-:Y:S01]  /*6850*/  FFMA.FTZ R28, R28, R118.reuse, -R121 ;  /* 0x000000761c1c7223 */ /* 0x080fe20000010879 */
[----:B------:R-:W-:Y:S02]  /*6860*/  HADD2.F32 R117, -RZ, R117.H1_H1 ;  /* 0x30000075ff757230 */ /* 0x000fe40000004100 */
[----:B------:R-:W-:Y:S01]  /*6870*/  FFMA.FTZ R29, R31, R118, R120 ;  /* 0x000000761f1d7223 */ /* 0x000fe20000010078 */
[-C--:B------:R-:W-:Y:S01]  /*6880*/  FMUL.FTZ R31, R115, R119.reuse ;  /* 0x00000077731f7220 */ /* 0x080fe20000410000 */
[----:B------:R-:W-:Y:S01]  /*6890*/  FMUL.FTZ R118, R30, R119 ;  /* 0x000000771e767220 */ /* 0x000fe20000410000 */
[----:B------:R-:W-:-:S02]  /*68a0*/  F2FP.F16.E4M3.UNPACK_B R13, R13.H1 ;  /* 0x0000000dff0d723e */ /* 0x000fc400030006ff */
[----:B------:R-:W-:Y:S01]  /*68b0*/  FFMA.FTZ R123, R30, R117, -R31 ;  /* 0x000000751e7b7223 */ /* 0x000fe2000001081f */
[----:B------:R-:W-:Y:S01]  /*68c0*/  F2FP.F16.E4M3.UNPACK_B R31, R7.H1 ;  /* 0x00000007ff1f723e */ /* 0x000fe200030006ff */
[----:B------:R-:W-:Y:S01]  /*68d0*/  FFMA.FTZ R122, R115, R117, R118 ;  /* 0x00000075737a7223 */ /* 0x000fe20000010076 */
[----:B------:R-:W-:Y:S01]  /*68e0*/  F2FP.F16.E4M3.UNPACK_B R9, R9.H1 ;  /* 0x00000009ff09723e */ /* 0x000fe200030006ff */
[----:B------:R-:W-:Y:S01]  /*68f0*/  HADD2.F32 R30, -RZ, R13.H0_H0 ;  /* 0x2000000dff1e7230 */ /* 0x000fe20000004100 */
[----:B------:R-:W-:Y:S01]  /*6900*/  F2FP.F16.E4M3.UNPACK_B R6, R6.H1 ;  /* 0x00000006ff06723e */ /* 0x000fe200030006ff */
[----:B------:R-:W-:Y:S01]  /*6910*/  HADD2.F32 R115, -RZ, R31.H0_H0 ;  /* 0x2000001fff737230 */ /* 0x000fe20000004100 */
[----:B------:R-:W-:Y:S01]  /*6920*/  F2FP.SATFINITE.E4M3.F32.PACK_AB_MERGE_C R12, R125, R124, R12 ;  /* 0x0000007c7d0c723e */ /* 0x000fe2000480700c */
[----:B------:R-:W-:Y:S01]  /*6930*/  HADD2.F32 R7, -RZ, R9.H0_H0 ;  /* 0x20000009ff077230 */ /* 0x000fe20000004100 */
[----:B------:R-:W-:Y:S01]  /*6940*/  F2FP.F16.E4M3.UNPACK_B R117, R5 ;  /* 0x00000005ff75723e */ /* 0x000fe200020006ff */
[----:B------:R-:W-:-:S02]  /*6950*/  HADD2.F32 R13, -RZ, R13.H1_H1 ;  /* 0x3000000dff0d7230 */ /* 0x000fc40000004100 */
[CC--:B------:R-:W-:Y:S01]  /*6960*/  FMUL.FTZ R124, R30.reuse, R115.reuse ;  /* 0x000000731e7c7220 */ /* 0x0c0fe20000410000 */
[----:B------:R-:W-:Y:S02]  /*6970*/  HADD2.F32 R120, -RZ, R31.H1_H1 ;  /* 0x3000001fff787230 */ /* 0x000fe40000004100 */
[----:B------:R-:W-:Y:S01]  /*6980*/  FMUL.FTZ R115, R7, R115 ;  /* 0x0000007307737220 */ /* 0x000fe20000410000 */
[--C-:B------:R-:W-:Y:S01]  /*6990*/  HADD2.F32 R31, -RZ, R6.reuse.H0_H0 ;  /* 0x20000006ff1f7230 */ /* 0x100fe20000004100 */
[----:B------:R-:W-:Y:S01]  /*69a0*/  F2FP.F16.E4M3.UNPACK_B R119, R5.H1 ;  /* 0x00000005ff77723e */ /* 0x000fe200030006ff */
[----:B------:R-:W-:Y:S01]  /*69b0*/  HADD2.F32 R9, -RZ, R9.H1_H1 ;  /* 0x30000009ff097230 */ /* 0x000fe20000004100 */
[----:B------:R-:W-:Y:S01]  /*69c0*/  F2FP.F16.E4M3.UNPACK_B R5, R4 ;  /* 0x00000004ff05723e */ /* 0x000fe200020006ff */
[----:B------:R-:W-:Y:S02]  /*69d0*/  HADD2.F32 R118, -RZ, R6.H1_H1 ;  /* 0x30000006ff767230 */ /* 0x000fe40000004100 */
[-C--:B------:R-:W-:Y:S01]  /*69e0*/  FMUL.FTZ R6, R13, R120.reuse ;  /* 0x000000780d067220 */ /* 0x080fe20000410000 */
[----:B------:R-:W-:Y:S01]  /*69f0*/  FFMA.FTZ R125, R30, R31, R115 ;  /* 0x0000001f1e7d7223 */ /* 0x000fe20000010073 */
[C---:B------:R-:W-:Y:S01]  /*6a00*/  FMUL.FTZ R120, R9.reuse, R120 ;  /* 0x0000007809787220 */ /* 0x040fe20000410000 */
[----:B------:R-:W-:Y:S01]  /*6a10*/  F2FP.F16.E4M3.UNPACK_B R30, R15 ;  /* 0x0000000fff1e723e */ /* 0x000fe200020006ff */
[-C--:B------:R-:W-:Y:S01]  /*6a20*/  FFMA.FTZ R127, R9, R118.reuse, -R6 ;  /* 0x00000076097f7223 */ /* 0x080fe20000010806 */
[----:B------:R-:W-:Y:S01]  /*6a30*/  F2FP.F16.E4M3.UNPACK_B R6, R11 ;  /* 0x0000000bff06723e */ /* 0x000fe200020006ff */
[----:B------:R-:W-:Y:S01]  /*6a40*/  FFMA.FTZ R126, R13, R118, R120 ;  /* 0x000000760d7e7223 */ /* 0x000fe20000010078 */
[----:B------:R-:W-:Y:S01]  /*6a50*/  FFMA.FTZ R124, R7, R31, -R124 ;  /* 0x0000001f077c7223 */ /* 0x000fe2000001087c */
[----:B------:R-:W-:Y:S01]  /*6a60*/  F2FP.F16.E4M3.UNPACK_B R15, R15.H1 ;  /* 0x0000000fff0f723e */ /* 0x000fe200030006ff */
[----:B------:R-:W-:Y:S01]  /*6a70*/  HADD2.F32 R13, -RZ, R30.H0_H0 ;  /* 0x2000001eff0d7230 */ /* 0x000fe20000004100 */
[----:B------:R-:W-:Y:S01]  /*6a80*/  F2FP.F16.E4M3.UNPACK_B R11, R11.H1 ;  /* 0x0000000bff0b723e */ /* 0x000fe200030006ff */
[----:B------:R-:W-:Y:S01]  /*6a90*/  HADD2.F32 R120, -RZ, R117.H0_H0 ;  /* 0x20000075ff787230 */ /* 0x000fe20000004100 */
[----:B------:R-:W-:Y:S01]  /*6aa0*/  F2FP.F16.E4M3.UNPACK_B R31, R4.H1 ;  /* 0x00000004ff1f723e */ /* 0x000fe200030006ff */
[----:B------:R-:W-:Y:S01]  /*6ab0*/  HADD2.F32 R7, -RZ, R6.H0_H0 ;  /* 0x20000006ff077230 */ /* 0x000fe20000004100 */
[----:B------:R-:W-:Y:S01]  /*6ac0*/  F2FP.SATFINITE.E4M3.F32.PACK_AB_MERGE_C R124, R127, R124, RZ ;  /* 0x0000007c7f7c723e */ /* 0x000fe200048070ff */
[----:B------:R-:W-:-:S02]  /*6ad0*/  HADD2.F32 R4, -RZ, R15.H0_H0 ;  /* 0x2000000fff047230 */ /* 0x000fc40000004100 */
[-C--:B------:R-:W-:Y:S01]  /*6ae0*/  FMUL.FTZ R128, R13, R120.reuse ;  /* 0x000000780d807220 */ /* 0x080fe20000410000 */
[----:B------:R-:W-:Y:S02]  /*6af0*/  HADD2.F32 R121, -RZ, R119.H0_H0 ;  /* 0x20000077ff797230 */ /* 0x000fe40000004100 */
[C---:B------:R-:W-:Y:S01]  /*6b00*/  FMUL.FTZ R120, R7.reuse, R120 ;  /* 0x0000007807787220 */ /* 0x040fe20000410000 */
[----:B------:R-:W-:Y:S01]  /*6b10*/  HADD2.F32 R118, -RZ, R5.H0_H0 ;  /* 0x20000005ff767230 */ /* 0x000fe20000004100 */
[----:B------:R-:W-:Y:S01]  /*6b20*/  F2FP.SATFINITE.E4M3.F32.PACK_AB_MERGE_C R125, R126, R125, RZ ;  /* 0x0000007d7e7d723e */ /* 0x000fe200048070ff */
[----:B------:R-:W-:Y:S02]  /*6b30*/  HADD2.F32 R9, -RZ, R11.H0_H0 ;  /* 0x2000000bff097230 */ /* 0x000fe40000004100 */
[-C--:B------:R-:W-:Y:S01]  /*6b40*/  FMUL.FTZ R130, R4, R121.reuse ;  /* 0x0000007904827220 */ /* 0x080fe20000410000 */
[----:B------:R-:W-:Y:S02]  /*6b50*/  HADD2.F32 R115, -RZ, R31.H0_H0 ;  /* 0x2000001fff737230 */ /* 0x000fe40000004100 */
[-C--:B------:R-:W-:Y:S01]  /*6b60*/  FFMA.FTZ R128, R7, R118.reuse, -R128 ;  /* 0x0000007607807223 */ /* 0x080fe20000010880 */
[----:B------:R-:W-:Y:S01]  /*6b70*/  FFMA.FTZ R120, R13, R118, R120 ;  /* 0x000000760d787223 */ /* 0x000fe20000010078 */
[----:B------:R-:W-:Y:S01]  /*6b80*/  FMUL.FTZ R121, R9, R121 ;  /* 0x0000007909797220 */ /* 0x000fe20000410000 */
[----:B------:R-:W-:-:S02]  /*6b90*/  HADD2.F32 R15, -RZ, R15.H1_H1 ;  /* 0x3000000fff0f7230 */ /* 0x000fc40000004100 */
[-C--:B------:R-:W-:Y:S01]  /*6ba0*/  FFMA.FTZ R130, R9, R115.reuse, -R130 ;  /* 0x0000007309827223 */ /* 0x080fe20000010882 */
[----:B------:R-:W-:Y:S02]  /*6bb0*/  HADD2.F32 R118, -RZ, R119.H1_H1 ;  /* 0x30000077ff767230 */ /* 0x000fe40000004100 */
[----:B------:R-:W-:Y:S01]  /*6bc0*/  FFMA.FTZ R121, R4, R115, R121 ;  /* 0x0000007304797223 */ /* 0x000fe20000010079 */
[----:B------:R-:W-:Y:S01]  /*6bd0*/  HADD2.F32 R11, -RZ, R11.H1_H1 ;  /* 0x3000000bff0b7230 */ /* 0x000fe20000004100 */
[----:B------:R-:W-:Y:S01]  /*6be0*/  F2FP.SATFINITE.E4M3.F32.PACK_AB_MERGE_C R9, R123, R28, R124 ;  /* 0x0000001c7b09723e */ /* 0x000fe2000480707c */
[----:B------:R-:W-:Y:S02]  /*6bf0*/  HADD2.F32 R30, -RZ, R30.H1_H1 ;  /* 0x3000001eff1e7230 */ /* 0x000fe40000004100 */
[-C--:B------:R-:W-:Y:S01]  /*6c00*/  FMUL.FTZ R132, R15, R118.reuse ;  /* 0x000000760f847220 */ /* 0x080fe20000410000 */
[----:B------:R-:W-:Y:S02]  /*6c10*/  HADD2.F32 R117, -RZ, R117.H1_H1 ;  /* 0x30000075ff757230 */ /* 0x000fe40000004100 */
[----:B------:R-:W-:Y:S01]  /*6c20*/  FMUL.FTZ R118, R11, R118 ;  /* 0x000000760b767220 */ /* 0x000fe20000410000 */
[----:B------:R-:W-:Y:S01]  /*6c30*/  HADD2.F32 R6, -RZ, R6.H1_H1 ;  /* 0x30000006ff067230 */ /* 0x000fe20000004100 */
[----:B------:R-:W-:Y:S01]  /*6c40*/  F2FP.SATFINITE.E4M3.F32.PACK_AB_MERGE_C R13, R122, R29, R125 ;  /* 0x0000001d7a0d723e */ /* 0x000fe2000480707d */
[----:B------:R-:W-:-:S02]  /*6c50*/  HADD2.F32 R4, -RZ, R31.H1_H1 ;  /* 0x3000001fff047230 */ /* 0x000fc40000004100 */
[-C--:B------:R-:W-:Y:S01]  /*6c60*/  FMUL.FTZ R7, R30, R117.reuse ;  /* 0x000000751e077220 */ /* 0x080fe20000410000 */
[----:B------:R-:W-:Y:S02]  /*6c70*/  HADD2.F32 R5, -RZ, R5.H1_H1 ;  /* 0x30000005ff057230 */ /* 0x000fe40000004100 */
[C---:B------:R-:W-:Y:S01]  /*6c80*/  FMUL.FTZ R117, R6.reuse, R117 ;  /* 0x0000007506757220 */ /* 0x040fe20000410000 */
[-C--:B------:R-:W-:Y:S01]  /*6c90*/  FFMA.FTZ R11, R11, R4.reuse, -R132 ;  /* 0x000000040b0b7223 */ /* 0x080fe20000010884 */
[----:B------:R-:W-:Y:S01]  /*6ca0*/  FFMA.FTZ R118, R15, R4, R118 ;  /* 0x000000040f767223 */ /* 0x000fe20000010076 */
[-C--:B------:R-:W-:Y:S01]  /*6cb0*/  FFMA.FTZ R7, R6, R5.reuse, -R7 ;  /* 0x0000000506077223 */ /* 0x080fe20000010807 */
[----:B------:R-:W-:Y:S02]  /*6cc0*/  FFMA.FTZ R117, R30, R5, R117 ;  /* 0x000000051e757223 */ /* 0x000fe40000010075 */
[----:B------:R-:W-:Y:S02]  /*6cd0*/  F2FP.SATFINITE.E4M3.F32.PACK_AB_MERGE_C R11, R11, R130, RZ ;  /* 0x000000820b0b723e */ /* 0x000fe400048070ff */
[----:B------:R-:W-:-:S02]  /*6ce0*/  F2FP.SATFINITE.E4M3.F32.PACK_AB_MERGE_C R118, R118, R121, RZ ;  /* 0x000000797676723e */ /* 0x000fc400048070ff */
[----:B------:R-:W-:Y:S02]  /*6cf0*/  F2FP.SATFINITE.E4M3.F32.PACK_AB_MERGE_C R11, R7, R128, R11 ;  /* 0x00000080070b723e */ /* 0x000fe4000480700b */
[----:B------:R-:W-:-:S07]  /*6d00*/  F2FP.SATFINITE.E4M3.F32.PACK_AB_MERGE_C R15, R117, R120, R118 ;  /* 0x00000078750f723e */ /* 0x000fce0004807076 */
.L_x_1840:
[----:B------:R-:W-:Y:S05]  /*6d10*/  BSYNC B2 ;  /* 0x0000000000027941 */ /* 0x000fea0003800000 */
.L_x_1839:
[----:B------:R-:W-:Y:S01]  /*6d20*/  ISETP.GE.AND P3, PT, R116, R105, PT ;  /* 0x000000697400720c */ /* 0x000fe20003f66270 */
[----:B--2---:R4:W-:-:S12]  /*6d30*/  ST.E.128 desc[UR60][R98.64], R8 ;  /* 0x0000000862007985 */ /* 0x0049d8000c101d3c */
[----:B------:R-:W-:-:S04]  /*6d40*/  @!P3 IADD3 R4, P4, R103, R116, RZ ;  /* 0x000000746704b210 */ /* 0x000fc80007f9e0ff */
[----:B------:R-:W-:-:S05]  /*6d50*/  @!P3 LEA.HI.X.SX32 R5, R116, R102, 0x1, P4 ;  /* 0x000000667405b211 */ /* 0x000fca00020f0eff */
[----:B---3--:R4:W-:Y:S04]  /*6d60*/  @!P3 ST.E.128 desc[UR60][R4.64], R12 ;  /* 0x0000000c0400b985 */ /* 0x0089e8000c101d3c */
.L_x_1838:
[----:B------:R-:W-:Y:S05]  /*6d70*/  BSYNC B1 ;  /* 0x0000000000017941 */ /* 0x000fea0003800000 */
.L_x_1837:
[----:B------:R-:W-:-:S03]  /*6d80*/  UMOV UR4, 0xffffffff ;  /* 0xffffffff00047882 */ /* 0x000fc60000000000 */
[----:B------:R-:W-:Y:S05]  /*6d90*/  BRA.DIV UR4, `(.L_x_1841) ;  /* 0x0000024e043c7947 */ /* 0x000fea000b800000 */
[----:B------:R0:W0:Y:S04]  /*6da0*/  SHFL.IDX PT, R28, R101, 0x1, 0x1c1f ;  /* 0x003c1f00651c7f89 */ /* 0x00002800000e0000 */
[----:B----4-:R4:W0:Y:S02]  /*6db0*/  SHFL.IDX PT, R14, R100, 0x1, 0x1c1f ;  /* 0x003c1f00640e7f89 */ /* 0x01082400000e0000 */
.L_x_2189:
[----:B------:R-:W-:Y:S01]  /*6dc0*/  VIADD R4, R198, 0x40 ;  /* 0x00000040c6047836 */ /* 0x000fe20000000000 */
[----:B------:R-:W-:Y:S04]  /*6dd0*/  BSSY B1, `(.L_x_1842) ;  /* 0x00000f0000017945 */ /* 0x000fe80003800000 */
[----:B------:R-:W-:-:S13]  /*6de0*/  ISETP.GE.OR P3, PT, R4, R96, P1 ;  /* 0x000000600400720c */ /* 0x000fda0000f66670 */
[----:B------:R-:W-:Y:S05]  /*6df0*/  @P3 BRA `(.L_x_1843) ;  /* 0x0000000c00b43947 */ /* 0x000fea0003800000 */
[----:B------:R-:W-:Y:S01]  /*6e00*/  SEL R4, R70, R111, !P0 ;  /* 0x0000006f46047207 */ /* 0x000fe20004000000 */
[----:B------:R-:W-:Y:S01]  /*6e10*/  BSSY B2, `(.L_x_1844) ;  /* 0x00000e6000027945 */ /* 0x000fe20003800000 */
[----:B------:R-:W-:Y:S02]  /*6e20*/  SHF.R.U32.HI R6, RZ, 0x3, R208 ;  /* 0x00000003ff067819 */ /* 0x000fe400000116d0 */
[----:B------:R-:W-:Y:S02]  /*6e30*/  SHF.R.S32.HI R5, RZ, 0x1f, R4 ;  /* 0x0000001fff057819 */ /* 0x000fe40000011404 */
[----:B0-----:R-:W-:Y:S02]  /*6e40*/  IADD3 R12, P3, R60, R14, RZ ;  /* 0x0000000e3c0c7210 */ /* 0x001fe40007f7e0ff */
[----:B------:R-:W-:-:S03]  /*6e50*/  LEA.HI R4, R5, R4, RZ, 0x5 ;  /* 0x0000000405047211 */ /* 0x000fc600078f28ff */
[----:B------:R-:W-:Y:S01]  /*6e60*/  IMAD.X R13, R28, 0x1, R59, P3 ;  /* 0x000000011c0d7824 */ /* 0x000fe200018e063b */
        /* <DEDUP_REMOVED lines=9> */
[----:B------:R-:W0:Y:S04]  /*6f00*/  LDS.128 R4, [R4+0x18400] ;  /* 0x0184000004047984 */ /* 0x000e280000000c00 */
[----:B------:R-:W0:Y:S01]  /*6f10*/  LDS.128 R8, [R8+0x18400] ;  /* 0x0184000008087984 */ /* 0x000e220000000c00 */
[----:B------:R-:W-:Y:S05]  /*6f20*/  @P2 BRA `(.L_x_1845) ;  /* 0x0000000c00502947 */ /* 0x000fea0003800000 */
[--C-:B------:R-:W-:Y:S01]  /*6f30*/  SHF.R.U32.HI R29, RZ, 0x8, R33.reuse ;  /* 0x00000008ff1d7819 */ /* 0x100fe20000011621 */
[----:B0-----:R-:W-:Y:S01]  /*6f40*/  IMAD.MOV.U32 R31, RZ, RZ, R4 ;  /* 0x000000ffff1f7224 */ /* 0x001fe200078e0004 */
[----:B---3--:R-:W-:Y:S01]  /*6f50*/  SHF.R.U32.HI R103, RZ, 0x10, R33 ;  /* 0x00000010ff677819 */ /* 0x008fe20000011621 */
[----:B------:R-:W-:Y:S01]  /*6f60*/  IMAD.MOV.U32 R30, RZ, RZ, R10 ;  /* 0x000000ffff1e7224 */ /* 0x000fe200078e000a */
[----:B------:R-:W-:Y:S01]  /*6f70*/  LOP3.LUT R33, R33, 0xff0000ff, RZ, 0xc0, !PT ;  /* 0xff0000ff21217812 */ /* 0x000fe200078ec0ff */
[----:B------:R-:W-:Y:S01]  /*6f80*/  IMAD.SHL.U32 R4, R29, 0x100, RZ ;  /* 0x000001001d047824 */ /* 0x000fe200078e00ff */
[----:B--2---:R-:W-:Y:S01]  /*6f90*/  SHF.R.U32.HI R102, RZ, 0x8, R35 ;  /* 0x00000008ff667819 */ /* 0x004fe20000011623 */
[----:B------:R-:W-:Y:S01]  /*6fa0*/  IMAD.MOV.U32 R34, RZ, RZ, R8 ;  /* 0x000000ffff227224 */ /* 0x000fe200078e0008 */
[----:B------:R-:W-:Y:S01]  /*6fb0*/  SHF.R.U32.HI R32, RZ, 0x8, R39 ;  /* 0x00000008ff207819 */ /* 0x000fe20000011627 */
[----:B------:R-:W-:Y:S01]  /*6fc0*/  IMAD.MOV.U32 R29, RZ, RZ, R6 ;  /* 0x000000ffff1d7224 */ /* 0x000fe200078e0006 */
[----:B------:R-:W-:Y:S01]  /*6fd0*/  LOP3.LUT R33, R33, 0xff00, R4, 0xf8, !PT ;  /* 0x0000ff0021217812 */ /* 0x000fe200078ef804 */
[----:B------:R-:W-:Y:S01]  /*6fe0*/  IMAD.SHL.U32 R4, R102, 0x100, RZ ;  /* 0x0000010066047824 */ /* 0x000fe200078e00ff */
[----:B------:R-:W-:Y:S01]  /*6ff0*/  SHF.R.U32.HI R115, RZ, 0x10, R35 ;  /* 0x00000010ff737819 */ /* 0x000fe20000011623 */
[----:B------:R-:W-:Y:S01]  /*7000*/  IMAD.SHL.U32 R10, R32, 0x100, RZ ;  /* 0x00000100200a7824 */ /* 0x000fe200078e00ff */
[----:B------:R-:W-:Y:S01]  /*7010*/  LOP3.LUT R35, R35, 0xff0000ff, RZ, 0xc0, !PT ;  /* 0xff0000ff23237812 */ /* 0x000fe200078ec0ff */
[----:B------:R-:W-:Y:S01]  /*7020*/  IMAD.U32 R8, R103, 0x10000, RZ ;  /* 0x0001000067087824 */ /* 0x000fe200078e00ff */
[----:B------:R-:W-:-:S02]  /*7030*/  SHF.R.U32.HI R36, RZ, 0x8, R37 ;  /* 0x00000008ff247819 */ /* 0x000fc40000011625 */
[----:B------:R-:W-:Y:S02]  /*7040*/  SHF.R.U32.HI R98, RZ, 0x10, R39 ;  /* 0x00000010ff627819 */ /* 0x000fe40000011627 */
[----:B------:R-:W-:Y:S01]  /*7050*/  LOP3.LUT R39, R39, 0xff0000ff, RZ, 0xc0, !PT ;  /* 0xff0000ff27277812 */ /* 0x000fe200078ec0ff */
[----:B------:R-:W-:Y:S01]  /*7060*/  IMAD.SHL.U32 R6, R36, 0x100, RZ ;  /* 0x0000010024067824 */ /* 0x000fe200078e00ff */
[----:B------:R-:W-:Y:S01]  /*7070*/  SHF.R.U32.HI R38, RZ, 0x10, R37 ;  /* 0x00000010ff267819 */ /* 0x000fe20000011625 */
[----:B------:R-:W-:Y:S01]  /*7080*/  IMAD.U32 R98, R98, 0x10000, RZ ;  /* 0x0001000062627824 */ /* 0x000fe200078e00ff */
[----:B------:R-:W-:Y:S02]  /*7090*/  LOP3.LUT R99, R37, 0xff0000ff, RZ, 0xc0, !PT ;  /* 0xff0000ff25637812 */ /* 0x000fe400078ec0ff */
[----:B------:R-:W-:Y:S01]  /*70a0*/  LOP3.LUT R37, R35, 0xff00, R4, 0xf8, !PT ;  /* 0x0000ff0023257812 */ /* 0x000fe200078ef804 */
[----:B------:R-:W-:Y:S01]  /*70b0*/  IMAD.U32 R4, R115, 0x10000, RZ ;  /* 0x0001000073047824 */ /* 0x000fe200078e00ff */
[----:B------:R-:W-:Y:S01]  /*70c0*/  LOP3.LUT R103, R39, 0xff00, R10, 0xf8, !PT ;  /* 0x0000ff0027677812 */ /* 0x000fe200078ef80a */
[----:B------:R-:W-:Y:S01]  /*70d0*/  IMAD.U32 R10, R38, 0x10000, RZ ;  /* 0x00010000260a7824 */ /* 0x000fe200078e00ff */
[----:B------:R-:W-:-:S02]  /*70e0*/  F2FP.F16.E4M3.UNPACK_B R39, R114.H1 ;  /* 0x00000072ff27723e */ /* 0x000fc400030006ff */
[----:B------:R-:W-:Y:S02]  /*70f0*/  F2FP.F16.E4M3.UNPACK_B R32, R31.H1 ;  /* 0x0000001fff20723e */ /* 0x000fe400030006ff */
[----:B------:R-:W-:Y:S02]  /*7100*/  F2FP.F16.E4M3.UNPACK_B R35, R34.H1 ;  /* 0x00000022ff23723e */ /* 0x000fe400030006ff */
        /* <DEDUP_REMOVED lines=8> */
[----:B------:R-:W-:-:S02]  /*7190*/  HADD2.F32 R39, -RZ, R39.H1_H1 ;  /* 0x30000027ff277230 */ /* 0x000fc40000004100 */
[-C--:B------:R-:W-:Y:S01]  /*71a0*/  FMUL.FTZ R115, R33, R6.reuse ;  /* 0x0000000621737220 */ /* 0x080fe20000410000 */
[--C-:B------:R-:W-:Y:S02]  /*71b0*/  HADD2.F32 R38, -RZ, R37.reuse.H0_H0 ;  /* 0x20000025ff267230 */ /* 0x100fe40000004100 */
[C---:B------:R-:W-:Y:S01]  /*71c0*/  FMUL.FTZ R102, R36.reuse, R6 ;  /* 0x0000000624667220 */ /* 0x040fe20000410000 */
[----:B------:R-:W-:Y:S01]  /*71d0*/  LOP3.LUT R6, R103, 0xff0000, R98, 0xf8, !PT ;  /* 0x00ff000067067812 */ /* 0x000fe200078ef862 */
[----:B------:R-:W-:Y:S01]  /*71e0*/  HADD2.F32 R37, -RZ, R37.H1_H1 ;  /* 0x30000025ff257230 */ /* 0x000fe20000004100 */
[----:B------:R-:W-:Y:S01]  /*71f0*/  F2FP.F16.E4M3.UNPACK_B R34, R34 ;  /* 0x00000022ff22723e */ /* 0x000fe200020006ff */
[-C--:B------:R-:W-:Y:S01]  /*7200*/  FFMA.FTZ R115, R36, R38.reuse, R115 ;  /* 0x0000002624737223 */ /* 0x080fe20000010073 */
[----:B------:R-:W-:Y:S01]  /*7210*/  FFMA.FTZ R103, R33, R38, -R102 ;  /* 0x0000002621677223 */ /* 0x000fe20000010866 */
[----:B------:R-:W-:Y:S01]  /*7220*/  HADD2.F32 R36, -RZ, R35.H1_H1 ;  /* 0x30000023ff247230 */ /* 0x000fe20000004100 */
[----:B------:R-:W-:Y:S01]  /*7230*/  F2FP.F16.E4M3.UNPACK_B R31, R31 ;  /* 0x0000001fff1f723e */ /* 0x000fe200020006ff */
        /* <DEDUP_REMOVED lines=20> */
[----:B------:R-:W-:Y:S01]  /*7380*/  F2FP.F16.E4M3.UNPACK_B R33, R30.H1 ;  /* 0x0000001eff21723e */ /* 0x000fe200030006ff */
[----:B------:R-:W-:Y:S01]  /*7390*/  FFMA.FTZ R102, R31, R112, -R36 ;  /* 0x000000701f667223 */ /* 0x000fe20000010824 */
[----:B------:R-:W-:Y:S01]  /*73a0*/  LOP3.LUT R10, R99, 0xff0000, R10, 0xf8, !PT ;  /* 0x00ff0000630a7812 */ /* 0x000fe200078ef80a */
[----:B------:R-:W-:Y:S01]  /*73b0*/  FMUL.FTZ R99, R31, R114 ;  /* 0x000000721f637220 */ /* 0x000fe20000410000 */
        /* <DEDUP_REMOVED lines=8> */
[----:B------:R-:W-:Y:S01]  /*7440*/  FMUL.FTZ R117, R35, R37 ;  /* 0x0000002523757220 */ /* 0x000fe20000410000 */
[--C-:B------:R-:W-:Y:S01]  /*7450*/  HADD2.F32 R34, -RZ, R36.reuse.H0_H0 ;  /* 0x20000024ff227230 */ /* 0x100fe20000004100 */
[----:B------:R-:W-:Y:S01]  /*7460*/  F2FP.F16.E4M3.UNPACK_B R29, R29 ;  /* 0x0000001dff1d723e */ /* 0x000fe200020006ff */
[----:B------:R-:W-:Y:S02]  /*7470*/  HADD2.F32 R33, -RZ, R33.H1_H1 ;  /* 0x30000021ff217230 */ /* 0x000fe40000004100 */
[C---:B------:R-:W-:Y:S01]  /*7480*/  FMUL.FTZ R112, R32.reuse, R37 ;  /* 0x0000002520707220 */ /* 0x040fe20000410000 */
[----:B------:R-:W-:Y:S02]  /*7490*/  HADD2.F32 R31, -RZ, R31.H1_H1 ;  /* 0x3000001fff1f7230 */ /* 0x000fe40000004100 */
[----:B------:R-:W-:Y:S01]  /*74a0*/  FFMA.FTZ R117, R32, R34, -R117 ;  /* 0x0000002220757223 */ /* 0x000fe20000010875 */
[----:B------:R-:W-:Y:S02]  /*74b0*/  HADD2.F32 R36, -RZ, R36.H1_H1 ;  /* 0x30000024ff247230 */ /* 0x000fe40000004100 */
[----:B------:R-:W-:Y:S01]  /*74c0*/  FMUL.FTZ R32, R33, R38 ;  /* 0x0000002621207220 */ /* 0x000fe20000410000 */
        /* <DEDUP_REMOVED lines=9> */
[----:B------:R-:W-:Y:S02]  /*7560*/  HADD2.F32 R32, -RZ, R31.H0_H0 ;  /* 0x2000001fff207230 */ /* 0x000fe40000004100 */
[----:B------:R-:W-:Y:S01]  /*7570*/  HADD2.F32 R30, -RZ, R29.H0_H0 ;  /* 0x2000001dff1e7230 */ /* 0x000fe20000004100 */
[----:B------:R-:W-:Y:S01]  /*7580*/  F2FP.SATFINITE.E4M3.F32.PACK_AB_MERGE_C R119, R119, R38, RZ ;  /* 0x000000267777723e */ /* 0x000fe200048070ff */
[----:B------:R-:W-:Y:S02]  /*7590*/  HADD2.F32 R31, -RZ, R31.H1_H1 ;  /* 0x3000001fff1f7230 */ /* 0x000fe40000004100 */
[----:B------:R-:W-:Y:S01]  /*75a0*/  FMUL.FTZ R37, R32, R35 ;  /* 0x0000002320257220 */ /* 0x000fe20000410000 */
[----:B------:R-:W-:-:S02]  /*75b0*/  HADD2.F32 R29, -RZ, R29.H1_H1 ;  /* 0x3000001dff1d7230 */ /* 0x000fc40000004100 */
[----:B------:R-:W-:Y:S01]  /*75c0*/  FMUL.FTZ R35, R30, R35 ;  /* 0x000000231e237220 */ /* 0x000fe20000410000 */
[--C-:B------:R-:W-:Y:S02]  /*75d0*/  HADD2.F32 R33, -RZ, R110.reuse.H0_H0 ;  /* 0x2000006eff217230 */ /* 0x100fe40000004100 */
[-C--:B------:R-:W-:Y:S01]  /*75e0*/  FMUL.FTZ R36, R31, R34.reuse ;  /* 0x000000221f247220 */ /* 0x080fe20000410000 */
[----:B------:R-:W-:Y:S02]  /*75f0*/  HADD2.F32 R110, -RZ, R110.H1_H1 ;  /* 0x3000006eff6e7230 */ /* 0x000fe40000004100 */
[----:B------:R-:W-:Y:S01]  /*7600*/  FMUL.FTZ R34, R29, R34 ;  /* 0x000000221d227220 */ /* 0x000fe20000410000 */
[----:B------:R-:W-:Y:S01]  /*7610*/  F2FP.F16.E4M3.UNPACK_B R38, R10 ;  /* 0x0000000aff26723e */ /* 0x000fe200020006ff */
[-C--:B------:R-:W-:Y:S01]  /*7620*/  FFMA.FTZ R112, R32, R33.reuse, R35 ;  /* 0x0000002120707223 */ /* 0x080fe20000010023 */
[----:B------:R-:W-:Y:S01]  /*7630*/  FFMA.FTZ R30, R30, R33, -R37 ;  /* 0x000000211e1e7223 */ /* 0x000fe20000010825 */
[-C--:B------:R-:W-:Y:S01]  /*7640*/  FFMA.FTZ R113, R31, R110.reuse, R34 ;  /* 0x0000006e1f717223 */ /* 0x080fe20000010022 */
[----:B------:R-:W-:Y:S01]  /*7650*/  F2FP.SATFINITE.E4M3.F32.PACK_AB_MERGE_C R31, R118, R115, RZ ;  /* 0x00000073761f723e */ /* 0x000fe200048070ff */
[----:B------:R-:W-:Y:S01]  /*7660*/  FFMA.FTZ R29, R29, R110, -R36 ;  /* 0x0000006e1d1d7223 */ /* 0x000fe20000010824 */
[----:B------:R-:W-:-:S02]  /*7670*/  F2FP.F16.E4M3.UNPACK_B R35, R9 ;  /* 0x00000009ff23723e */ /* 0x000fc400020006ff */
[----:B------:R-:W-:Y:S02]  /*7680*/  F2FP.F16.E4M3.UNPACK_B R33, R5 ;  /* 0x00000005ff21723e */ /* 0x000fe400020006ff */
[----:B------:R-:W-:Y:S01]  /*7690*/  F2FP.SATFINITE.E4M3.F32.PACK_AB_MERGE_C R31, R99, R98, R31 ;  /* 0x00000062631f723e */ /* 0x000fe2000480701f */
[----:B------:R-:W-:Y:S01]  /*76a0*/  HADD2.F32 R36, -RZ, R35.H0_H0 ;  /* 0x20000023ff247230 */ /* 0x000fe20000004100 */
[----:B------:R-:W-:Y:S01]  /*76b0*/  F2FP.SATFINITE.E4M3.F32.PACK_AB_MERGE_C R32, R116, R103, RZ ;  /* 0x000000677420723e */ /* 0x000fe200048070ff */
[----:B------:R-:W-:Y:S01]  /*76c0*/  HADD2.F32 R99, -RZ, R38.H0_H0 ;  /* 0x20000026ff637230 */ /* 0x000fe20000004100 */
[----:B------:R-:W-:Y:S01]  /*76d0*/  F2FP.F16.E4M3.UNPACK_B R37, R8 ;  /* 0x00000008ff25723e */ /* 0x000fe200020006ff */
[----:B------:R-:W-:Y:S01]  /*76e0*/  HADD2.F32 R34, -RZ, R33.H0_H0 ;  /* 0x20000021ff227230 */ /* 0x000fe20000004100 */
[----:B------:R-:W-:Y:S01]  /*76f0*/  F2FP.SATFINITE.E4M3.F32.PACK_AB_MERGE_C R32, R102, R39, R32 ;  /* 0x000000276620723e */ /* 0x000fe20004807020 */
[----:B------:R-:W-:Y:S02]  /*7700*/  HADD2.F32 R35, -RZ, R35.H1_H1 ;  /* 0x30000023ff237230 */ /* 0x000fe40000004100 */
[----:B------:R-:W-:Y:S01]  /*7710*/  FMUL.FTZ R103, R36, R99 ;  /* 0x0000006324677220 */ /* 0x000fe20000410000 */
[----:B------:R-:W-:-:S02]  /*7720*/  HADD2.F32 R39, -RZ, R37.H0_H0 ;  /* 0x20000025ff277230 */ /* 0x000fc40000004100 */
[----:B------:R-:W-:Y:S01]  /*7730*/  FMUL.FTZ R99, R34, R99 ;  /* 0x0000006322637220 */ /* 0x000fe20000410000 */
[----:B------:R-:W-:Y:S01]  /*7740*/  HADD2.F32 R38, -RZ, R38.H1_H1 ;  /* 0x30000026ff267230 */ /* 0x000fe20000004100 */
[----:B------:R-:W-:Y:S01]  /*7750*/  F2FP.F16.E4M3.UNPACK_B R5, R5.H1 ;  /* 0x00000005ff05723e */ /* 0x000fe200030006ff */
[----:B------:R-:W-:Y:S02]  /*7760*/  HADD2.F32 R33, -RZ, R33.H1_H1 ;  /* 0x30000021ff217230 */ /* 0x000fe40000004100 */
        /* <DEDUP_REMOVED lines=10> */
[--C-:B------:R-:W-:Y:S01]  /*7810*/  HADD2.F32 R10, -RZ, R34.reuse.H0_H0 ;  /* 0x20000022ff0a7230 */ /* 0x100fe20000004100 */
[----:B------:R-:W-:Y:S01]  /*7820*/  F2FP.SATFINITE.E4M3.F32.PACK_AB_MERGE_C R30, R29, R30, R114 ;  /* 0x0000001e1d1e723e */ /* 0x000fe20004807072 */
[----:B------:R-:W-:Y:S01]  /*7830*/  HADD2.F32 R35, -RZ, R33.H0_H0 ;  /* 0x20000021ff237230 */ /* 0x000fe20000004100 */
[----:B------:R-:W-:Y:S01]  /*7840*/  F2FP.SATFINITE.E4M3.F32.PACK_AB_MERGE_C R29, R113, R112, R119 ;  /* 0x00000070711d723e */ /* 0x000fe20004807077 */
[----:B------:R-:W-:Y:S01]  /*7850*/  HADD2.F32 R9, -RZ, R5.H0_H0 ;  /* 0x20000005ff097230 */ /* 0x000fe20000004100 */
[----:B------:R-:W-:Y:S01]  /*7860*/  F2FP.F16.E4M3.UNPACK_B R37, R6 ;  /* 0x00000006ff25723e */ /* 0x000fe200020006ff */
[----:B------:R-:W-:-:S02]  /*7870*/  HADD2.F32 R34, -RZ, R34.H1_H1 ;  /* 0x30000022ff227230 */ /* 0x000fc40000004100 */
[-C--:B------:R-:W-:Y:S01]  /*7880*/  FMUL.FTZ R38, R10, R35.reuse ;  /* 0x000000230a267220 */ /* 0x080fe20000410000 */
[----:B------:R-:W-:Y:S02]  /*7890*/  HADD2.F32 R36, -RZ, R33.H1_H1 ;  /* 0x30000021ff247230 */ /* 0x000fe40000004100 */
[C---:B------:R-:W-:Y:S01]  /*78a0*/  FMUL.FTZ R35, R9.reuse, R35 ;  /* 0x0000002309237220 */ /* 0x040fe20000410000 */
[--C-:B------:R-:W-:Y:S02]  /*78b0*/  HADD2.F32 R33, -RZ, R8.reuse.H0_H0 ;  /* 0x20000008ff217230 */ /* 0x100fe40000004100 */
[----:B------:R-:W-:Y:S02]  /*78c0*/  HADD2.F32 R5, -RZ, R5.H1_H1 ;  /* 0x30000005ff057230 */ /* 0x000fe40000004100 */
[-C--:B------:R-:W-:Y:S01]  /*78d0*/  FMUL.FTZ R98, R34, R36.reuse ;  /* 0x0000002422627220 */ /* 0x080fe20000410000 */
[----:B------:R-:W-:Y:S02]  /*78e0*/  HADD2.F32 R8, -RZ, R8.H1_H1 ;  /* 0x30000008ff087230 */ /* 0x000fe40000004100 */
        /* <DEDUP_REMOVED lines=19> */
[C---:B------:R-:W-:Y:S01]  /*7a20*/  FMUL.FTZ R116, R8.reuse, R39 ;  /* 0x0000002708747220 */ /* 0x040fe20000410000 */
        /* <DEDUP_REMOVED lines=32> */
[----:B------:R-:W-:Y:S01]  /*7c30*/  F2FP.SATFINITE.E4M3.F32.PACK_AB_MERGE_C R5, R102, R103, R112 ;  /* 0x000000676605723e */ /* 0x000fe20004807070 */
[----:B------:R-:W-:Y:S01]  /*7c40*/  IMAD.MOV.U32 R10, RZ, RZ, R29 ;  /* 0x000000ffff0a7224 */ /* 0x000fe200078e001d */
[----:B------:R-:W-:-:S02]  /*7c50*/  F2FP.SATFINITE.E4M3.F32.PACK_AB_MERGE_C R9, R110, R99, R113 ;  /* 0x000000636e09723e */ /* 0x000fc40004807071 */
[----:B------:R-:W-:-:S07]  /*7c60*/  F2FP.SATFINITE.E4M3.F32.PACK_AB_MERGE_C R11, R37, R116, R38 ;  /* 0x00000074250b723e */ /* 0x000fce0004807026 */
.L_x_1845:
[----:B------:R-:W-:Y:S05]  /*7c70*/  BSYNC B2 ;  /* 0x0000000000027941 */ /* 0x000fea0003800000 */
.L_x_1844:
[----:B------:R-:W-:Y:S01]  /*7c80*/  ISETP.GE.AND P3, PT, R15, R105, PT ;  /* 0x000000690f00720c */ /* 0x000fe20003f66270 */
[----:B0-----:R0:W-:-:S12]  /*7c90*/  ST.E.128 desc[UR60][R12.64], R4 ;  /* 0x000000040c007985 */ /* 0x0011d8000c101d3c */
[----:B------:R-:W-:-:S04]  /*7ca0*/  @!P3 IADD3 R14, P4, R15, R14, RZ ;  /* 0x0000000e0f0eb210 */ /* 0x000fc80007f9e0ff */
[----:B------:R-:W-:-:S05]  /*7cb0*/  @!P3 LEA.HI.X.SX32 R15, R15, R28, 0x1, P4 ;  /* 0x0000001c0f0fb211 */ /* 0x000fca00020f0eff */
[----:B------:R0:W-:Y:S04]  /*7cc0*/  @!P3 ST.E.128 desc[UR60][R14.64], R8 ;  /* 0x000000080e00b985 */ /* 0x0001e8000c101d3c */
.L_x_1843:
[----:B------:R-:W-:Y:S05]  /*7cd0*/  BSYNC B1 ;  /* 0x0000000000017941 */ /* 0x000fea0003800000 */
.L_x_1842:
[----:B------:R-:W-:-:S03]  /*7ce0*/  UMOV UR4, 0xffffffff ;  /* 0xffffffff00047882 */ /* 0x000fc60000000000 */
[----:B------:R-:W-:Y:S05]  /*7cf0*/  BRA.DIV UR4, `(.L_x_1846) ;  /* 0x0000023e04ac7947 */ /* 0x000fea000b800000 */
[----:B0-----:R0:W0:Y:S04]  /*7d00*/  SHFL.IDX PT, R28, R101, 0x2, 0x1c1f ;  /* 0x005c1f00651c7f89 */ /* 0x00102800000e0000 */
[----:B------:R0:W0:Y:S02]  /*7d10*/  SHFL.IDX PT, R14, R100, 0x2, 0x1c1f ;  /* 0x005c1f00640e7f89 */ /* 0x00002400000e0000 */
.L_x_2193:
[----:B------:R-:W-:-:S05]  /*7d20*/  VIADD R4, R198, 0x80 ;  /* 0x00000080c6047836 */ /* 0x000fca0000000000 */
        /* <DEDUP_REMOVED lines=14> */
[----:B------:R-:W-:Y:S02]  /*7e10*/  IMAD R6, R195, 0x5000, R6 ;  /* 0x00005000c3067824 */ /* 0x000fe400078e0206 */
[C---:B------:R-:W-:Y:S02]  /*7e20*/  IMAD.IADD R4, R17.reuse, 0x1, R4 ;  /* 0x0000000111047824 */ /* 0x040fe400078e0204 */
[----:B------:R-:W-:-:S04]  /*7e30*/  IMAD.IADD R8, R17, 0x1, R6 ;  /* 0x0000000111087824 */ /* 0x000fc800078e0206 */
[----:B------:R-:W0:Y:S04]  /*7e40*/  LDS.128 R4, [R4+0x18400] ;  /* 0x0184000004047984 */ /* 0x000e280000000c00 */
[----:B------:R-:W0:Y:S01]  /*7e50*/  LDS.128 R8, [R8+0x18400] ;  /* 0x0184000008087984 */ /* 0x000e220000000c00 */
[----:B------:R-:W-:Y:S05]  /*7e60*/  @P2 BRA `(.L_x_1848) ;  /* 0x0000000c00502947 */ /* 0x000fea0003800000 */
[--C-:B------:R-:W-:Y:S01]  /*7e70*/  SHF.R.U32.HI R31, RZ, 0x8, R41.reuse ;  /* 0x00000008ff1f7819 */ /* 0x100fe20000011629 */
        /* <DEDUP_REMOVED lines=8> */
[----:B------:R-:W-:Y:S01]  /*7f00*/  IMAD.MOV.U32 R36, RZ, RZ, R10 ;  /* 0x000000ffff247224 */ /* 0x000fe200078e000a */
[----:B------:R-:W-:Y:S01]  /*7f10*/  LOP3.LUT R8, R30, 0xff00, R31, 0xf8, !PT ;  /* 0x0000ff001e087812 */ /* 0x000fe200078ef81f */
[----:B------:R-:W-:Y:S01]  /*7f20*/  IMAD.U32 R31, R44, 0x10000, RZ ;  /* 0x000100002c1f7824 */ /* 0x000fe200078e00ff */
[----:B------:R-:W-:Y:S01]  /*7f30*/  SHF.R.U32.HI R40, RZ, 0x8, R45 ;  /* 0x00000008ff287819 */ /* 0x000fe2000001162d */
[----:B------:R-:W-:Y:S01]  /*7f40*/  IMAD.SHL.U32 R39, R39, 0x100, RZ ;  /* 0x0000010027277824 */ /* 0x000fe200078e00ff */
[----:B------:R-:W-:Y:S01]  /*7f50*/  SHF.R.U32.HI R42, RZ, 0x10, R43 ;  /* 0x00000010ff2a7819 */ /* 0x000fe2000001162b */
[----:B------:R-:W-:Y:S01]  /*7f60*/  IMAD.SHL.U32 R35, R35, 0x100, RZ ;  /* 0x0000010023237824 */ /* 0x000fe200078e00ff */
[----:B------:R-:W-:Y:S01]  /*7f70*/  LOP3.LUT R38, R47, 0xff0000ff, RZ, 0xc0, !PT ;  /* 0xff0000ff2f267812 */ /* 0x000fe200078ec0ff */
[----:B------:R-:W-:Y:S01]  /*7f80*/  IMAD.SHL.U32 R6, R40, 0x100, RZ ;  /* 0x0000010028067824 */ /* 0x000fe200078e00ff */
[----:B------:R-:W-:-:S02]  /*7f90*/  LOP3.LUT R34, R43, 0xff0000ff, RZ, 0xc0, !PT ;  /* 0xff0000ff2b227812 */ /* 0x000fc400078ec0ff */
[----:B------:R-:W-:Y:S01]  /*7fa0*/  LOP3.LUT R8, R8, 0xff0000, R31, 0xf8, !PT ;  /* 0x00ff000008087812 */ /* 0x000fe200078ef81f */
[----:B------:R-:W-:Y:S01]  /*7fb0*/  IMAD.U32 R31, R42, 0x10000, RZ ;  /* 0x000100002a1f7824 */ /* 0x000fe200078e00ff */
[----:B------:R-:W-:Y:S02]  /*7fc0*/  LOP3.LUT R37, R45, 0xff0000ff, RZ, 0xc0, !PT ;  /* 0xff0000ff2d257812 */ /* 0x000fe400078ec0ff */
[----:B------:R-:W-:Y:S02]  /*7fd0*/  LOP3.LUT R40, R38, 0xff00, R39, 0xf8, !PT ;  /* 0x0000ff0026287812 */ /* 0x000fe400078ef827 */
[----:B------:R-:W-:Y:S02]  /*7fe0*/  LOP3.LUT R4, R34, 0xff00, R35, 0xf8, !PT ;  /* 0x0000ff0022047812 */ /* 0x000fe400078ef823 */
[----:B------:R-:W-:Y:S02]  /*7ff0*/  F2FP.F16.E4M3.UNPACK_B R39, R106.H1 ;  /* 0x0000006aff27723e */ /* 0x000fe400030006ff */
[----:B------:R-:W-:-:S02]  /*8000*/  F2FP.F16.E4M3.UNPACK_B R30, R29.H1 ;  /* 0x0000001dff1e723e */ /* 0x000fc400030006ff */
[----:B------:R-:W-:Y:S02]  /*8010*/  F2FP.F16.E4M3.UNPACK_B R34, R33.H1 ;  /* 0x00000021ff22723e */ /* 0x000fe400030006ff */
[----:B------:R-:W-:Y:S01]  /*8020*/  LOP3.LUT R10, R37, 0xff00, R6, 0xf8, !PT ;  /* 0x0000ff00250a7812 */ /* 0x000fe200078ef806 */
[----:B------:R-:W-:Y:S01]  /*8030*/  HADD2.F32 R6, -RZ, R39.H0_H0 ;  /* 0x20000027ff067230 */ /* 0x000fe20000004100 */
[----:B------:R-:W-:Y:S01]  /*8040*/  SHF.R.U32.HI R43, RZ, 0x10, R47 ;  /* 0x00000010ff2b7819 */ /* 0x000fe2000001162f */
[----:B------:R-:W-:Y:S01]  /*8050*/  HADD2.F32 R35, -RZ, R34.H0_H0 ;  /* 0x20000022ff237230 */ /* 0x000fe20000004100 */
[----:B------:R-:W-:Y:S01]  /*8060*/  LOP3.LUT R4, R4, 0xff0000, R31, 0xf8, !PT ;  /* 0x00ff000004047812 */ /* 0x000fe200078ef81f */
[----:B------:R-:W-:Y:S01]  /*8070*/  HADD2.F32 R31, -RZ, R30.H0_H0 ;  /* 0x2000001eff1f7230 */ /* 0x000fe20000004100 */
[----:B------:R-:W-:Y:S01]  /*8080*/  F2FP.F16.E4M3.UNPACK_B R37, R109.H1 ;  /* 0x0000006dff25723e */ /* 0x000fe200030006ff */
[----:B------:R-:W-:Y:S02]  /*8090*/  IMAD.U32 R43, R43, 0x10000, RZ ;  /* 0x000100002b2b7824 */ /* 0x000fe400078e00ff */
[----:B------:R-:W-:Y:S01]  /*80a0*/  FMUL.FTZ R42, R35, R6 ;  /* 0x00000006232a7220 */ /* 0x000fe20000410000 */
[----:B------:R-:W-:Y:S01]  /*80b0*/  F2FP.F16.E4M3.UNPACK_B R106, R106 ;  /* 0x0000006aff6a723e */ /* 0x000fe200020006ff */
[----:B------:R-:W-:Y:S01]  /*80c0*/  FMUL.FTZ R44, R31, R6 ;  /* 0x000000061f2c7220 */ /* 0x000fe20000410000 */
[----:B------:R-:W-:Y:S01]  /*80d0*/  HADD2.F32 R38, -RZ, R37.H0_H0 ;  /* 0x20000025ff267230 */ /* 0x000fe20000004100 */
[----:B------:R-:W-:Y:S01]  /*80e0*/  LOP3.LUT R6, R40, 0xff0000, R43, 0xf8, !PT ;  /* 0x00ff000028067812 */ /* 0x000fe200078ef82b */
[----:B------:R-:W-:Y:S01]  /*80f0*/  HADD2.F32 R40, -RZ, R39.H1_H1 ;  /* 0x30000027ff287230 */ /* 0x000fe20000004100 */
[----:B------:R-:W-:-:S02]  /*8100*/  F2FP.F16.E4M3.UNPACK_B R33, R33 ;  /* 0x00000021ff21723e */ /* 0x000fc400020006ff */
[-C--:B------:R-:W-:Y:S01]  /*8110*/  FFMA.FTZ R44, R35, R38.reuse, R44 ;  /* 0x00000026232c7223 */ /* 0x080fe2000001002c */
[----:B------:R-:W-:Y:S01]  /*8120*/  FFMA.FTZ R42, R31, R38, -R42 ;  /* 0x000000261f2a7223 */ /* 0x000fe2000001082a */
[----:B------:R-:W-:Y:S01]  /*8130*/  HADD2.F32 R35, -RZ, R34.H1_H1 ;  /* 0x30000022ff237230 */ /* 0x000fe20000004100 */
[----:B------:R-:W-:Y:S01]  /*8140*/  F2FP.F16.E4M3.UNPACK_B R29, R29 ;  /* 0x0000001dff1d723e */ /* 0x000fe200020006ff */
[----:B------:R-:W-:Y:S01]  /*8150*/  HADD2.F32 R31, -RZ, R30.H1_H1 ;  /* 0x3000001eff1f7230 */ /* 0x000fe20000004100 */
[----:B------:R-:W-:Y:S01]  /*8160*/  SHF.R.U32.HI R41, RZ, 0x10, R45 ;  /* 0x00000010ff297819 */ /* 0x000fe2000001162d */
[----:B------:R-:W-:Y:S01]  /*8170*/  HADD2.F32 R38, -RZ, R37.H1_H1 ;  /* 0x30000025ff267230 */ /* 0x000fe20000004100 */
[----:B------:R-:W-:Y:S01]  /*8180*/  F2FP.F16.E4M3.UNPACK_B R109, R109 ;  /* 0x0000006dff6d723e */ /* 0x000fe200020006ff */
[-C--:B------:R-:W-:Y:S01]  /*8190*/  FMUL.FTZ R46, R35, R40.reuse ;  /* 0x00000028232e7220 */ /* 0x080fe20000410000 */
[----:B------:R-:W-:Y:S02]  /*81a0*/  HADD2.F32 R37, -RZ, R106.H0_H0 ;  /* 0x2000006aff257230 */ /* 0x000fe40000004100 */
[----:B------:R-:W-:Y:S01]  /*81b0*/  FMUL.FTZ R40, R31, R40 ;  /* 0x000000281f287220 */ /* 0x000fe20000410000 */
[----:B------:R-:W-:-:S02]  /*81c0*/  HADD2.F32 R34, -RZ, R33.H0_H0 ;  /* 0x20000021ff227230 */ /* 0x000fc40000004100 */
[-C--:B------:R-:W-:Y:S01]  /*81d0*/  FFMA.FTZ R45, R31, R38.reuse, -R46 ;  /* 0x000000261f2d7223 */ /* 0x080fe2000001082e */
[----:B------:R-:W-:Y:S02]  /*81e0*/  HADD2.F32 R30, -RZ, R29.H0_H0 ;  /* 0x2000001dff1e7230 */ /* 0x000fe40000004100 */
[----:B------:R-:W-:Y:S01]  /*81f0*/  FFMA.FTZ R47, R35, R38, R40 ;  /* 0x00000026232f7223 */ /* 0x000fe20000010028 */
[----:B------:R-:W-:Y:S02]  /*8200*/  IMAD.U32 R41, R41, 0x10000, RZ ;  /* 0x0001000029297824 */ /* 0x000fe400078e00ff */
[-C--:B------:R-:W-:Y:S01]  /*8210*/  FMUL.FTZ R35, R34, R37.reuse ;  /* 0x0000002522237220 */ /* 0x080fe20000410000 */
[----:B------:R-:W-:Y:S02]  /*8220*/  HADD2.F32 R31, -RZ, R109.H0_H0 ;  /* 0x2000006dff1f7230 */ /* 0x000fe40000004100 */
[----:B------:R-:W-:Y:S01]  /*8230*/  FMUL.FTZ R37, R30, R37 ;  /* 0x000000251e257220 */ /* 0x000fe20000410000 */
[----:B------:R-:W-:Y:S01]  /*8240*/  HADD2.F32 R106, -RZ, R106.H1_H1 ;  /* 0x3000006aff6a7230 */ /* 0x000fe20000004100 */
[----:B------:R-:W-:Y:S01]  /*8250*/  LOP3.LUT R10, R10, 0xff0000, R41, 0xf8, !PT ;  /* 0x00ff00000a0a7812 */ /* 0x000fe200078ef829 */
[----:B------:R-:W-:-:S02]  /*8260*/  HADD2.F32 R33, -RZ, R33.H1_H1 ;  /* 0x30000021ff217230 */ /* 0x000fc40000004100 */
[-C--:B------:R-:W-:Y:S01]  /*8270*/  FFMA.FTZ R40, R30, R31.reuse, -R35 ;  /* 0x0000001f1e287223 */ /* 0x080fe20000010823 */
[----:B------:R-:W-:Y:S01]  /*8280*/  FFMA.FTZ R41, R34, R31, R37 ;  /* 0x0000001f22297223 */ /* 0x000fe20000010025 */
[----:B------:R-:W-:Y:S01]  /*8290*/  HADD2.F32 R29, -RZ, R29.H1_H1 ;  /* 0x3000001dff1d7230 */ /* 0x000fe20000004100 */
[----:B------:R-:W-:Y:S01]  /*82a0*/  F2FP.F16.E4M3.UNPACK_B R37, R107.H1 ;  /* 0x0000006bff25723e */ /* 0x000fe200030006ff */
[----:B------:R-:W-:Y:S02]  /*82b0*/  HADD2.F32 R30, -RZ, R109.H1_H1 ;  /* 0x3000006dff1e7230 */ /* 0x000fe40000004100 */
[----:B------:R-:W-:Y:S01]  /*82c0*/  FMUL.FTZ R34, R33, R106 ;  /* 0x0000006a21227220 */ /* 0x000fe20000410000 */
[----:B------:R-:W-:Y:S01]  /*82d0*/  F2FP.F16.E4M3.UNPACK_B R31, R36.H1 ;  /* 0x00000024ff1f723e */ /* 0x000fe200030006ff */
[C---:B------:R-:W-:Y:S01]  /*82e0*/  FMUL.FTZ R106, R29.reuse, R106 ;  /* 0x0000006a1d6a7220 */ /* 0x040fe20000410000 */
[----:B------:R-:W-:Y:S01]  /*82f0*/  F2FP.F16.E4M3.UNPACK_B R35, R108.H1 ;  /* 0x0000006cff23723e */ /* 0x000fe200030006ff */
[----:B------:R-:W-:Y:S01]  /*8300*/  FFMA.FTZ R43, R29, R30, -R34 ;  /* 0x0000001e1d2b7223 */ /* 0x000fe20000010822 */
[----:B------:R-:W-:Y:S01]  /*8310*/  F2FP.F16.E4M3.UNPACK_B R29, R32.H1 ;  /* 0x00000020ff1d723e */ /* 0x000fe200030006ff */
[----:B------:R-:W-:-:S02]  /*8320*/  HADD2.F32 R39, -RZ, R37.H0_H0 ;  /* 0x20000025ff277230 */ /* 0x000fc40000004100 */
[----:B------:R-:W-:Y:S01]  /*8330*/  FFMA.FTZ R106, R33, R30, R106 ;  /* 0x0000001e216a7223 */ /* 0x000fe2000001006a */
[----:B------:R-:W-:Y:S01]  /*8340*/  HADD2.F32 R34, -RZ, R31.H0_H0 ;  /* 0x2000001fff227230 */ /* 0x000fe20000004100 */
[----:B------:R-:W-:Y:S01]  /*8350*/  F2FP.F16.E4M3.UNPACK_B R107, R107 ;  /* 0x0000006bff6b723e */ /* 0x000fe200020006ff */
[----:B------:R-:W-:Y:S01]  /*8360*/  HADD2.F32 R38, -RZ, R37.H1_H1 ;  /* 0x30000025ff267230 */ /* 0x000fe20000004100 */
[----:B------:R-:W-:Y:S01]  /*8370*/  F2FP.F16.E4M3.UNPACK_B R32, R32 ;  /* 0x00000020ff20723e */ /* 0x000fe200020006ff */
[----:B------:R-:W-:Y:S02]  /*8380*/  HADD2.F32 R30, -RZ, R29.H0_H0 ;  /* 0x2000001dff1e7230 */ /* 0x000fe40000004100 */
[----:B------:R-:W-:Y:S01]  /*8390*/  FMUL.FTZ R37, R34, R39 ;  /* 0x0000002722257220 */ /* 0x000fe20000410000 */
[----:B------:R-:W-:Y:S01]  /*83a0*/  HADD2.F32 R33, -RZ, R35.H0_H0 ;  /* 0x20000023ff217230 */ /* 0x000fe20000004100 */
[----:B------:R-:W-:Y:S01]  /*83b0*/  F2FP.F16.E4M3.UNPACK_B R36, R36 ;  /* 0x00000024ff24723e */ /* 0x000fe200020006ff */
[----:B------:R-:W-:-:S02]  /*83c0*/  HADD2.F32 R31, -RZ, R31.H1_H1 ;  /* 0x3000001fff1f7230 */ /* 0x000fc40000004100 */
[C---:B------:R-:W-:Y:S01]  /*83d0*/  FMUL.FTZ R39, R30.reuse, R39 ;  /* 0x000000271e277220 */ /* 0x040fe20000410000 */
[----:B------:R-:W-:Y:S02]  /*83e0*/  HADD2.F32 R29, -RZ, R29.H1_H1 ;  /* 0x3000001dff1d7230 */ /* 0x000fe40000004100 */
[-C--:B------:R-:W-:Y:S01]  /*83f0*/  FFMA.FTZ R46, R30, R33.reuse, -R37 ;  /* 0x000000211e2e7223 */ /* 0x080fe20000010825 */
[----:B------:R-:W-:Y:S02]  /*8400*/  HADD2.F32 R30, -RZ, R35.H1_H1 ;  /* 0x30000023ff1e7230 */ /* 0x000fe40000004100 */
[-C--:B----4-:R-:W-:Y:S01]  /*8410*/  FMUL.FTZ R100, R31, R38.reuse ;  /* 0x000000261f647220 */ /* 0x090fe20000410000 */
[----:B------:R-:W-:Y:S01]  /*8420*/  FFMA.FTZ R98, R34, R33, R39 ;  /* 0x0000002122627223 */ /* 0x000fe20000010027 */
[C---:B------:R-:W-:Y:S01]  /*8430*/  FMUL.FTZ R38, R29.reuse, R38 ;  /* 0x000000261d267220 */ /* 0x040fe20000410000 */
[----:B------:R-:W-:Y:S01]  /*8440*/  F2FP.F16.E4M3.UNPACK_B R108, R108 ;  /* 0x0000006cff6c723e */ /* 0x000fe200020006ff */
[----:B------:R-:W-:Y:S01]  /*8450*/  FFMA.FTZ R99, R29, R30, -R100 ;  /* 0x0000001e1d637223 */ /* 0x000fe20000010864 */
[----:B------:R-:W-:-:S02]  /*8460*/  HADD2.F32 R34, -RZ, R107.H0_H0 ;  /* 0x2000006bff227230 */ /* 0x000fc40000004100 */
[----:B------:R-:W-:Y:S01]  /*8470*/  FFMA.FTZ R101, R31, R30, R38 ;  /* 0x0000001e1f657223 */ /* 0x000fe20000010026 */
[----:B------:R-:W-:Y:S01]  /*8480*/  HADD2.F32 R29, -RZ, R32.H0_H0 ;  /* 0x20000020ff1d7230 */ /* 0x000fe20000004100 */
[----:B------:R-:W-:Y:S01]  /*8490*/  F2FP.SATFINITE.E4M3.F32.PACK_AB_MERGE_C R42, R45, R42, RZ ;  /* 0x0000002a2d2a723e */ /* 0x000fe200048070ff */
[--C-:B------:R-:W-:Y:S01]  /*84a0*/  HADD2.F32 R30, -RZ, R36.reuse.H0_H0 ;  /* 0x20000024ff1e7230 */ /* 0x100fe20000004100 */
[----:B------:R-:W-:Y:S01]  /*84b0*/  F2FP.SATFINITE.E4M3.F32.PACK_AB_MERGE_C R46, R99, R46, RZ ;  /* 0x0000002e632e723e */ /* 0x000fe200048070ff */
[----:B------:R-:W-:Y:S02]  /*84c0*/  HADD2.F32 R107, -RZ, R107.H1_H1 ;  /* 0x3000006bff6b7230 */ /* 0x000fe40000004100 */
[-C--:B------:R-:W-:Y:S01]  /*84d0*/  FMUL.FTZ R35, R29, R34.reuse ;  /* 0x000000221d237220 */ /* 0x080fe20000410000 */
[----:B------:R-:W-:Y:S02]  /*84e0*/  HADD2.F32 R36, -RZ, R36.H1_H1 ;  /* 0x30000024ff247230 */ /* 0x000fe40000004100 */
[----:B------:R-:W-:Y:S01]  /*84f0*/  FMUL.FTZ R38, R30, R34 ;  /* 0x000000221e267220 */ /* 0x000fe20000410000 */
[----:B------:R-:W-:Y:S01]  /*8500*/  HADD2.F32 R31, -RZ, R108.H0_H0 ;  /* 0x2000006cff1f7230 */ /* 0x000fe20000004100 */
[----:B------:R-:W-:Y:S01]  /*8510*/  F2FP.F16.E4M3.UNPACK_B R34, R10 ;  /* 0x0000000aff22723e */ /* 0x000fe200020006ff */
[----:B------:R-:W-:-:S02]  /*8520*/  HADD2.F32 R32, -RZ, R32.H1_H1 ;  /* 0x30000020ff207230 */ /* 0x000fc40000004100 */
[----:B------:R-:W-:Y:S01]  /*8530*/  FMUL.FTZ R37, R36, R107 ;  /* 0x0000006b24257220 */ /* 0x000fe20000410000 */
        /* <DEDUP_REMOVED lines=23> */
[----:B------:R-:W-:-:S02]  /*86b0*/  HADD2.F32 R32, -RZ, R33.H1_H1 ;  /* 0x30000021ff207230 */ /* 0x000fc40000004100 */
[-C--:B------:R-:W-:Y:S01]  /*86c0*/  FMUL.FTZ R36, R31, R34.reuse ;  /* 0x000000221f247220 */ /* 0x080fe20000410000 */
[----:B------:R-:W-:Y:S01]  /*86d0*/  F2FP.F16.E4M3.UNPACK_B R30, R9.H1 ;  /* 0x00000009ff1e723e */ /* 0x000fe200030006ff */
[C---:B------:R-:W-:Y:S01]  /*86e0*/  FMUL.FTZ R34, R29.reuse, R34 ;  /* 0x000000221d227220 */ /* 0x040fe20000410000 */
[----:B------:R-:W-:Y:S01]  /*86f0*/  F2FP.F16.E4M3.UNPACK_B R5, R5.H1 ;  /* 0x00000005ff05723e */ /* 0x000fe200030006ff */
[----:B------:R-:W-:Y:S01]  /*8700*/  FFMA.FTZ R38, R29, R32, -R36 ;  /* 0x000000201d267223 */ /* 0x000fe20000010824 */
[----:B------:R-:W-:Y:S01]  /*8710*/  F2FP.F16.E4M3.UNPACK_B R29, R10.H1 ;  /* 0x0000000aff1d723e */ /* 0x000fe200030006ff */
[--C-:B------:R-:W-:Y:S01]  /*8720*/  HADD2.F32 R10, -RZ, R30.reuse.H0_H0 ;  /* 0x2000001eff0a7230 */ /* 0x100fe20000004100 */
[----:B------:R-:W-:Y:S01]  /*8730*/  F2FP.SATFINITE.E4M3.F32.PACK_AB_MERGE_C R44, R47, R44, RZ ;  /* 0x0000002c2f2c723e */ /* 0x000fe200048070ff */
[----:B------:R-:W-:Y:S01]  /*8740*/  HADD2.F32 R9, -RZ, R5.H0_H0 ;  /* 0x20000005ff097230 */ /* 0x000fe20000004100 */
[----:B------:R-:W-:Y:S01]  /*8750*/  F2FP.SATFINITE.E4M3.F32.PACK_AB_MERGE_C R47, R43, R40, R42 ;  /* 0x000000282b2f723e */ /* 0x000fe2000480702a */
[----:B------:R-:W-:Y:S01]  /*8760*/  FFMA.FTZ R40, R31, R32, R34 ;  /* 0x000000201f287223 */ /* 0x000fe20000010022 */
[----:B------:R-:W-:Y:S01]  /*8770*/  F2FP.F16.E4M3.UNPACK_B R8, R8.H1 ;  /* 0x00000008ff08723e */ /* 0x000fe200030006ff */
[--C-:B------:R-:W-:Y:S01]  /*8780*/  HADD2.F32 R31, -RZ, R29.reuse.H0_H0 ;  /* 0x2000001dff1f7230 */ /* 0x100fe20000004100 */
[----:B------:R-:W-:Y:S01]  /*8790*/  F2FP.SATFINITE.E4M3.F32.PACK_AB_MERGE_C R106, R106, R41, R44 ;  /* 0x000000296a6a723e */ /* 0x000fe2000480702c */
[----:B------:R-:W-:Y:S01]  /*87a0*/  HADD2.F32 R30, -RZ, R30.H1_H1 ;  /* 0x3000001eff1e7230 */ /* 0x000fe20000004100 */
[----:B------:R-:W-:Y:S01]  /*87b0*/  F2FP.F16.E4M3.UNPACK_B R33, R6 ;  /* 0x00000006ff21723e */ /* 0x000fe200020006ff */
[----:B------:R-:W-:-:S02]  /*87c0*/  HADD2.F32 R32, -RZ, R29.H1_H1 ;  /* 0x3000001dff207230 */ /* 0x000fc40000004100 */
[-C--:B------:R-:W-:Y:S01]  /*87d0*/  FMUL.FTZ R34, R10, R31.reuse ;  /* 0x0000001f0a227220 */ /* 0x080fe20000410000 */
[--C-:B------:R-:W-:Y:S02]  /*87e0*/  HADD2.F32 R29, -RZ, R8.reuse.H0_H0 ;  /* 0x20000008ff1d7230 */ /* 0x100fe40000004100 */
[C---:B------:R-:W-:Y:S01]  /*87f0*/  FMUL.FTZ R31, R9.reuse, R31 ;  /* 0x0000001f091f7220 */ /* 0x040fe20000410000 */
        /* <DEDUP_REMOVED lines=59> */
.L_x_1848:
[----:B------:R-:W-:Y:S05]  /*8bb0*/  BSYNC B1 ;  /* 0x0000000000017941 */ /* 0x000fea0003800000 */
.L_x_1847:
[----:B0-----:R0:W-:Y:S01]  /*8bc0*/  ST.E.128 desc[UR60][R12.64], R4 ;  /* 0x000000040c007985 */ /* 0x0011e2000c101d3c */
[----:B------:R-:W-:-:S13]  /*8bd0*/  ISETP.GE.AND P2, PT, R15, R105, PT ;  /* 0x000000690f00720c */ /* 0x000fda0003f46270 */
[----:B------:R-:W-:Y:S05]  /*8be0*/  @P2 BRA `(.L_x_1826) ;  /* 0x0000000400682947 */ /* 0x000fea0003800000 */
[----:B------:R-:W-:-:S04]  /*8bf0*/  IADD3 R14, P2, R15, R14, RZ ;  /* 0x0000000e0f0e7210 */ /* 0x000fc80007f5e0ff */
[----:B------:R-:W-:-:S05]  /*8c00*/  LEA.HI.X.SX32 R15, R15, R28, 0x1, P2 ;  /* 0x0000001c0f0f7211 */ /* 0x000fca00010f0eff */
[----:B------:R0:W-:Y:S01]  /*8c10*/  ST.E.128 desc[UR60][R14.64], R8 ;  /* 0x000000080e007985 */ /* 0x0001e2000c101d3c */
[----:B------:R-:W-:Y:S05]  /*8c20*/  BRA `(.L_x_1826) ;  /* 0x0000000400587947 */ /* 0x000fea0003800000 */
.L_x_1796:
[----:B------:R-:W-:-:S13]  /*8c30*/  ISETP.NE.AND P5, PT, R200, 0x3, PT ;  /* 0x00000003c800780c */ /* 0x000fda0003fa5270 */
[----:B------:R-:W-:Y:S05]  /*8c40*/  @!P5 BRA `(.L_x_1849) ;  /* 0x000000000004d947 */ /* 0x000fea0003800000 */
[----:B------:R-:W-:Y:S01]  /*8c50*/  BPT.TRAP 0x1 ;  /* 0x000000040000795c */ /* 0x000fe20000300000 */
.L_x_1849:
[----:B------:R-:W-:Y:S01]  /*8c60*/  IMAD R87, R195, 0x8, R17 ;  /* 0x00000008c3577824 */ /* 0x000fe200078e0211 */
[----:B------:R-:W-:Y:S01]  /*8c70*/  SHF.L.U32 R97, R201, 0x1f, RZ ;  /* 0x0000001fc9617819 */ /* 0x000fe200000006ff */
[----:B------:R-:W-:Y:S01]  /*8c80*/  BSSY B1, `(.L_x_1850) ;  /* 0x0000004000017945 */ /* 0x000fe20003800000 */
[----:B------:R-:W-:Y:S02]  /*8c90*/  SHF.R.S32.HI R94, RZ, 0x1f, R93 ;  /* 0x0000001fff5e7819 */ /* 0x000fe4000001145d */
[----:B------:R-:W0:Y:S02]  /*8ca0*/  SYNCS.PHASECHK.TRANS64.TRYWAIT P2, [R87+URZ+0x22890], R97 ;  /* 0x02289061570075a7 */ /* 0x000e24000804017f */
[----:B0-----:R-:W-:Y:S05]  /*8cb0*/  @!P2 BRA `(.L_x_1851) ;  /* 0x000002300004a947 */ /* 0x001fea0003800000 */
.L_x_2194:
[----:B------:R-:W-:Y:S05]  /*8cc0*/  BSYNC B1 ;  /* 0x0000000000017941 */ /* 0x000fea0003800000 */
.L_x_1850:
        /* <DEDUP_REMOVED lines=14> */
[----:B------:R-:W-:Y:S02]  /*8db0*/  IMAD.IADD R5, R5, 0x1, R9 ;  /* 0x0000000105057824 */ /* 0x000fe400078e0209 */
[----:B------:R-:W-:Y:S02]  /*8dc0*/  IMAD R7, R74, UR4, RZ ;  /* 0x000000044a077c24 */ /* 0x000fe4000f8e02ff */
[----:B------:R-:W-:Y:S01]  /*8dd0*/  IMAD.WIDE.U32 R4, R190, UR4, R4 ;  /* 0x00000004be047c25 */ /* 0x000fe2000f8e0004 */
[----:B------:R-:W-:-:S03]  /*8de0*/  UMOV UR4, 0xffffffff ;  /* 0xffffffff00047882 */ /* 0x000fc60000000000 */
[----:B------:R-:W-:Y:S01]  /*8df0*/  IMAD R7, R190, UR5, R7 ;  /* 0x00000005be077c24 */ /* 0x000fe2000f8e0207 */
[----:B------:R-:W-:Y:S01]  /*8e00*/  IADD3 R8, P2, R4, UR6, RZ ;  /* 0x0000000604087c10 */ /* 0x000fe2000ff5e0ff */
[----:B------:R-:W-:-:S03]  /*8e10*/  IMAD.IADD R28, R96, 0x1, -R198 ;  /* 0x00000001601c7824 */ /* 0x000fc600078e0ac6 */
[----:B------:R-:W-:Y:S02]  /*8e20*/  IADD3.X R9, R5, UR7, R7, P2, !PT ;  /* 0x0000000705097c10 */ /* 0x000fe400097fe407 */
[----:B------:R-:W-:Y:S01]  /*8e30*/  ISETP.GE.AND P2, PT, R28, 0x1, PT ;  /* 0x000000011c00780c */ /* 0x000fe20003f46270 */
[----:B------:R-:W-:-:S12]  /*8e40*/  BRA.DIV UR4, `(.L_x_1852) ;  /* 0x0000022e04b47947 */ /* 0x000fd8000b800000 */
[----:B------:R1:W2:Y:S04]  /*8e50*/  SHFL.IDX PT, R4, R9, RZ, 0x1c1f ;  /* 0x001c1fff09047589 */ /* 0x0002a800000e0000 */
[----:B------:R1:W3:Y:S02]  /*8e60*/  SHFL.IDX PT, R14, R8, RZ, 0x1c1f ;  /* 0x001c1fff080e7589 */ /* 0x0002e400000e0000 */
.L_x_2198:
        /* <DEDUP_REMOVED lines=13> */
.L_x_1854:
[----:B------:R-:W-:Y:S05]  /*8f40*/  BSYNC B1 ;  /* 0x0000000000017941 */ /* 0x000fea0003800000 */
.L_x_1853:
[----:B------:R-:W-:-:S03]  /*8f50*/  UMOV UR4, 0xffffffff ;  /* 0xffffffff00047882 */ /* 0x000fc60000000000 */
[----:B------:R-:W-:Y:S05]  /*8f60*/  BRA.DIV UR4, `(.L_x_1855) ;  /* 0x0000022e04b47947 */ /* 0x000fea000b800000 */
[----:B--2-4-:R2:W4:Y:S04]  /*8f70*/  SHFL.IDX PT, R4, R9, 0x1, 0x1c1f ;  /* 0x003c1f0009047f89 */ /* 0x01452800000e0000 */
[----:B---3--:R2:W3:Y:S02]  /*8f80*/  SHFL.IDX PT, R14, R8, 0x1, 0x1c1f ;  /* 0x003c1f00080e7f89 */ /* 0x0084e400000e0000 */
.L_x_2202:
        /* <DEDUP_REMOVED lines=8> */
[----:B------:R-:W-:-:S05]  /*9010*/  @!P3 IADD3 R14, P4, R23, R14, RZ ;  /* 0x0000000e170eb210 */ /* 0x000fca0007f9e0ff */
[----:B------:R-:W-:Y:S02]  /*9020*/  @!P3 IMAD.X R15, R4, 0x1, R197, P4 ;  /* 0x00000001040fb824 */ /* 0x000fe400020e06c5 */
[----:B------:R-:W3:Y:S04]  /*9030*/  @!P2 LDS.128 R4, [R91+0x1a400] ;  /* 0x01a400005b04a984 */ /* 0x000ee80000000c00 */
[----:B---3--:R-:W-:Y:S04]  /*9040*/  @!P2 ST.E.128 desc[UR60][R10.64], R4 ;  /* 0x000000040a00a985 */ /* 0x008fe8000c101d3c */
[----:B------:R-:W3:Y:S04]  /*9050*/  @!P3 LDS.128 R4, [R90+0x1a400] ;  /* 0x01a400005a04b984 */ /* 0x000ee80000000c00 */
[----:B---3--:R3:W-:Y:S02]  /*9060*/  @!P3 ST.E.128 desc[UR60][R14.64], R4 ;  /* 0x000000040e00b985 */ /* 0x0087e4000c101d3c */
.L_x_1857:
[----:B------:R-:W-:Y:S05]  /*9070*/  BSYNC B1 ;  /* 0x0000000000017941 */ /* 0x000fea0003800000 */
.L_x_1856:
[----:B------:R-:W-:-:S03]  /*9080*/  UMOV UR4, 0xffffffff ;  /* 0xffffffff00047882 */ /* 0x000fc60000000000 */
[----:B------:R-:W-:Y:S05]  /*9090*/  BRA.DIV UR4, `(.L_x_1858) ;  /* 0x0000022e04b07947 */ /* 0x000fea000b800000 */
[----:B---34-:R3:W4:Y:S04]  /*90a0*/  SHFL.IDX PT, R4, R9, 0x2, 0x1c1f ;  /* 0x005c1f0009047f89 */ /* 0x01872800000e0000 */
[----:B------:R3:W0:Y:S02]  /*90b0*/  SHFL.IDX PT, R14, R8, 0x2, 0x1c1f ;  /* 0x005c1f00080e7f89 */ /* 0x00062400000e0000 */
.L_x_2206:
        /* <DEDUP_REMOVED lines=13> */
.L_x_1826:
[----:B------:R-:W-:Y:S05]  /*9190*/  BSYNC B0 ;  /* 0x0000000000007941 */ /* 0x000fea0003800000 */
.L_x_1795:
[----:B0---4-:R-:W0:Y:S01]  /*91a0*/  S2R R4, SR_TID.X ;  /* 0x0000000000047919 */ /* 0x011e220000002100 */
[----:B------:R-:W-:Y:S01]  /*91b0*/  @!PT LDS RZ, [RZ] ;  /* 0x00000000fffff984 */ /* 0x000fe20000000800 */
[----:B------:R-:W-:Y:S01]  /*91c0*/  @!PT LDS RZ, [RZ] ;  /* 0x00000000fffff984 */ /* 0x000fe20000000800 */
[----:B------:R-:W-:Y:S01]  /*91d0*/  @!PT LDS RZ, [RZ] ;  /* 0x00000000fffff984 */ /* 0x000fe20000000800 */
[----:B------:R-:W-:Y:S01]  /*91e0*/  @!PT LDS RZ, [RZ] ;  /* 0x00000000fffff984 */ /* 0x000fe20000000800 */
[----:B------:R4:W-:Y:S06]  /*91f0*/  MEMBAR.ALL.CTA ;  /* 0x0000000000007992 */ /* 0x0009ec0000008000 */
[----:B----4-:R-:W4:Y:S01]  /*9200*/  FENCE.VIEW.ASYNC.S ;  /* 0x00000000000073c6 */ /* 0x010f220000000000 */
[----:B------:R-:W-:Y:S05]  /*9210*/  WARPSYNC.ALL ;  /* 0x0000000000007948 */ /* 0x000fea0003800000 */
[----:B------:R-:W-:Y:S01]  /*9220*/  BSSY B0, `(.L_x_1859) ;  /* 0x0000008000007945 */ /* 0x000fe20003800000 */
[----:B----4-:R4:W-:Y:S01]  /*9230*/  BAR.SYNC.DEFER_BLOCKING R73, 0x80 ;  /* 0x000200490000751d */ /* 0x0109e20000010000 */
[----:B0-----:R-:W-:-:S13]  /*9240*/  LOP3.LUT P2, RZ, R4, 0x7f, RZ, 0xc0, !PT ;  /* 0x0000007f04ff7812 */ /* 0x001fda000784c0ff */
[----:B------:R-:W-:-:S05]  /*9250*/  @!P2 VIADD R4, R87, 0x228a0 ;  /* 0x000228a05704a836 */ /* 0x000fca0000000000 */
[----:B------:R-:W-:-:S04]  /*9260*/  @!P2 PRMT R4, RZ, 0x654, R4 ;  /* 0x00000654ff04a816 */ /* 0x000fc80000000004 */
[----:B------:R4:W-:Y:S01]  /*9270*/  @!P2 SYNCS.ARRIVE.TRANS64.RED.A1T0 RZ, [R4+URZ], RZ ;  /* 0x000000ff04ffa9a7 */ /* 0x0009e2000810043f */
[----:B------:R-:W-:Y:S05]  /*9280*/  @!P5 BRA `(.L_x_1860) ;  /* 0x000000000004d947 */ /* 0x000fea0003800000 */
[----:B------:R-:W-:Y:S01]  /*9290*/  BPT.TRAP 0x1 ;  /* 0x000000040000795c */ /* 0x000fe20000300000 */
.L_x_1860:
[----:B------:R-:W-:Y:S05]  /*92a0*/  BSYNC B0 ;  /* 0x0000000000007941 */ /* 0x000fea0003800000 */
.L_x_1859:
[----:B------:R-:W0:Y:S01]  /*92b0*/  SYNCS.PHASECHK.TRANS64.TRYWAIT P3, [R87+URZ+0x228b0], R97 ;  /* 0x0228b061570075a7 */ /* 0x000e22000806017f */
[----:B------:R-:W-:Y:S04]  /*92c0*/  BSSY B0, `(.L_x_1861) ;  /* 0x0000002000007945 */ /* 0x000fe80003800000 */
[----:B0-----:R-:W-:Y:S05]  /*92d0*/  @!P3 BRA `(.L_x_1862) ;  /* 0x0000022c0068b947 */ /* 0x001fea0003800000 */
.L_x_2207:
[----:B------:R-:W-:Y:S05]  /*92e0*/  BSYNC B0 ;  /* 0x0000000000007941 */ /* 0x000fea0003800000 */
.L_x_1861:
[----:B------:R-:W-:Y:S01]  /*92f0*/  ULDC.64 UR4, c[0x0][0x328] ;  /* 0x0000ca0000047ab9 */ /* 0x000fe20000000a00 */
[----:B------:R-:W-:Y:S01]  /*9300*/  ULDC.64 UR6, c[0x0][0x318] ;  /* 0x0000c60000067ab9 */ /* 0x000fe20000000a00 */
[----:B------:R-:W-:Y:S01]  /*9310*/  IMAD R94, R94, UR4, RZ ;  /* 0x000000045e5e7c24 */ /* 0x000fe2000f8e02ff */
[----:B------:R-:W-:Y:S01]  /*9320*/  BSSY B0, `(.L_x_1863) ;  /* 0x000001f000007945 */ /* 0x000fe20003800000 */
[----:B----4-:R-:W-:-:S04]  /*9330*/  IMAD.WIDE.U32 R4, R93, UR4, RZ ;  /* 0x000000045d047c25 */ /* 0x010fc8000f8e00ff */
[----:B------:R-:W-:Y:S01]  /*9340*/  IMAD R93, R93, UR5, R94 ;  /* 0x000000055d5d7c24 */ /* 0x000fe2000f8e025e */
[----:B------:R-:W-:Y:S01]  /*9350*/  ULDC.64 UR4, c[0x0][0x338] ;  /* 0x0000ce0000047ab9 */ /* 0x000fe20000000a00 */
[----:B------:R-:W-:Y:S02]  /*9360*/  IMAD.IADD R96, R96, 0x1, -R198 ;  /* 0x0000000160607824 */ /* 0x000fe400078e0ac6 */
[----:B------:R-:W-:Y:S02]  /*9370*/  IMAD R95, R95, UR4, RZ ;  /* 0x000000045f5f7c24 */ /* 0x000fe4000f8e02ff */
[----:B------:R-:W-:Y:S02]  /*9380*/  IMAD.IADD R5, R5, 0x1, R93 ;  /* 0x0000000105057824 */ /* 0x000fe400078e025d */
[C---:B------:R-:W-:Y:S02]  /*9390*/  IMAD R95, R92.reuse, UR5, R95 ;  /* 0x000000055c5f7c24 */ /* 0x040fe4000f8e025f */
[----:B------:R-:W-:Y:S01]  /*93a0*/  IMAD.WIDE.U32 R92, R92, UR4, R4 ;  /* 0x000000045c5c7c25 */ /* 0x000fe2000f8e0004 */
[----:B------:R-:W-:-:S03]  /*93b0*/  ULDC.64 UR4, c[0x0][0x330] ;  /* 0x0000cc0000047ab9 */ /* 0x000fc60000000a00 */
[----:B------:R-:W-:Y:S02]  /*93c0*/  IMAD.IADD R93, R93, 0x1, R95 ;  /* 0x000000015d5d7824 */ /* 0x000fe400078e025f */
        /* <DEDUP_REMOVED lines=8> */
[----:B------:R-:W-:Y:S05]  /*9450*/  @!P3 BRA `(.L_x_1864) ;  /* 0x00000000002cb947 */ /* 0x000fea0003800000 */
[----:B------:R-:W-:Y:S02]  /*9460*/  ULDC UR4, c[0x0][0x2f4] ;  /* 0x0000bd0000047ab9 */ /* 0x000fe40000000800 */
[----:B------:R-:W-:-:S13]  /*9470*/  ISETP.GE.AND P3, PT, R18, UR4, PT ;  /* 0x0000000412007c0c */ /* 0x000fda000bf66270 */
[----:B-1234-:R-:W-:-:S05]  /*9480*/  @!P3 IADD3 R8, P4, R18, R10, RZ ;  /* 0x0000000a1208b210 */ /* 0x01efca0007f9e0ff */
        /* <DEDUP_REMOVED lines=8> */
.L_x_1864:
[----:B------:R-:W-:Y:S05]  /*9510*/  BSYNC B0 ;  /* 0x0000000000007941 */ /* 0x000fea0003800000 */
.L_x_1863:
[----:B------:R-:W-:Y:S01]  /*9520*/  ISETP.GE.AND P3, PT, R96, 0x41, PT ;  /* 0x000000416000780c */ /* 0x000fe20003f66270 */
[----:B0-----:R0:W0:Y:S01]  /*9530*/  SHFL.IDX PT, R4, R13, 0x1, 0x1c1f ;  /* 0x003c1f000d047f89 */ /* 0x00102200000e0000 */
[----:B------:R-:W-:Y:S03]  /*9540*/  BSSY B0, `(.L_x_1865) ;  /* 0x000000e000007945 */ /* 0x000fe60003800000 */
[----:B----4-:R4:W0:Y:S08]  /*9550*/  SHFL.IDX PT, R10, R12, 0x1, 0x1c1f ;  /* 0x003c1f000c0a7f89 */ /* 0x01083000000e0000 */
[----:B----4-:R-:W-:Y:S05]  /*9560*/  @!P3 BRA `(.L_x_1866) ;  /* 0x00000000002cb947 */ /* 0x010fea0003800000 */
[----:B------:R-:W-:Y:S02]  /*9570*/  ULDC UR4, c[0x0][0x2f4] ;  /* 0x0000bd0000047ab9 */ /* 0x000fe40000000800 */
[----:B------:R-:W-:-:S13]  /*9580*/  ISETP.GE.AND P3, PT, R18, UR4, PT ;  /* 0x0000000412007c0c */ /* 0x000fda000bf66270 */
[----:B0123--:R-:W-:-:S05]  /*9590*/  @!P3 IADD3 R8, P4, R18, R10, RZ ;  /* 0x0000000a1208b210 */ /* 0x00ffca0007f9e0ff */
[----:B------:R-:W-:Y:S01]  /*95a0*/  @!P3 IMAD.X R9, R4, 0x1, R19, P4 ;  /* 0x000000010409b824 */ /* 0x000fe200020e0613 */
[----:B------:R-:W-:-:S13]  /*95b0*/  ISETP.GE.AND P4, PT, R23, UR4, PT ;  /* 0x0000000417007c0c */ /* 0x000fda000bf86270 */
[----:B------:R-:W-:-:S05]  /*95c0*/  @!P4 IADD3 R10, P5, R23, R10, RZ ;  /* 0x0000000a170ac210 */ /* 0x000fca0007fbe0ff */
[----:B------:R-:W-:Y:S02]  /*95d0*/  @!P4 IMAD.X R11, R4, 0x1, R197, P5 ;  /* 0x00000001040bc824 */ /* 0x000fe400028e06c5 */
[----:B------:R-:W0:Y:S04]  /*95e0*/  @!P3 LDS.128 R4, [R91+0xc400] ;  /* 0x00c400005b04b984 */ /* 0x000e280000000c00 */
[----:B0-----:R-:W-:Y:S04]  /*95f0*/  @!P3 ST.E.128 desc[UR60][R8.64], R4 ;  /* 0x000000040800b985 */ /* 0x001fe8000c101d3c */
[----:B------:R-:W0:Y:S04]  /*9600*/  @!P4 LDS.128 R4, [R90+0xc400] ;  /* 0x00c400005a04c984 */ /* 0x000e280000000c00 */
[----:B0-----:R4:W-:Y:S02]  /*9610*/  @!P4 ST.E.128 desc[UR60][R10.64], R4 ;  /* 0x000000040a00c985 */ /* 0x0019e4000c101d3c */
.L_x_1866:
[----:B------:R-:W-:Y:S05]  /*9620*/  BSYNC B0 ;  /* 0x0000000000007941 */ /* 0x000fea0003800000 */
.L_x_1865:
[----:B------:R-:W-:Y:S01]  /*9630*/  ISETP.GE.AND P3, PT, R96, 0x81, PT ;  /* 0x000000816000780c */ /* 0x000fe20003f66270 */
[----:B0-----:R-:W0:Y:S01]  /*9640*/  SHFL.IDX PT, R13, R13, 0x2, 0x1c1f ;  /* 0x005c1f000d0d7f89 */ /* 0x001e2200000e0000 */
[----:B------:R-:W-:Y:S03]  /*9650*/  BSSY B0, `(.L_x_1867) ;  /* 0x000000e000007945 */ /* 0x000fe60003800000 */
[----:B----4-:R4:W0:Y:S08]  /*9660*/  SHFL.IDX PT, R10, R12, 0x2, 0x1c1f ;  /* 0x005c1f000c0a7f89 */ /* 0x01083000000e0000 */
[----:B----4-:R-:W-:Y:S05]  /*9670*/  @!P3 BRA `(.L_x_1868) ;  /* 0x00000000002cb947 */ /* 0x010fea0003800000 */
[----:B------:R-:W-:Y:S02]  /*9680*/  ULDC UR4, c[0x0][0x2f4] ;  /* 0x0000bd0000047ab9 */ /* 0x000fe40000000800 */
[----:B------:R-:W-:-:S13]  /*9690*/  ISETP.GE.AND P3, PT, R18, UR4, PT ;  /* 0x0000000412007c0c */ /* 0x000fda000bf66270 */
[----:B------:R-:W4:Y:S01]  /*96a0*/  @!P3 LDS.128 R4, [R91+0xe400] ;  /* 0x00e400005b04b984 */ /* 0x000f220000000c00 */
[----:B0123--:R-:W-:-:S05]  /*96b0*/  @!P3 IADD3 R8, P4, R18, R10, RZ ;  /* 0x0000000a1208b210 */ /* 0x00ffca0007f9e0ff */
[----:B------:R-:W-:Y:S01]  /*96c0*/  @!P3 IMAD.X R9, R13, 0x1, R19, P4 ;  /* 0x000000010d09b824 */ /* 0x000fe200020e0613 */
[----:B------:R-:W-:-:S13]  /*96d0*/  ISETP.GE.AND P4, PT, R23, UR4, PT ;  /* 0x0000000417007c0c */ /* 0x000fda000bf86270 */
[----:B------:R-:W-:-:S05]  /*96e0*/  @!P4 IADD3 R10, P5, R23, R10, RZ ;  /* 0x0000000a170ac210 */ /* 0x000fca0007fbe0ff */
[----:B------:R-:W-:Y:S01]  /*96f0*/  @!P4 IMAD.X R11, R13, 0x1, R197, P5 ;  /* 0x000000010d0bc824 */ /* 0x000fe200028e06c5 */
[----:B----4-:R-:W-:Y:S04]  /*9700*/  @!P3 ST.E.128 desc[UR60][R8.64], R4 ;  /* 0x000000040800b985 */ /* 0x010fe8000c101d3c */
[----:B------:R-:W0:Y:S04]  /*9710*/  @!P4 LDS.128 R4, [R90+0xe400] ;  /* 0x00e400005a04c984 */ /* 0x000e280000000c00 */
[----:B0-----:R4:W-:Y:S02]  /*9720*/  @!P4 ST.E.128 desc[UR60][R10.64], R4 ;  /* 0x000000040a00c985 */ /* 0x0019e4000c101d3c */
.L_x_1868:
[----:B------:R-:W-:Y:S05]  /*9730*/  BSYNC B0 ;  /* 0x0000000000007941 */ /* 0x000fea0003800000 */
.L_x_1867:
[----:B------:R-:W-:Y:S01]  /*9740*/  @!PT LDS RZ, [RZ] ;  /* 0x00000000fffff984 */ /* 0x000fe20000000800 */
[----:B------:R-:W-:Y:S01]  /*9750*/  @!PT LDS RZ, [RZ] ;  /* 0x00000000fffff984 */ /* 0x000fe20000000800 */
[----:B------:R-:W-:Y:S01]  /*9760*/  @!PT LDS RZ, [RZ] ;  /* 0x00000000fffff984 */ /* 0x000fe20000000800 */
[----:B------:R-:W-:Y:S01]  /*9770*/  @!PT LDS RZ, [RZ] ;  /* 0x00000000fffff984 */ /* 0x000fe20000000800 */
[----:B------:R5:W-:Y:S06]  /*9780*/  MEMBAR.ALL.CTA ;  /* 0x0000000000007992 */ /* 0x000bec0000008000 */
[----:B-----5:R-:W5:Y:S01]  /*9790*/  FENCE.VIEW.ASYNC.S ;  /* 0x00000000000073c6 */ /* 0x020f620000000000 */
[----:B-1----:R-:W-:Y:S01]  /*97a0*/  @!P2 VIADD R87, R87, 0x228c0 ;  /* 0x000228c05757a836 */ /* 0x002fe20000000000 */
[----:B-----5:R1:W-:Y:S01]  /*97b0*/  BAR.SYNC.DEFER_BLOCKING R73, 0x80 ;  /* 0x000200490000751d */ /* 0x0203e20000010000 */
[----:B------:R-:W-:Y:S01]  /*97c0*/  ISETP.NE.AND P3, PT, R89, RZ, PT ;  /* 0x000000ff5900720c */ /* 0x000fe20003f65270 */
[----:B------:R-:W-:-:S02]  /*97d0*/  VIADD R195, R195, 0x1 ;  /* 0x00000001c3c37836 */ /* 0x000fc40000000000 */
[----:B------:R-:W-:-:S04]  /*97e0*/  @!P2 PRMT R87, RZ, 0x654, R87 ;  /* 0x00000654ff57a816 */ /* 0x000fc80000000057 */
[----:B------:R1:W-:Y:S01]  /*97f0*/  @!P2 SYNCS.ARRIVE.TRANS64.RED.A1T0 RZ, [R87+URZ], RZ ;  /* 0x000000ff57ffa9a7 */ /* 0x0003e2000810043f */
[----:B------:R-:W-:-:S04]  /*9800*/  ISETP.NE.AND P2, PT, R195, 0x2, PT ;  /* 0x00000002c300780c */ /* 0x000fc80003f45270 */
[----:B----4-:R-:W-:Y:S02]  /*9810*/  SEL R4, RZ, 0x1, P2 ;  /* 0x00000001ff047807 */ /* 0x010fe40001000000 */
[----:B------:R-:W-:Y:S02]  /*9820*/  SEL R195, R195, RZ, P2 ;  /* 0x000000ffc3c37207 */ /* 0x000fe40001000000 */
[----:B------:R-:W-:Y:S01]  /*9830*/  LOP3.LUT R201, R201, R4, RZ, 0x3c, !PT ;  /* 0x00000004c9c97212 */ /* 0x000fe200078e3cff */
[----:B-1----:R-:W-:Y:S06]  /*9840*/  @P3 BRA `(.L_x_1869) ;  /* 0xffffff88009c3947 */ /* 0x002fec000383ffff */
[----:B------:R-:W1:Y:S01]  /*9850*/  S2R R5, SR_TID.X ;  /* 0x0000000000057919 */ /* 0x000e620000002100 */
[----:B------:R-:W-:Y:S02]  /*9860*/  PLOP3.LUT P0, PT, PT, PT, PT, 0x8, 0x0 ;  /* 0x000000000000781c */ /* 0x000fe40003f0e170 */
[----:B-1----:R-:W-:-:S04]  /*9870*/  SHF.R.U32.HI R5, RZ, 0x7, R5 ;  /* 0x00000007ff057819 */ /* 0x002fc80000011605 */
[----:B------:R-:W-:-:S13]  /*9880*/  ISETP.NE.AND P3, PT, R5, 0x1, PT ;  /* 0x000000010500780c */ /* 0x000fda0003f65270 */
[----:B------:R-:W-:Y:S06]  /*9890*/  @!P3 BAR.ARV 0x9, 0x100 ;  /* 0x024400000000bb1d */ /* 0x000fec0000002000 */
.L_x_1790:
[----:B------:R-:W-:Y:S05]  /*98a0*/  @P0 BRA `(.L_x_1870) ;  /* 0x00000000000c0947 */ /* 0x000fea0003800000 */
[----:B------:R-:W1:Y:S01]  /*98b0*/  FENCE.VIEW.ASYNC.G ;  /* 0x00000000000073c6 */ /* 0x000e620000000100 */
[----:B------:R-:W-:Y:S05]  /*98c0*/  WARPSYNC.ALL ;  /* 0x0000000000007948 */ /* 0x000fea0003800000 */
[----:B-1----:R-:W-:Y:S06]  /*98d0*/  BAR.ARV 0xc, 0x180 ;  /* 0x0306000000007b1d */ /* 0x002fec0000002000 */
.L_x_1870:
[----:B------:R-:W-:Y:S01]  /*98e0*/  ULDC.64 UR6, c[0x0][0x998] ;  /* 0x0002660000067ab9 */ /* 0x000fe20000000a00 */
[----:B------:R-:W-:Y:S01]  /*98f0*/  ULDC.64 UR4, c[0x0][0x990] ;  /* 0x0002640000047ab9 */ /* 0x000fe20000000a00 */
[----:B------:R-:W-:Y:S02]  /*9900*/  ISETP.NE.U32.AND P1, PT, RZ, UR6, PT ;  /* 0x00000006ff007c0c */ /* 0x000fe4000bf25070 */
[----:B------:R-:W-:Y:S02]  /*9910*/  ISETP.NE.U32.AND P0, PT, RZ, UR4, PT ;  /* 0x00000004ff007c0c */ /* 0x000fe4000bf05070 */
[----:B------:R-:W-:Y:S02]  /*9920*/  ISETP.NE.AND.EX P1, PT, RZ, UR7, PT, P1 ;  /* 0x00000007ff007c0c */ /* 0x000fe4000bf25310 */
[----:B------:R-:W-:-:S11]  /*9930*/  ISETP.NE.AND.EX P0, PT, RZ, UR5, PT, P0 ;  /* 0x00000005ff007c0c */ /* 0x000fd6000bf05300 */
[----:B--23--:R-:W1:Y:S01]  /*9940*/  @P1 LDC.64 R8, c[0x0][0x9b8] ;  /* 0x00026e00ff081b82 */ /* 0x00ce620000000a00 */
[--C-:B------:R-:W-:Y:S02]  /*9950*/  @P1 SHF.R.S32.HI R5, RZ, 0x1f, R191.reuse ;  /* 0x0000001fff051819 */ /* 0x100fe400000114bf */
[----:B------:R-:W-:Y:S02]  /*9960*/  @P0 SHF.R.S32.HI R3, RZ, 0x1f, R191 ;  /* 0x0000001fff030819 */ /* 0x000fe400000114bf */
[----:B------:R-:W-:-:S03]  /*9970*/  @P1 SHF.R.S32.HI R15, RZ, 0x1f, R190 ;  /* 0x0000001fff0f1819 */ /* 0x000fc600000114be */
[----:B------:R-:W2:Y:S08]  /*9980*/  @P0 LDC.64 R6, c[0x0][0x9a8] ;  /* 0x00026a00ff060b82 */ /* 0x000eb00000000a00 */
[----:B0-----:R-:W0:Y:S08]  /*9990*/  @P1 LDC.64 R10, c[0x0][0x9c0] ;  /* 0x00027000ff0a1b82 */ /* 0x001e300000000a00 */
[----:B------:R-:W3:Y:S01]  /*99a0*/  @P0 LDC.64 R12, c[0x0][0x9b0] ;  /* 0x00026c00ff0c0b82 */ /* 0x000ee20000000a00 */
[----:B-1----:R-:W-:-:S02]  /*99b0*/  @P1 IMAD R2, R5, R8, RZ ;  /* 0x0000000805021224 */ /* 0x002fc400078e02ff */
[----:B------:R-:W-:-:S04]  /*99c0*/  @P1 IMAD.WIDE.U32 R4, R191, R8, RZ ;  /* 0x00000008bf041225 */ /* 0x000fc800078e00ff */
[----:B------:R-:W-:Y:S02]  /*99d0*/  @P1 IMAD R9, R191, R9, R2 ;  /* 0x00000009bf091224 */ /* 0x000fe400078e0202 */
[-C--:B--2---:R-:W-:Y:S02]  /*99e0*/  @P0 IMAD R0, R3, R6.reuse, RZ ;  /* 0x0000000603000224 */ /* 0x084fe400078e02ff */
[----:B------:R-:W-:Y:S01]  /*99f0*/  @P1 IMAD.IADD R5, R5, 0x1, R9 ;  /* 0x0000000105051824 */ /* 0x000fe200078e0209 */
[----:B------:R-:W-:Y:S01]  /*9a00*/  @P0 SHF.R.S32.HI R9, RZ, 0x1f, R190 ;  /* 0x0000001fff090819 */ /* 0x000fe200000114be */
[C---:B------:R-:W-:Y:S02]  /*9a10*/  @P0 IMAD R7, R191.reuse, R7, R0 ;  /* 0x00000007bf070224 */ /* 0x040fe400078e0200 */
[----:B------:R-:W-:-:S04]  /*9a20*/  @P0 IMAD.WIDE.U32 R2, R191, R6, RZ ;  /* 0x00000006bf020225 */ /* 0x000fc800078e00ff */
[----:B0-----:R-:W-:Y:S02]  /*9a30*/  @P1 IMAD R6, R15, R10, RZ ;  /* 0x0000000a0f061224 */ /* 0x001fe400078e02ff */
[----:B------:R-:W-:Y:S02]  /*9a40*/  @P0 IMAD.IADD R3, R3, 0x1, R7 ;  /* 0x0000000103030824 */ /* 0x000fe400078e0207 */
[C---:B------:R-:W-:Y:S02]  /*9a50*/  @P1 IMAD R11, R190.reuse, R11, R6 ;  /* 0x0000000bbe0b1224 */ /* 0x040fe400078e0206 */
[----:B---3--:R-:W-:Y:S02]  /*9a60*/  @P0 IMAD R0, R9, R12, RZ ;  /* 0x0000000c09000224 */ /* 0x008fe400078e02ff */
[----:B------:R-:W-:-:S04]  /*9a70*/  @P1 IMAD.WIDE.U32 R6, R190, R10, R4 ;  /* 0x0000000abe061225 */ /* 0x000fc800078e0004 */
[----:B------:R-:W-:Y:S01]  /*9a80*/  @P0 IMAD R9, R190, R13, R0 ;  /* 0x0000000dbe090224 */ /* 0x000fe200078e0200 */
[----:B------:R-:W-:Y:S01]  /*9a90*/  @P1 LEA R8, P3, R6, UR6, 0x2 ;  /* 0x0000000606081c11 */ /* 0x000fe2000f8610ff */
[----:B------:R-:W-:-:S04]  /*9aa0*/  @P0 IMAD.WIDE.U32 R2, R190, R12, R2 ;  /* 0x0000000cbe020225 */ /* 0x000fc800078e0002 */
[----:B------:R-:W-:Y:S01]  /*9ab0*/  @P1 IMAD.IADD R5, R7, 0x1, R11 ;  /* 0x0000000107051824 */ /* 0x000fe200078e020b */
[----:B------:R-:W-:Y:S01]  /*9ac0*/  @P0 LEA R4, P2, R2, UR4, 0x2 ;  /* 0x0000000402040c11 */ /* 0x000fe2000f8410ff */
[----:B------:R-:W-:Y:S01]  /*9ad0*/  @P0 IMAD.IADD R3, R3, 0x1, R9 ;  /* 0x0000000103030824 */ /* 0x000fe200078e0209 */
[----:B------:R-:W0:Y:S01]  /*9ae0*/  LDC.64 R10, c[0x0][0x9e0] ;  /* 0x00027800ff0a7b82 */ /* 0x000e220000000a00 */
[----:B------:R-:W-:Y:S01]  /*9af0*/  IMAD.MOV.U32 R0, RZ, RZ, 0x3f800000 ;  /* 0x3f800000ff007424 */ /* 0x000fe200078e00ff */
[----:B------:R-:W-:Y:S01]  /*9b00*/  @P1 LEA.HI.X R9, R6, UR7, R5, 0x2, P3 ;  /* 0x0000000706091c11 */ /* 0x000fe200098f1405 */
[----:B------:R-:W-:Y:S01]  /*9b10*/  ULDC UR4, c[0x0][0x988] ;  /* 0x0002620000047ab9 */ /* 0x000fe20000000800 */
[----:B------:R-:W-:Y:S01]  /*9b20*/  @P0 LEA.HI.X R5, R2, UR5, R3, 0x2, P2 ;  /* 0x0000000502050c11 */ /* 0x000fe200090f1403 */
[----:B------:R-:W-:Y:S02]  /*9b30*/  IMAD.MOV.U32 R3, RZ, RZ, 0x3f800000 ;  /* 0x3f800000ff037424 */ /* 0x000fe400078e00ff */
[----:B------:R-:W2:Y:S01]  /*9b40*/  @P1 LDG.E R0, desc[UR60][R8.64] ;  /* 0x0000003c08001981 */ /* 0x000ea2000c1e1900 */
[----:B------:R-:W1:Y:S03]  /*9b50*/  LDC R2, c[0x0][0x448] ;  /* 0x00011200ff027b82 */ /* 0x000e660000000800 */
[----:B------:R3:W2:Y:S01]  /*9b60*/  @P0 LDG.E R3, desc[UR60][R4.64] ;  /* 0x0000003c04030981 */ /* 0x0006a2000c1e1900 */
[----:B0-----:R-:W-:-:S02]  /*9b70*/  ISETP.GE.AND P2, PT, R11, 0x1, PT ;  /* 0x000000010b00780c */ /* 0x001fc40003f46270 */
[----:B-1----:R-:W-:Y:S01]  /*9b80*/  ISETP.NE.AND P1, PT, R2, 0x1, PT ;  /* 0x000000010200780c */ /* 0x002fe20003f25270 */
[----:B------:R-:W-:-:S12]  /*9b90*/  VIADD R2, R202, 0x7f ;  /* 0x0000007fca027836 */ /* 0x000fd80000000000 */
[----:B------:R-:W0:Y:S08]  /*9ba0*/  @P1 LDC R7, c[0x0][0x44c] ;  /* 0x00011300ff071b82 */ /* 0x000e300000000800 */
[----:B------:R-:W1:Y:S01]  /*9bb0*/  @P1 LDC R6, c[0x0][0x450] ;  /* 0x00011400ff061b82 */ /* 0x000e620000000800 */
[----:B0-----:R-:W-:-:S05]  /*9bc0*/  @P1 IMAD.HI.U32 R7, R2, R7, RZ ;  /* 0x0000000702071227 */ /* 0x001fca00078e00ff */
[----:B-1----:R-:W-:Y:S02]  /*9bd0*/  @P1 SHF.R.U32.HI R2, RZ, R6, R7 ;  /* 0x00000006ff021219 */ /* 0x002fe40000011607 */
[----:B------:R-:W-:-:S05]  /*9be0*/  IADD3 R7, R189, 0x1, -R188 ;  /* 0x00000001bd077810 */ /* 0x000fca0007ffe8bc */
[----:B---3--:R-:W-:Y:S02]  /*9bf0*/  IMAD.IADD R5, R7, 0x1, R2 ;  /* 0x0000000107057824 */ /* 0x008fe400078e0202 */
[----:B--2---:R-:W-:Y:S02]  /*9c00*/  FMUL.FTZ R0, R3, R0 ;  /* 0x0000000003007220 */ /* 0x004fe40000410000 */
[----:B------:R-:W-:Y:S02]  /*9c10*/  IMAD.IADD R3, R5, 0x1, R10 ;  /* 0x0000000105037824 */ /* 0x000fe400078e020a */
[----:B------:R-:W-:Y:S01]  /*9c20*/  FMUL.FTZ R2, R0, UR4 ;  /* 0x0000000400027c20 */ /* 0x000fe20008410000 */
        /* <DEDUP_REMOVED lines=12> */
.L_x_1873:
[----:B------:R-:W-:-:S13]  /*9cf0*/  ISETP.NE.AND P0, PT, R11, 0x1, PT ;  /* 0x000000010b00780c */ /* 0x000fda0003f05270 */
[----:B------:R-:W0:Y:S02]  /*9d00*/  @P0 LDC.64 R4, c[0x0][0x9e8] ;  /* 0x00027a00ff040b82 */ /* 0x000e240000000a00 */
[----:B0-----:R-:W-:-:S05]  /*9d10*/  @P0 IMAD.HI.U32 R4, R0, R4, RZ ;  /* 0x0000000400040227 */ /* 0x001fca00078e00ff */
[----:B------:R-:W-:-:S07]  /*9d20*/  @P0 SHF.R.U32.HI R0, RZ, R5, R4 ;  /* 0x00000005ff000219 */ /* 0x000fce0000011604 */
.L_x_1874:
[----:B------:R-:W-:Y:S05]  /*9d30*/  BSYNC B0 ;  /* 0x0000000000007941 */ /* 0x000fea0003800000 */
.L_x_1872:
[----:B------:R-:W-:-:S05]  /*9d40*/  IMAD R0, R0, R11, R11 ;  /* 0x0000000b00007224 */ /* 0x000fca00078e020b */
[----:B------:R-:W-:-:S07]  /*9d50*/  VIMNMX R3, R3, R0, PT ;  /* 0x0000000003037248 */ /* 0x000fce0003fe0100 */
.L_x_1871:
[----:B------:R-:W0:Y:S01]  /*9d60*/  @P1 LDC R5, c[0x0][0x44c] ;  /* 0x00011300ff051b82 */ /* 0x000e220000000800 */
[----:B------:R-:W-:Y:S01]  /*9d70*/  VIADD R3, R3, 0x9f ;  /* 0x0000009f03037836 */ /* 0x000fe20000000000 */
[----:B------:R-:W-:-:S03]  /*9d80*/  ULDC UR4, c[0x0][0x9dc] ;  /* 0x0002770000047ab9 */ /* 0x000fc60000000800 */
[----:B------:R-:W-:-:S03]  /*9d90*/  IMAD.HI R3, R3, 0x66666667, RZ ;  /* 0x6666666703037827 */ /* 0x000fc600078e02ff */
[----:B------:R-:W1:Y:S02]  /*9da0*/  @P1 LDC R7, c[0x0][0x450] ;  /* 0x00011400ff071b82 */ /* 0x000e640000000800 */
[----:B------:R-:W-:-:S04]  /*9db0*/  SHF.R.U32.HI R0, RZ, 0x1f, R3 ;  /* 0x0000001fff007819 */ /* 0x000fc80000011603 */
[----:B------:R-:W-:-:S04]  /*9dc0*/  LEA.HI.SX32 R0, R3, R0, 0x1a ;  /* 0x0000000003007211 */ /* 0x000fc800078fd2ff */
[----:B------:R-:W-:Y:S01]  /*9dd0*/  VIMNMX R108, R25, R0, PT ;  /* 0x00000000196c7248 */ /* 0x000fe20003fe0100 */
        /* <DEDUP_REMOVED lines=16> */
.L_x_1877:
[----:B------:R-:W-:-:S13]  /*9ee0*/  ISETP.NE.AND P0, PT, R11, 0x1, PT ;  /* 0x000000010b00780c */ /* 0x000fda0003f05270 */
[----:B------:R-:W0:Y:S02]  /*9ef0*/  @P0 LDC.64 R4, c[0x0][0x9e8] ;  /* 0x00027a00ff040b82 */ /* 0x000e240000000a00 */
[----:B0-----:R-:W-:-:S05]  /*9f00*/  @P0 IMAD.HI.U32 R4, R3, R4, RZ ;  /* 0x0000000403040227 */ /* 0x001fca00078e00ff */
[----:B------:R-:W-:-:S07]  /*9f10*/  @P0 SHF.R.U32.HI R3, RZ, R5, R4 ;  /* 0x00000005ff030219 */ /* 0x000fce0000011604 */
.L_x_1878:
[----:B------:R-:W-:Y:S05]  /*9f20*/  BSYNC B0 ;  /* 0x0000000000007941 */ /* 0x000fea0003800000 */
.L_x_1876:
[----:B------:R-:W-:-:S05]  /*9f30*/  IMAD R3, R3, R11, RZ ;  /* 0x0000000b03037224 */ /* 0x000fca00078e02ff */
[----:B------:R-:W-:-:S07]  /*9f40*/  VIMNMX R0, R0, R3, !PT ;  /* 0x0000000300007248 */ /* 0x000fce0007fe0100 */
.L_x_1875:
[----:B------:R-:W-:Y:S01]  /*9f50*/  IMAD.HI R0, R0, 0x66666667, RZ ;  /* 0x6666666700007827 */ /* 0x000fe200078e02ff */
[----:B------:R-:W-:Y:S02]  /*9f60*/  PLOP3.LUT P0, PT, PT, PT, PT, 0x80, 0x0 ;  /* 0x000000000000781c */ /* 0x000fe40003f0f070 */
[----:B------:R-:W-:Y:S02]  /*9f70*/  CS2R R88, SRZ ;  /* 0x0000000000587805 */ /* 0x000fe4000001ff00 */
[----:B------:R-:W-:Y:S02]  /*9f80*/  CS2R R86, SRZ ;  /* 0x0000000000567805 */ /* 0x000fe4000001ff00 */
[----:B------:R-:W-:Y:S02]  /*9f90*/  CS2R R6, SRZ ;  /* 0x0000000000067805 */ /* 0x000fe4000001ff00 */
[----:B------:R-:W-:Y:S02]  /*9fa0*/  SHF.R.U32.HI R3, RZ, 0x1f, R0 ;  /* 0x0000001fff037819 */ /* 0x000fe40000011600 */
[----:B------:R-:W-:-:S02]  /*9fb0*/  CS2R R84, SRZ ;  /* 0x0000000000547805 */ /* 0x000fc4000001ff00 */
[----:B------:R-:W-:Y:S02]  /*9fc0*/  CS2R R8, SRZ ;  /* 0x0000000000087805 */ /* 0x000fe4000001ff00 */
[----:B------:R-:W-:Y:S02]  /*9fd0*/  CS2R R4, SRZ ;  /* 0x0000000000047805 */ /* 0x000fe4000001ff00 */
[----:B------:R-:W-:Y:S02]  /*9fe0*/  LEA.HI.SX32 R3, R0, R3, 0x1a ;  /* 0x0000000300037211 */ /* 0x000fe400078fd2ff */
[----:B------:R-:W-:Y:S02]  /*9ff0*/  CS2R R78, SRZ ;  /* 0x00000000004e7805 */ /* 0x000fe4000001ff00 */
[----:B------:R-:W-:Y:S02]  /*a000*/  CS2R R76, SRZ ;  /* 0x00000000004c7805 */ /* 0x000fe4000001ff00 */
[----:B------:R-:W-:-:S02]  /*a010*/  CS2R R10, SRZ ;  /* 0x00000000000a7805 */ /* 0x000fc4000001ff00 */
[----:B------:R-:W-:Y:S02]  /*a020*/  VIMNMX R211, RZ, R3, !PT ;  /* 0x00000003ffd37248 */ /* 0x000fe40007fe0100 */
[----:B------:R-:W-:Y:S02]  /*a030*/  CS2R R70, SRZ ;  /* 0x0000000000467805 */ /* 0x000fe4000001ff00 */
[----:B------:R-:W-:Y:S02]  /*a040*/  CS2R R12, SRZ ;  /* 0x00000000000c7805 */ /* 0x000fe4000001ff00 */
[----:B------:R-:W-:Y:S02]  /*a050*/  CS2R R68, SRZ ;  /* 0x0000000000447805 */ /* 0x000fe4000001ff00 */
[----:B------:R-:W-:Y:S02]  /*a060*/  ISETP.GT.AND P1, PT, R108, R211, PT ;  /* 0x000000d36c00720c */ /* 0x000fe40003f24270 */
        /* <DEDUP_REMOVED lines=15> */
[----:B------:R-:W-:Y:S01]  /*a160*/  IMAD.MOV.U32 R34, RZ, RZ, RZ ;  /* 0x000000ffff227224 */ /* 0x000fe200078e00ff */
[----:B------:R-:W-:Y:S02]  /*a170*/  CS2R R90, SRZ ;  /* 0x00000000005a7805 */ /* 0x000fe4000001ff00 */
[----:B------:R-:W-:Y:S02]  /*a180*/  CS2R R40, SRZ ;  /* 0x0000000000287805 */ /* 0x000fe4000001ff00 */
[----:B------:R-:W-:Y:S02]  /*a190*/  CS2R R92, SRZ ;  /* 0x00000000005c7805 */ /* 0x000fe4000001ff00 */
[----:B------:R-:W-:Y:S02]  /*a1a0*/  CS2R R48, SRZ ;  /* 0x0000000000307805 */ /* 0x000fe4000001ff00 */
[----:B------:R-:W-:Y:S01]  /*a1b0*/  CS2R R94, SRZ ;  /* 0x00000000005e7805 */ /* 0x000fe2000001ff00 */
[----:B------:R-:W-:-:S02]  /*a1c0*/  IMAD.MOV.U32 R57, RZ, RZ, RZ ;  /* 0x000000ffff397224 */ /* 0x000fc400078e00ff */
[----:B------:R-:W-:Y:S01]  /*a1d0*/  IMAD.MOV.U32 R96, RZ, RZ, RZ ;  /* 0x000000ffff607224 */ /* 0x000fe200078e00ff */
[----:B------:R-:W-:Y:S06]  /*a1e0*/  @!P1 BRA `(.L_x_1879) ;  /* 0x0000016400749947 */ /* 0x000fec0003800000 */
[----:B------:R-:W-:-:S03]  /*a1f0*/  UMOV UR4, 0xffffffff ;  /* 0xffffffff00047882 */ /* 0x000fc60000000000 */
[----:B------:R-:W-:Y:S05]  /*a200*/  BRA.DIV UR4, `(.L_x_1880) ;  /* 0x0000021e04b07947 */ /* 0x000fea000b800000 */
[----:B------:R-:W0:Y:S02]  /*a210*/  S2R R0, SR_TID.X ;  /* 0x0000000000007919 */ /* 0x000e240000002100 */
[----:B0-----:R-:W-:-:S05]  /*a220*/  VIADD R3, R0, 0xffffff80 ;  /* 0xffffff8000037836 */ /* 0x001fca0000000000 */
[----:B------:R-:W-:-:S04]  /*a230*/  SHF.R.S32.HI R0, RZ, 0x1f, R3 ;  /* 0x0000001fff007819 */ /* 0x000fc80000011403 */
[----:B------:R-:W-:-:S04]  /*a240*/  LEA.HI R0, R0, R3, RZ, 0x7 ;  /* 0x0000000300007211 */ /* 0x000fc800078f38ff */
[----:B------:R-:W-:-:S05]  /*a250*/  SHF.R.S32.HI R0, RZ, 0x7, R0 ;  /* 0x00000007ff007819 */ /* 0x000fca0000011400 */
[----:B------:R0:W1:Y:S02]  /*a260*/  SHFL.IDX PT, R203, R0, RZ, 0x1f ;  /* 0x00001fff00cb7589 */ /* 0x00006400000e0000 */
.L_x_2210:
[----:B01----:R-:W-:Y:S01]  /*a270*/  LEA.HI R0, R203, R203, RZ, 0x1 ;  /* 0x000000cbcb007211 */ /* 0x003fe200078f08ff */
[----:B------:R-:W-:Y:S01]  /*a280*/  VIADD R25, R17, 0x14400 ;  /* 0x0001440011197836 */ /* 0x000fe20000000000 */
[----:B------:R-:W-:Y:S02]  /*a290*/  BSSY B6, `(.L_x_1881) ;  /* 0x0000018000067945 */ /* 0x000fe40003800000 */
        /* <DEDUP_REMOVED lines=23> */
.L_x_1882:
[----:B------:R-:W-:Y:S05]  /*a410*/  BSYNC B6 ;  /* 0x0000000000067941 */ /* 0x000fea0003800000 */
.L_x_1881:
[----:B------:R-:W-:Y:S02]  /*a420*/  ULDC UR4, c[0x0][0x3f4] ;  /* 0x0000fd0000047ab9 */ /* 0x000fe40000000800 */
[----:B------:R-:W-:-:S13]  /*a430*/  ISETP.LT.AND P0, PT, RZ, UR4, PT ;  /* 0x00000004ff007c0c */ /* 0x000fda000bf01270 */
[----:B------:R-:W-:Y:S05]  /*a440*/  @P0 BRA `(.L_x_1883) ;  /* 0x00000000003c0947 */ /* 0x000fea0003800000 */
[----:B------:R-:W-:-:S04]  /*a450*/  LEA.HI R0, R225, R225, RZ, 0x1 ;  /* 0x000000e1e1007211 */ /* 0x000fc800078f08ff */
[----:B------:R-:W-:-:S05]  /*a460*/  LOP3.LUT R0, R0, 0xfffffffe, RZ, 0xc0, !PT ;  /* 0xfffffffe00007812 */ /* 0x000fca00078ec0ff */
[----:B------:R-:W-:-:S05]  /*a470*/  IMAD.IADD R0, R225, 0x1, -R0 ;  /* 0x00000001e1007824 */ /* 0x000fca00078e0a00 */
[----:B------:R-:W-:-:S04]  /*a480*/  SHF.L.U32 R0, R0, 0x1f, RZ ;  /* 0x0000001f00007819 */ /* 0x000fc800000006ff */
[----:B------:R0:W1:Y:S03]  /*a490*/  SYNCS.PHASECHK.TRANS64.TRYWAIT P0, [R17+URZ+0x22800], R0 ;  /* 0x02280000110075a7 */ /* 0x000066000800017f */
[----:B-1----:R-:W-:Y:S05]  /*a4a0*/  @!P0 NANOSLEEP.SYNCS 0x989680 ;  /* 0x009896800000895d */ /* 0x002fea0003900000 */
[----:B------:R-:W1:Y:S01]  /*a4b0*/  @!P0 SYNCS.PHASECHK.TRANS64 P0, [R17+URZ+0x22800], R0 ;  /* 0x02280000110085a7 */ /* 0x000e62000800007f */
[----:B------:R-:W-:Y:S04]  /*a4c0*/  BSSY B0, `(.L_x_1884) ;  /* 0x0000006000007945 */ /* 0x000fe80003800000 */
[----:B-1----:R-:W-:Y:S05]  /*a4d0*/  @P0 BRA `(.L_x_1885) ;  /* 0x0000000000100947 */ /* 0x002fea0003800000 */
.L_x_1886:
[----:B-1----:R1:W2:Y:S02]  /*a4e0*/  SYNCS.PHASECHK.TRANS64.TRYWAIT P0, [R17+URZ+0x22800], R0 ;  /* 0x02280000110075a7 */ /* 0x0022a4000800017f */
[----:B--2---:R-:W-:Y:S05]  /*a4f0*/  @!P0 NANOSLEEP.SYNCS 0x989680 ;  /* 0x009896800000895d */ /* 0x004fea0003900000 */
[----:B------:R-:W2:Y:S02]  /*a500*/  @!P0 SYNCS.PHASECHK.TRANS64 P0, [R17+URZ+0x22800], R0 ;  /* 0x02280000110085a7 */ /* 0x000ea4000800007f */
[----:B--2---:R-:W-:Y:S05]  /*a510*/  @!P0 BRA `(.L_x_1886) ;  /* 0xfffffffc00f08947 */ /* 0x004fea000383ffff */
.L_x_1885:
[----:B------:R-:W-:Y:S05]  /*a520*/  BSYNC B0 ;  /* 0x0000000000007941 */ /* 0x000fea0003800000 */
.L_x_1884:
[----:B------:R-:W-:Y:S05]  /*a530*/  BRA `(.L_x_1887) ;  /* 0x0000004c00987947 */ /* 0x000fea0003800000 */
.L_x_1883:
[----:B------:R-:W-:Y:S01]  /*a540*/  LOP3.LUT P0, RZ, R25, 0x3ff, RZ, 0xc0, !PT ;  /* 0x000003ff19ff7812 */ /* 0x000fe2000780c0ff */
[----:B------:R-:W-:Y:S01]  /*a550*/  ULDC.64 UR4, c[0x0][0x3f8] ;  /* 0x0000fe0000047ab9 */ /* 0x000fe20000000a00 */
[----:B-----5:R-:W-:Y:S01]  /*a560*/  SHF.R.S32.HI R0, RZ, 0x1f, R24 ;  /* 0x0000001fff007819 */ /* 0x020fe20000011418 */
[----:B------:R-:W-:Y:S01]  /*a570*/  ULDC.64 UR6, c[0x0][0x408] ;  /* 0x0001020000067ab9 */ /* 0x000fe20000000a00 */
[----:B------:R-:W-:Y:S01]  /*a580*/  IMAD.WIDE.U32 R26, R24, UR4, RZ ;  /* 0x00000004181a7c25 */ /* 0x000fe2000f8e00ff */
[----:B------:R-:W-:Y:S03]  /*a590*/  BSSY B6, `(.L_x_1888) ;  /* 0x0000019000067945 */ /* 0x000fe60003800000 */
[C---:B------:R-:W-:Y:S02]  /*a5a0*/  IMAD R3, R0.reuse, UR4, RZ ;  /* 0x0000000400037c24 */ /* 0x040fe4000f8e02ff */
[----:B------:R-:W-:-:S02]  /*a5b0*/  IMAD R5, R0, UR6, RZ ;  /* 0x0000000600057c24 */ /* 0x000fc4000f8e02ff */
[C---:B------:R-:W-:Y:S02]  /*a5c0*/  IMAD R3, R24.reuse, UR5, R3 ;  /* 0x0000000518037c24 */ /* 0x040fe4000f8e0203 */
[C---:B------:R-:W-:Y:S02]  /*a5d0*/  IMAD R5, R24.reuse, UR7, R5 ;  /* 0x0000000718057c24 */ /* 0x040fe4000f8e0205 */
[----:B------:R-:W-:-:S04]  /*a5e0*/  IMAD.WIDE.U32 R24, R24, UR6, RZ ;  /* 0x0000000618187c25 */ /* 0x000fc8000f8e00ff */
[----:B------:R-:W-:Y:S02]  /*a5f0*/  IMAD.IADD R29, R3, 0x1, R27 ;  /* 0x00000001031d7824 */ /* 0x000fe400078e021b */
[----:B------:R-:W-:Y:S01]  /*a600*/  IMAD.IADD R31, R5, 0x1, R25 ;  /* 0x00000001051f7824 */ /* 0x000fe200078e0219 */
        /* <DEDUP_REMOVED lines=17> */
.L_x_1889:
[----:B------:R-:W-:Y:S05]  /*a720*/  BSYNC B6 ;  /* 0x0000000000067941 */ /* 0x000fea0003800000 */
.L_x_1888:
[----:B------:R-:W-:Y:S01]  /*a730*/  ULDC.U8 UR4, c[0x0][0x410] ;  /* 0x0001040000047ab9 */ /* 0x000fe20000000000 */
[----:B------:R-:W-:Y:S01]  /*a740*/  BSSY B0, `(.L_x_1890) ;  /* 0x00004bd000007945 */ /* 0x000fe20003800000 */
[----:B------:R-:W-:Y:S01]  /*a750*/  ISETP.NE.AND P0, PT, RZ, UR4, PT ;  /* 0x00000004ff007c0c */ /* 0x000fe2000bf05270 */
[----:B------:R-:W-:-:S12]  /*a760*/  IMAD.IADD R36, R198, 0x1, R202 ;  /* 0x00000001c6247824 */ /* 0x000fd800078e02ca */
[----:B------:R-:W-:Y:S05]  /*a770*/  @!P0 BRA `(.L_x_1891) ;  /* 0x0000002400a48947 */ /* 0x000fea0003800000 */
[----:B------:R-:W0:Y:S01]  /*a780*/  LDC R35, c[0x0][0x448] ;  /* 0x00011200ff237b82 */ /* 0x000e220000000800 */
[----:B------:R-:W-:Y:S01]  /*a790*/  IMAD R3, R228, 0x40, R36 ;  /* 0x00000040e4037824 */ /* 0x000fe200078e0224 */
[----:B------:R-:W-:Y:S01]  /*a7a0*/  ULDC.64 UR4, c[0x0][0x3f8] ;  /* 0x0000fe0000047ab9 */ /* 0x000fe20000000a00 */
[----:B------:R-:W-:Y:S01]  /*a7b0*/  IMAD.MOV.U32 R8, RZ, RZ, R26 ;  /* 0x000000ffff087224 */ /* 0x000fe200078e001a */
[----:B------:R-:W-:Y:S01]  /*a7c0*/  ULDC.64 UR6, c[0x0][0x408] ;  /* 0x0001020000067ab9 */ /* 0x000fe20000000a00 */
[----:B------:R-:W-:Y:S01]  /*a7d0*/  IMAD.MOV.U32 R9, RZ, RZ, R29 ;  /* 0x000000ffff097224 */ /* 0x000fe200078e001d */
[----:B------:R-:W-:Y:S01]  /*a7e0*/  ULDC.64 UR8, c[0x0][0x400] ;  /* 0x0001000000087ab9 */ /* 0x000fe20000000a00 */
[----:B------:R-:W-:Y:S02]  /*a7f0*/  IMAD.MOV.U32 R10, RZ, RZ, R24 ;  /* 0x000000ffff0a7224 */ /* 0x000fe400078e0018 */
[----:B------:R-:W-:Y:S01]  /*a800*/  IMAD.MOV.U32 R11, RZ, RZ, R31 ;  /* 0x000000ffff0b7224 */ /* 0x000fe200078e001f */
[----:B0-----:R-:W-:-:S13]  /*a810*/  ISETP.NE.AND P0, PT, R35, 0x1, PT ;  /* 0x000000012300780c */ /* 0x001fda0003f05270 */
[----:B------:R-:W0:Y:S08]  /*a820*/  @P0 LDC R0, c[0x0][0x44c] ;  /* 0x00011300ff000b82 */ /* 0x000e300000000800 */
[----:B------:R-:W1:Y:S01]  /*a830*/  @P0 LDC R5, c[0x0][0x450] ;  /* 0x00011400ff050b82 */ /* 0x000e620000000800 */
[----:B0-----:R-:W-:-:S05]  /*a840*/  @P0 IMAD.HI.U32 R0, R3, R0, RZ ;  /* 0x0000000003000227 */ /* 0x001fca00078e00ff */
[----:B-1----:R-:W-:-:S04]  /*a850*/  @P0 SHF.R.U32.HI R3, RZ, R5, R0 ;  /* 0x00000005ff030219 */ /* 0x002fc80000011600 */
[----:B------:R-:W-:Y:S01]  /*a860*/  SHF.R.S32.HI R0, RZ, 0x1f, R3 ;  /* 0x0000001fff007819 */ /* 0x000fe20000011403 */
[----:B------:R-:W-:-:S04]  /*a870*/  IMAD.WIDE.U32 R8, R3, UR4, R8 ;  /* 0x0000000403087c25 */ /* 0x000fc8000f8e0008 */
[----:B------:R-:W-:Y:S02]  /*a880*/  IMAD R4, R0, UR4, RZ ;  /* 0x0000000400047c24 */ /* 0x000fe4000f8e02ff */
[----:B------:R-:W-:-:S04]  /*a890*/  IMAD.WIDE.U32 R10, R3, UR6, R10 ;  /* 0x00000006030a7c25 */ /* 0x000fc8000f8e000a */
[----:B------:R-:W-:Y:S01]  /*a8a0*/  IMAD R0, R0, UR6, RZ ;  /* 0x0000000600007c24 */ /* 0x000fe2000f8e02ff */
[----:B------:R-:W-:Y:S01]  /*a8b0*/  IADD3 R7, P1, R10, UR8, RZ ;  /* 0x000000080a077c10 */ /* 0x000fe2000ff3e0ff */
[C---:B------:R-:W-:Y:S01]  /*a8c0*/  IMAD R13, R3.reuse, UR5, R4 ;  /* 0x00000005030d7c24 */ /* 0x040fe2000f8e0204 */
[----:B------:R-:W-:Y:S01]  /*a8d0*/  ULDC.64 UR4, c[0x0][0x3e8] ;  /* 0x0000fa0000047ab9 */ /* 0x000fe20000000a00 */
[----:B------:R-:W-:Y:S01]  /*a8e0*/  IMAD R3, R3, UR7, R0 ;  /* 0x0000000703037c24 */ /* 0x000fe2000f8e0200 */
[----:B------:R-:W-:Y:S01]  /*a8f0*/  IADD3 R5, P0, R8, UR4, RZ ;  /* 0x0000000408057c10 */ /* 0x000fe2000ff1e0ff */
[----:B------:R-:W-:-:S03]  /*a900*/  UMOV UR4, 0xffffffff ;  /* 0xffffffff00047882 */ /* 0x000fc60000000000 */
[----:B------:R-:W-:Y:S02]  /*a910*/  IADD3.X R6, R9, UR5, R13, P0, !PT ;  /* 0x0000000509067c10 */ /* 0x000fe400087fe40d */
[----:B------:R-:W-:Y:S01]  /*a920*/  IADD3.X R8, R11, UR9, R3, P1, !PT ;  /* 0x000000090b087c10 */ /* 0x000fe20008ffe403 */
[----:B------:R-:W-:Y:S06]  /*a930*/  BRA.DIV UR4, `(.L_x_1892) ;  /* 0x0000021a04247947 */ /* 0x000fec000b800000 */
[----:B------:R0:W1:Y:S04]  /*a940*/  SHFL.IDX PT, R0, R6, RZ, 0x1c1f ;  /* 0x001c1fff06007589 */ /* 0x00006800000e0000 */
[----:B------:R0:W2:Y:S04]  /*a950*/  SHFL.IDX PT, R3, R5, RZ, 0x1c1f ;  /* 0x001c1fff05037589 */ /* 0x0000a800000e0000 */
[----:B------:R0:W3:Y:S04]  /*a960*/  SHFL.IDX PT, R4, R8, RZ, 0x1c1f ;  /* 0x001c1fff08047589 */ /* 0x0000e800000e0000 */
[----:B------:R0:W4:Y:S02]  /*a970*/  SHFL.IDX PT, R14, R7, RZ, 0x1c1f ;  /* 0x001c1fff070e7589 */ /* 0x00012400000e0000 */
.L_x_2216:
[----:B------:R-:W-:Y:S01]  /*a980*/  IMAD R35, R188, R35, RZ ;  /* 0x00000023bc237224 */ /* 0x000fe200078e02ff */
[----:B------:R-:W-:Y:S01]  /*a990*/  BSSY B1, `(.L_x_1893) ;  /* 0x000001b000017945 */ /* 0x000fe20003800000 */
[----:B------:R-:W-:Y:S02]  /*a9a0*/  CS2R R20, SRZ ;  /* 0x0000000000147805 */ /* 0x000fe4000001ff00 */
[----:B------:R-:W-:Y:S02]  /*a9b0*/  CS2R R30, SRZ ;  /* 0x00000000001e7805 */ /* 0x000fe4000001ff00 */
[----:B------:R-:W-:Y:S02]  /*a9c0*/  CS2R R26, SRZ ;  /* 0x00000000001a7805 */ /* 0x000fe4000001ff00 */
[----:B------:R-:W-:Y:S02]  /*a9d0*/  ISETP.GE.AND P0, PT, R36, R35, PT ;  /* 0x000000232400720c */ /* 0x000fe40003f06270 */
[----:B------:R-:W-:-:S11]  /*a9e0*/  CS2R R28, SRZ ;  /* 0x00000000001c7805 */ /* 0x000fd6000001ff00 */
[----:B------:R-:W-:Y:S05]  /*a9f0*/  @P0 BRA `(.L_x_1894) ;  /* 0x0000000000500947 */ /* 0x000fea0003800000 */
[----:B------:R-:W-:Y:S01]  /*aa00*/  ULDC UR4, c[0x0][0x3f4] ;  /* 0x0000fd0000047ab9 */ /* 0x000fe20000000800 */
[----:B------:R-:W-:Y:S02]  /*aa10*/  CS2R R20, SRZ ;  /* 0x0000000000147805 */ /* 0x000fe4000001ff00 */
[----:B------:R-:W-:Y:S02]  /*aa20*/  ISETP.GE.AND P4, PT, R199, UR4, PT ;  /* 0x00000004c7007c0c */ /* 0x000fe4000bf86270 */
[----:B------:R-:W-:-:S11]  /*aa30*/  ISETP.GE.AND P3, PT, R192, UR4, PT ;  /* 0x00000004c0007c0c */ /* 0x000fd6000bf66270 */
[----:B--2---:R-:W-:Y:S02]  /*aa40*/  @!P4 IADD3 R24, P0, R199, R3, RZ ;  /* 0x00000003c718c210 */ /* 0x004fe40007f1e0ff */
[----:B----4-:R-:W-:-:S03]  /*aa50*/  @!P3 IADD3 R12, P1, R192, R14, RZ ;  /* 0x0000000ec00cb210 */ /* 0x010fc60007f3e0ff */
[----:B-1----:R-:W-:Y:S01]  /*aa60*/  @!P4 IMAD.X R25, R0, 0x1, R227, P0 ;  /* 0x000000010019c824 */ /* 0x002fe200000e06e3 */
[----:B------:R-:W-:Y:S02]  /*aa70*/  @!P3 IADD3 R10, P0, R192, R3, RZ ;  /* 0x00000003c00ab210 */ /* 0x000fe40007f1e0ff */
[----:B------:R-:W-:Y:S02]  /*aa80*/  @!P3 SHF.R.S32.HI R3, RZ, 0x1f, R192 ;  /* 0x0000001fff03b819 */ /* 0x000fe400000114c0 */
[----:B------:R-:W-:Y:S02]  /*aa90*/  @!P4 IADD3 R14, P2, R199, R14, RZ ;  /* 0x0000000ec70ec210 */ /* 0x000fe40007f5e0ff */
[----:B------:R-:W-:Y:S02]  /*aaa0*/  CS2R R30, SRZ ;  /* 0x00000000001e7805 */ /* 0x000fe4000001ff00 */
[----:B------:R-:W-:Y:S02]  /*aab0*/  CS2R R28, SRZ ;  /* 0x00000000001c7805 */ /* 0x000fe4000001ff00 */
[----:B------:R-:W-:Y:S01]  /*aac0*/  CS2R R26, SRZ ;  /* 0x00000000001a7805 */ /* 0x000fe2000001ff00 */
[--C-:B------:R-:W-:Y:S01]  /*aad0*/  @!P3 IMAD.X R11, R0, 0x1, R3.reuse, P0 ;  /* 0x00000001000bb824 */ /* 0x100fe200000e0603 */
[----:B------:R1:W5:Y:S01]  /*aae0*/  @!P4 LD.E.64 R20, desc[UR60][R24.64] ;  /* 0x0000003c1814c980 */ /* 0x000362000c101b00 */
[----:B---3--:R-:W-:-:S02]  /*aaf0*/  @!P3 IMAD.X R13, R4, 0x1, R3, P1 ;  /* 0x00000001040db824 */ /* 0x008fc400008e0603 */
[----:B------:R-:W-:Y:S01]  /*ab00*/  @!P4 IMAD.X R15, R4, 0x1, R227, P2 ;  /* 0x00000001040fc824 */ /* 0x000fe200010e06e3 */
[----:B------:R1:W5:Y:S04]  /*ab10*/  @!P3 LD.E.64 R30, desc[UR60][R10.64] ;  /* 0x0000003c0a1eb980 */ /* 0x000368000c101b00 */
[----:B------:R1:W5:Y:S04]  /*ab20*/  @!P3 LD.E.64 R28, desc[UR60][R12.64] ;  /* 0x0000003c0c1cb980 */ /* 0x000368000c101b00 */
[----:B------:R1:W5:Y:S02]  /*ab30*/  @!P4 LD.E.64 R26, desc[UR60][R14.64] ;  /* 0x0000003c0e1ac980 */ /* 0x000364000c101b00 */
.L_x_1894:
[----:B------:R-:W-:Y:S05]  /*ab40*/  BSYNC B1 ;  /* 0x0000000000017941 */ /* 0x000fea0003800000 */
.L_x_1893:
[----:B------:R-:W-:Y:S01]  /*ab50*/  UMOV UR4, 0xffffffff ;  /* 0xffffffff00047882 */ /* 0x000fe20000000000 */
[----:B-1----:R-:W-:Y:S02]  /*ab60*/  CS2R R24, SRZ ;  /* 0x0000000000187805 */ /* 0x002fe4000001ff00 */
[----:B------:R-:W-:Y:S05]  /*ab70*/  BRA.DIV UR4, `(.L_x_1895) ;  /* 0x0000021a04047947 */ /* 0x000fea000b800000 */
[----:B------:R1:W0:Y:S04]  /*ab80*/  SHFL.IDX PT, R0, R6, 0x1, 0x1c1f ;  /* 0x003c1f0006007f89 */ /* 0x00022800000e0000 */
[----:B--2---:R1:W2:Y:S04]  /*ab90*/  SHFL.IDX PT, R3, R5, 0x1, 0x1c1f ;  /* 0x003c1f0005037f89 */ /* 0x0042a800000e0000 */
[----:B---3--:R1:W3:Y:S04]  /*aba0*/  SHFL.IDX PT, R4, R8, 0x1, 0x1c1f ;  /* 0x003c1f0008047f89 */ /* 0x0082e800000e0000 */
[----:B----4-:R1:W4:Y:S02]  /*abb0*/  SHFL.IDX PT, R14, R7, 0x1, 0x1c1f ;  /* 0x003c1f00070e7f89 */ /* 0x01032400000e0000 */
.L_x_2222:
[----:B01----:R-:W-:Y:S01]  /*abc0*/  VIADD R5, R36, 0x40 ;  /* 0x0000004024057836 */ /* 0x003fe20000000000 */
[----:B------:R-:W-:Y:S01]  /*abd0*/  LEA.HI R6, R225, R225, RZ, 0x1 ;  /* 0x000000e1e1067211 */ /* 0x000fe200078f08ff */
[----:B------:R-:W-:Y:S01]  /*abe0*/  BSSY B1, `(.L_x_1896) ;  /* 0x000001d000017945 */ /* 0x000fe20003800000 */
[----:B------:R-:W-:Y:S02]  /*abf0*/  CS2R R10, SRZ ;  /* 0x00000000000a7805 */ /* 0x000fe4000001ff00 */
[----:B------:R-:W-:Y:S02]  /*ac00*/  CS2R R8, SRZ ;  /* 0x0000000000087805 */ /* 0x000fe4000001ff00 */
[----:B------:R-:W-:Y:S02]  /*ac10*/  ISETP.GE.AND P0, PT, R5, R35, PT ;  /* 0x000000230500720c */ /* 0x000fe40003f06270 */
[----:B------:R-:W-:Y:S02]  /*ac20*/  CS2R R12, SRZ ;  /* 0x00000000000c7805 */ /* 0x000fe4000001ff00 */
[----:B------:R-:W-:-:S05]  /*ac30*/  LOP3.LUT R6, R6, 0xfffffffe, RZ, 0xc0, !PT ;  /* 0xfffffffe06067812 */ /* 0x000fca00078ec0ff */
[----:B------:R-:W-:-:S05]  /*ac40*/  IMAD.IADD R6, R225, 0x1, -R6 ;  /* 0x00000001e1067824 */ /* 0x000fca00078e0a06 */
[----:B------:R-:W-:Y:S01]  /*ac50*/  SHF.L.U32 R38, R6, 0x1f, RZ ;  /* 0x0000001f06267819 */ /* 0x000fe200000006ff */
[----:B------:R-:W-:Y:S06]  /*ac60*/  @P0 BRA `(.L_x_1897) ;  /* 0x0000000000500947 */ /* 0x000fec0003800000 */
[----:B------:R-:W-:Y:S01]  /*ac70*/  ULDC UR4, c[0x0][0x3f4] ;  /* 0x0000fd0000047ab9 */ /* 0x000fe20000000800 */
[----:B------:R-:W-:Y:S02]  /*ac80*/  CS2R R24, SRZ ;  /* 0x0000000000187805 */ /* 0x000fe4000001ff00 */
[----:B------:R-:W-:Y:S02]  /*ac90*/  ISETP.GE.AND P4, PT, R199, UR4, PT ;  /* 0x00000004c7007c0c */ /* 0x000fe4000bf86270 */
[----:B------:R-:W-:-:S11]  /*aca0*/  ISETP.GE.AND P3, PT, R192, UR4, PT ;  /* 0x00000004c0007c0c */ /* 0x000fd6000bf66270 */
[----:B--2---:R-:W-:Y:S02]  /*acb0*/  @!P4 IADD3 R36, P0, R199, R3, RZ ;  /* 0x00000003c724c210 */ /* 0x004fe40007f1e0ff */
[----:B----4-:R-:W-:-:S03]  /*acc0*/  @!P3 IADD3 R32, P1, R192, R14, RZ ;  /* 0x0000000ec020b210 */ /* 0x010fc60007f3e0ff */
[----:B------:R-:W-:Y:S01]  /*acd0*/  @!P4 IMAD.X R37, R0, 0x1, R227, P0 ;  /* 0x000000010025c824 */ /* 0x000fe200000e06e3 */
        /* <DEDUP_REMOVED lines=13> */
.L_x_1897:
[----:B------:R-:W-:Y:S05]  /*adb0*/  BSYNC B1 ;  /* 0x0000000000017941 */ /* 0x000fea0003800000 */
.L_x_1896:
[----:B------:R-:W1:Y:S01]  /*adc0*/  SYNCS.PHASECHK.TRANS64.TRYWAIT P0, [R17+URZ+0x22800], R38 ;  /* 0x02280026110075a7 */ /* 0x000e62000800017f */
[----:B------:R-:W-:Y:S01]  /*add0*/  IMAD.SHL.U32 R0, R213, 0x80, RZ ;  /* 0x00000080d5007824 */ /* 0x000fe200078e00ff */
[----:B0-----:R-:W-:Y:S01]  /*ade0*/  VIADDMNMX R15, R35, -R202, 0x80, PT ;  /* 0x00000080230f7446 */ /* 0x001fe200038009ca */
[----:B------:R-:W-:Y:S01]  /*adf0*/  BSSY B1, `(.L_x_1898) ;  /* 0x000000b000017945 */ /* 0x000fe20003800000 */
[----:B------:R-:W-:Y:S02]  /*ae00*/  LOP3.LUT P2, RZ, R213, 0x4, RZ, 0xc0, !PT ;  /* 0x00000004d5ff7812 */ /* 0x000fe4000784c0ff */
[----:B--2---:R-:W-:Y:S02]  /*ae10*/  LOP3.LUT R3, R0, 0x380, RZ, 0xc0, !PT ;  /* 0x0000038000037812 */ /* 0x004fe400078ec0ff */
[----:B------:R-:W-:Y:S02]  /*ae20*/  ISETP.GE.AND P1, PT, R198, R15, PT ;  /* 0x0000000fc600720c */ /* 0x000fe40003f26270 */
[----:B------:R-:W-:-:S02]  /*ae30*/  LOP3.LUT R0, R3, 0x30, R18, 0xf8, !PT ;  /* 0x0000003003007812 */ /* 0x000fc400078ef812 */
[----:B------:R-:W-:-:S04]  /*ae40*/  SHF.R.U32.HI R3, RZ, 0x3, R3 ;  /* 0x00000003ff037819 */ /* 0x000fc80000011603 */
[----:B------:R-:W-:-:S04]  /*ae50*/  LOP3.LUT R3, R0, R3, RZ, 0x3c, !PT ;  /* 0x0000000300037212 */ /* 0x000fc800078e3cff */
[----:B------:R-:W-:-:S05]  /*ae60*/  IADD3 R3, R17, R3, R212 ;  /* 0x0000000311037210 */ /* 0x000fca0007ffe0d4 */
[C---:B---3--:R-:W-:Y:S02]  /*ae70*/  VIADD R4, R3.reuse, 0x14400 ;  /* 0x0001440003047836 */ /* 0x048fe40000000000 */
[----:B------:R-:W-:Y:S01]  /*ae80*/  VIADD R0, R3, 0x14440 ;  /* 0x0001444003007836 */ /* 0x000fe20000000000 */
[----:B-1----:R-:W-:Y:S06]  /*ae90*/  @!P0 BRA `(.L_x_1899) ;  /* 0x0000021400ac8947 */ /* 0x002fec0003800000 */
.L_x_2223:
[----:B------:R-:W-:Y:S05]  /*aea0*/  BSYNC B1 ;  /* 0x0000000000017941 */ /* 0x000fea0003800000 */
.L_x_1898:
[----:B------:R-:W-:Y:S01]  /*aeb0*/  BSSY B1, `(.L_x_1900) ;  /* 0x00000fa000017945 */ /* 0x000fe20003800000 */
[----:B------:R-:W-:-:S03]  /*aec0*/  @P2 VIADD R0, R4, 0xffffffc0 ;  /* 0xffffffc004002836 */ /* 0x000fc60000000000 */
[----:B------:R-:W-:Y:S05]  /*aed0*/  @P1 BRA `(.L_x_1901) ;  /* 0x0000000c00dc1947 */ /* 0x000fea0003800000 */
[----:B------:R-:W1:Y:S01]  /*aee0*/  LDC R4, c[0x0][0x3f4] ;  /* 0x0000fd00ff047b82 */ /* 0x000e620000000800 */
[----:B------:R-:W-:Y:S01]  /*aef0*/  BSSY B2, `(.L_x_1902) ;  /* 0x000007a000027945 */ /* 0x000fe20003800000 */
[-C--:B-1----:R-:W-:Y:S02]  /*af00*/  ISETP.GE.AND P0, PT, R192, R4.reuse, PT ;  /* 0x00000004c000720c */ /* 0x082fe40003f06270 */
[----:B------:R-:W-:-:S11]  /*af10*/  ISETP.GE.AND P1, PT, R199, R4, PT ;  /* 0x00000004c700720c */ /* 0x000fd60003f26270 */
[----:B------:R-:W-:Y:S05]  /*af20*/  @P0 BRA `(.L_x_1903) ;  /* 0x0000000400d80947 */ /* 0x000fea0003800000 */
[----:B------:R-:W1:Y:S01]  /*af30*/  LDS.128 R4, [R3+0x14400] ;  /* 0x0144000003047984 */ /* 0x000e620000000c00 */
[----:B-----5:R-:W-:Y:S02]  /*af40*/  SHF.R.U32.HI R32, RZ, 0x8, R30 ;  /* 0x00000008ff207819 */ /* 0x020fe4000001161e */
[----:B------:R-:W-:Y:S02]  /*af50*/  SHF.R.U32.HI R36, RZ, 0x8, R31 ;  /* 0x00000008ff247819 */ /* 0x000fe4000001161f */
[----:B------:R-:W-:Y:S02]  /*af60*/  LOP3.LUT R33, R32, 0xff, RZ, 0xc0, !PT ;  /* 0x000000ff20217812 */ /* 0x000fe400078ec0ff */
[----:B------:R-:W-:Y:S02]  /*af70*/  LOP3.LUT R35, R31, 0xff, RZ, 0xc0, !PT ;  /* 0x000000ff1f237812 */ /* 0x000fe400078ec0ff */
[----:B------:R-:W-:Y:S02]  /*af80*/  LOP3.LUT R32, R36, 0xff, RZ, 0xc0, !PT ;  /* 0x000000ff24207812 */ /* 0x000fe400078ec0ff */
[----:B------:R-:W-:-:S02]  /*af90*/  SHF.R.U32.HI R39, RZ, 0x8, R29 ;  /* 0x00000008ff277819 */ /* 0x000fc4000001161d */
[----:B------:R-:W-:Y:S02]  /*afa0*/  PRMT R32, R32, 0x7604, R35 ;  /* 0x0000760420207816 */ /* 0x000fe40000000023 */
[----:B------:R-:W-:Y:S02]  /*afb0*/  SHF.R.U32.HI R40, RZ, 0x10, R31 ;  /* 0x00000010ff287819 */ /* 0x000fe4000001161f */
[----:B------:R-:W-:Y:S02]  /*afc0*/  SHF.R.U32.HI R35, RZ, 0x8, R28 ;  /* 0x00000008ff237819 */ /* 0x000fe4000001161c */
[----:B------:R-:W-:Y:S02]  /*afd0*/  LOP3.LUT R36, R29, 0xff, RZ, 0xc0, !PT ;  /* 0x000000ff1d247812 */ /* 0x000fe400078ec0ff */
[----:B------:R-:W-:Y:S02]  /*afe0*/  LOP3.LUT R39, R39, 0xff, RZ, 0xc0, !PT ;  /* 0x000000ff27277812 */ /* 0x000fe400078ec0ff */
[----:B0-----:R-:W-:-:S02]  /*aff0*/  SHF.R.U32.HI R38, RZ, 0x10, R29 ;  /* 0x00000010ff267819 */ /* 0x001fc4000001161d */
[----:B------:R-:W-:Y:S01]  /*b000*/  LOP3.LUT R37, R35, 0xff, RZ, 0xc0, !PT ;  /* 0x000000ff23257812 */ /* 0x000fe200078ec0ff */
[----:B------:R-:W-:Y:S01]  /*b010*/  IMAD.U32 R35, R40, 0x10000, RZ ;  /* 0x0001000028237824 */ /* 0x000fe200078e00ff */
[----:B------:R-:W-:Y:S01]  /*b020*/  PRMT R36, R39, 0x7604, R36 ;  /* 0x0000760427247816 */ /* 0x000fe20000000024 */
[----:B------:R-:W-:Y:S01]  /*b030*/  IMAD.U32 R39, R38, 0x10000, RZ ;  /* 0x0001000026277824 */ /* 0x000fe200078e00ff */
[----:B----4-:R-:W-:Y:S02]  /*b040*/  LOP3.LUT R14, R30, 0xff, RZ, 0xc0, !PT ;  /* 0x000000ff1e0e7812 */ /* 0x010fe400078ec0ff */
[----:B------:R-:W-:Y:S02]  /*b050*/  LOP3.LUT R35, R32, 0xff0000, R35, 0xf8, !PT ;  /* 0x00ff000020237812 */ /* 0x000fe400078ef823 */
[----:B------:R-:W-:Y:S02]  /*b060*/  PRMT R33, R33, 0x7604, R14 ;  /* 0x0000760421217816 */ /* 0x000fe4000000000e */
[----:B------:R-:W-:-:S02]  /*b070*/  LOP3.LUT R14, R28, 0xff, RZ, 0xc0, !PT ;  /* 0x000000ff1c0e7812 */ /* 0x000fc400078ec0ff */
[----:B------:R-:W-:Y:S02]  /*b080*/  LOP3.LUT R39, R36, 0xff0000, R39, 0xf8, !PT ;  /* 0x00ff000024277812 */ /* 0x000fe400078ef827 */
[----:B------:R-:W-:Y:S02]  /*b090*/  PRMT R37, R37, 0x7604, R14 ;  /* 0x0000760425257816 */ /* 0x000fe4000000000e */
[----:B------:R-:W-:Y:S02]  /*b0a0*/  LOP3.LUT R39, R39, 0xff000000, R29, 0xf8, !PT ;  /* 0xff00000027277812 */ /* 0x000fe400078ef81d */
[----:B------:R-:W-:Y:S02]  /*b0b0*/  LOP3.LUT R35, R35, 0xff000000, R31, 0xf8, !PT ;  /* 0xff00000023237812 */ /* 0x000fe400078ef81f */
[----:B------:R-:W-:Y:S02]  /*b0c0*/  LOP3.LUT R33, R33, 0xff0000, R30, 0xf8, !PT ;  /* 0x00ff000021217812 */ /* 0x000fe400078ef81e */
[----:B-1----:R-:W-:-:S02]  /*b0d0*/  F2FP.F16.E4M3.UNPACK_B R14, R6.H1 ;  /* 0x00000006ff0e723e */ /* 0x002fc400030006ff */
[----:B------:R-:W-:Y:S02]  /*b0e0*/  LOP3.LUT R37, R37, 0xff0000, R28, 0xf8, !PT ;  /* 0x00ff000025257812 */ /* 0x000fe400078ef81c */
[----:B------:R-:W-:Y:S02]  /*b0f0*/  F2FP.F16.E4M3.UNPACK_B R38, R39 ;  /* 0x00000027ff26723e */ /* 0x000fe400020006ff */
[----:B------:R-:W-:Y:S02]  /*b100*/  F2FP.F16.E4M3.UNPACK_B R32, R35 ;  /* 0x00000023ff20723e */ /* 0x000fe400020006ff */
[----:B------:R-:W-:Y:S01]  /*b110*/  LOP3.LUT R33, R33, 0xff000000, R30, 0xf8, !PT ;  /* 0xff00000021217812 */ /* 0x000fe200078ef81e */
[--C-:B------:R-:W-:Y:S01]  /*b120*/  HADD2.F32 R30, -RZ, R14.reuse.H0_H0 ;  /* 0x2000000eff1e7230 */ /* 0x100fe20000004100 */
[----:B------:R-:W-:Y:S01]  /*b130*/  LOP3.LUT R36, R37, 0xff000000, R28, 0xf8, !PT ;  /* 0xff00000025247812 */ /* 0x000fe200078ef81c */
[----:B------:R-:W-:Y:S01]  /*b140*/  HADD2.F32 R14, -RZ, R14.H1_H1 ;  /* 0x3000000eff0e7230 */ /* 0x000fe20000004100 */
[----:B------:R-:W-:Y:S01]  /*b150*/  F2FP.F16.E4M3.UNPACK_B R29, R6 ;  /* 0x00000006ff1d723e */ /* 0x000fe200020006ff */
[----:B------:R-:W-:Y:S01]  /*b160*/  HADD2.F32 R41, -RZ, R38.H1_H1 ;  /* 0x30000026ff297230 */ /* 0x000fe20000004100 */
[----:B------:R-:W-:Y:S01]  /*b170*/  F2FP.F16.E4M3.UNPACK_B R28, R5.H1 ;  /* 0x00000005ff1c723e */ /* 0x000fe200030006ff */
[----:B------:R-:W-:Y:S01]  /*b180*/  HADD2.F32 R37, -RZ, R32.H1_H1 ;  /* 0x30000020ff257230 */ /* 0x000fe20000004100 */
[----:B------:R-:W-:Y:S01]  /*b190*/  F2FP.F16.E4M3.UNPACK_B R31, R7 ;  /* 0x00000007ff1f723e */ /* 0x000fe200020006ff */
[----:B------:R-:W-:-:S02]  /*b1a0*/  HADD2.F32 R38, -RZ, R38.H0_H0 ;  /* 0x20000026ff267230 */ /* 0x000fc40000004100 */
[C---:B------:R-:W-:Y:S01]  /*b1b0*/  FMUL.FTZ R43, R14.reuse, R41 ;  /* 0x000000290e2b7220 */ /* 0x040fe20000410000 */
[----:B------:R-:W-:Y:S02]  /*b1c0*/  HADD2.F32 R32, -RZ, R32.H0_H0 ;  /* 0x20000020ff207230 */ /* 0x000fe40000004100 */
[----:B------:R-:W-:Y:S01]  /*b1d0*/  FMUL.FTZ R40, R14, R37 ;  /* 0x000000250e287220 */ /* 0x000fe20000410000 */
[----:B------:R-:W-:Y:S01]  /*b1e0*/  F2FP.F16.E4M3.UNPACK_B R14, R5 ;  /* 0x00000005ff0e723e */ /* 0x000fe200020006ff */
[--C-:B------:R-:W-:Y:S01]  /*b1f0*/  HADD2.F32 R5, -RZ, R29.reuse.H1_H1 ;  /* 0x3000001dff057230 */ /* 0x100fe20000004100 */
[----:B------:R-:W-:Y:S01]  /*b200*/  F2FP.F16.E4M3.UNPACK_B R39, R39.H1 ;  /* 0x00000027ff27723e */ /* 0x000fe200030006ff */
[C---:B------:R-:W-:Y:S01]  /*b210*/  FFMA.FTZ R43, R30.reuse, R37, -R43 ;  /* 0x000000251e2b7223 */ /* 0x040fe2000001082b */
[----:B------:R-:W-:Y:S01]  /*b220*/  FFMA.FTZ R44, R30, R41, R40 ;  /* 0x000000291e2c7223 */ /* 0x000fe20000010028 */
[----:B------:R-:W-:Y:S01]  /*b230*/  HADD2.F32 R29, -RZ, R29.H0_H0 ;  /* 0x2000001dff1d7230 */ /* 0x000fe20000004100 */
[----:B------:R-:W-:Y:S01]  /*b240*/  F2FP.F16.E4M3.UNPACK_B R35, R35.H1 ;  /* 0x00000023ff23723e */ /* 0x000fe200030006ff */
[C---:B------:R-:W-:Y:S01]  /*b250*/  FMUL.FTZ R30, R5.reuse, R38 ;  /* 0x00000026051e7220 */ /* 0x040fe20000410000 */
[----:B------:R-:W-:Y:S01]  /*b260*/  FMUL.FTZ R37, R5, R32 ;  /* 0x0000002005257220 */ /* 0x000fe20000410000 */
[----:B------:R-:W-:Y:S01]  /*b270*/  HADD2.F32 R5, -RZ, R31.H1_H1 ;  /* 0x3000001fff057230 */ /* 0x000fe20000004100 */
[----:B------:R-:W-:Y:S01]  /*b280*/  F2FP.F16.E4M3.UNPACK_B R7, R7.H1 ;  /* 0x00000007ff07723e */ /* 0x000fe200030006ff */
[----:B------:R-:W-:-:S02]  /*b290*/  HADD2.F32 R40, -RZ, R39.H0_H0 ;  /* 0x20000027ff287230 */ /* 0x000fc40000004100 */
[C---:B------:R-:W-:Y:S01]  /*b2a0*/  FFMA.FTZ R41, R29.reuse, R32, -R30 ;  /* 0x000000201d297223 */ /* 0x040fe2000001081e */
[----:B------:R-:W-:Y:S02]  /*b2b0*/  HADD2.F32 R30, -RZ, R35.H0_H0 ;  /* 0x20000023ff1e7230 */ /* 0x000fe40000004100 */
[----:B------:R-:W-:Y:S01]  /*b2c0*/  FFMA.FTZ R42, R29, R38, R37 ;  /* 0x000000261d2a7223 */ /* 0x000fe20000010025 */
[----:B------:R-:W-:Y:S02]  /*b2d0*/  HADD2.F32 R31, -RZ, R31.H0_H0 ;  /* 0x2000001fff1f7230 */ /* 0x000fe40000004100 */
[C---:B------:R-:W-:Y:S01]  /*b2e0*/  FMUL.FTZ R32, R5.reuse, R40 ;  /* 0x0000002805207220 */ /* 0x040fe20000410000 */
[----:B------:R-:W-:Y:S02]  /*b2f0*/  HADD2.F32 R38, -RZ, R39.H1_H1 ;  /* 0x30000027ff267230 */ /* 0x000fe40000004100 */
[----:B------:R-:W-:Y:S01]  /*b300*/  FMUL.FTZ R46, R5, R30 ;  /* 0x0000001e052e7220 */ /* 0x000fe20000410000 */
[----:B------:R-:W-:-:S02]  /*b310*/  HADD2.F32 R29, -RZ, R7.H1_H1 ;  /* 0x30000007ff1d7230 */ /* 0x000fc40000004100 */
[C---:B------:R-:W-:Y:S01]  /*b320*/  FFMA.FTZ R39, R31.reuse, R30, -R32 ;  /* 0x0000001e1f277223 */ /* 0x040fe20000010820 */
[----:B------:R-:W-:Y:S02]  /*b330*/  HADD2.F32 R30, -RZ, R35.H1_H1 ;  /* 0x30000023ff1e7230 */ /* 0x000fe40000004100 */
[----:B------:R-:W-:Y:S01]  /*b340*/  FFMA.FTZ R46, R31, R40, R46 ;  /* 0x000000281f2e7223 */ /* 0x000fe2000001002e */
[----:B------:R-:W-:Y:S01]  /*b350*/  F2FP.F16.E4M3.UNPACK_B R6, R4 ;  /* 0x00000004ff06723e */ /* 0x000fe200020006ff */
[----:B------:R-:W-:Y:S02]  /*b360*/  HADD2.F32 R5, -RZ, R7.H0_H0 ;  /* 0x20000007ff057230 */ /* 0x000fe40000004100 */
[C---:B------:R-:W-:Y:S01]  /*b370*/  FMUL.FTZ R32, R29.reuse, R38 ;  /* 0x000000261d207220 */ /* 0x040fe20000410000 */
[----:B------:R-:W-:Y:S01]  /*b380*/  FMUL.FTZ R40, R29, R30 ;  /* 0x0000001e1d287220 */ /* 0x000fe20000410000 */
[----:B------:R-:W-:Y:S02]  /*b390*/  F2FP.F16.E4M3.UNPACK_B R4, R4.H1 ;  /* 0x00000004ff04723e */ /* 0x000fe400030006ff */
[----:B------:R-:W-:Y:S01]  /*b3a0*/  F2FP.F16.E4M3.UNPACK_B R31, R36 ;  /* 0x00000024ff1f723e */ /* 0x000fe200020006ff */
[C---:B------:R-:W-:Y:S01]  /*b3b0*/  FFMA.FTZ R45, R5.reuse, R30, -R32 ;  /* 0x0000001e052d7223 */ /* 0x040fe20000010820 */
[-C--:B------:R-:W-:Y:S01]  /*b3c0*/  F2FP.F16.E4M3.UNPACK_B R29, R33.reuse ;  /* 0x00000021ff1d723e */ /* 0x080fe200020006ff */
[----:B------:R-:W-:Y:S01]  /*b3d0*/  FFMA.FTZ R48, R5, R38, R40 ;  /* 0x0000002605307223 */ /* 0x000fe20000010028 */
[----:B------:R-:W-:Y:S01]  /*b3e0*/  HADD2.F32 R7, -RZ, R4.H1_H1 ;  /* 0x30000004ff077230 */ /* 0x000fe20000004100 */
[----:B------:R-:W-:Y:S01]  /*b3f0*/  F2FP.F16.E4M3.UNPACK_B R33, R33.H1 ;  /* 0x00000021ff21723e */ /* 0x000fe200030006ff */
[----:B------:R-:W-:Y:S01]  /*b400*/  HADD2.F32 R32, -RZ, R31.H1_H1 ;  /* 0x3000001fff207230 */ /* 0x000fe20000004100 */
[----:B------:R-:W-:Y:S01]  /*b410*/  F2FP.F16.E4M3.UNPACK_B R36, R36.H1 ;  /* 0x00000024ff24723e */ /* 0x000fe200030006ff */
[----:B------:R-:W-:-:S02]  /*b420*/  HADD2.F32 R30, -RZ, R29.H1_H1 ;  /* 0x3000001dff1e7230 */ /* 0x000fc40000004100 */
[----:B------:R-:W-:Y:S02]  /*b430*/  HADD2.F32 R5, -RZ, R4.H0_H0 ;  /* 0x20000004ff057230 */ /* 0x000fe40000004100 */
[C---:B------:R-:W-:Y:S01]  /*b440*/  FMUL.FTZ R38, R7.reuse, R32 ;  /* 0x0000002007267220 */ /* 0x040fe20000410000 */
[----:B------:R-:W-:Y:S02]  /*b450*/  HADD2.F32 R31, -RZ, R31.H0_H0 ;  /* 0x2000001fff1f7230 */ /* 0x000fe40000004100 */
[-C--:B------:R-:W-:Y:S01]  /*b460*/  FMUL.FTZ R40, R7, R30.reuse ;  /* 0x0000001e07287220 */ /* 0x080fe20000410000 */
[--C-:B------:R-:W-:Y:S02]  /*b470*/  HADD2.F32 R4, -RZ, R6.reuse.H1_H1 ;  /* 0x30000006ff047230 */ /* 0x100fe40000004100 */
[C---:B------:R-:W-:Y:S01]  /*b480*/  FFMA.FTZ R38, R5.reuse, R30, -R38 ;  /* 0x0000001e05267223 */ /* 0x040fe20000010826 */
[----:B------:R-:W-:Y:S02]  /*b490*/  HADD2.F32 R29, -RZ, R29.H0_H0 ;  /* 0x2000001dff1d7230 */ /* 0x000fe40000004100 */
[----:B------:R-:W-:Y:S01]  /*b4a0*/  FFMA.FTZ R35, R5, R32, R40 ;  /* 0x0000002005237223 */ /* 0x000fe20000010028 */
[----:B------:R-:W-:-:S02]  /*b4b0*/  HADD2.F32 R6, -RZ, R6.H0_H0 ;  /* 0x20000006ff067230 */ /* 0x000fc40000004100 */
[C---:B------:R-:W-:Y:S01]  /*b4c0*/  FMUL.FTZ R7, R4.reuse, R31 ;  /* 0x0000001f04077220 */ /* 0x040fe20000410000 */
[--C-:B------:R-:W-:Y:S02]  /*b4d0*/  HADD2.F32 R5, -RZ, R28.reuse.H1_H1 ;  /* 0x3000001cff057230 */ /* 0x100fe40000004100 */
[-C--:B------:R-:W-:Y:S01]  /*b4e0*/  FMUL.FTZ R4, R4, R29.reuse ;  /* 0x0000001d04047220 */ /* 0x080fe20000410000 */
[----:B------:R-:W-:Y:S02]  /*b4f0*/  HADD2.F32 R28, -RZ, R28.H0_H0 ;  /* 0x2000001cff1c7230 */ /* 0x000fe40000004100 */
[C---:B------:R-:W-:Y:S01]  /*b500*/  FFMA.FTZ R30, R6.reuse, R29, -R7 ;  /* 0x0000001d061e7223 */ /* 0x040fe20000010807 */
[----:B------:R-:W-:Y:S02]  /*b510*/  HADD2.F32 R29, -RZ, R36.H1_H1 ;  /* 0x30000024ff1d7230 */ /* 0x000fe40000004100 */
[----:B------:R-:W-:Y:S01]  /*b520*/  FFMA.FTZ R31, R6, R31, R4 ;  /* 0x0000001f061f7223 */ /* 0x000fe20000010004 */
[----:B------:R-:W-:-:S02]  /*b530*/  HADD2.F32 R6, -RZ, R33.H1_H1 ;  /* 0x30000021ff067230 */ /* 0x000fc40000004100 */
[----:B------:R-:W-:Y:S02]  /*b540*/  HADD2.F32 R7, -RZ, R36.H0_H0 ;  /* 0x20000024ff077230 */ /* 0x000fe40000004100 */
[C---:B------:R-:W-:Y:S01]  /*b550*/  FMUL.FTZ R37, R5.reuse, R29 ;  /* 0x0000001d05257220 */ /* 0x040fe20000410000 */
[--C-:B------:R-:W-:Y:S02]  /*b560*/  HADD2.F32 R4, -RZ, R14.reuse.H1_H1 ;  /* 0x3000000eff047230 */ /* 0x100fe40000004100 */
[-C--:B------:R-:W-:Y:S01]  /*b570*/  FMUL.FTZ R32, R5, R6.reuse ;  /* 0x0000000605207220 */ /* 0x080fe20000410000 */
[----:B------:R-:W-:Y:S02]  /*b580*/  HADD2.F32 R33, -RZ, R33.H0_H0 ;  /* 0x20000021ff217230 */ /* 0x000fe40000004100 */
[----:B------:R-:W-:Y:S01]  /*b590*/  FFMA.FTZ R37, R28, R6, -R37 ;  /* 0x000000061c257223 */ /* 0x000fe20000010825 */
[----:B------:R-:W-:Y:S02]  /*b5a0*/  HADD2.F32 R14, -RZ, R14.H0_H0 ;  /* 0x2000000eff0e7230 */ /* 0x000fe40000004100 */
[----:B------:R-:W-:Y:S01]  /*b5b0*/  FMUL.FTZ R5, R4, R7 ;  /* 0x0000000704057220 */ /* 0x000fe20000410000 */
[----:B------:R-:W-:Y:S01]  /*b5c0*/  FFMA.FTZ R32, R28, R29, R32 ;  /* 0x0000001d1c207223 */ /* 0x000fe20000010020 */
[----:B------:R-:W-:Y:S01]  /*b5d0*/  FMUL.FTZ R4, R4, R33 ;  /* 0x0000002104047220 */ /* 0x000fe20000410000 */
[----:B------:R-:W-:Y:S01]  /*b5e0*/  F2FP.SATFINITE.E4M3.F32.PACK_AB_MERGE_C R6, R44, R43, RZ ;  /* 0x0000002b2c06723e */ /* 0x000fe200048070ff */
[----:B------:R-:W-:-:S02]  /*b5f0*/  FFMA.FTZ R5, R14, R33, -R5 ;  /* 0x000000210e057223 */ /* 0x000fc40000010805 */
[----:B------:R-:W-:Y:S01]  /*b600*/  FFMA.FTZ R14, R14, R7, R4 ;  /* 0x000000070e0e7223 */ /* 0x000fe20000010004 */
[----:B------:R-:W-:Y:S02]  /*b610*/  F2FP.SATFINITE.E4M3.F32.PACK_AB_MERGE_C R7, R48, R45, RZ ;  /* 0x0000002d3007723e */ /* 0x000fe400048070ff */
[----:B------:R-:W-:Y:S02]  /*b620*/  F2FP.SATFINITE.E4M3.F32.PACK_AB_MERGE_C R4, R35, R38, RZ ;  /* 0x000000262304723e */ /* 0x000fe400048070ff */
[----:B------:R-:W-:Y:S02]  /*b630*/  F2FP.SATFINITE.E4M3.F32.PACK_AB_MERGE_C R32, R32, R37, RZ ;  /* 0x000000252020723e */ /* 0x000fe400048070ff */
[----:B------:R-:W-:Y:S02]  /*b640*/  F2FP.SATFINITE.E4M3.F32.PACK_AB_MERGE_C R6, R42, R41, R6 ;  /* 0x000000292a06723e */ /* 0x000fe40004807006 */
[----:B------:R-:W-:Y:S02]  /*b650*/  F2FP.SATFINITE.E4M3.F32.PACK_AB_MERGE_C R7, R46, R39, R7 ;  /* 0x000000272e07723e */ /* 0x000fe40004807007 */
[----:B------:R-:W-:-:S02]  /*b660*/  F2FP.SATFINITE.E4M3.F32.PACK_AB_MERGE_C R4, R31, R30, R4 ;  /* 0x0000001e1f04723e */ /* 0x000fc40004807004 */
[----:B------:R-:W-:-:S05]  /*b670*/  F2FP.SATFINITE.E4M3.F32.PACK_AB_MERGE_C R5, R14, R5, R32 ;  /* 0x000000050e05723e */ /* 0x000fca0004807020 */
[----:B------:R1:W-:Y:S02]  /*b680*/  STS.128 [R3+0x14400], R4 ;  /* 0x0144000403007388 */ /* 0x0003e40000000c00 */
.L_x_1903:
[----:B------:R-:W-:Y:S05]  /*b690*/  BSYNC B2 ;  /* 0x0000000000027941 */ /* 0x000fea0003800000 */
.L_x_1902:
[----:B------:R-:W-:Y:S05]  /*b6a0*/  @P1 BRA `(.L_x_1901) ;  /* 0x0000000400e81947 */ /* 0x000fea0003800000 */
[----:B-1----:R-:W1:Y:S01]  /*b6b0*/  LDS.128 R4, [R0] ;  /* 0x0000000000047984 */ /* 0x002e620000000c00 */
[----:B-----5:R-:W-:Y:S02]  /*b6c0*/  SHF.R.U32.HI R28, RZ, 0x8, R21 ;  /* 0x00000008ff1c7819 */ /* 0x020fe40000011615 */
[----:B------:R-:W-:Y:S02]  /*b6d0*/  SHF.R.U32.HI R32, RZ, 0x8, R27 ;  /* 0x00000008ff207819 */ /* 0x000fe4000001161b */
[----:B------:R-:W-:Y:S02]  /*b6e0*/  LOP3.LUT R31, R21, 0xff, RZ, 0xc0, !PT ;  /* 0x000000ff151f7812 */ /* 0x000fe400078ec0ff */
[----:B------:R-:W-:Y:S02]  /*b6f0*/  LOP3.LUT R35, R27, 0xff, RZ, 0xc0, !PT ;  /* 0x000000ff1b237812 */ /* 0x000fe400078ec0ff */
[----:B------:R-:W-:Y:S02]  /*b700*/  LOP3.LUT R28, R28, 0xff, RZ, 0xc0, !PT ;  /* 0x000000ff1c1c7812 */ /* 0x000fe400078ec0ff */
[----:B------:R-:W-:-:S02]  /*b710*/  LOP3.LUT R32, R32, 0xff, RZ, 0xc0, !PT ;  /* 0x000000ff20207812 */ /* 0x000fc400078ec0ff */
[----:B----4-:R-:W-:Y:S02]  /*b720*/  SHF.R.U32.HI R14, RZ, 0x8, R20 ;  /* 0x00000008ff0e7819 */ /* 0x010fe40000011614 */
[----:B------:R-:W-:Y:S02]  /*b730*/  SHF.R.U32.HI R30, RZ, 0x8, R26 ;  /* 0x00000008ff1e7819 */ /* 0x000fe4000001161a */
[----:B------:R-:W-:Y:S02]  /*b740*/  PRMT R31, R28, 0x7604, R31 ;  /* 0x000076041c1f7816 */ /* 0x000fe4000000001f */
[----:B------:R-:W-:Y:S02]  /*b750*/  PRMT R35, R32, 0x7604, R35 ;  /* 0x0000760420237816 */ /* 0x000fe40000000023 */
[----:B------:R-:W-:Y:S02]  /*b760*/  SHF.R.U32.HI R28, RZ, 0x10, R21 ;  /* 0x00000010ff1c7819 */ /* 0x000fe40000011615 */
[----:B------:R-:W-:-:S02]  /*b770*/  SHF.R.U32.HI R32, RZ, 0x10, R27 ;  /* 0x00000010ff207819 */ /* 0x000fc4000001161b */
[----:B------:R-:W-:Y:S02]  /*b780*/  LOP3.LUT R29, R20, 0xff, RZ, 0xc0, !PT ;  /* 0x000000ff141d7812 */ /* 0x000fe400078ec0ff */
[----:B------:R-:W-:Y:S02]  /*b790*/  LOP3.LUT R14, R14, 0xff, RZ, 0xc0, !PT ;  /* 0x000000ff0e0e7812 */ /* 0x000fe400078ec0ff */
[----:B------:R-:W-:Y:S02]  /*b7a0*/  LOP3.LUT R33, R26, 0xff, RZ, 0xc0, !PT ;  /* 0x000000ff1a217812 */ /* 0x000fe400078ec0ff */
[----:B------:R-:W-:Y:S02]  /*b7b0*/  LOP3.LUT R30, R30, 0xff, RZ, 0xc0, !PT ;  /* 0x000000ff1e1e7812 */ /* 0x000fe400078ec0ff */
[----:B------:R-:W-:Y:S02]  /*b7c0*/  LOP3.LUT R28, R28, 0xff, RZ, 0xc0, !PT ;  /* 0x000000ff1c1c7812 */ /* 0x000fe400078ec0ff */
[----:B------:R-:W-:-:S02]  /*b7d0*/  LOP3.LUT R32, R32, 0xff, RZ, 0xc0, !PT ;  /* 0x000000ff20207812 */ /* 0x000fc400078ec0ff */
[----:B------:R-:W-:Y:S02]  /*b7e0*/  PRMT R29, R14, 0x7604, R29 ;  /* 0x000076040e1d7816 */ /* 0x000fe4000000001d */
[----:B------:R-:W-:Y:S02]  /*b7f0*/  PRMT R33, R30, 0x7604, R33 ;  /* 0x000076041e217816 */ /* 0x000fe40000000021 */
[----:B------:R-:W-:Y:S02]  /*b800*/  SHF.R.U32.HI R14, RZ, 0x10, R20 ;  /* 0x00000010ff0e7819 */ /* 0x000fe40000011614 */
[----:B------:R-:W-:Y:S02]  /*b810*/  SHF.R.U32.HI R30, RZ, 0x10, R26 ;  /* 0x00000010ff1e7819 */ /* 0x000fe4000001161a */
[----:B------:R-:W-:Y:S02]  /*b820*/  PRMT R31, R28, 0x7054, R31 ;  /* 0x000070541c1f7816 */ /* 0x000fe4000000001f */
[----:B------:R-:W-:-:S02]  /*b830*/  PRMT R35, R32, 0x7054, R35 ;  /* 0x0000705420237816 */ /* 0x000fc40000000023 */
[----:B------:R-:W-:Y:S02]  /*b840*/  LOP3.LUT R14, R14, 0xff, RZ, 0xc0, !PT ;  /* 0x000000ff0e0e7812 */ /* 0x000fe400078ec0ff */
[----:B------:R-:W-:Y:S02]  /*b850*/  LOP3.LUT R30, R30, 0xff, RZ, 0xc0, !PT ;  /* 0x000000ff1e1e7812 */ /* 0x000fe400078ec0ff */
[----:B------:R-:W-:Y:S02]  /*b860*/  LOP3.LUT R35, R35, 0xff000000, R27, 0xf8, !PT ;  /* 0xff00000023237812 */ /* 0x000fe400078ef81b */
[----:B------:R-:W-:Y:S02]  /*b870*/  LOP3.LUT R31, R31, 0xff000000, R21, 0xf8, !PT ;  /* 0xff0000001f1f7812 */ /* 0x000fe400078ef815 */
[----:B------:R-:W-:Y:S02]  /*b880*/  PRMT R29, R14, 0x7054, R29 ;  /* 0x000070540e1d7816 */ /* 0x000fe4000000001d */
[----:B------:R-:W-:-:S02]  /*b890*/  PRMT R33, R30, 0x7054, R33 ;  /* 0x000070541e217816 */ /* 0x000fc40000000021 */
[-C--:B-1----:R-:W-:Y:S02]  /*b8a0*/  F2FP.F16.E4M3.UNPACK_B R14, R6.reuse.H1 ;  /* 0x00000006ff0e723e */ /* 0x082fe400030006ff */
[----:B------:R-:W-:Y:S02]  /*b8b0*/  F2FP.F16.E4M3.UNPACK_B R32, R35 ;  /* 0x00000023ff20723e */ /* 0x000fe400020006ff */
[----:B------:R-:W-:Y:S02]  /*b8c0*/  F2FP.F16.E4M3.UNPACK_B R28, R31 ;  /* 0x0000001fff1c723e */ /* 0x000fe400020006ff */
[----:B------:R-:W-:Y:S01]  /*b8d0*/  LOP3.LUT R30, R33, 0xff000000, R26, 0xf8, !PT ;  /* 0xff000000211e7812 */ /* 0x000fe200078ef81a */
[--C-:B------:R-:W-:Y:S01]  /*b8e0*/  HADD2.F32 R26, -RZ, R14.reuse.H0_H0 ;  /* 0x2000000eff1a7230 */ /* 0x100fe20000004100 */
[----:B------:R-:W-:Y:S01]  /*b8f0*/  F2FP.F16.E4M3.UNPACK_B R21, R6 ;  /* 0x00000006ff15723e */ /* 0x000fe200020006ff */
[----:B------:R-:W-:Y:S01]  /*b900*/  HADD2.F32 R14, -RZ, R14.H1_H1 ;  /* 0x3000000eff0e7230 */ /* 0x000fe20000004100 */
[----:B------:R-:W-:Y:S01]  /*b910*/  LOP3.LUT R29, R29, 0xff000000, R20, 0xf8, !PT ;  /* 0xff0000001d1d7812 */ /* 0x000fe200078ef814 */
        /* <DEDUP_REMOVED lines=22> */
[----:B0-----:R-:W-:Y:S01]  /*ba80*/  FFMA.FTZ R38, R21, R32, R33 ;  /* 0x0000002015267223 */ /* 0x001fe20000010021 */
        /* <DEDUP_REMOVED lines=59> */
[----:B------:R2:W-:Y:S02]  /*be40*/  STS.128 [R0], R4 ;  /* 0x0000000400007388 */ /* 0x0005e40000000c00 */
.L_x_1901:
[----:B------:R-:W-:Y:S05]  /*be50*/  BSYNC B1 ;  /* 0x0000000000017941 */ /* 0x000fea0003800000 */
.L_x_1900:
[----:B-12---:R-:W-:-:S05]  /*be60*/  VIADD R4, R198, 0x40 ;  /* 0x00000040c6047836 */ /* 0x006fca0000000000 */
[----:B------:R-:W-:-:S13]  /*be70*/  ISETP.GE.AND P0, PT, R4, R15, PT ;  /* 0x0000000f0400720c */ /* 0x000fda0003f06270 */
        /* <DEDUP_REMOVED lines=18> */
[----:B------:R-:W-:-:S02]  /*bfa0*/  LOP3.LUT R15, R10, 0xff, RZ, 0xc0, !PT ;  /* 0x000000ff0a0f7812 */ /* 0x000fc400078ec0ff */
[----:B------:R-:W-:Y:S02]  /*bfb0*/  LOP3.LUT R14, R14, 0xff, RZ, 0xc0, !PT ;  /* 0x000000ff0e0e7812 */ /* 0x000fe400078ec0ff */
[----:B------:R-:W-:Y:S02]  /*bfc0*/  SHF.R.U32.HI R20, RZ, 0x10, R11 ;  /* 0x00000010ff147819 */ /* 0x000fe4000001160b */
[----:B------:R-:W-:Y:S02]  /*bfd0*/  LOP3.LUT R27, R12, 0xff, RZ, 0xc0, !PT ;  /* 0x000000ff0c1b7812 */ /* 0x000fe400078ec0ff */
[----:B------:R-:W-:Y:S02]  /*bfe0*/  LOP3.LUT R26, R26, 0xff, RZ, 0xc0, !PT ;  /* 0x000000ff1a1a7812 */ /* 0x000fe400078ec0ff */
[----:B------:R-:W-:Y:S02]  /*bff0*/  LOP3.LUT R28, R28, 0xff, RZ, 0xc0, !PT ;  /* 0x000000ff1c1c7812 */ /* 0x000fe400078ec0ff */
[----:B------:R-:W-:-:S02]  /*c000*/  PRMT R15, R14, 0x7604, R15 ;  /* 0x000076040e0f7816 */ /* 0x000fc4000000000f */
[----:B------:R-:W-:Y:S02]  /*c010*/  LOP3.LUT R20, R20, 0xff, RZ, 0xc0, !PT ;  /* 0x000000ff14147812 */ /* 0x000fe400078ec0ff */
[----:B------:R-:W-:Y:S02]  /*c020*/  SHF.R.U32.HI R14, RZ, 0x10, R10 ;  /* 0x00000010ff0e7819 */ /* 0x000fe4000001160a */
[----:B------:R-:W-:Y:S02]  /*c030*/  PRMT R27, R26, 0x7604, R27 ;  /* 0x000076041a1b7816 */ /* 0x000fe4000000001b */
        /* <DEDUP_REMOVED lines=8> */
[----:B-1----:R-:W-:-:S02]  /*c0c0*/  F2FP.F16.E4M3.UNPACK_B R14, R6.H1 ;  /* 0x00000006ff0e723e */ /* 0x002fc400030006ff */
[----:B------:R-:W-:Y:S02]  /*c0d0*/  PRMT R27, R26, 0x7054, R27 ;  /* 0x000070541a1b7816 */ /* 0x000fe4000000001b */
[----:B------:R-:W-:Y:S01]  /*c0e0*/  F2FP.F16.E4M3.UNPACK_B R30, R29 ;  /* 0x0000001dff1e723e */ /* 0x000fe200020006ff */
[--C-:B------:R-:W-:Y:S01]  /*c0f0*/  HADD2.F32 R13, -RZ, R14.reuse.H0_H0 ;  /* 0x2000000eff0d7230 */ /* 0x100fe20000004100 */
[----:B------:R-:W-:Y:S01]  /*c100*/  F2FP.F16.E4M3.UNPACK_B R26, R21 ;  /* 0x00000015ff1a723e */ /* 0x000fe200020006ff */
[----:B------:R-:W-:Y:S01]  /*c110*/  HADD2.F32 R14, -RZ, R14.H1_H1 ;  /* 0x3000000eff0e7230 */ /* 0x000fe20000004100 */
[----:B------:R-:W-:Y:S01]  /*c120*/  LOP3.LUT R28, R27, 0xff000000, R12, 0xf8, !PT ;  /* 0xff0000001b1c7812 */ /* 0x000fe200078ef80c */
[----:B------:R-:W-:Y:S01]  /*c130*/  HADD2.F32 R31, -RZ, R30.H1_H1 ;  /* 0x3000001eff1f7230 */ /* 0x000fe20000004100 */
[----:B------:R-:W-:Y:S01]  /*c140*/  F2FP.F16.E4M3.UNPACK_B R12, R6 ;  /* 0x00000006ff0c723e */ /* 0x000fe200020006ff */
[----:B------:R-:W-:Y:S01]  /*c150*/  HADD2.F32 R27, -RZ, R26.H1_H1 ;  /* 0x3000001aff1b7230 */ /* 0x000fe20000004100 */
[----:B------:R-:W-:Y:S01]  /*c160*/  LOP3.LUT R20, R15, 0xff000000, R10, 0xf8, !PT ;  /* 0xff0000000f147812 */ /* 0x000fe200078ef80a */
[----:B------:R-:W-:-:S02]  /*c170*/  HADD2.F32 R30, -RZ, R30.H0_H0 ;  /* 0x2000001eff1e7230 */ /* 0x000fc40000004100 */
[C---:B------:R-:W-:Y:S01]  /*c180*/  FMUL.FTZ R32, R14.reuse, R31 ;  /* 0x0000001f0e207220 */ /* 0x040fe20000410000 */
[----:B------:R-:W-:Y:S01]  /*c190*/  F2FP.F16.E4M3.UNPACK_B R10, R5 ;  /* 0x00000005ff0a723e */ /* 0x000fe200020006ff */
[----:B------:R-:W-:Y:S01]  /*c1a0*/  FMUL.FTZ R14, R14, R27 ;  /* 0x0000001b0e0e7220 */ /* 0x000fe20000410000 */
[----:B------:R-:W-:Y:S01]  /*c1b0*/  F2FP.F16.E4M3.UNPACK_B R11, R5.H1 ;  /* 0x00000005ff0b723e */ /* 0x000fe200030006ff */
[----:B------:R-:W-:Y:S01]  /*c1c0*/  HADD2.F32 R5, -RZ, R12.H1_H1 ;  /* 0x3000000cff057230 */ /* 0x000fe20000004100 */
[----:B------:R-:W-:Y:S01]  /*c1d0*/  F2FP.F16.E4M3.UNPACK_B R15, R7 ;  /* 0x00000007ff0f723e */ /* 0x000fe200020006ff */
[----:B------:R-:W-:Y:S01]  /*c1e0*/  HADD2.F32 R26, -RZ, R26.H0_H0 ;  /* 0x2000001aff1a7230 */ /* 0x000fe20000004100 */
[----:B------:R-:W-:Y:S01]  /*c1f0*/  F2FP.F16.E4M3.UNPACK_B R29, R29.H1 ;  /* 0x0000001dff1d723e */ /* 0x000fe200030006ff */
[C---:B------:R-:W-:Y:S01]  /*c200*/  FFMA.FTZ R33, R13.reuse, R27, -R32 ;  /* 0x0000001b0d217223 */ /* 0x040fe20000010820 */
[----:B------:R-:W-:Y:S01]  /*c210*/  F2FP.F16.E4M3.UNPACK_B R21, R21.H1 ;  /* 0x00000015ff15723e */ /* 0x000fe200030006ff */
[----:B0-----:R-:W-:Y:S01]  /*c220*/  FFMA.FTZ R38, R13, R31, R14 ;  /* 0x0000001f0d267223 */ /* 0x001fe2000001000e */
[----:B------:R-:W-:-:S02]  /*c230*/  HADD2.F32 R12, -RZ, R12.H0_H0 ;  /* 0x2000000cff0c7230 */ /* 0x000fc40000004100 */
[C---:B------:R-:W-:Y:S01]  /*c240*/  FMUL.FTZ R13, R5.reuse, R30 ;  /* 0x0000001e050d7220 */ /* 0x040fe20000410000 */
[-C--:B------:R-:W-:Y:S01]  /*c250*/  FMUL.FTZ R27, R5, R26.reuse ;  /* 0x0000001a051b7220 */ /* 0x080fe20000410000 */
[----:B------:R-:W-:Y:S01]  /*c260*/  F2FP.F16.E4M3.UNPACK_B R7, R7.H1 ;  /* 0x00000007ff07723e */ /* 0x000fe200030006ff */
[----:B------:R-:W-:Y:S02]  /*c270*/  HADD2.F32 R5, -RZ, R15.H1_H1 ;  /* 0x3000000fff057230 */ /* 0x000fe40000004100 */
[C---:B------:R-:W-:Y:S01]  /*c280*/  FFMA.FTZ R31, R12.reuse, R26, -R13 ;  /* 0x0000001a0c1f7223 */ /* 0x040fe2000001080d */
[----:B------:R-:W-:Y:S02]  /*c290*/  HADD2.F32 R32, -RZ, R29.H0_H0 ;  /* 0x2000001dff207230 */ /* 0x000fe40000004100 */
[----:B------:R-:W-:Y:S01]  /*c2a0*/  FFMA.FTZ R36, R12, R30, R27 ;  /* 0x0000001e0c247223 */ /* 0x000fe2000001001b */
[----:B------:R-:W-:Y:S01]  /*c2b0*/  HADD2.F32 R14, -RZ, R21.H0_H0 ;  /* 0x20000015ff0e7230 */ /* 0x000fe20000004100 */
[----:B------:R-:W-:Y:S01]  /*c2c0*/  F2FP.F16.E4M3.UNPACK_B R6, R4 ;  /* 0x00000004ff06723e */ /* 0x000fe200020006ff */
[----:B------:R-:W-:-:S02]  /*c2d0*/  HADD2.F32 R15, -RZ, R15.H0_H0 ;  /* 0x2000000fff0f7230 */ /* 0x000fc40000004100 */
[C---:B------:R-:W-:Y:S01]  /*c2e0*/  FMUL.FTZ R26, R5.reuse, R32 ;  /* 0x00000020051a7220 */ /* 0x040fe20000410000 */
[----:B------:R-:W-:Y:S02]  /*c2f0*/  HADD2.F32 R29, -RZ, R29.H1_H1 ;  /* 0x3000001dff1d7230 */ /* 0x000fe40000004100 */
[-C--:B------:R-:W-:Y:S01]  /*c300*/  FMUL.FTZ R30, R5, R14.reuse ;  /* 0x0000000e051e7220 */ /* 0x080fe20000410000 */
[----:B------:R-:W-:Y:S02]  /*c310*/  HADD2.F32 R12, -RZ, R7.H1_H1 ;  /* 0x30000007ff0c7230 */ /* 0x000fe40000004100 */
[C---:B------:R-:W-:Y:S01]  /*c320*/  FFMA.FTZ R35, R15.reuse, R14, -R26 ;  /* 0x0000000e0f237223 */ /* 0x040fe2000001081a */
[----:B------:R-:W-:Y:S02]  /*c330*/  HADD2.F32 R21, -RZ, R21.H1_H1 ;  /* 0x30000015ff157230 */ /* 0x000fe40000004100 */
[----:B------:R-:W-:Y:S01]  /*c340*/  FFMA.FTZ R32, R15, R32, R30 ;  /* 0x000000200f207223 */ /* 0x000fe2000001001e */
[----:B------:R-:W-:-:S02]  /*c350*/  HADD2.F32 R5, -RZ, R7.H0_H0 ;  /* 0x20000007ff057230 */ /* 0x000fc40000004100 */
[C---:B------:R-:W-:Y:S01]  /*c360*/  FMUL.FTZ R14, R12.reuse, R29 ;  /* 0x0000001d0c0e7220 */ /* 0x040fe20000410000 */
[----:B------:R-:W-:Y:S01]  /*c370*/  F2FP.F16.E4M3.UNPACK_B R4, R4.H1 ;  /* 0x00000004ff04723e */ /* 0x000fe200030006ff */
[-C--:B------:R-:W-:Y:S01]  /*c380*/  FMUL.FTZ R30, R12, R21.reuse ;  /* 0x000000150c1e7220 */ /* 0x080fe20000410000 */
        /* <DEDUP_REMOVED lines=10> */
[----:B------:R-:W-:Y:S01]  /*c430*/  FMUL.FTZ R30, R7, R26 ;  /* 0x0000001a071e7220 */ /* 0x000fe20000410000 */
[----:B------:R-:W-:Y:S02]  /*c440*/  HADD2.F32 R15, -RZ, R13.H0_H0 ;  /* 0x2000000dff0f7230 */ /* 0x000fe40000004100 */
[----:B------:R-:W-:Y:S02]  /*c450*/  HADD2.F32 R4, -RZ, R6.H1_H1 ;  /* 0x30000006ff047230 */ /* 0x000fe40000004100 */
[-C--:B------:R-:W-:Y:S01]  /*c460*/  FFMA.FTZ R30, R5, R14.reuse, -R30 ;  /* 0x0000000e051e7223 */ /* 0x080fe2000001081e */
[----:B------:R-:W-:Y:S02]  /*c470*/  HADD2.F32 R13, -RZ, R12.H0_H0 ;  /* 0x2000000cff0d7230 */ /* 0x000fe40000004100 */
[----:B------:R-:W-:Y:S01]  /*c480*/  FMUL.FTZ R12, R7, R14 ;  /* 0x0000000e070c7220 */ /* 0x000fe20000410000 */
[----:B------:R-:W-:-:S02]  /*c490*/  HADD2.F32 R6, -RZ, R6.H0_H0 ;  /* 0x20000006ff067230 */ /* 0x000fc40000004100 */
[C---:B------:R-:W-:Y:S01]  /*c4a0*/  FMUL.FTZ R7, R4.reuse, R15 ;  /* 0x0000000f04077220 */ /* 0x040fe20000410000 */
[-C--:B------:R-:W-:Y:S01]  /*c4b0*/  FMUL.FTZ R4, R4, R13.reuse ;  /* 0x0000000d04047220 */ /* 0x080fe20000410000 */
[----:B------:R-:W-:Y:S02]  /*c4c0*/  FFMA.FTZ R21, R5, R26, R12 ;  /* 0x0000001a05157223 */ /* 0x000fe4000001000c */
[C---:B------:R-:W-:Y:S01]  /*c4d0*/  FFMA.FTZ R14, R6.reuse, R13, -R7 ;  /* 0x0000000d060e7223 */ /* 0x040fe20000010807 */
[----:B------:R-:W-:Y:S02]  /*c4e0*/  HADD2.F32 R5, -RZ, R11.H1_H1 ;  /* 0x3000000bff057230 */ /* 0x000fe40000004100 */
[----:B------:R-:W-:Y:S01]  /*c4f0*/  FFMA.FTZ R15, R6, R15, R4 ;  /* 0x0000000f060f7223 */ /* 0x000fe20000010004 */
[----:B------:R-:W-:Y:S02]  /*c500*/  HADD2.F32 R6, -RZ, R20.H1_H1 ;  /* 0x30000014ff067230 */ /* 0x000fe40000004100 */
[----:B------:R-:W-:-:S02]  /*c510*/  HADD2.F32 R12, -RZ, R28.H1_H1 ;  /* 0x3000001cff0c7230 */ /* 0x000fc40000004100 */
[----:B------:R-:W-:Y:S02]  /*c520*/  HADD2.F32 R13, -RZ, R28.H0_H0 ;  /* 0x2000001cff0d7230 */ /* 0x000fe40000004100 */
[C---:B------:R-:W-:Y:S01]  /*c530*/  FMUL.FTZ R27, R5.reuse, R6 ;  /* 0x00000006051b7220 */ /* 0x040fe20000410000 */
[----:B------:R-:W-:Y:S02]  /*c540*/  HADD2.F32 R4, -RZ, R10.H1_H1 ;  /* 0x3000000aff047230 */ /* 0x000fe40000004100 */
[----:B------:R-:W-:Y:S02]  /*c550*/  HADD2.F32 R7, -RZ, R20.H0_H0 ;  /* 0x20000014ff077230 */ /* 0x000fe40000004100 */
[----:B------:R-:W-:Y:S01]  /*c560*/  FMUL.FTZ R20, R5, R12 ;  /* 0x0000000c05147220 */ /* 0x000fe20000410000 */
[----:B------:R-:W-:Y:S02]  /*c570*/  HADD2.F32 R11, -RZ, R11.H0_H0 ;  /* 0x2000000bff0b7230 */ /* 0x000fe40000004100 */
[----:B------:R-:W-:Y:S01]  /*c580*/  FMUL.FTZ R5, R4, R13 ;  /* 0x0000000d04057220 */ /* 0x000fe20000410000 */
[----:B------:R-:W-:-:S02]  /*c590*/  HADD2.F32 R10, -RZ, R10.H0_H0 ;  /* 0x2000000aff0a7230 */ /* 0x000fc40000004100 */
[-C--:B------:R-:W-:Y:S01]  /*c5a0*/  FMUL.FTZ R4, R4, R7.reuse ;  /* 0x0000000704047220 */ /* 0x080fe20000410000 */
[C---:B------:R-:W-:Y:S01]  /*c5b0*/  FFMA.FTZ R20, R11.reuse, R6, -R20 ;  /* 0x000000060b147223 */ /* 0x040fe20000010814 */
[----:B------:R-:W-:Y:S01]  /*c5c0*/  FFMA.FTZ R27, R11, R12, R27 ;  /* 0x0000000c0b1b7223 */ /* 0x000fe2000001001b */
[C---:B------:R-:W-:Y:S01]  /*c5d0*/  FFMA.FTZ R5, R10.reuse, R7, -R5 ;  /* 0x000000070a057223 */ /* 0x040fe20000010805 */
[----:B------:R-:W-:Y:S01]  /*c5e0*/  FFMA.FTZ R10, R10, R13, R4 ;  /* 0x0000000d0a0a7223 */ /* 0x000fe20000010004 */
[----:B------:R-:W-:Y:S02]  /*c5f0*/  F2FP.SATFINITE.E4M3.F32.PACK_AB_MERGE_C R6, R38, R33, RZ ;  /* 0x000000212606723e */ /* 0x000fe400048070ff */
        /* <DEDUP_REMOVED lines=8> */
.L_x_1906:
[----:B------:R-:W-:Y:S05]  /*c680*/  BSYNC B1 ;  /* 0x0000000000017941 */ /* 0x000fea0003800000 */
.L_x_1905:
[----:B------:R-:W-:Y:S05]  /*c690*/  @P1 BRA `(.L_x_1904) ;  /* 0x0000002c001c1947 */ /* 0x000fea0003800000 */
[----:B-1----:R-:W1:Y:S01]  /*c6a0*/  LDS.128 R4, [R0+0x2000] ;  /* 0x0020000000047984 */ /* 0x002e620000000c00 */
[----:B-----5:R-:W-:Y:S02]  /*c6b0*/  SHF.R.U32.HI R10, RZ, 0x8, R24 ;  /* 0x00000008ff0a7819 */ /* 0x020fe40000011618 */
[----:B------:R-:W-:Y:S02]  /*c6c0*/  LOP3.LUT R3, R24, 0xff, RZ, 0xc0, !PT ;  /* 0x000000ff18037812 */ /* 0x000fe400078ec0ff */
[----:B------:R-:W-:Y:S02]  /*c6d0*/  LOP3.LUT R10, R10, 0xff, RZ, 0xc0, !PT ;  /* 0x000000ff0a0a7812 */ /* 0x000fe400078ec0ff */
[----:B------:R-:W-:Y:S02]  /*c6e0*/  SHF.R.U32.HI R12, RZ, 0x8, R25 ;  /* 0x00000008ff0c7819 */ /* 0x000fe40000011619 */
[----:B------:R-:W-:Y:S02]  /*c6f0*/  SHF.R.U32.HI R15, RZ, 0x8, R9 ;  /* 0x00000008ff0f7819 */ /* 0x000fe40000011609 */
[----:B------:R-:W-:-:S02]  /*c700*/  PRMT R3, R10, 0x7604, R3 ;  /* 0x000076040a037816 */ /* 0x000fc40000000003 */
[----:B------:R-:W-:Y:S02]  /*c710*/  LOP3.LUT R11, R25, 0xff, RZ, 0xc0, !PT ;  /* 0x000000ff190b7812 */ /* 0x000fe400078ec0ff */
[----:B------:R-:W-:Y:S02]  /*c720*/  LOP3.LUT R12, R12, 0xff, RZ, 0xc0, !PT ;  /* 0x000000ff0c0c7812 */ /* 0x000fe400078ec0ff */
[----:B------:R-:W-:Y:S02]  /*c730*/  SHF.R.U32.HI R20, RZ, 0x10, R25 ;  /* 0x00000010ff147819 */ /* 0x000fe40000011619 */
[----:B------:R-:W-:Y:S02]  /*c740*/  SHF.R.U32.HI R10, RZ, 0x8, R8 ;  /* 0x00000008ff0a7819 */ /* 0x000fe40000011608 */
[----:B------:R-:W-:Y:S02]  /*c750*/  SHF.R.U32.HI R21, RZ, 0x10, R9 ;  /* 0x00000010ff157819 */ /* 0x000fe40000011609 */
[----:B----4-:R-:W-:-:S02]  /*c760*/  LOP3.LUT R14, R9, 0xff, RZ, 0xc0, !PT ;  /* 0x000000ff090e7812 */ /* 0x010fc400078ec0ff */
[----:B------:R-:W-:Y:S01]  /*c770*/  LOP3.LUT R15, R15, 0xff, RZ, 0xc0, !PT ;  /* 0x000000ff0f0f7812 */ /* 0x000fe200078ec0ff */
[----:B------:R-:W-:Y:S01]  /*c780*/  IMAD.U32 R21, R21, 0x10000, RZ ;  /* 0x0001000015157824 */ /* 0x000fe200078e00ff */
[----:B------:R-:W-:Y:S02]  /*c790*/  PRMT R11, R12, 0x7604, R11 ;  /* 0x000076040c0b7816 */ /* 0x000fe4000000000b */
[----:B------:R-:W-:Y:S01]  /*c7a0*/  LOP3.LUT R13, R10, 0xff, RZ, 0xc0, !PT ;  /* 0x000000ff0a0d7812 */ /* 0x000fe200078ec0ff */
[----:B------:R-:W-:Y:S01]  /*c7b0*/  IMAD.U32 R10, R20, 0x10000, RZ ;  /* 0x00010000140a7824 */ /* 0x000fe200078e00ff */
[----:B------:R-:W-:Y:S02]  /*c7c0*/  LOP3.LUT R12, R8, 0xff, RZ, 0xc0, !PT ;  /* 0x000000ff080c7812 */ /* 0x000fe400078ec0ff */
[----:B------:R-:W-:Y:S02]  /*c7d0*/  PRMT R14, R15, 0x7604, R14 ;  /* 0x000076040f0e7816 */ /* 0x000fe4000000000e */
[----:B------:R-:W-:-:S02]  /*c7e0*/  PRMT R15, R13, 0x7604, R12 ;  /* 0x000076040d0f7816 */ /* 0x000fc4000000000c */
[----:B------:R-:W-:Y:S02]  /*c7f0*/  LOP3.LUT R13, R11, 0xff0000, R10, 0xf8, !PT ;  /* 0x00ff00000b0d7812 */ /* 0x000fe400078ef80a */
[----:B------:R-:W-:Y:S02]  /*c800*/  LOP3.LUT R21, R14, 0xff0000, R21, 0xf8, !PT ;  /* 0x00ff00000e157812 */ /* 0x000fe400078ef815 */
[--C-:B------:R-:W-:Y:S02]  /*c810*/  LOP3.LUT R11, R3, 0xff0000, R24.reuse, 0xf8, !PT ;  /* 0x00ff0000030b7812 */ /* 0x100fe400078ef818 */
[----:B------:R-:W-:Y:S02]  /*c820*/  LOP3.LUT R21, R21, 0xff000000, R9, 0xf8, !PT ;  /* 0xff00000015157812 */ /* 0x000fe400078ef809 */
[----:B------:R-:W-:Y:S02]  /*c830*/  LOP3.LUT R13, R13, 0xff000000, R25, 0xf8, !PT ;  /* 0xff0000000d0d7812 */ /* 0x000fe400078ef819 */
[----:B------:R-:W-:-:S02]  /*c840*/  LOP3.LUT R12, R11, 0xff000000, R24, 0xf8, !PT ;  /* 0xff0000000b0c7812 */ /* 0x000fc400078ef818 */
[-C--:B-1----:R-:W-:Y:S02]  /*c850*/  F2FP.F16.E4M3.UNPACK_B R3, R6.reuse.H1 ;  /* 0x00000006ff03723e */ /* 0x082fe400030006ff */
[--C-:B------:R-:W-:Y:S02]  /*c860*/  LOP3.LUT R15, R15, 0xff0000, R8.reuse, 0xf8, !PT ;  /* 0x00ff00000f0f7812 */ /* 0x100fe400078ef808 */
[----:B------:R-:W-:Y:S01]  /*c870*/  F2FP.F16.E4M3.UNPACK_B R24, R21 ;  /* 0x00000015ff18723e */ /* 0x000fe200020006ff */
[--C-:B------:R-:W-:Y:S01]  /*c880*/  HADD2.F32 R9, -RZ, R3.reuse.H0_H0 ;  /* 0x20000003ff097230 */ /* 0x100fe20000004100 */
[----:B------:R-:W-:Y:S02]  /*c890*/  F2FP.F16.E4M3.UNPACK_B R14, R13 ;  /* 0x0000000dff0e723e */ /* 0x000fe400020006ff */
[----:B------:R-:W-:Y:S01]  /*c8a0*/  LOP3.LUT R20, R15, 0xff000000, R8, 0xf8, !PT ;  /* 0xff0000000f147812 */ /* 0x000fe200078ef808 */
[----:B------:R-:W-:Y:S01]  /*c8b0*/  HADD2.F32 R8, -RZ, R3.H1_H1 ;  /* 0x30000003ff087230 */ /* 0x000fe20000004100 */
[----:B------:R-:W-:Y:S01]  /*c8c0*/  F2FP.F16.E4M3.UNPACK_B R6, R6 ;  /* 0x00000006ff06723e */ /* 0x000fe200020006ff */
[----:B------:R-:W-:Y:S01]  /*c8d0*/  HADD2.F32 R25, -RZ, R24.H1_H1 ;  /* 0x30000018ff197230 */ /* 0x000fe20000004100 */
[-C--:B------:R-:W-:Y:S01]  /*c8e0*/  F2FP.F16.E4M3.UNPACK_B R10, R7.reuse ;  /* 0x00000007ff0a723e */ /* 0x080fe200020006ff */
[----:B------:R-:W-:Y:S01]  /*c8f0*/  HADD2.F32 R15, -RZ, R14.H1_H1 ;  /* 0x3000000eff0f7230 */ /* 0x000fe20000004100 */
[----:B------:R-:W-:Y:S01]  /*c900*/  F2FP.F16.E4M3.UNPACK_B R11, R7.H1 ;  /* 0x00000007ff0b723e */ /* 0x000fe200030006ff */
[----:B------:R-:W-:-:S02]  /*c910*/  HADD2.F32 R24, -RZ, R24.H0_H0 ;  /* 0x20000018ff187230 */ /* 0x000fc40000004100 */
[C---:B------:R-:W-:Y:S01]  /*c920*/  FMUL.FTZ R26, R8.reuse, R25 ;  /* 0x00000019081a7220 */ /* 0x040fe20000410000 */
[----:B------:R-:W-:Y:S01]  /*c930*/  F2FP.F16.E4M3.UNPACK_B R7, R5 ;  /* 0x00000005ff07723e */ /* 0x000fe200020006ff */
[----:B------:R-:W-:Y:S01]  /*c940*/  FMUL.FTZ R30, R8, R15 ;  /* 0x0000000f081e7220 */ /* 0x000fe20000410000 */
[----:B------:R-:W-:Y:S01]  /*c950*/  F2FP.F16.E4M3.UNPACK_B R8, R5.H1 ;  /* 0x00000005ff08723e */ /* 0x000fe200030006ff */
[----:B------:R-:W-:Y:S02]  /*c960*/  HADD2.F32 R5, -RZ, R6.H1_H1 ;  /* 0x30000006ff057230 */ /* 0x000fe40000004100 */
[C---:B------:R-:W-:Y:S01]  /*c970*/  FFMA.FTZ R28, R9.reuse, R15, -R26 ;  /* 0x0000000f091c7223 */ /* 0x040fe2000001081a */
[----:B------:R-:W-:Y:S02]  /*c980*/  HADD2.F32 R14, -RZ, R14.H0_H0 ;  /* 0x2000000eff0e7230 */ /* 0x000fe40000004100 */
[----:B------:R-:W-:Y:S01]  /*c990*/  FFMA.FTZ R29, R9, R25, R30 ;  /* 0x00000019091d7223 */ /* 0x000fe2000001001e */
[----:B------:R-:W-:Y:S01]  /*c9a0*/  HADD2.F32 R6, -RZ, R6.H0_H0 ;  /* 0x20000006ff067230 */ /* 0x000fe20000004100 */
[----:B------:R-:W-:Y:S01]  /*c9b0*/  F2FP.F16.E4M3.UNPACK_B R21, R21.H1 ;  /* 0x00000015ff15723e */ /* 0x000fe200030006ff */
[C---:B------:R-:W-:Y:S01]  /*c9c0*/  FMUL.FTZ R9, R5.reuse, R24 ;  /* 0x0000001805097220 */ /* 0x040fe20000410000 */
[----:B------:R-:W-:Y:S01]  /*c9d0*/  F2FP.F16.E4M3.UNPACK_B R13, R13.H1 ;  /* 0x0000000dff0d723e */ /* 0x000fe200030006ff */
[----:B------:R-:W-:Y:S01]  /*c9e0*/  FMUL.FTZ R27, R5, R14 ;  /* 0x0000000e051b7220 */ /* 0x000fe20000410000 */
[----:B------:R-:W-:-:S02]  /*c9f0*/  HADD2.F32 R5, -RZ, R10.H1_H1 ;  /* 0x3000000aff057230 */ /* 0x000fc40000004100 */
[C---:B------:R-:W-:Y:S01]  /*ca00*/  FFMA.FTZ R25, R6.reuse, R14, -R9 ;  /* 0x0000000e06197223 */ /* 0x040fe20000010809 */
[----:B------:R-:W-:Y:S02]  /*ca10*/  HADD2.F32 R15, -RZ, R21.H0_H0 ;  /* 0x20000015ff0f7230 */ /* 0x000fe40000004100 */
[----:B------:R-:W-:Y:S01]  /*ca20*/  FFMA.FTZ R26, R6, R24, R27 ;  /* 0x00000018061a7223 */ /* 0x000fe2000001001b */
[----:B------:R-:W-:Y:S01]  /*ca30*/  HADD2.F32 R9, -RZ, R13.H0_H0 ;  /* 0x2000000dff097230 */ /* 0x000fe20000004100 */
[----:B------:R-:W-:Y:S01]  /*ca40*/  F2FP.F16.E4M3.UNPACK_B R3, R4 ;  /* 0x00000004ff03723e */ /* 0x000fe200020006ff */
        /* <DEDUP_REMOVED lines=8> */
[----:B------:R-:W-:Y:S02]  /*cad0*/  HADD2.F32 R11, -RZ, R11.H0_H0 ;  /* 0x2000000bff0b7230 */ /* 0x000fe40000004100 */
[C---:B------:R-:W-:Y:S01]  /*cae0*/  FMUL.FTZ R14, R6.reuse, R21 ;  /* 0x00000015060e7220 */ /* 0x040fe20000410000 */
[----:B------:R-:W-:Y:S01]  /*caf0*/  F2FP.F16.E4M3.UNPACK_B R5, R20 ;  /* 0x00000014ff05723e */ /* 0x000fe200020006ff */
[-C--:B------:R-:W-:Y:S01]  /*cb00*/  FMUL.FTZ R10, R6, R13.reuse ;  /* 0x0000000d060a7220 */ /* 0x080fe20000410000 */
[----:B------:R-:W-:Y:S01]  /*cb10*/  F2FP.F16.E4M3.UNPACK_B R4, R4.H1 ;  /* 0x00000004ff04723e */ /* 0x000fe200030006ff */
[C---:B------:R-:W-:Y:S01]  /*cb20*/  FFMA.FTZ R31, R11.reuse, R13, -R14 ;  /* 0x0000000d0b1f7223 */ /* 0x040fe2000001080e */
[-C--:B------:R-:W-:Y:S01]  /*cb30*/  F2FP.F16.E4M3.UNPACK_B R9, R12.reuse ;  /* 0x0000000cff09723e */ /* 0x080fe200020006ff */
[----:B------:R-:W-:Y:S01]  /*cb40*/  FFMA.FTZ R32, R11, R21, R10 ;  /* 0x000000150b207223 */ /* 0x000fe2000001000a */
[--C-:B------:R-:W-:Y:S01]  /*cb50*/  HADD2.F32 R13, -RZ, R5.reuse.H1_H1 ;  /* 0x30000005ff0d7230 */ /* 0x100fe20000004100 */
[----:B------:R-:W-:Y:S01]  /*cb60*/  F2FP.F16.E4M3.UNPACK_B R12, R12.H1 ;  /* 0x0000000cff0c723e */ /* 0x000fe200030006ff */
[----:B------:R-:W-:Y:S01]  /*cb70*/  HADD2.F32 R11, -RZ, R5.H0_H0 ;  /* 0x20000005ff0b7230 */ /* 0x000fe20000004100 */
[----:B------:R-:W-:Y:S01]  /*cb80*/  F2FP.F16.E4M3.UNPACK_B R20, R20.H1 ;  /* 0x00000014ff14723e */ /* 0x000fe200030006ff */
[----:B------:R-:W-:Y:S01]  /*cb90*/  HADD2.F32 R6, -RZ, R4.H1_H1 ;  /* 0x30000004ff067230 */ /* 0x000fe20000004100 */
[----:B------:R-:W-:Y:S01]  /*cba0*/  F2FP.SATFINITE.E4M3.F32.PACK_AB_MERGE_C R28, R29, R28, RZ ;  /* 0x0000001c1d1c723e */ /* 0x000fe200048070ff */
[----:B------:R-:W-:-:S02]  /*cbb0*/  HADD2.F32 R10, -RZ, R9.H1_H1 ;  /* 0x30000009ff0a7230 */ /* 0x000fc40000004100 */
[----:B------:R-:W-:Y:S02]  /*cbc0*/  HADD2.F32 R5, -RZ, R4.H0_H0 ;  /* 0x20000004ff057230 */ /* 0x000fe40000004100 */
[C---:B------:R-:W-:Y:S01]  /*cbd0*/  FMUL.FTZ R14, R6.reuse, R13 ;  /* 0x0000000d060e7220 */ /* 0x040fe20000410000 */
[----:B------:R-:W-:Y:S02]  /*cbe0*/  HADD2.F32 R4, -RZ, R3.H1_H1 ;  /* 0x30000003ff047230 */ /* 0x000fe40000004100 */
[-C--:B------:R-:W-:Y:S01]  /*cbf0*/  FMUL.FTZ R24, R6, R10.reuse ;  /* 0x0000000a06187220 */ /* 0x080fe20000410000 */
[----:B------:R-:W-:Y:S02]  /*cc00*/  HADD2.F32 R9, -RZ, R9.H0_H0 ;  /* 0x20000009ff097230 */ /* 0x000fe40000004100 */
[C---:B------:R-:W-:Y:S01]  /*cc10*/  FFMA.FTZ R14, R5.reuse, R10, -R14 ;  /* 0x0000000a050e7223 */ /* 0x040fe2000001080e */
[----:B------:R-:W-:Y:S02]  /*cc20*/  HADD2.F32 R3, -RZ, R3.H0_H0 ;  /* 0x20000003ff037230 */ /* 0x000fe40000004100 */
[C---:B------:R-:W-:Y:S01]  /*cc30*/  FMUL.FTZ R6, R4.reuse, R11 ;  /* 0x0000000b04067220 */ /* 0x040fe20000410000 */
[----:B------:R-:W-:Y:S01]  /*cc40*/  FFMA.FTZ R13, R5, R13, R24 ;  /* 0x0000000d050d7223 */ /* 0x000fe20000010018 */
[----:B------:R-:W-:Y:S01]  /*cc50*/  FMUL.FTZ R4, R4, R9 ;  /* 0x0000000904047220 */ /* 0x000fe20000410000 */
[----:B------:R-:W-:-:S02]  /*cc60*/  HADD2.F32 R5, -RZ, R12.H1_H1 ;  /* 0x3000000cff057230 */ /* 0x000fc40000004100 */
[C---:B------:R-:W-:Y:S01]  /*cc70*/  FFMA.FTZ R10, R3.reuse, R9, -R6 ;  /* 0x00000009030a7223 */ /* 0x040fe20000010806 */
[----:B------:R-:W-:Y:S02]  /*cc80*/  HADD2.F32 R9, -RZ, R20.H1_H1 ;  /* 0x30000014ff097230 */ /* 0x000fe40000004100 */
[----:B------:R-:W-:Y:S01]  /*cc90*/  FFMA.FTZ R11, R3, R11, R4 ;  /* 0x0000000b030b7223 */ /* 0x000fe20000010004 */
[----:B------:R-:W-:Y:S02]  /*cca0*/  HADD2.F32 R4, -RZ, R8.H1_H1 ;  /* 0x30000008ff047230 */ /* 0x000fe40000004100 */
[----:B------:R-:W-:Y:S02]  /*ccb0*/  HADD2.F32 R20, -RZ, R20.H0_H0 ;  /* 0x20000014ff147230 */ /* 0x000fe40000004100 */
[----:B------:R-:W-:Y:S02]  /*ccc0*/  HADD2.F32 R3, -RZ, R7.H1_H1 ;  /* 0x30000007ff037230 */ /* 0x000fe40000004100 */
[----:B------:R-:W-:Y:S01]  /*ccd0*/  FMUL.FTZ R15, R4, R9 ;  /* 0x00000009040f7220 */ /* 0x000fe20000410000 */
[----:B------:R-:W-:-:S02]  /*cce0*/  HADD2.F32 R12, -RZ, R12.H0_H0 ;  /* 0x2000000cff0c7230 */ /* 0x000fc40000004100 */
[-C--:B------:R-:W-:Y:S01]  /*ccf0*/  FMUL.FTZ R6, R4, R5.reuse ;  /* 0x0000000504067220 */ /* 0x080fe20000410000 */
[----:B------:R-:W-:Y:S02]  /*cd00*/  HADD2.F32 R8, -RZ, R8.H0_H0 ;  /* 0x20000008ff087230 */ /* 0x000fe40000004100 */
[C---:B------:R-:W-:Y:S01]  /*cd10*/  FMUL.FTZ R4, R3.reuse, R20 ;  /* 0x0000001403047220 */ /* 0x040fe20000410000 */
[----:B------:R-:W-:Y:S02]  /*cd20*/  HADD2.F32 R7, -RZ, R7.H0_H0 ;  /* 0x20000007ff077230 */ /* 0x000fe40000004100 */
[-C--:B------:R-:W-:Y:S01]  /*cd30*/  FMUL.FTZ R3, R3, R12.reuse ;  /* 0x0000000c03037220 */ /* 0x080fe20000410000 */
[C---:B------:R-:W-:Y:S01]  /*cd40*/  FFMA.FTZ R15, R8.reuse, R5, -R15 ;  /* 0x00000005080f7223 */ /* 0x040fe2000001080f */
[----:B------:R-:W-:Y:S01]  /*cd50*/  FFMA.FTZ R6, R8, R9, R6 ;  /* 0x0000000908067223 */ /* 0x000fe20000010006 */
[C---:B------:R-:W-:Y:S01]  /*cd60*/  FFMA.FTZ R5, R7.reuse, R12, -R4 ;  /* 0x0000000c07057223 */ /* 0x040fe20000010804 */
[----:B------:R-:W-:Y:S01]  /*cd70*/  FFMA.FTZ R20, R7, R20, R3 ;  /* 0x0000001407147223 */ /* 0x000fe20000010003 */
[----:B------:R-:W-:-:S02]  /*cd80*/  F2FP.SATFINITE.E4M3.F32.PACK_AB_MERGE_C R7, R32, R31, RZ ;  /* 0x0000001f2007723e */ /* 0x000fc400048070ff */
[----:B------:R-:W-:Y:S02]  /*cd90*/  F2FP.SATFINITE.E4M3.F32.PACK_AB_MERGE_C R4, R13, R14, RZ ;  /* 0x0000000e0d04723e */ /* 0x000fe400048070ff */
[----:B------:R-:W-:Y:S02]  /*cda0*/  F2FP.SATFINITE.E4M3.F32.PACK_AB_MERGE_C R15, R6, R15, RZ ;  /* 0x0000000f060f723e */ /* 0x000fe400048070ff */
[----:B------:R-:W-:Y:S02]  /*cdb0*/  F2FP.SATFINITE.E4M3.F32.PACK_AB_MERGE_C R6, R26, R25, R28 ;  /* 0x000000191a06723e */ /* 0x000fe4000480701c */
[----:B------:R-:W-:Y:S02]  /*cdc0*/  F2FP.SATFINITE.E4M3.F32.PACK_AB_MERGE_C R7, R30, R27, R7 ;  /* 0x0000001b1e07723e */ /* 0x000fe40004807007 */
[----:B------:R-:W-:Y:S02]  /*cdd0*/  F2FP.SATFINITE.E4M3.F32.PACK_AB_MERGE_C R4, R11, R10, R4 ;  /* 0x0000000a0b04723e */ /* 0x000fe40004807004 */
[----:B------:R-:W-:-:S05]  /*cde0*/  F2FP.SATFINITE.E4M3.F32.PACK_AB_MERGE_C R5, R20, R5, R15 ;  /* 0x000000051405723e */ /* 0x000fca000480700f */
[----:B------:R3:W-:Y:S01]  /*cdf0*/  STS.128 [R0+0x2000], R4 ;  /* 0x0020000400007388 */ /* 0x0007e20000000c00 */
[----:B------:R-:W-:Y:S05]  /*ce00*/  BRA `(.L_x_1904) ;  /* 0x0000002400407947 */ /* 0x000fea0003800000 */
.L_x_1891:
[----:B------:R-:W0:Y:S01]  /*ce10*/  LDC R39, c[0x0][0x448] ;  /* 0x00011200ff277b82 */ /* 0x000e220000000800 */
[----:B------:R-:W-:Y:S01]  /*ce20*/  IMAD R3, R228, 0x40, R36 ;  /* 0x00000040e4037824 */ /* 0x000fe200078e0224 */
[----:B------:R-:W-:Y:S01]  /*ce30*/  ULDC.64 UR4, c[0x0][0x3f8] ;  /* 0x0000fe0000047ab9 */ /* 0x000fe20000000a00 */
[----:B------:R-:W-:Y:S01]  /*ce40*/  IMAD.MOV.U32 R4, RZ, RZ, R26 ;  /* 0x000000ffff047224 */ /* 0x000fe200078e001a */
[----:B------:R-:W-:Y:S01]  /*ce50*/  ULDC.64 UR6, c[0x0][0x408] ;  /* 0x0001020000067ab9 */ /* 0x000fe20000000a00 */
[----:B------:R-:W-:Y:S01]  /*ce60*/  IMAD.MOV.U32 R6, RZ, RZ, R24 ;  /* 0x000000ffff067224 */ /* 0x000fe200078e0018 */
[----:B------:R-:W-:Y:S01]  /*ce70*/  ULDC.64 UR8, c[0x0][0x400] ;  /* 0x0001000000087ab9 */ /* 0x000fe20000000a00 */
[----:B------:R-:W-:Y:S01]  /*ce80*/  IMAD.MOV.U32 R7, RZ, RZ, R31 ;  /* 0x000000ffff077224 */ /* 0x000fe200078e001f */
[----:B0-----:R-:W-:-:S13]  /*ce90*/  ISETP.NE.AND P0, PT, R39, 0x1, PT ;  /* 0x000000012700780c */ /* 0x001fda0003f05270 */
[----:B------:R-:W0:Y:S08]  /*cea0*/  @P0 LDC R0, c[0x0][0x44c] ;  /* 0x00011300ff000b82 */ /* 0x000e300000000800 */
[----:B------:R-:W1:Y:S01]  /*ceb0*/  @P0 LDC R5, c[0x0][0x450] ;  /* 0x00011400ff050b82 */ /* 0x000e620000000800 */
[----:B0-----:R-:W-:-:S05]  /*cec0*/  @P0 IMAD.HI.U32 R0, R3, R0, RZ ;  /* 0x0000000003000227 */ /* 0x001fca00078e00ff */
[----:B-1----:R-:W-:Y:S01]  /*ced0*/  @P0 SHF.R.U32.HI R3, RZ, R5, R0 ;  /* 0x00000005ff030219 */ /* 0x002fe20000011600 */
[----:B------:R-:W-:-:S03]  /*cee0*/  IMAD.MOV.U32 R5, RZ, RZ, R29 ;  /* 0x000000ffff057224 */ /* 0x000fc600078e001d */
        /* <DEDUP_REMOVED lines=14> */
[----:B------:R-:W0:Y:S01]  /*cfd0*/  LDC R41, c[0x0][0x3f4] ;  /* 0x0000fd00ff297b82 */ /* 0x000e220000000800 */
[----:B------:R-:W1:Y:S01]  /*cfe0*/  SHFL.IDX PT, R5, R35, RZ, 0x1c1f ;  /* 0x001c1fff23057589 */ /* 0x000e6200000e0000 */
[----:B------:R-:W-:-:S03]  /*cff0*/  IMAD R39, R188, R39, RZ ;  /* 0x00000027bc277224 */ /* 0x000fc600078e02ff */
[----:B------:R-:W2:Y:S04]  /*d000*/  SHFL.IDX PT, R14, R9, RZ, 0x1c1f ;  /* 0x001c1fff090e7589 */ /* 0x000ea800000e0000 */
[----:B------:R-:W3:Y:S04]  /*d010*/  SHFL.IDX PT, R3, R8, RZ, 0x1c1f ;  /* 0x001c1fff08037589 */ /* 0x000ee800000e0000 */
[----:B------:R-:W4:Y:S01]  /*d020*/  SHFL.IDX PT, R7, R37, RZ, 0x1c1f ;  /* 0x001c1fff25077589 */ /* 0x000f2200000e0000 */
[----:B0-----:R-:W-:-:S04]  /*d030*/  ISETP.GE.AND P0, PT, R18, R41, PT ;  /* 0x000000291200720c */ /* 0x001fc80003f06270 */
[----:B------:R-:W-:-:S13]  /*d040*/  ISETP.GE.OR P1, PT, R36, R39, P0 ;  /* 0x000000272400720c */ /* 0x000fda0000726670 */
[C---:B-1----:R-:W-:Y:S02]  /*d050*/  @!P1 IADD3 R0, P2, R18.reuse, R5, RZ ;  /* 0x0000000512009210 */ /* 0x042fe40007f5e0ff */
[----:B--2---:R-:W-:-:S03]  /*d060*/  @!P1 IADD3 R14, P3, R18, R14, RZ ;  /* 0x0000000e120e9210 */ /* 0x004fc60007f7e0ff */
[--C-:B---3--:R-:W-:Y:S02]  /*d070*/  @!P1 IMAD.X R5, R3, 0x1, R19.reuse, P2 ;  /* 0x0000000103059824 */ /* 0x108fe400010e0613 */
[----:B----4-:R-:W-:Y:S02]  /*d080*/  @!P1 IMAD.X R3, R7, 0x1, R19, P3 ;  /* 0x0000000107039824 */ /* 0x010fe400018e0613 */
[----:B------:R-:W-:Y:S02]  /*d090*/  @!P1 IMAD.MOV.U32 R4, RZ, RZ, R0 ;  /* 0x000000ffff049224 */ /* 0x000fe400078e0000 */
[----:B------:R-:W-:Y:S02]  /*d0a0*/  @!P1 IMAD.MOV.U32 R24, RZ, RZ, R14 ;  /* 0x000000ffff189224 */ /* 0x000fe400078e000e */
[----:B------:R-:W-:Y:S02]  /*d0b0*/  @!P1 IMAD.MOV.U32 R25, RZ, RZ, R3 ;  /* 0x000000ffff199224 */ /* 0x000fe400078e0003 */
[----:B------:R-:W2:Y:S04]  /*d0c0*/  @!P1 LD.E.128 R4, desc[UR60][R4.64] ;  /* 0x0000003c04049980 */ /* 0x000ea8000c101d00 */
[----:B------:R-:W3:Y:S01]  /*d0d0*/  @!P1 LD.E.128 R24, desc[UR60][R24.64] ;  /* 0x0000003c18189980 */ /* 0x000ee2000c101d00 */
[----:B------:R-:W-:-:S02]  /*d0e0*/  CS2R R32, SRZ ;  /* 0x0000000000207805 */ /* 0x000fc4000001ff00 */
[----:B------:R-:W-:Y:S02]  /*d0f0*/  CS2R R30, SRZ ;  /* 0x00000000001e7805 */ /* 0x000fe4000001ff00 */
[----:B------:R-:W-:Y:S01]  /*d100*/  CS2R R28, SRZ ;  /* 0x00000000001c7805 */ /* 0x000fe2000001ff00 */
[----:B------:R-:W0:Y:S01]  /*d110*/  SHFL.IDX PT, R35, R35, 0x1, 0x1c1f ;  /* 0x003c1f0023237f89 */ /* 0x000e2200000e0000 */
[----:B------:R-:W-:-:S03]  /*d120*/  CS2R R20, SRZ ;  /* 0x0000000000147805 */ /* 0x000fc6000001ff00 */
[----:B------:R1:W4:Y:S04]  /*d130*/  SHFL.IDX PT, R3, R8, 0x1, 0x1c1f ;  /* 0x003c1f0008037f89 */ /* 0x00032800000e0000 */
[----:B------:R1:W0:Y:S04]  /*d140*/  SHFL.IDX PT, R14, R9, 0x1, 0x1c1f ;  /* 0x003c1f00090e7f89 */ /* 0x00022800000e0000 */
[----:B------:R-:W0:Y:S01]  /*d150*/  SHFL.IDX PT, R37, R37, 0x1, 0x1c1f ;  /* 0x003c1f0025257f89 */ /* 0x000e2200000e0000 */
[----:B--2---:R-:W-:Y:S02]  /*d160*/  @!P1 IMAD.MOV.U32 R32, RZ, RZ, R4 ;  /* 0x000000ffff209224 */ /* 0x004fe400078e0004 */
[----:B------:R-:W-:Y:S01]  /*d170*/  @!P1 IMAD.MOV.U32 R33, RZ, RZ, R5 ;  /* 0x000000ffff219224 */ /* 0x000fe200078e0005 */
[----:B------:R-:W-:Y:S01]  /*d180*/  CS2R R4, SRZ ;  /* 0x0000000000047805 */ /* 0x000fe2000001ff00 */
[----:B------:R-:W-:-:S02]  /*d190*/  @!P1 IMAD.MOV.U32 R30, RZ, RZ, R6 ;  /* 0x000000ffff1e9224 */ /* 0x000fc400078e0006 */
[----:B------:R-:W-:Y:S02]  /*d1a0*/  @!P1 IMAD.MOV.U32 R31, RZ, RZ, R7 ;  /* 0x000000ffff1f9224 */ /* 0x000fe400078e0007 */
[----:B---3--:R-:W-:Y:S02]  /*d1b0*/  @!P1 IMAD.MOV.U32 R28, RZ, RZ, R24 ;  /* 0x000000ffff1c9224 */ /* 0x008fe400078e0018 */
[----:B------:R-:W-:Y:S02]  /*d1c0*/  @!P1 IMAD.MOV.U32 R29, RZ, RZ, R25 ;  /* 0x000000ffff1d9224 */ /* 0x000fe400078e0019 */
[----:B------:R-:W-:Y:S02]  /*d1d0*/  @!P1 IMAD.MOV.U32 R20, RZ, RZ, R26 ;  /* 0x000000ffff149224 */ /* 0x000fe400078e001a */
[----:B01--4-:R-:W-:-:S07]  /*d1e0*/  @!P1 IMAD.MOV.U32 R21, RZ, RZ, R27 ;  /* 0x000000ffff159224 */ /* 0x013fce00078e001b */
.L_x_2233:
[----:B------:R-:W-:Y:S01]  /*d1f0*/  VIADD R36, R36, 0x40 ;  /* 0x0000004024247836 */ /* 0x000fe20000000000 */
        /* <DEDUP_REMOVED lines=10> */
[----:B------:R-:W-:Y:S02]  /*d2a0*/  CS2R R6, SRZ ;  /* 0x0000000000067805 */ /* 0x000fe4000001ff00 */
[----:B------:R-:W-:Y:S02]  /*d2b0*/  CS2R R8, SRZ ;  /* 0x0000000000087805 */ /* 0x000fe4000001ff00 */
[----:B------:R-:W-:Y:S01]  /*d2c0*/  CS2R R10, SRZ ;  /* 0x00000000000a7805 */ /* 0x000fe2000001ff00 */
[----:B------:R-:W-:Y:S06]  /*d2d0*/  @P0 BRA `(.L_x_1909) ;  /* 0x0000000000180947 */ /* 0x000fec0003800000 */
[C---:B------:R-:W-:Y:S02]  /*d2e0*/  IADD3 R8, P1, R18.reuse, R35, RZ ;  /* 0x0000002312087210 */ /* 0x040fe40007f3e0ff */
[----:B------:R-:W-:-:S03]  /*d2f0*/  IADD3 R4, P2, R18, R14, RZ ;  /* 0x0000000e12047210 */ /* 0x000fc60007f5e0ff */
[--C-:B------:R-:W-:Y:S02]  /*d300*/  IMAD.X R9, R3, 0x1, R19.reuse, P1 ;  /* 0x0000000103097824 */ /* 0x100fe400008e0613 */
[----:B------:R-:W-:-:S04]  /*d310*/  IMAD.X R5, R37, 0x1, R19, P2 ;  /* 0x0000000125057824 */ /* 0x000fc800010e0613 */
[----:B------:R-:W5:Y:S04]  /*d320*/  LD.E.128 R8, desc[UR60][R8.64] ;  /* 0x0000003c08087980 */ /* 0x000f68000c101d00 */
[----:B------:R-:W5:Y:S02]  /*d330*/  LD.E.128 R4, desc[UR60][R4.64] ;  /* 0x0000003c04047980 */ /* 0x000f64000c101d00 */
.L_x_1909:
[----:B------:R-:W-:Y:S05]  /*d340*/  BSYNC B1 ;  /* 0x0000000000017941 */ /* 0x000fea0003800000 */
.L_x_1908:
[----:B------:R-:W0:Y:S01]  /*d350*/  SYNCS.PHASECHK.TRANS64.TRYWAIT P1, [R17+URZ+0x22800], R0 ;  /* 0x02280000110075a7 */ /* 0x000e22000802017f */
[C---:B------:R-:W-:Y:S01]  /*d360*/  VIADD R3, R198.reuse, 0x40 ;  /* 0x00000040c6037836 */ /* 0x040fe20000000000 */
[----:B------:R-:W-:Y:S01]  /*d370*/  VIADDMNMX R39, R39, -R202, 0x80, PT ;  /* 0x0000008027277446 */ /* 0x000fe200038009ca */
[----:B------:R-:W-:Y:S03]  /*d380*/  BSSY B1, `(.L_x_1910) ;  /* 0x0000004000017945 */ /* 0x000fe60003800000 */
[-C--:B------:R-:W-:Y:S02]  /*d390*/  ISETP.GE.OR P2, PT, R198, R39.reuse, P0 ;  /* 0x00000027c600720c */ /* 0x080fe40000746670 */
[----:B------:R-:W-:Y:S01]  /*d3a0*/  ISETP.GE.OR P0, PT, R3, R39, P0 ;  /* 0x000000270300720c */ /* 0x000fe20000706670 */
[----:B0-----:R-:W-:-:S12]  /*d3b0*/  @!P1 BRA `(.L_x_1911) ;  /* 0x000001f400a09947 */ /* 0x001fd80003800000 */
.L_x_2234:
[----:B------:R-:W-:Y:S05]  /*d3c0*/  BSYNC B1 ;  /* 0x0000000000017941 */ /* 0x000fea0003800000 */
.L_x_1910:
[----:B------:R-:W-:Y:S04]  /*d3d0*/  BSSY B1, `(.L_x_1912) ;  /* 0x0000100000017945 */ /* 0x000fe80003800000 */
[----:B------:R-:W-:Y:S05]  /*d3e0*/  @P2 BRA `(.L_x_1913) ;  /* 0x0000000c00f82947 */ /* 0x000fea0003800000 */
[----:B0-----:R-:W-:Y:S02]  /*d3f0*/  SHF.R.U32.HI R0, RZ, 0x8, R32 ;  /* 0x00000008ff007819 */ /* 0x001fe40000011620 */
[----:B------:R-:W-:Y:S02]  /*d400*/  LOP3.LUT R3, R32, 0xff, RZ, 0xc0, !PT ;  /* 0x000000ff20037812 */ /* 0x000fe400078ec0ff */
[----:B------:R-:W-:Y:S02]  /*d410*/  LOP3.LUT R0, R0, 0xff, RZ, 0xc0, !PT ;  /* 0x000000ff00007812 */ /* 0x000fe400078ec0ff */
[----:B------:R-:W-:Y:S02]  /*d420*/  SHF.R.U32.HI R12, RZ, 0x8, R33 ;  /* 0x00000008ff0c7819 */ /* 0x000fe40000011621 */
[----:B------:R-:W-:Y:S01]  /*d430*/  PRMT R36, R0, 0x7604, R3 ;  /* 0x0000760400247816 */ /* 0x000fe20000000003 */
[----:B------:R-:W-:Y:S01]  /*d440*/  IMAD.SHL.U32 R3, R213, 0x80, RZ ;  /* 0x00000080d5037824 */ /* 0x000fe200078e00ff */
[----:B------:R-:W-:-:S02]  /*d450*/  LOP3.LUT R13, R33, 0xff, RZ, 0xc0, !PT ;  /* 0x000000ff210d7812 */ /* 0x000fc400078ec0ff */
[----:B------:R-:W-:Y:S02]  /*d460*/  LOP3.LUT R12, R12, 0xff, RZ, 0xc0, !PT ;  /* 0x000000ff0c0c7812 */ /* 0x000fe400078ec0ff */
[----:B------:R-:W-:Y:S02]  /*d470*/  SHF.R.U32.HI R14, RZ, 0x8, R30 ;  /* 0x00000008ff0e7819 */ /* 0x000fe4000001161e */
[----:B------:R-:W-:Y:S02]  /*d480*/  PRMT R38, R12, 0x7604, R13 ;  /* 0x000076040c267816 */ /* 0x000fe4000000000d */
[----:B------:R-:W-:Y:S02]  /*d490*/  SHF.R.U32.HI R12, RZ, 0x8, R31 ;  /* 0x00000008ff0c7819 */ /* 0x000fe4000001161f */
[----:B------:R-:W-:Y:S01]  /*d4a0*/  LOP3.LUT R24, R3, 0x380, RZ, 0xc0, !PT ;  /* 0x0000038003187812 */ /* 0x000fe200078ec0ff */
[----:B------:R-:W-:Y:S01]  /*d4b0*/  IMAD.IADD R3, R18, 0x1, R41 ;  /* 0x0000000112037824 */ /* 0x000fe200078e0229 */
[----:B------:R-:W-:-:S02]  /*d4c0*/  LOP3.LUT R15, R30, 0xff, RZ, 0xc0, !PT ;  /* 0x000000ff1e0f7812 */ /* 0x000fc400078ec0ff */
[----:B------:R-:W-:Y:S02]  /*d4d0*/  LOP3.LUT R14, R14, 0xff, RZ, 0xc0, !PT ;  /* 0x000000ff0e0e7812 */ /* 0x000fe400078ec0ff */
[----:B------:R-:W-:Y:S02]  /*d4e0*/  SHF.R.U32.HI R0, RZ, 0x8, R28 ;  /* 0x00000008ff007819 */ /* 0x000fe4000001161c */
[----:B------:R-:W-:Y:S02]  /*d4f0*/  LOP3.LUT R13, R31, 0xff, RZ, 0xc0, !PT ;  /* 0x000000ff1f0d7812 */ /* 0x000fe400078ec0ff */
[----:B------:R-:W-:Y:S02]  /*d500*/  LOP3.LUT R12, R12, 0xff, RZ, 0xc0, !PT ;  /* 0x000000ff0c0c7812 */ /* 0x000fe400078ec0ff */
[----:B------:R-:W-:Y:S02]  /*d510*/  PRMT R40, R14, 0x7604, R15 ;  /* 0x000076040e287816 */ /* 0x000fe4000000000f */
[----:B------:R-:W-:-:S02]  /*d520*/  SHF.R.U32.HI R25, RZ, 0x3, R24 ;  /* 0x00000003ff197819 */ /* 0x000fc40000011618 */
[----:B------:R-:W-:Y:S02]  /*d530*/  LOP3.LUT R3, R24, 0x70, R3, 0xf8, !PT ;  /* 0x0000007018037812 */ /* 0x000fe400078ef803 */
[----:B------:R-:W-:Y:S02]  /*d540*/  LOP3.LUT R14, R0, 0xff, RZ, 0xc0, !PT ;  /* 0x000000ff000e7812 */ /* 0x000fe400078ec0ff */
[----:B------:R-:W-:Y:S02]  /*d550*/  LOP3.LUT R0, R24, 0x70, R18, 0xf8, !PT ;  /* 0x0000007018007812 */ /* 0x000fe400078ef812 */
[----:B------:R-:W-:Y:S02]  /*d560*/  PRMT R43, R12, 0x7604, R13 ;  /* 0x000076040c2b7816 */ /* 0x000fe4000000000d */
[----:B------:R-:W-:Y:S02]  /*d570*/  SHF.R.U32.HI R24, RZ, 0x8, R29 ;  /* 0x00000008ff187819 */ /* 0x000fe4000001161d */
[----:B------:R-:W-:-:S02]  /*d580*/  SHF.R.U32.HI R12, RZ, 0x8, R20 ;  /* 0x00000008ff0c7819 */ /* 0x000fc40000011614 */
[-C--:B------:R-:W-:Y:S02]  /*d590*/  LOP3.LUT R3, R3, R25.reuse, RZ, 0x3c, !PT ;  /* 0x0000001903037212 */ /* 0x080fe400078e3cff */
[----:B------:R-:W-:Y:S02]  /*d5a0*/  LOP3.LUT R0, R0, R25, RZ, 0x3c, !PT ;  /* 0x0000001900007212 */ /* 0x000fe400078e3cff */
[----:B------:R-:W-:Y:S02]  /*d5b0*/  LOP3.LUT R25, R29, 0xff, RZ, 0xc0, !PT ;  /* 0x000000ff1d197812 */ /* 0x000fe400078ec0ff */
[----:B------:R-:W-:Y:S02]  /*d5c0*/  LOP3.LUT R27, R20, 0xff, RZ, 0xc0, !PT ;  /* 0x000000ff141b7812 */ /* 0x000fe400078ec0ff */
[----:B------:R-:W-:Y:S02]  /*d5d0*/  LOP3.LUT R24, R24, 0xff, RZ, 0xc0, !PT ;  /* 0x000000ff18187812 */ /* 0x000fe400078ec0ff */
[----:B------:R-:W-:-:S02]  /*d5e0*/  LOP3.LUT R26, R12, 0xff, RZ, 0xc0, !PT ;  /* 0x000000ff0c1a7812 */ /* 0x000fc400078ec0ff */
[C-C-:B------:R-:W-:Y:S02]  /*d5f0*/  IADD3 R3, R17.reuse, R3, R212.reuse ;  /* 0x0000000311037210 */ /* 0x140fe40007ffe0d4 */
[----:B------:R-:W-:Y:S02]  /*d600*/  LOP3.LUT R15, R28, 0xff, RZ, 0xc0, !PT ;  /* 0x000000ff1c0f7812 */ /* 0x000fe400078ec0ff */
[----:B------:R-:W-:Y:S02]  /*d610*/  IADD3 R0, R17, R0, R212 ;  /* 0x0000000011007210 */ /* 0x000fe40007ffe0d4 */
[----:B------:R-:W-:Y:S02]  /*d620*/  PRMT R47, R24, 0x7604, R25 ;  /* 0x00007604182f7816 */ /* 0x000fe40000000019 */
[----:B------:R-:W-:Y:S02]  /*d630*/  PRMT R51, R26, 0x7604, R27 ;  /* 0x000076041a337816 */ /* 0x000fe4000000001b */
[----:B------:R-:W0:Y:S01]  /*d640*/  LDS.128 R24, [R3+0x14400] ;  /* 0x0144000003187984 */ /* 0x000e220000000c00 */
[----:B------:R-:W-:-:S02]  /*d650*/  PRMT R45, R14, 0x7604, R15 ;  /* 0x000076040e2d7816 */ /* 0x000fc4000000000f */
[----:B------:R-:W-:Y:S01]  /*d660*/  SHF.R.U32.HI R35, RZ, 0x8, R21 ;  /* 0x00000008ff237819 */ /* 0x000fe20000011615 */
[----:B------:R-:W1:Y:S01]  /*d670*/  LDS.128 R12, [R0+0x14400] ;  /* 0x01440000000c7984 */ /* 0x000e620000000c00 */
[----:B------:R-:W-:Y:S02]  /*d680*/  SHF.R.U32.HI R37, RZ, 0x10, R33 ;  /* 0x00000010ff257819 */ /* 0x000fe40000011621 */
[----:B------:R-:W-:Y:S02]  /*d690*/  LOP3.LUT R42, R21, 0xff, RZ, 0xc0, !PT ;  /* 0x000000ff152a7812 */ /* 0x000fe400078ec0ff */
[----:B------:R-:W-:Y:S02]  /*d6a0*/  LOP3.LUT R35, R35, 0xff, RZ, 0xc0, !PT ;  /* 0x000000ff23237812 */ /* 0x000fe400078ec0ff */
[----:B------:R-:W-:Y:S02]  /*d6b0*/  LOP3.LUT R37, R37, 0xff, RZ, 0xc0, !PT ;  /* 0x000000ff25257812 */ /* 0x000fe400078ec0ff */
[----:B------:R-:W-:-:S02]  /*d6c0*/  PRMT R53, R35, 0x7604, R42 ;  /* 0x0000760423357816 */ /* 0x000fc4000000002a */
[----:B------:R-:W-:Y:S02]  /*d6d0*/  SHF.R.U32.HI R39, RZ, 0x10, R30 ;  /* 0x00000010ff277819 */ /* 0x000fe4000001161e */
[----:B------:R-:W-:Y:S02]  /*d6e0*/  SHF.R.U32.HI R42, RZ, 0x10, R31 ;  /* 0x00000010ff2a7819 */ /* 0x000fe4000001161f */
[----:B------:R-:W-:Y:S02]  /*d6f0*/  SHF.R.U32.HI R35, RZ, 0x10, R32 ;  /* 0x00000010ff237819 */ /* 0x000fe40000011620 */
[----:B------:R-:W-:Y:S02]  /*d700*/  PRMT R37, R37, 0x7054, R38 ;  /* 0x0000705425257816 */ /* 0x000fe40000000026 */
[----:B------:R-:W-:Y:S02]  /*d710*/  SHF.R.U32.HI R38, RZ, 0x10, R29 ;  /* 0x00000010ff267819 */ /* 0x000fe4000001161d */
        /* <DEDUP_REMOVED lines=9> */
[----:B------:R-:W-:Y:S02]  /*d7b0*/  SHF.R.U32.HI R36, RZ, 0x10, R28 ;  /* 0x00000010ff247819 */ /* 0x000fe4000001161c */
[----:B------:R-:W-:Y:S02]  /*d7c0*/  PRMT R49, R38, 0x7054, R47 ;  /* 0x0000705426317816 */ /* 0x000fe4000000002f */
[----:B------:R-:W-:Y:S02]  /*d7d0*/  LOP3.LUT R40, R40, 0xff, RZ, 0xc0, !PT ;  /* 0x000000ff28287812 */ /* 0x000fe400078ec0ff */
[----:B------:R-:W-:-:S02]  /*d7e0*/  LOP3.LUT R42, R42, 0xff, RZ, 0xc0, !PT ;  /* 0x000000ff2a2a7812 */ /* 0x000fc400078ec0ff */
[----:B------:R-:W-:Y:S02]  /*d7f0*/  LOP3.LUT R36, R36, 0xff, RZ, 0xc0, !PT ;  /* 0x000000ff24247812 */ /* 0x000fe400078ec0ff */
[----:B------:R-:W-:Y:S02]  /*d800*/  LOP3.LUT R49, R49, 0xff000000, R29, 0xf8, !PT ;  /* 0xff00000031317812 */ /* 0x000fe400078ef81d */
[----:B------:R-:W-:Y:S02]  /*d810*/  PRMT R51, R40, 0x7054, R51 ;  /* 0x0000705428337816 */ /* 0x000fe40000000033 */
[----:B------:R-:W-:Y:S02]  /*d820*/  PRMT R53, R42, 0x7054, R53 ;  /* 0x000070542a357816 */ /* 0x000fe40000000035 */
[----:B------:R-:W-:Y:S02]  /*d830*/  PRMT R45, R36, 0x7054, R45 ;  /* 0x00007054242d7816 */ /* 0x000fe4000000002d */
[----:B------:R-:W-:-:S02]  /*d840*/  LOP3.LUT R40, R35, 0xff000000, R32, 0xf8, !PT ;  /* 0xff00000023287812 */ /* 0x000fc400078ef820 */
[----:B------:R-:W-:Y:S02]  /*d850*/  LOP3.LUT R42, R37, 0xff000000, R33, 0xf8, !PT ;  /* 0xff000000252a7812 */ /* 0x000fe400078ef821 */
[----:B------:R-:W-:Y:S02]  /*d860*/  F2FP.F16.E4M3.UNPACK_B R48, R49.H1 ;  /* 0x00000031ff30723e */ /* 0x000fe400030006ff */
[----:B0-----:R-:W-:Y:S02]  /*d870*/  F2FP.F16.E4M3.UNPACK_B R35, R25.H1 ;  /* 0x00000019ff23723e */ /* 0x001fe400030006ff */
[----:B------:R-:W-:Y:S02]  /*d880*/  LOP3.LUT R46, R43, 0xff000000, R31, 0xf8, !PT ;  /* 0xff0000002b2e7812 */ /* 0x000fe400078ef81f */
[----:B------:R-:W-:Y:S02]  /*d890*/  LOP3.LUT R47, R45, 0xff000000, R28, 0xf8, !PT ;  /* 0xff0000002d2f7812 */ /* 0x000fe400078ef81c */
[----:B------:R-:W-:Y:S01]  /*d8a0*/  LOP3.LUT R50, R51, 0xff000000, R20, 0xf8, !PT ;  /* 0xff00000033327812 */ /* 0x000fe200078ef814 */
[--C-:B------:R-:W-:Y:S01]  /*d8b0*/  HADD2.F32 R51, -RZ, R48.reuse.H0_H0 ;  /* 0x20000030ff337230 */ /* 0x100fe20000004100 */
[----:B------:R-:W-:Y:S01]  /*d8c0*/  F2FP.F16.E4M3.UNPACK_B R43, R42.H1 ;  /* 0x0000002aff2b723e */ /* 0x000fe200030006ff */
[----:B------:R-:W-:Y:S01]  /*d8d0*/  HADD2.F32 R48, -RZ, R48.H1_H1 ;  /* 0x30000030ff307230 */ /* 0x000fe20000004100 */
[----:B-1----:R-:W-:-:S02]  /*d8e0*/  F2FP.F16.E4M3.UNPACK_B R31, R15 ;  /* 0x0000000fff1f723e */ /* 0x002fc400020006ff */
[----:B------:R-:W-:Y:S01]  /*d8f0*/  F2FP.F16.E4M3.UNPACK_B R32, R15.H1 ;  /* 0x0000000fff20723e */ /* 0x000fe200030006ff */
[--C-:B------:R-:W-:Y:S01]  /*d900*/  HADD2.F32 R45, -RZ, R43.reuse.H0_H0 ;  /* 0x2000002bff2d7230 */ /* 0x100fe20000004100 */
[-C--:B------:R-:W-:Y:S01]  /*d910*/  F2FP.F16.E4M3.UNPACK_B R28, R13.reuse.H1 ;  /* 0x0000000dff1c723e */ /* 0x080fe200030006ff */
[----:B------:R-:W-:Y:S01]  /*d920*/  HADD2.F32 R44, -RZ, R43.H1_H1 ;  /* 0x3000002bff2c7230 */ /* 0x000fe20000004100 */
[-C--:B------:R-:W-:Y:S02]  /*d930*/  F2FP.F16.E4M3.UNPACK_B R15, R12.reuse ;  /* 0x0000000cff0f723e */ /* 0x080fe400020006ff */
[----:B------:R-:W-:Y:S01]  /*d940*/  F2FP.F16.E4M3.UNPACK_B R20, R12.H1 ;  /* 0x0000000cff14723e */ /* 0x000fe200030006ff */
[--C-:B------:R-:W-:Y:S01]  /*d950*/  HADD2.F32 R12, -RZ, R35.reuse.H0_H0 ;  /* 0x20000023ff0c7230 */ /* 0x100fe20000004100 */
[----:B------:R-:W-:Y:S01]  /*d960*/  LOP3.LUT R53, R53, 0xff000000, R21, 0xf8, !PT ;  /* 0xff00000035357812 */ /* 0x000fe200078ef815 */
[----:B------:R-:W-:Y:S01]  /*d970*/  HADD2.F32 R35, -RZ, R35.H1_H1 ;  /* 0x30000023ff237230 */ /* 0x000fe20000004100 */
[----:B------:R-:W-:-:S02]  /*d980*/  F2FP.F16.E4M3.UNPACK_B R21, R13 ;  /* 0x0000000dff15723e */ /* 0x000fc400020006ff */
[-C--:B------:R-:W-:Y:S01]  /*d990*/  F2FP.F16.E4M3.UNPACK_B R13, R14.reuse ;  /* 0x0000000eff0d723e */ /* 0x080fe200020006ff */
[----:B------:R-:W-:Y:S01]  /*d9a0*/  FMUL.FTZ R55, R12, R51 ;  /* 0x000000330c377220 */ /* 0x000fe20000410000 */
[----:B------:R-:W-:Y:S01]  /*d9b0*/  F2FP.F16.E4M3.UNPACK_B R29, R14.H1 ;  /* 0x0000000eff1d723e */ /* 0x000fe200030006ff */
[--C-:B------:R-:W-:Y:S01]  /*d9c0*/  HADD2.F32 R14, -RZ, R28.reuse.H0_H0 ;  /* 0x2000001cff0e7230 */ /* 0x100fe20000004100 */
[----:B------:R-:W-:Y:S01]  /*d9d0*/  LOP3.LUT R30, R39, 0xff000000, R30, 0xf8, !PT ;  /* 0xff000000271e7812 */ /* 0x000fe200078ef81e */
[----:B------:R-:W-:Y:S01]  /*d9e0*/  HADD2.F32 R28, -RZ, R28.H1_H1 ;  /* 0x3000001cff1c7230 */ /* 0x000fe20000004100 */
[----:B------:R-:W-:Y:S01]  /*d9f0*/  F2FP.F16.E4M3.UNPACK_B R33, R25 ;  /* 0x00000019ff21723e */ /* 0x000fe200020006ff */
[----:B------:R-:W-:Y:S01]  /*da00*/  FMUL.FTZ R57, R35, R44 ;  /* 0x0000002c23397220 */ /* 0x000fe20000410000 */
[----:B------:R-:W-:Y:S02]  /*da10*/  F2FP.F16.E4M3.UNPACK_B R49, R49 ;  /* 0x00000031ff31723e */ /* 0x000fe400020006ff */
[-C--:B------:R-:W-:Y:S01]  /*da20*/  F2FP.F16.E4M3.UNPACK_B R38, R27.reuse ;  /* 0x0000001bff26723e */ /* 0x080fe200020006ff */
[----:B------:R-:W-:Y:S01]  /*da30*/  FFMA.FTZ R57, R28, R48, R57 ;  /* 0x000000301c397223 */ /* 0x000fe20000010039 */
[----:B------:R-:W-:-:S02]  /*da40*/  F2FP.F16.E4M3.UNPACK_B R39, R27.H1 ;  /* 0x0000001bff27723e */ /* 0x000fc400030006ff */
[-C--:B------:R-:W-:Y:S02]  /*da50*/  F2FP.F16.E4M3.UNPACK_B R25, R24.reuse ;  /* 0x00000018ff19723e */ /* 0x080fe400020006ff */
[----:B------:R-:W-:Y:S01]  /*da60*/  F2FP.F16.E4M3.UNPACK_B R27, R24.H1 ;  /* 0x00000018ff1b723e */ /* 0x000fe200030006ff */
[-C--:B------:R-:W-:Y:S01]  /*da70*/  FMUL.FTZ R24, R12, R45.reuse ;  /* 0x0000002d0c187220 */ /* 0x080fe20000410000 */
[-C--:B------:R-:W-:Y:S01]  /*da80*/  F2FP.F16.E4M3.UNPACK_B R36, R26.reuse ;  /* 0x0000001aff24723e */ /* 0x080fe200020006ff */
[C---:B------:R-:W-:Y:S01]  /*da90*/  FFMA.FTZ R12, R14.reuse, R45, -R55 ;  /* 0x0000002d0e0c7223 */ /* 0x040fe20000010837 */
[----:B------:R-:W-:Y:S01]  /*daa0*/  F2FP.F16.E4M3.UNPACK_B R37, R26.H1 ;  /* 0x0000001aff25723e */ /* 0x000fe200030006ff */
[----:B------:R-:W-:Y:S01]  /*dab0*/  HADD2.F32 R45, -RZ, R49.H0_H0 ;  /* 0x20000031ff2d7230 */ /* 0x000fe20000004100 */
[----:B------:R-:W-:Y:S01]  /*dac0*/  F2FP.F16.E4M3.UNPACK_B R42, R42 ;  /* 0x0000002aff2a723e */ /* 0x000fe200020006ff */
[----:B------:R-:W-:Y:S02]  /*dad0*/  HADD2.F32 R26, -RZ, R33.H0_H0 ;  /* 0x20000021ff1a7230 */ /* 0x000fe40000004100 */
[----:B------:R-:W-:Y:S01]  /*dae0*/  FFMA.FTZ R14, R14, R51, R24 ;  /* 0x000000330e0e7223 */ /* 0x000fe20000010018 */
[----:B------:R-:W-:-:S02]  /*daf0*/  HADD2.F32 R24, -RZ, R21.H0_H0 ;  /* 0x20000015ff187230 */ /* 0x000fc40000004100 */
[----:B------:R-:W-:Y:S01]  /*db00*/  FMUL.FTZ R51, R35, R48 ;  /* 0x0000003023337220 */ /* 0x000fe20000410000 */
[----:B------:R-:W-:Y:S02]  /*db10*/  HADD2.F32 R43, -RZ, R42.H0_H0 ;  /* 0x2000002aff2b7230 */ /* 0x000fe40000004100 */
[----:B------:R-:W-:Y:S01]  /*db20*/  FMUL.FTZ R35, R26, R45 ;  /* 0x0000002d1a237220 */ /* 0x000fe20000410000 */
[----:B------:R-:W-:Y:S02]  /*db30*/  HADD2.F32 R33, -RZ, R33.H1_H1 ;  /* 0x30000021ff217230 */ /* 0x000fe40000004100 */
[----:B------:R-:W-:Y:S01]  /*db40*/  FFMA.FTZ R55, R28, R44, -R51 ;  /* 0x0000002c1c377223 */ /* 0x000fe20000010833 */
[----:B------:R-:W-:Y:S01]  /*db50*/  F2FP.F16.E4M3.UNPACK_B R28, R46.H1 ;  /* 0x0000002eff1c723e */ /* 0x000fe200030006ff */
[-C--:B------:R-:W-:Y:S01]  /*db60*/  FMUL.FTZ R26, R26, R43.reuse ;  /* 0x0000002b1a1a7220 */ /* 0x080fe20000410000 */
[----:B------:R-:W-:Y:S01]  /*db70*/  FFMA.FTZ R48, R24, R43, -R35 ;  /* 0x0000002b18307223 */ /* 0x000fe20000010823 */
[----:B------:R-:W-:Y:S01]  /*db80*/  F2FP.F16.E4M3.UNPACK_B R43, R53.H1 ;  /* 0x00000035ff2b723e */ /* 0x000fe200030006ff */
[----:B------:R-:W-:-:S02]  /*db90*/  HADD2.F32 R44, -RZ, R49.H1_H1 ;  /* 0x30000031ff2c7230 */ /* 0x000fc40000004100 */
[----:B------:R-:W-:Y:S01]  /*dba0*/  FFMA.FTZ R51, R24, R45, R26 ;  /* 0x0000002d18337223 */ /* 0x000fe2000001001a */
[----:B------:R-:W-:Y:S01]  /*dbb0*/  HADD2.F32 R26, -RZ, R39.H0_H0 ;  /* 0x20000027ff1a7230 */ /* 0x000fe20000004100 */
[----:B------:R-:W-:Y:S01]  /*dbc0*/  F2FP.F16.E4M3.UNPACK_B R53, R53 ;  /* 0x00000035ff35723e */ /* 0x000fe200020006ff */
[----:B------:R-:W-:Y:S02]  /*dbd0*/  HADD2.F32 R45, -RZ, R43.H0_H0 ;  /* 0x2000002bff2d7230 */ /* 0x000fe40000004100 */
[----:B------:R-:W-:Y:S01]  /*dbe0*/  FMUL.FTZ R52, R33, R44 ;  /* 0x0000002c21347220 */ /* 0x000fe20000410000 */
[----:B------:R-:W-:Y:S01]  /*dbf0*/  HADD2.F32 R42, -RZ, R42.H1_H1 ;  /* 0x3000002aff2a7230 */ /* 0x000fe20000004100 */
[----:B------:R-:W-:Y:S01]  /*dc00*/  F2FP.F16.E4M3.UNPACK_B R46, R46 ;  /* 0x0000002eff2e723e */ /* 0x000fe200020006ff */
[----:B------:R-:W-:Y:S02]  /*dc10*/  HADD2.F32 R35, -RZ, R28.H0_H0 ;  /* 0x2000001cff237230 */ /* 0x000fe40000004100 */
[----:B------:R-:W-:Y:S01]  /*dc20*/  FMUL.FTZ R59, R26, R45 ;  /* 0x0000002d1a3b7220 */ /* 0x000fe20000410000 */
[----:B------:R-:W-:-:S02]  /*dc30*/  HADD2.F32 R21, -RZ, R21.H1_H1 ;  /* 0x30000015ff157230 */ /* 0x000fc40000004100 */
[----:B------:R-:W-:Y:S01]  /*dc40*/  FMUL.FTZ R33, R33, R42 ;  /* 0x0000002a21217220 */ /* 0x000fe20000410000 */
[----:B------:R-:W-:Y:S02]  /*dc50*/  HADD2.F32 R24, -RZ, R32.H0_H0 ;  /* 0x20000020ff187230 */ /* 0x000fe40000004100 */
[-C--:B------:R-:W-:Y:S01]  /*dc60*/  FMUL.FTZ R26, R26, R35.reuse ;  /* 0x000000231a1a7220 */ /* 0x080fe20000410000 */
[----:B------:R-:W-:Y:S02]  /*dc70*/  HADD2.F32 R28, -RZ, R28.H1_H1 ;  /* 0x3000001cff1c7230 */ /* 0x000fe40000004100 */
[----:B------:R-:W-:Y:S01]  /*dc80*/  FFMA.FTZ R44, R21, R44, R33 ;  /* 0x0000002c152c7223 */ /* 0x000fe20000010021 */
[----:B------:R-:W-:Y:S02]  /*dc90*/  HADD2.F32 R43, -RZ, R43.H1_H1 ;  /* 0x3000002bff2b7230 */ /* 0x000fe40000004100 */
[C---:B------:R-:W-:Y:S01]  /*dca0*/  FFMA.FTZ R59, R24.reuse, R35, -R59 ;  /* 0x00000023183b7223 */ /* 0x040fe2000001083b */
[----:B------:R-:W-:Y:S01]  /*dcb0*/  FFMA.FTZ R58, R24, R45, R26 ;  /* 0x0000002d183a7223 */ /* 0x000fe2000001001a */
[----:B------:R-:W-:-:S02]  /*dcc0*/  HADD2.F32 R39, -RZ, R39.H1_H1 ;  /* 0x30000027ff277230 */ /* 0x000fc40000004100 */
[----:B------:R-:W-:Y:S01]  /*dcd0*/  FFMA.FTZ R49, R21, R42, -R52 ;  /* 0x0000002a15317223 */ /* 0x000fe20000010834 */
[----:B------:R-:W-:Y:S02]  /*dce0*/  HADD2.F32 R33, -RZ, R53.H0_H0 ;  /* 0x20000035ff217230 */ /* 0x000fe40000004100 */
[----:B------:R-:W-:Y:S02]  /*dcf0*/  HADD2.F32 R24, -RZ, R38.H0_H0 ;  /* 0x20000026ff187230 */ /* 0x000fe40000004100 */
[C---:B------:R-:W-:Y:S01]  /*dd00*/  FMUL.FTZ R35, R39.reuse, R43 ;  /* 0x0000002b27237220 */ /* 0x040fe20000410000 */
[----:B------:R-:W-:Y:S02]  /*dd10*/  HADD2.F32 R32, -RZ, R32.H1_H1 ;  /* 0x30000020ff207230 */ /* 0x000fe40000004100 */
[----:B------:R-:W-:Y:S01]  /*dd20*/  FMUL.FTZ R52, R39, R28 ;  /* 0x0000001c27347220 */ /* 0x000fe20000410000 */
[----:B------:R-:W-:Y:S02]  /*dd30*/  HADD2.F32 R26, -RZ, R46.H0_H0 ;  /* 0x2000002eff1a7230 */ /* 0x000fe40000004100 */
[----:B------:R-:W-:Y:S01]  /*dd40*/  FMUL.FTZ R42, R24, R33 ;  /* 0x00000021182a7220 */ /* 0x000fe20000410000 */
[----:B------:R-:W-:-:S02]  /*dd50*/  HADD2.F32 R21, -RZ, R31.H0_H0 ;  /* 0x2000001fff157230 */ /* 0x000fc40000004100 */
[C---:B------:R-:W-:Y:S01]  /*dd60*/  FFMA.FTZ R60, R32.reuse, R28, -R35 ;  /* 0x0000001c203c7223 */ /* 0x040fe20000010823 */
[----:B------:R-:W-:Y:S01]  /*dd70*/  FFMA.FTZ R61, R32, R43, R52 ;  /* 0x0000002b203d7223 */ /* 0x000fe20000010034 */
[-C--:B------:R-:W-:Y:S01]  /*dd80*/  FMUL.FTZ R24, R24, R26.reuse ;  /* 0x0000001a18187220 */ /* 0x080fe20000410000 */
[----:B------:R-:W-:Y:S01]  /*dd90*/  F2FP.F16.E4M3.UNPACK_B R32, R47.H1 ;  /* 0x0000002fff20723e */ /* 0x000fe200030006ff */
[C---:B------:R-:W-:Y:S01]  /*dda0*/  FFMA.FTZ R45, R21.reuse, R26, -R42 ;  /* 0x0000001a152d7223 */ /* 0x040fe2000001082a */
[-C--:B------:R-:W-:Y:S01]  /*ddb0*/  F2FP.F16.E4M3.UNPACK_B R26, R40.reuse.H1 ;  /* 0x00000028ff1a723e */ /* 0x080fe200030006ff */
[----:B------:R-:W-:Y:S01]  /*ddc0*/  FFMA.FTZ R54, R21, R33, R24 ;  /* 0x0000002115367223 */ /* 0x000fe20000010018 */
[----:B------:R-:W-:Y:S01]  /*ddd0*/  HADD2.F32 R46, -RZ, R46.H1_H1 ;  /* 0x3000002eff2e7230 */ /* 0x000fe20000004100 */
[----:B------:R-:W-:Y:S01]  /*dde0*/  F2FP.F16.E4M3.UNPACK_B R47, R47 ;  /* 0x0000002fff2f723e */ /* 0x000fe200020006ff */
[----:B------:R-:W-:Y:S01]  /*ddf0*/  HADD2.F32 R53, -RZ, R53.H1_H1 ;  /* 0x30000035ff357230 */ /* 0x000fe20000004100 */
[----:B------:R-:W-:Y:S01]  /*de00*/  F2FP.F16.E4M3.UNPACK_B R40, R40 ;  /* 0x00000028ff28723e */ /* 0x000fe200020006ff */
        /* <DEDUP_REMOVED lines=11> */
[C---:B------:R-:W-:Y:S01]  /*dec0*/  FFMA.FTZ R56, R31.reuse, R46, -R42 ;  /* 0x0000002e1f387223 */ /* 0x040fe2000001082a */
[----:B------:R-:W-:Y:S02]  /*ded0*/  HADD2.F32 R27, -RZ, R27.H1_H1 ;  /* 0x3000001bff1b7230 */ /* 0x000fe40000004100 */
[----:B------:R-:W-:Y:S01]  /*dee0*/  FFMA.FTZ R53, R31, R53, R52 ;  /* 0x000000351f357223 */ /* 0x000fe20000010034 */
[----:B------:R-:W-:Y:S02]  /*def0*/  HADD2.F32 R26, -RZ, R26.H1_H1 ;  /* 0x3000001aff1a7230 */ /* 0x000fe40000004100 */
[C---:B------:R-:W-:Y:S01]  /*df00*/  FFMA.FTZ R35, R21.reuse, R33, R24 ;  /* 0x0000002115237223 */ /* 0x040fe20000010018 */
[----:B------:R-:W-:Y:S01]  /*df10*/  FFMA.FTZ R38, R21, R28, -R38 ;  /* 0x0000001c15267223 */ /* 0x000fe20000010826 */
[----:B------:R-:W-:-:S02]  /*df20*/  HADD2.F32 R20, -RZ, R20.H1_H1 ;  /* 0x30000014ff147230 */ /* 0x000fc40000004100 */
[C---:B------:R-:W-:Y:S01]  /*df30*/  FMUL.FTZ R31, R27.reuse, R32 ;  /* 0x000000201b1f7220 */ /* 0x040fe20000410000 */
[----:B------:R-:W-:Y:S01]  /*df40*/  FMUL.FTZ R33, R27, R26 ;  /* 0x0000001a1b217220 */ /* 0x000fe20000410000 */
[----:B------:R-:W-:Y:S01]  /*df50*/  HADD2.F32 R27, -RZ, R47.H0_H0 ;  /* 0x2000002fff1b7230 */ /* 0x000fe20000004100 */
[----:B------:R-:W-:Y:S01]  /*df60*/  F2FP.F16.E4M3.UNPACK_B R28, R50.H1 ;  /* 0x00000032ff1c723e */ /* 0x000fe200030006ff */
[----:B------:R-:W-:Y:S02]  /*df70*/  HADD2.F32 R21, -RZ, R25.H0_H0 ;  /* 0x20000019ff157230 */ /* 0x000fe40000004100 */
[C---:B------:R-:W-:Y:S01]  /*df80*/  FFMA.FTZ R39, R20.reuse, R26, -R31 ;  /* 0x0000001a14277223 */ /* 0x040fe2000001081f */
[----:B------:R-:W-:Y:S02]  /*df90*/  HADD2.F32 R24, -RZ, R40.H0_H0 ;  /* 0x20000028ff187230 */ /* 0x000fe40000004100 */
[----:B------:R-:W-:Y:S01]  /*dfa0*/  FFMA.FTZ R42, R20, R32, R33 ;  /* 0x00000020142a7223 */ /* 0x000fe20000010021 */
[----:B------:R-:W-:-:S02]  /*dfb0*/  HADD2.F32 R20, -RZ, R15.H0_H0 ;  /* 0x2000000fff147230 */ /* 0x000fc40000004100 */
[CC--:B------:R-:W-:Y:S01]  /*dfc0*/  FMUL.FTZ R31, R21.reuse, R27.reuse ;  /* 0x0000001b151f7220 */ /* 0x0c0fe20000410000 */
[----:B------:R-:W-:Y:S02]  /*dfd0*/  HADD2.F32 R26, -RZ, R47.H1_H1 ;  /* 0x3000002fff1a7230 */ /* 0x000fe40000004100 */
[-C--:B------:R-:W-:Y:S01]  /*dfe0*/  FMUL.FTZ R21, R21, R24.reuse ;  /* 0x0000001815157220 */ /* 0x080fe20000410000 */
[----:B------:R-:W-:Y:S02]  /*dff0*/  HADD2.F32 R25, -RZ, R25.H1_H1 ;  /* 0x30000019ff197230 */ /* 0x000fe40000004100 */
[C---:B------:R-:W-:Y:S01]  /*e000*/  FFMA.FTZ R31, R20.reuse, R24, -R31 ;  /* 0x00000018141f7223 */ /* 0x040fe2000001081f */
[----:B------:R-:W-:Y:S02]  /*e010*/  HADD2.F32 R40, -RZ, R40.H1_H1 ;  /* 0x30000028ff287230 */ /* 0x000fe40000004100 */
[----:B------:R-:W-:Y:S01]  /*e020*/  FFMA.FTZ R32, R20, R27, R21 ;  /* 0x0000001b14207223 */ /* 0x000fe20000010015 */
[----:B------:R-:W-:-:S02]  /*e030*/  HADD2.F32 R15, -RZ, R15.H1_H1 ;  /* 0x3000000fff0f7230 */ /* 0x000fc40000004100 */
[C---:B------:R-:W-:Y:S01]  /*e040*/  FMUL.FTZ R24, R25.reuse, R26 ;  /* 0x0000001a19187220 */ /* 0x040fe20000410000 */
[----:B------:R-:W-:Y:S01]  /*e050*/  F2FP.F16.E4M3.UNPACK_B R21, R30.H1 ;  /* 0x0000001eff15723e */ /* 0x000fe200030006ff */
[-C--:B------:R-:W-:Y:S01]  /*e060*/  FMUL.FTZ R27, R25, R40.reuse ;  /* 0x00000028191b7220 */ /* 0x080fe20000410000 */
[----:B------:R-:W-:Y:S02]  /*e070*/  HADD2.F32 R25, -RZ, R28.H0_H0 ;  /* 0x2000001cff197230 */ /* 0x000fe40000004100 */
        /* <DEDUP_REMOVED lines=10> */
[----:B------:R-:W-:Y:S01]  /*e120*/  FFMA.FTZ R46, R15, R24, -R46 ;  /* 0x000000180f2e7223 */ /* 0x000fe2000001082e */
[----:B------:R-:W-:Y:S01]  /*e130*/  HADD2.F32 R37, -RZ, R37.H1_H1 ;  /* 0x30000025ff257230 */ /* 0x000fe20000004100 */
[----:B------:R-:W-:Y:S01]  /*e140*/  F2FP.F16.E4M3.UNPACK_B R50, R50 ;  /* 0x00000032ff32723e */ /* 0x000fe200020006ff */
[----:B------:R-:W-:-:S03]  /*e150*/  HADD2.F32 R29, -RZ, R29.H1_H1 ;  /* 0x3000001dff1d7230 */ /* 0x000fc60000004100 */
[C---:B------:R-:W-:Y:S01]  /*e160*/  FMUL.FTZ R24, R37.reuse, R28 ;  /* 0x0000001c25187220 */ /* 0x040fe20000410000 */
[-C--:B------:R-:W-:Y:S01]  /*e170*/  FMUL.FTZ R21, R37, R26.reuse ;  /* 0x0000001a25157220 */ /* 0x080fe20000410000 */
[----:B------:R-:W-:Y:S01]  /*e180*/  FFMA.FTZ R37, R15, R25, R20 ;  /* 0x000000190f257223 */ /* 0x000fe20000010014 */
[----:B------:R-:W-:Y:S02]  /*e190*/  HADD2.F32 R20, -RZ, R36.H0_H0 ;  /* 0x20000024ff147230 */ /* 0x000fe40000004100 */
[C---:B------:R-:W-:Y:S01]  /*e1a0*/  FFMA.FTZ R43, R29.reuse, R26, -R24 ;  /* 0x0000001a1d2b7223 */ /* 0x040fe20000010818 */
[----:B------:R-:W-:Y:S01]  /*e1b0*/  FFMA.FTZ R52, R29, R28, R21 ;  /* 0x0000001c1d347223 */ /* 0x000fe20000010015 */
[----:B------:R-:W-:Y:S02]  /*e1c0*/  HADD2.F32 R21, -RZ, R30.H0_H0 ;  /* 0x2000001eff157230 */ /* 0x000fe40000004100 */
[----:B------:R-:W-:Y:S02]  /*e1d0*/  HADD2.F32 R24, -RZ, R50.H0_H0 ;  /* 0x20000032ff187230 */ /* 0x000fe40000004100 */
[----:B------:R-:W-:-:S02]  /*e1e0*/  HADD2.F32 R30, -RZ, R30.H1_H1 ;  /* 0x3000001eff1e7230 */ /* 0x000fc40000004100 */
[C---:B------:R-:W-:Y:S01]  /*e1f0*/  FMUL.FTZ R25, R20.reuse, R21 ;  /* 0x0000001514197220 */ /* 0x040fe20000410000 */
[----:B------:R-:W-:Y:S02]  /*e200*/  HADD2.F32 R50, -RZ, R50.H1_H1 ;  /* 0x30000032ff327230 */ /* 0x000fe40000004100 */
[----:B------:R-:W-:Y:S01]  /*e210*/  FMUL.FTZ R26, R20, R24 ;  /* 0x00000018141a7220 */ /* 0x000fe20000410000 */
[----:B------:R-:W-:Y:S01]  /*e220*/  HADD2.F32 R36, -RZ, R36.H1_H1 ;  /* 0x30000024ff247230 */ /* 0x000fe20000004100 */
[----:B------:R-:W-:Y:S01]  /*e230*/  F2FP.SATFINITE.E4M3.F32.PACK_AB_MERGE_C R37, R52, R37, RZ ;  /* 0x000000253425723e */ /* 0x000fe200048070ff */
[--C-:B------:R-:W-:Y:S02]  /*e240*/  HADD2.F32 R15, -RZ, R13.reuse.H0_H0 ;  /* 0x2000000dff0f7230 */ /* 0x100fe40000004100 */
[----:B------:R-:W-:Y:S02]  /*e250*/  HADD2.F32 R13, -RZ, R13.H1_H1 ;  /* 0x3000000dff0d7230 */ /* 0x000fe40000004100 */
[C---:B------:R-:W-:Y:S01]  /*e260*/  FMUL.FTZ R28, R36.reuse, R50 ;  /* 0x00000032241c7220 */ /* 0x040fe20000410000 */
[----:B------:R-:W-:Y:S01]  /*e270*/  FMUL.FTZ R27, R36, R30 ;  /* 0x0000001e241b7220 */ /* 0x000fe20000410000 */
[C---:B------:R-:W-:Y:S01]  /*e280*/  FFMA.FTZ R26, R15.reuse, R21, -R26 ;  /* 0x000000150f1a7223 */ /* 0x040fe2000001081a */
[----:B------:R-:W-:Y:S01]  /*e290*/  FFMA.FTZ R20, R15, R24, R25 ;  /* 0x000000180f147223 */ /* 0x000fe20000010019 */
[C---:B------:R-:W-:Y:S01]  /*e2a0*/  FFMA.FTZ R21, R13.reuse, R30, -R28 ;  /* 0x0000001e0d157223 */ /* 0x040fe2000001081c */
[----:B------:R-:W-:Y:S01]  /*e2b0*/  FFMA.FTZ R29, R13, R50, R27 ;  /* 0x000000320d1d7223 */ /* 0x000fe2000001001b */
[----:B------:R-:W-:-:S02]  /*e2c0*/  F2FP.SATFINITE.E4M3.F32.PACK_AB_MERGE_C R13, R55, R12, RZ ;  /* 0x0000000c370d723e */ /* 0x000fc400048070ff */
[----:B------:R-:W-:Y:S02]  /*e2d0*/  F2FP.SATFINITE.E4M3.F32.PACK_AB_MERGE_C R25, R57, R14, RZ ;  /* 0x0000000e3919723e */ /* 0x000fe400048070ff */
[----:B------:R-:W-:Y:S02]  /*e2e0*/  F2FP.SATFINITE.E4M3.F32.PACK_AB_MERGE_C R15, R60, R59, RZ ;  /* 0x0000003b3c0f723e */ /* 0x000fe400048070ff */
[----:B------:R-:W-:Y:S02]  /*e2f0*/  F2FP.SATFINITE.E4M3.F32.PACK_AB_MERGE_C R12, R39, R38, RZ ;  /* 0x00000026270c723e */ /* 0x000fe400048070ff */
[----:B------:R-:W-:Y:S02]  /*e300*/  F2FP.SATFINITE.E4M3.F32.PACK_AB_MERGE_C R14, R43, R46, RZ ;  /* 0x0000002e2b0e723e */ /* 0x000fe400048070ff */
[----:B------:R-:W-:Y:S02]  /*e310*/  F2FP.SATFINITE.E4M3.F32.PACK_AB_MERGE_C R27, R61, R58, RZ ;  /* 0x0000003a3d1b723e */ /* 0x000fe400048070ff */
[----:B------:R-:W-:-:S02]  /*e320*/  F2FP.SATFINITE.E4M3.F32.PACK_AB_MERGE_C R24, R42, R35, RZ ;  /* 0x000000232a18723e */ /* 0x000fc400048070ff */
[----:B------:R-:W-:Y:S02]  /*e330*/  F2FP.SATFINITE.E4M3.F32.PACK_AB_MERGE_C R13, R49, R48, R13 ;  /* 0x00000030310d723e */ /* 0x000fe4000480700d */
[----:B------:R-:W-:Y:S02]  /*e340*/  F2FP.SATFINITE.E4M3.F32.PACK_AB_MERGE_C R15, R56, R45, R15 ;  /* 0x0000002d380f723e */ /* 0x000fe4000480700f */
[----:B------:R-:W-:Y:S02]  /*e350*/  F2FP.SATFINITE.E4M3.F32.PACK_AB_MERGE_C R12, R40, R31, R12 ;  /* 0x0000001f280c723e */ /* 0x000fe4000480700c */
[----:B------:R-:W-:Y:S02]  /*e360*/  F2FP.SATFINITE.E4M3.F32.PACK_AB_MERGE_C R14, R21, R26, R14 ;  /* 0x0000001a150e723e */ /* 0x000fe4000480700e */
[----:B------:R-:W-:Y:S02]  /*e370*/  F2FP.SATFINITE.E4M3.F32.PACK_AB_MERGE_C R25, R44, R51, R25 ;  /* 0x000000332c19723e */ /* 0x000fe40004807019 */
[----:B------:R-:W-:Y:S01]  /*e380*/  F2FP.SATFINITE.E4M3.F32.PACK_AB_MERGE_C R27, R53, R54, R27 ;  /* 0x00000036351b723e */ /* 0x000fe2000480701b */
[----:B------:R1:W-:Y:S01]  /*e390*/  STS.128 [R0+0x14400], R12 ;  /* 0x0144000c00007388 */ /* 0x0003e20000000c00 */
[----:B------:R-:W-:-:S02]  /*e3a0*/  F2FP.SATFINITE.E4M3.F32.PACK_AB_MERGE_C R24, R33, R32, R24 ;  /* 0x000000202118723e */ /* 0x000fc40004807018 */
[----:B------:R-:W-:-:S05]  /*e3b0*/  F2FP.SATFINITE.E4M3.F32.PACK_AB_MERGE_C R26, R29, R20, R37 ;  /* 0x000000141d1a723e */ /* 0x000fca0004807025 */
[----:B------:R1:W-:Y:S02]  /*e3c0*/  STS.128 [R3+0x14400], R24 ;  /* 0x0144001803007388 */ /* 0x0003e40000000c00 */
.L_x_1913:
[----:B------:R-:W-:Y:S05]  /*e3d0*/  BSYNC B1 ;  /* 0x0000000000017941 */ /* 0x000fea0003800000 */
.L_x_1912:
[----:B------:R-:W-:Y:S05]  /*e3e0*/  @P0 BRA `(.L_x_1904) ;  /* 0x0000000c00c80947 */ /* 0x000fea0003800000 */
[----:B------:R-:W2:Y:S01]  /*e3f0*/  LDL R49, [R1+0x8] ;  /* 0x0000080001317983 */ /* 0x000ea20000100800 */
[----:B-1---5:R-:W-:Y:S01]  /*e400*/  SHF.R.U32.HI R13, RZ, 0x8, R9 ;  /* 0x00000008ff0d7819 */ /* 0x022fe20000011609 */
[----:B------:R-:W-:Y:S01]  /*e410*/  IMAD.IADD R41, R18, 0x1, R41 ;  /* 0x0000000112297824 */ /* 0x000fe200078e0229 */
[----:B------:R-:W-:Y:S02]  /*e420*/  SHF.R.U32.HI R3, RZ, 0x8, R8 ;  /* 0x00000008ff037819 */ /* 0x000fe40000011608 */
[----:B------:R-:W-:Y:S02]  /*e430*/  LOP3.LUT R12, R9, 0xff, RZ, 0xc0, !PT ;  /* 0x000000ff090c7812 */ /* 0x000fe400078ec0ff */
[----:B------:R-:W-:Y:S02]  /*e440*/  LOP3.LUT R13, R13, 0xff, RZ, 0xc0, !PT ;  /* 0x000000ff0d0d7812 */ /* 0x000fe400078ec0ff */
[----:B0-----:R-:W-:Y:S02]  /*e450*/  LOP3.LUT R0, R8, 0xff, RZ, 0xc0, !PT ;  /* 0x000000ff08007812 */ /* 0x001fe400078ec0ff */
[----:B------:R-:W-:-:S02]  /*e460*/  LOP3.LUT R3, R3, 0xff, RZ, 0xc0, !PT ;  /* 0x000000ff03037812 */ /* 0x000fc400078ec0ff */
[----:B------:R-:W-:Y:S02]  /*e470*/  PRMT R20, R13, 0x7604, R12 ;  /* 0x000076040d147816 */ /* 0x000fe4000000000c */
[----:B------:R-:W-:Y:S02]  /*e480*/  SHF.R.U32.HI R12, RZ, 0x8, R10 ;  /* 0x00000008ff0c7819 */ /* 0x000fe4000001160a */
[----:B------:R-:W-:Y:S02]  /*e490*/  PRMT R3, R3, 0x7604, R0 ;  /* 0x0000760403037816 */ /* 0x000fe40000000000 */
[----:B------:R-:W-:Y:S02]  /*e4a0*/  LOP3.LUT R0, R10, 0xff, RZ, 0xc0, !PT ;  /* 0x000000ff0a007812 */ /* 0x000fe400078ec0ff */
[----:B------:R-:W-:Y:S02]  /*e4b0*/  LOP3.LUT R13, R12, 0xff, RZ, 0xc0, !PT ;  /* 0x000000ff0c0d7812 */ /* 0x000fe400078ec0ff */
[----:B------:R-:W-:-:S02]  /*e4c0*/  SHF.R.U32.HI R24, RZ, 0x3, R208 ;  /* 0x00000003ff187819 */ /* 0x000fc400000116d0 */
[----:B------:R-:W-:Y:S02]  /*e4d0*/  PRMT R29, R13, 0x7604, R0 ;  /* 0x000076040d1d7816 */ /* 0x000fe40000000000 */
[----:B------:R-:W-:Y:S02]  /*e4e0*/  LOP3.LUT R0, R208, 0x70, R41, 0xf8, !PT ;  /* 0x00000070d0007812 */ /* 0x000fe400078ef829 */
[----:B------:R-:W-:Y:S02]  /*e4f0*/  SHF.R.U32.HI R15, RZ, 0x8, R11 ;  /* 0x00000008ff0f7819 */ /* 0x000fe4000001160b */
[----:B------:R-:W-:Y:S02]  /*e500*/  LOP3.LUT R0, R0, R24, RZ, 0x3c, !PT ;  /* 0x0000001800007212 */ /* 0x000fe400078e3cff */
[----:B------:R-:W-:Y:S02]  /*e510*/  SHF.R.U32.HI R21, RZ, 0x8, R4 ;  /* 0x00000008ff157819 */ /* 0x000fe40000011604 */
[----:B------:R-:W-:-:S02]  /*e520*/  IADD3 R0, R17, R0, R214 ;  /* 0x0000000011007210 */ /* 0x000fc40007ffe0d6 */
[----:B------:R-:W-:Y:S02]  /*e530*/  LOP3.LUT R14, R11, 0xff, RZ, 0xc0, !PT ;  /* 0x000000ff0b0e7812 */ /* 0x000fe400078ec0ff */
[----:B------:R-:W-:Y:S01]  /*e540*/  LOP3.LUT R12, R4, 0xff, RZ, 0xc0, !PT ;  /* 0x000000ff040c7812 */ /* 0x000fe200078ec0ff */
[----:B------:R-:W0:Y:S01]  /*e550*/  LDS.128 R24, [R0+0x14400] ;  /* 0x0144000000187984 */ /* 0x000e220000000c00 */
[----:B------:R-:W-:Y:S02]  /*e560*/  LOP3.LUT R15, R15, 0xff, RZ, 0xc0, !PT ;  /* 0x000000ff0f0f7812 */ /* 0x000fe400078ec0ff */
[----:B------:R-:W-:Y:S02]  /*e570*/  LOP3.LUT R21, R21, 0xff, RZ, 0xc0, !PT ;  /* 0x000000ff15157812 */ /* 0x000fe400078ec0ff */
[----:B------:R-:W-:Y:S02]  /*e580*/  PRMT R28, R15, 0x7604, R14 ;  /* 0x000076040f1c7816 */ /* 0x000fe4000000000e */
[----:B------:R-:W-:-:S02]  /*e590*/  PRMT R35, R21, 0x7604, R12 ;  /* 0x0000760415237816 */ /* 0x000fc4000000000c */
[----:B------:R-:W-:Y:S02]  /*e5a0*/  SHF.R.U32.HI R30, RZ, 0x8, R5 ;  /* 0x00000008ff1e7819 */ /* 0x000fe40000011605 */
[----:B------:R-:W-:Y:S02]  /*e5b0*/  SHF.R.U32.HI R32, RZ, 0x8, R6 ;  /* 0x00000008ff207819 */ /* 0x000fe40000011606 */
[----:B------:R-:W-:Y:S02]  /*e5c0*/  LOP3.LUT R21, R5, 0xff, RZ, 0xc0, !PT ;  /* 0x000000ff05157812 */ /* 0x000fe400078ec0ff */
[----:B------:R-:W-:Y:S02]  /*e5d0*/  LOP3.LUT R30, R30, 0xff, RZ, 0xc0, !PT ;  /* 0x000000ff1e1e7812 */ /* 0x000fe400078ec0ff */
[----:B------:R-:W-:Y:S02]  /*e5e0*/  LOP3.LUT R31, R6, 0xff, RZ, 0xc0, !PT ;  /* 0x000000ff061f7812 */ /* 0x000fe400078ec0ff */
[----:B------:R-:W-:-:S02]  /*e5f0*/  LOP3.LUT R32, R32, 0xff, RZ, 0xc0, !PT ;  /* 0x000000ff20207812 */ /* 0x000fc400078ec0ff */
[----:B------:R-:W-:Y:S02]  /*e600*/  PRMT R30, R30, 0x7604, R21 ;  /* 0x000076041e1e7816 */ /* 0x000fe40000000015 */
[----:B------:R-:W-:Y:S02]  /*e610*/  SHF.R.U32.HI R37, RZ, 0x10, R5 ;  /* 0x00000010ff257819 */ /* 0x000fe40000011605 */
[----:B------:R-:W-:Y:S02]  /*e620*/  SHF.R.U32.HI R21, RZ, 0x10, R9 ;  /* 0x00000010ff157819 */ /* 0x000fe40000011609 */
[----:B------:R-:W-:Y:S01]  /*e630*/  PRMT R39, R32, 0x7604, R31 ;  /* 0x0000760420277816 */ /* 0x000fe2000000001f */
[----:B------:R-:W-:Y:S01]  /*e640*/  IMAD.U32 R37, R37, 0x10000, RZ ;  /* 0x0001000025257824 */ /* 0x000fe200078e00ff */
[----:B------:R-:W-:Y:S01]  /*e650*/  SHF.R.U32.HI R31, RZ, 0x10, R11 ;  /* 0x00000010ff1f7819 */ /* 0x000fe2000001160b */
[----:B------:R-:W-:Y:S01]  /*e660*/  IMAD.U32 R21, R21, 0x10000, RZ ;  /* 0x0001000015157824 */ /* 0x000fe200078e00ff */
[----:B------:R-:W-:-:S02]  /*e670*/  SHF.R.U32.HI R36, RZ, 0x8, R7 ;  /* 0x00000008ff247819 */ /* 0x000fc40000011607 */
[----:B------:R-:W-:Y:S01]  /*e680*/  LOP3.LUT R33, R7, 0xff, RZ, 0xc0, !PT ;  /* 0x000000ff07217812 */ /* 0x000fe200078ec0ff */
[----:B------:R-:W-:Y:S01]  /*e690*/  IMAD.U32 R31, R31, 0x10000, RZ ;  /* 0x000100001f1f7824 */ /* 0x000fe200078e00ff */
[----:B------:R-:W-:Y:S02]  /*e6a0*/  LOP3.LUT R36, R36, 0xff, RZ, 0xc0, !PT ;  /* 0x000000ff24247812 */ /* 0x000fe400078ec0ff */
[----:B------:R-:W-:Y:S02]  /*e6b0*/  SHF.R.U32.HI R41, RZ, 0x10, R7 ;  /* 0x00000010ff297819 */ /* 0x000fe40000011607 */
[----:B------:R-:W-:Y:S02]  /*e6c0*/  LOP3.LUT R37, R30, 0xff0000, R37, 0xf8, !PT ;  /* 0x00ff00001e257812 */ /* 0x000fe400078ef825 */
[----:B------:R-:W-:Y:S01]  /*e6d0*/  LOP3.LUT R21, R20, 0xff0000, R21, 0xf8, !PT ;  /* 0x00ff000014157812 */ /* 0x000fe200078ef815 */
[----:B------:R-:W-:Y:S01]  /*e6e0*/  IMAD.U32 R41, R41, 0x10000, RZ ;  /* 0x0001000029297824 */ /* 0x000fe200078e00ff */
[----:B------:R-:W-:-:S02]  /*e6f0*/  LOP3.LUT R3, R3, 0xff0000, R8, 0xf8, !PT ;  /* 0x00ff000003037812 */ /* 0x000fc400078ef808 */
[----:B------:R-:W-:Y:S02]  /*e700*/  PRMT R36, R36, 0x7604, R33 ;  /* 0x0000760424247816 */ /* 0x000fe40000000021 */
[----:B------:R-:W-:Y:S02]  /*e710*/  LOP3.LUT R33, R28, 0xff0000, R31, 0xf8, !PT ;  /* 0x00ff00001c217812 */ /* 0x000fe400078ef81f */
[----:B------:R-:W-:Y:S02]  /*e720*/  LOP3.LUT R39, R39, 0xff0000, R6, 0xf8, !PT ;  /* 0x00ff000027277812 */ /* 0x000fe400078ef806 */
[----:B------:R-:W-:Y:S02]  /*e730*/  LOP3.LUT R31, R29, 0xff0000, R10, 0xf8, !PT ;  /* 0x00ff00001d1f7812 */ /* 0x000fe400078ef80a */
[----:B------:R-:W-:Y:S02]  /*e740*/  LOP3.LUT R37, R37, 0xff000000, R5, 0xf8, !PT ;  /* 0xff00000025257812 */ /* 0x000fe400078ef805 */
[----:B------:R-:W-:-:S02]  /*e750*/  LOP3.LUT R29, R3, 0xff000000, R8, 0xf8, !PT ;  /* 0xff000000031d7812 */ /* 0x000fc400078ef808 */
[----:B------:R-:W-:Y:S02]  /*e760*/  LOP3.LUT R20, R21, 0xff000000, R9, 0xf8, !PT ;  /* 0xff00000015147812 */ /* 0x000fe400078ef809 */
[----:B------:R-:W-:Y:S02]  /*e770*/  LOP3.LUT R3, R35, 0xff0000, R4, 0xf8, !PT ;  /* 0x00ff000023037812 */ /* 0x000fe400078ef804 */
[----:B------:R-:W-:Y:S02]  /*e780*/  LOP3.LUT R35, R33, 0xff000000, R11, 0xf8, !PT ;  /* 0xff00000021237812 */ /* 0x000fe400078ef80b */
[----:B------:R-:W-:Y:S02]  /*e790*/  LOP3.LUT R40, R39, 0xff000000, R6, 0xf8, !PT ;  /* 0xff00000027287812 */ /* 0x000fe400078ef806 */
[----:B------:R-:W-:Y:S02]  /*e7a0*/  F2FP.F16.E4M3.UNPACK_B R33, R37 ;  /* 0x00000025ff21723e */ /* 0x000fe400020006ff */
[----:B0-----:R-:W-:-:S02]  /*e7b0*/  F2FP.F16.E4M3.UNPACK_B R6, R25 ;  /* 0x00000019ff06723e */ /* 0x001fc400020006ff */
[----:B------:R-:W-:Y:S01]  /*e7c0*/  F2FP.F16.E4M3.UNPACK_B R11, R20 ;  /* 0x00000014ff0b723e */ /* 0x000fe200020006ff */
[----:B------:R-:W-:Y:S01]  /*e7d0*/  HADD2.F32 R38, -RZ, R33.H0_H0 ;  /* 0x20000021ff267230 */ /* 0x000fe20000004100 */
[----:B------:R-:W-:Y:S01]  /*e7e0*/  LOP3.LUT R41, R36, 0xff0000, R41, 0xf8, !PT ;  /* 0x00ff000024297812 */ /* 0x000fe200078ef829 */
[----:B------:R-:W-:Y:S01]  /*e7f0*/  HADD2.F32 R5, -RZ, R6.H0_H0 ;  /* 0x20000006ff057230 */ /* 0x000fe20000004100 */
[----:B------:R-:W-:Y:S01]  /*e800*/  LOP3.LUT R36, R3, 0xff000000, R4, 0xf8, !PT ;  /* 0xff00000003247812 */ /* 0x000fe200078ef804 */
[----:B------:R-:W-:Y:S01]  /*e810*/  HADD2.F32 R30, -RZ, R11.H0_H0 ;  /* 0x2000000bff1e7230 */ /* 0x000fe20000004100 */
[----:B------:R-:W-:Y:S02]  /*e820*/  LOP3.LUT R32, R31, 0xff000000, R10, 0xf8, !PT ;  /* 0xff0000001f207812 */ /* 0x000fe400078ef80a */
[C---:B------:R-:W-:Y:S01]  /*e830*/  FMUL.FTZ R42, R5.reuse, R38 ;  /* 0x00000026052a7220 */ /* 0x040fe20000410000 */
[----:B------:R-:W-:Y:S01]  /*e840*/  F2FP.F16.E4M3.UNPACK_B R25, R25.H1 ;  /* 0x00000019ff19723e */ /* 0x000fe200030006ff */
[----:B------:R-:W-:Y:S01]  /*e850*/  FMUL.FTZ R31, R5, R30 ;  /* 0x0000001e051f7220 */ /* 0x000fe20000410000 */
[----:B------:R-:W-:-:S02]  /*e860*/  F2FP.F16.E4M3.UNPACK_B R37, R37.H1 ;  /* 0x00000025ff25723e */ /* 0x000fc400030006ff */
[----:B------:R-:W-:Y:S02]  /*e870*/  LOP3.LUT R41, R41, 0xff000000, R7, 0xf8, !PT ;  /* 0xff00000029297812 */ /* 0x000fe400078ef807 */
[-C--:B------:R-:W-:Y:S01]  /*e880*/  F2FP.F16.E4M3.UNPACK_B R28, R27.reuse ;  /* 0x0000001bff1c723e */ /* 0x080fe200020006ff */
[----:B------:R-:W-:Y:S01]  /*e890*/  HADD2.F32 R39, -RZ, R37.H0_H0 ;  /* 0x20000025ff277230 */ /* 0x000fe20000004100 */
[----:B------:R-:W-:Y:S02]  /*e8a0*/  F2FP.F16.E4M3.UNPACK_B R27, R27.H1 ;  /* 0x0000001bff1b723e */ /* 0x000fe400030006ff */
[-C--:B------:R-:W-:Y:S02]  /*e8b0*/  F2FP.F16.E4M3.UNPACK_B R10, R24.reuse ;  /* 0x00000018ff0a723e */ /* 0x080fe400020006ff */
[----:B------:R-:W-:Y:S02]  /*e8c0*/  F2FP.F16.E4M3.UNPACK_B R24, R24.H1 ;  /* 0x00000018ff18723e */ /* 0x000fe400030006ff */
[----:B------:R-:W-:-:S02]  /*e8d0*/  F2FP.F16.E4M3.UNPACK_B R21, R26 ;  /* 0x0000001aff15723e */ /* 0x000fc400020006ff */
[----:B------:R-:W-:Y:S01]  /*e8e0*/  F2FP.F16.E4M3.UNPACK_B R26, R26.H1 ;  /* 0x0000001aff1a723e */ /* 0x000fe200030006ff */
[----:B--2---:R-:W0:Y:S02]  /*e8f0*/  LDS.128 R12, [R49+0x14400] ;  /* 0x01440000310c7984 */ /* 0x004e240000000c00 */
[-C--:B0-----:R-:W-:Y:S02]  /*e900*/  F2FP.F16.E4M3.UNPACK_B R4, R13.reuse ;  /* 0x0000000dff04723e */ /* 0x081fe400020006ff */
[----:B------:R-:W-:Y:S02]  /*e910*/  F2FP.F16.E4M3.UNPACK_B R13, R13.H1 ;  /* 0x0000000dff0d723e */ /* 0x000fe400030006ff */
[-C--:B------:R-:W-:Y:S01]  /*e920*/  F2FP.F16.E4M3.UNPACK_B R8, R15.reuse ;  /* 0x0000000fff08723e */ /* 0x080fe200020006ff */
[--C-:B------:R-:W-:Y:S01]  /*e930*/  HADD2.F32 R9, -RZ, R4.reuse.H0_H0 ;  /* 0x20000004ff097230 */ /* 0x100fe20000004100 */
[----:B------:R-:W-:Y:S01]  /*e940*/  F2FP.F16.E4M3.UNPACK_B R15, R15.H1 ;  /* 0x0000000fff0f723e */ /* 0x000fe200030006ff */
[----:B------:R-:W-:Y:S01]  /*e950*/  HADD2.F32 R4, -RZ, R4.H1_H1 ;  /* 0x30000004ff047230 */ /* 0x000fe20000004100 */
[----:B------:R-:W-:-:S02]  /*e960*/  F2FP.F16.E4M3.UNPACK_B R3, R12 ;  /* 0x0000000cff03723e */ /* 0x000fc400020006ff */
[C---:B------:R-:W-:Y:S01]  /*e970*/  FFMA.FTZ R5, R9.reuse, R30, -R42 ;  /* 0x0000001e09057223 */ /* 0x040fe2000001082a */
[----:B------:R-:W-:Y:S01]  /*e980*/  FFMA.FTZ R9, R9, R38, R31 ;  /* 0x0000002609097223 */ /* 0x000fe2000001001f */
[----:B------:R-:W-:Y:S01]  /*e990*/  HADD2.F32 R31, -RZ, R11.H1_H1 ;  /* 0x3000000bff1f7230 */ /* 0x000fe20000004100 */
[----:B------:R-:W-:Y:S01]  /*e9a0*/  F2FP.F16.E4M3.UNPACK_B R30, R20.H1 ;  /* 0x00000014ff1e723e */ /* 0x000fe200030006ff */
[----:B------:R-:W-:Y:S01]  /*e9b0*/  HADD2.F32 R38, -RZ, R33.H1_H1 ;  /* 0x30000021ff267230 */ /* 0x000fe20000004100 */
[----:B------:R-:W-:Y:S01]  /*e9c0*/  F2FP.F16.E4M3.UNPACK_B R12, R12.H1 ;  /* 0x0000000cff0c723e */ /* 0x000fe200030006ff */
[----:B------:R-:W-:Y:S01]  /*e9d0*/  HADD2.F32 R11, -RZ, R6.H1_H1 ;  /* 0x30000006ff0b7230 */ /* 0x000fe20000004100 */
[-C--:B------:R-:W-:Y:S01]  /*e9e0*/  F2FP.F16.E4M3.UNPACK_B R7, R14.reuse ;  /* 0x0000000eff07723e */ /* 0x080fe200020006ff */
[----:B------:R-:W-:Y:S01]  /*e9f0*/  HADD2.F32 R20, -RZ, R25.H0_H0 ;  /* 0x20000019ff147230 */ /* 0x000fe20000004100 */
[----:B------:R-:W-:Y:S01]  /*ea00*/  F2FP.F16.E4M3.UNPACK_B R14, R14.H1 ;  /* 0x0000000eff0e723e */ /* 0x000fe200030006ff */
[----:B------:R-:W-:-:S02]  /*ea10*/  HADD2.F32 R33, -RZ, R30.H0_H0 ;  /* 0x2000001eff217230 */ /* 0x000fc40000004100 */
[CC--:B------:R-:W-:Y:S01]  /*ea20*/  FMUL.FTZ R43, R11.reuse, R38.reuse ;  /* 0x000000260b2b7220 */ /* 0x0c0fe20000410000 */
[----:B------:R-:W-:Y:S02]  /*ea30*/  HADD2.F32 R6, -RZ, R13.H0_H0 ;  /* 0x2000000dff067230 */ /* 0x000fe40000004100 */
[C---:B------:R-:W-:Y:S01]  /*ea40*/  FMUL.FTZ R45, R20.reuse, R39 ;  /* 0x00000027142d7220 */ /* 0x040fe20000410000 */
[----:B------:R-:W-:Y:S01]  /*ea50*/  FMUL.FTZ R11, R11, R31 ;  /* 0x0000001f0b0b7220 */ /* 0x000fe20000410000 */
[----:B------:R-:W-:Y:S01]  /*ea60*/  FMUL.FTZ R20, R20, R33 ;  /* 0x0000002114147220 */ /* 0x000fe20000410000 */
[----:B------:R-:W-:Y:S01]  /*ea70*/  FFMA.FTZ R42, R4, R31, -R43 ;  /* 0x0000001f042a7223 */ /* 0x000fe2000001082b */
[----:B------:R-:W-:Y:S01]  /*ea80*/  FFMA.FTZ R45, R6, R33, -R45 ;  /* 0x00000021062d7223 */ /* 0x000fe2000001082d */
[----:B------:R-:W-:Y:S01]  /*ea90*/  FFMA.FTZ R38, R4, R38, R11 ;  /* 0x0000002604267223 */ /* 0x000fe2000001000b */
[----:B------:R-:W-:Y:S01]  /*eaa0*/  F2FP.F16.E4M3.UNPACK_B R33, R41 ;  /* 0x00000029ff21723e */ /* 0x000fe200020006ff */
[----:B------:R-:W-:Y:S01]  /*eab0*/  FFMA.FTZ R39, R6, R39, R20 ;  /* 0x0000002706277223 */ /* 0x000fe20000010014 */
[----:B------:R-:W-:Y:S01]  /*eac0*/  F2FP.F16.E4M3.UNPACK_B R11, R35 ;  /* 0x00000023ff0b723e */ /* 0x000fe200020006ff */
[----:B------:R-:W-:Y:S01]  /*ead0*/  HADD2.F32 R20, -RZ, R37.H1_H1 ;  /* 0x30000025ff147230 */ /* 0x000fe20000004100 */
[----:B------:R-:W-:Y:S01]  /*eae0*/  F2FP.F16.E4M3.UNPACK_B R41, R41.H1 ;  /* 0x00000029ff29723e */ /* 0x000fe200030006ff */
[----:B------:R-:W-:Y:S01]  /*eaf0*/  HADD2.F32 R25, -RZ, R25.H1_H1 ;  /* 0x30000019ff197230 */ /* 0x000fe20000004100 */
[----:B------:R-:W-:Y:S01]  /*eb00*/  F2FP.F16.E4M3.UNPACK_B R35, R35.H1 ;  /* 0x00000023ff23723e */ /* 0x000fe200030006ff */
[----:B------:R-:W-:-:S02]  /*eb10*/  HADD2.F32 R37, -RZ, R33.H0_H0 ;  /* 0x20000021ff257230 */ /* 0x000fc40000004100 */
[----:B------:R-:W-:Y:S02]  /*eb20*/  HADD2.F32 R6, -RZ, R28.H0_H0 ;  /* 0x2000001cff067230 */ /* 0x000fe40000004100 */
[C---:B------:R-:W-:Y:S01]  /*eb30*/  FMUL.FTZ R44, R25.reuse, R20 ;  /* 0x00000014192c7220 */ /* 0x040fe20000410000 */
[----:B------:R-:W-:Y:S02]  /*eb40*/  HADD2.F32 R30, -RZ, R30.H1_H1 ;  /* 0x3000001eff1e7230 */ /* 0x000fe40000004100 */
        /* <DEDUP_REMOVED lines=8> */
[----:B------:R-:W-:Y:S01]  /*ebd0*/  FFMA.FTZ R30, R13, R20, R25 ;  /* 0x000000140d1e7223 */ /* 0x000fe20000010019 */
[C---:B------:R-:W-:Y:S01]  /*ebe0*/  FFMA.FTZ R37, R4.reuse, R37, R6 ;  /* 0x0000002504257223 */ /* 0x040fe20000010006 */
[----:B------:R-:W-:Y:S02]  /*ebf0*/  HADD2.F32 R25, -RZ, R41.H0_H0 ;  /* 0x20000029ff197230 */ /* 0x000fe40000004100 */
[----:B------:R-:W-:Y:S01]  /*ec00*/  FFMA.FTZ R43, R4, R31, -R43 ;  /* 0x0000001f042b7223 */ /* 0x000fe2000001082b */
[----:B------:R-:W-:Y:S01]  /*ec10*/  HADD2.F32 R6, -RZ, R27.H0_H0 ;  /* 0x2000001bff067230 */ /* 0x000fe20000004100 */
[----:B------:R-:W-:Y:S01]  /*ec20*/  F2FP.SATFINITE.E4M3.F32.PACK_AB_MERGE_C R44, R44, R45, RZ ;  /* 0x0000002d2c2c723e */ /* 0x000fe200048070ff */
[----:B------:R-:W-:Y:S01]  /*ec30*/  HADD2.F32 R28, -RZ, R28.H1_H1 ;  /* 0x3000001cff1c7230 */ /* 0x000fe20000004100 */
[----:B------:R-:W-:Y:S01]  /*ec40*/  F2FP.SATFINITE.E4M3.F32.PACK_AB_MERGE_C R30, R30, R39, RZ ;  /* 0x000000271e1e723e */ /* 0x000fe200048070ff */
[----:B------:R-:W-:-:S02]  /*ec50*/  HADD2.F32 R11, -RZ, R11.H1_H1 ;  /* 0x3000000bff0b7230 */ /* 0x000fc40000004100 */
[----:B------:R-:W-:Y:S01]  /*ec60*/  FMUL.FTZ R47, R6, R25 ;  /* 0x00000019062f7220 */ /* 0x000fe20000410000 */
[----:B------:R-:W-:Y:S02]  /*ec70*/  HADD2.F32 R13, -RZ, R35.H0_H0 ;  /* 0x20000023ff0d7230 */ /* 0x000fe40000004100 */
[C---:B------:R-:W-:Y:S01]  /*ec80*/  FMUL.FTZ R31, R28.reuse, R33 ;  /* 0x000000211c1f7220 */ /* 0x040fe20000410000 */
[----:B------:R-:W-:Y:S02]  /*ec90*/  HADD2.F32 R4, -RZ, R15.H0_H0 ;  /* 0x2000000fff047230 */ /* 0x000fe40000004100 */
[----:B------:R-:W-:Y:S01]  /*eca0*/  FMUL.FTZ R28, R28, R11 ;  /* 0x0000000b1c1c7220 */ /* 0x000fe20000410000 */
[----:B------:R-:W-:Y:S02]  /*ecb0*/  HADD2.F32 R8, -RZ, R8.H1_H1 ;  /* 0x30000008ff087230 */ /* 0x000fe40000004100 */
[----:B------:R-:W-:Y:S01]  /*ecc0*/  FMUL.FTZ R6, R6, R13 ;  /* 0x0000000d06067220 */ /* 0x000fe20000410000 */
[----:B------:R-:W-:-:S02]  /*ecd0*/  HADD2.F32 R20, -RZ, R35.H1_H1 ;  /* 0x30000023ff147230 */ /* 0x000fc40000004100 */
[----:B------:R-:W-:Y:S01]  /*ece0*/  FFMA.FTZ R47, R4, R13, -R47 ;  /* 0x0000000d042f7223 */ /* 0x000fe2000001082f */
[-C--:B------:R-:W-:Y:S01]  /*ecf0*/  F2FP.F16.E4M3.UNPACK_B R13, R36.reuse.H1 ;  /* 0x00000024ff0d723e */ /* 0x080fe200030006ff */
[C---:B------:R-:W-:Y:S01]  /*ed00*/  FFMA.FTZ R46, R8.reuse, R11, -R31 ;  /* 0x0000000b082e7223 */ /* 0x040fe2000001081f */
[----:B------:R-:W-:Y:S01]  /*ed10*/  FFMA.FTZ R48, R8, R33, R28 ;  /* 0x0000002108307223 */ /* 0x000fe2000001001c */
[----:B------:R-:W-:Y:S01]  /*ed20*/  HADD2.F32 R28, -RZ, R41.H1_H1 ;  /* 0x30000029ff1c7230 */ /* 0x000fe20000004100 */
[----:B------:R-:W-:Y:S01]  /*ed30*/  F2FP.F16.E4M3.UNPACK_B R8, R29.H1 ;  /* 0x0000001dff08723e */ /* 0x000fe200030006ff */
[----:B------:R-:W-:Y:S02]  /*ed40*/  HADD2.F32 R27, -RZ, R27.H1_H1 ;  /* 0x3000001bff1b7230 */ /* 0x000fe40000004100 */
[----:B------:R-:W-:Y:S01]  /*ed50*/  FFMA.FTZ R33, R4, R25, R6 ;  /* 0x0000001904217223 */ /* 0x000fe20000010006 */
[----:B------:R-:W-:Y:S01]  /*ed60*/  HADD2.F32 R25, -RZ, R13.H0_H0 ;  /* 0x2000000dff197230 */ /* 0x000fe20000004100 */
[----:B------:R-:W-:Y:S01]  /*ed70*/  F2FP.F16.E4M3.UNPACK_B R36, R36 ;  /* 0x00000024ff24723e */ /* 0x000fe200020006ff */
[----:B------:R-:W-:-:S02]  /*ed80*/  HADD2.F32 R6, -RZ, R24.H0_H0 ;  /* 0x20000018ff067230 */ /* 0x000fc40000004100 */
[C---:B------:R-:W-:Y:S01]  /*ed90*/  FMUL.FTZ R50, R27.reuse, R28 ;  /* 0x0000001c1b327220 */ /* 0x040fe20000410000 */
[----:B------:R-:W-:Y:S02]  /*eda0*/  HADD2.F32 R15, -RZ, R15.H1_H1 ;  /* 0x3000000fff0f7230 */ /* 0x000fe40000004100 */
[-C--:B------:R-:W-:Y:S01]  /*edb0*/  FMUL.FTZ R31, R27, R20.reuse ;  /* 0x000000141b1f7220 */ /* 0x080fe20000410000 */
[----:B------:R-:W-:Y:S02]  /*edc0*/  HADD2.F32 R11, -RZ, R8.H0_H0 ;  /* 0x20000008ff0b7230 */ /* 0x000fe40000004100 */
[C---:B------:R-:W-:Y:S01]  /*edd0*/  FMUL.FTZ R27, R6.reuse, R25 ;  /* 0x00000019061b7220 */ /* 0x040fe20000410000 */
[----:B------:R-:W-:Y:S02]  /*ede0*/  HADD2.F32 R4, -RZ, R12.H0_H0 ;  /* 0x2000000cff047230 */ /* 0x000fe40000004100 */
[C---:B------:R-:W-:Y:S01]  /*edf0*/  FFMA.FTZ R50, R15.reuse, R20, -R50 ;  /* 0x000000140f327223 */ /* 0x040fe20000010832 */
[----:B------:R-:W-:Y:S01]  /*ee00*/  FFMA.FTZ R52, R15, R28, R31 ;  /* 0x0000001c0f347223 */ /* 0x000fe2000001001f */
[----:B------:R-:W-:Y:S01]  /*ee10*/  FMUL.FTZ R6, R6, R11 ;  /* 0x0000000b06067220 */ /* 0x000fe20000410000 */
[----:B------:R-:W-:-:S02]  /*ee20*/  HADD2.F32 R15, -RZ, R13.H1_H1 ;  /* 0x3000000dff0f7230 */ /* 0x000fc40000004100 */
[C---:B------:R-:W-:Y:S01]  /*ee30*/  FFMA.FTZ R27, R4.reuse, R11, -R27 ;  /* 0x0000000b041b7223 */ /* 0x040fe2000001081b */
[----:B------:R-:W-:Y:S02]  /*ee40*/  HADD2.F32 R24, -RZ, R24.H1_H1 ;  /* 0x30000018ff187230 */ /* 0x000fe40000004100 */
[----:B------:R-:W-:Y:S01]  /*ee50*/  FFMA.FTZ R28, R4, R25, R6 ;  /* 0x00000019041c7223 */ /* 0x000fe20000010006 */
[----:B------:R-:W-:Y:S01]  /*ee60*/  HADD2.F32 R11, -RZ, R8.H1_H1 ;  /* 0x30000008ff0b7230 */ /* 0x000fe20000004100 */
[----:B------:R-:W-:Y:S01]  /*ee70*/  F2FP.F16.E4M3.UNPACK_B R29, R29 ;  /* 0x0000001dff1d723e */ /* 0x000fe200020006ff */
[----:B------:R-:W-:Y:S02]  /*ee80*/  HADD2.F32 R12, -RZ, R12.H1_H1 ;  /* 0x3000000cff0c7230 */ /* 0x000fe40000004100 */
[C---:B------:R-:W-:Y:S01]  /*ee90*/  FMUL.FTZ R25, R24.reuse, R15 ;  /* 0x0000000f18197220 */ /* 0x040fe20000410000 */
[----:B------:R-:W-:Y:S02]  /*eea0*/  HADD2.F32 R13, -RZ, R36.H0_H0 ;  /* 0x20000024ff0d7230 */ /* 0x000fe40000004100 */
[----:B------:R-:W-:Y:S01]  /*eeb0*/  FMUL.FTZ R4, R24, R11 ;  /* 0x0000000b18047220 */ /* 0x000fe20000410000 */
        /* <DEDUP_REMOVED lines=8> */
[----:B------:R-:W-:Y:S01]  /*ef40*/  HADD2.F32 R10, -RZ, R10.H1_H1 ;  /* 0x3000000aff0a7230 */ /* 0x000fe20000004100 */
[----:B------:R-:W-:Y:S01]  /*ef50*/  F2FP.F16.E4M3.UNPACK_B R12, R40.H1 ;  /* 0x00000028ff0c723e */ /* 0x000fe200030006ff */
[----:B------:R-:W-:-:S02]  /*ef60*/  HADD2.F32 R29, -RZ, R29.H1_H1 ;  /* 0x3000001dff1d7230 */ /* 0x000fc40000004100 */
[----:B------:R-:W-:Y:S01]  /*ef70*/  FFMA.FTZ R15, R4, R11, -R15 ;  /* 0x0000000b040f7223 */ /* 0x000fe2000001080f */
[----:B------:R-:W-:Y:S02]  /*ef80*/  HADD2.F32 R3, -RZ, R3.H1_H1 ;  /* 0x30000003ff037230 */ /* 0x000fe40000004100 */
[----:B------:R-:W-:Y:S01]  /*ef90*/  FMUL.FTZ R8, R10, R36 ;  /* 0x000000240a087220 */ /* 0x000fe20000410000 */
[----:B------:R-:W-:Y:S01]  /*efa0*/  FFMA.FTZ R25, R4, R13, R25 ;  /* 0x0000000d04197223 */ /* 0x000fe20000010019 */
[----:B------:R-:W-:Y:S01]  /*efb0*/  F2FP.F16.E4M3.UNPACK_B R6, R32.H1 ;  /* 0x00000020ff06723e */ /* 0x000fe200030006ff */
[-C--:B------:R-:W-:Y:S01]  /*efc0*/  FMUL.FTZ R11, R10, R29.reuse ;  /* 0x0000001d0a0b7220 */ /* 0x080fe20000410000 */
[----:B------:R-:W-:Y:S02]  /*efd0*/  HADD2.F32 R10, -RZ, R12.H0_H0 ;  /* 0x2000000cff0a7230 */ /* 0x000fe40000004100 */
[----:B------:R-:W-:Y:S01]  /*efe0*/  FFMA.FTZ R20, R3, R29, -R8 ;  /* 0x0000001d03147223 */ /* 0x000fe20000010808 */
[----:B------:R-:W-:-:S02]  /*eff0*/  HADD2.F32 R4, -RZ, R26.H0_H0 ;  /* 0x2000001aff047230 */ /* 0x000fc40000004100 */
[----:B------:R-:W-:Y:S01]  /*f000*/  FFMA.FTZ R36, R3, R36, R11 ;  /* 0x0000002403247223 */ /* 0x000fe2000001000b */
[--C-:B------:R-:W-:Y:S01]  /*f010*/  HADD2.F32 R8, -RZ, R6.reuse.H0_H0 ;  /* 0x20000006ff087230 */ /* 0x100fe20000004100 */
[----:B------:R-:W-:Y:S01]  /*f020*/  F2FP.F16.E4M3.UNPACK_B R32, R32 ;  /* 0x00000020ff20723e */ /* 0x000fe200020006ff */
[----:B------:R-:W-:Y:S02]  /*f030*/  HADD2.F32 R11, -RZ, R6.H1_H1 ;  /* 0x30000006ff0b7230 */ /* 0x000fe40000004100 */
[C---:B------:R-:W-:Y:S01]  /*f040*/  FMUL.FTZ R6, R4.reuse, R10 ;  /* 0x0000000a04067220 */ /* 0x040fe20000410000 */
[----:B------:R-:W-:Y:S02]  /*f050*/  HADD2.F32 R3, -RZ, R14.H0_H0 ;  /* 0x2000000eff037230 */ /* 0x000fe40000004100 */
[----:B------:R-:W-:Y:S01]  /*f060*/  FMUL.FTZ R4, R4, R8 ;  /* 0x0000000804047220 */ /* 0x000fe20000410000 */
[----:B------:R-:W-:Y:S01]  /*f070*/  HADD2.F32 R26, -RZ, R26.H1_H1 ;  /* 0x3000001aff1a7230 */ /* 0x000fe20000004100 */
[----:B------:R-:W-:Y:S01]  /*f080*/  F2FP.F16.E4M3.UNPACK_B R40, R40 ;  /* 0x00000028ff28723e */ /* 0x000fe200020006ff */
[----:B------:R-:W-:-:S02]  /*f090*/  HADD2.F32 R13, -RZ, R12.H1_H1 ;  /* 0x3000000cff0d7230 */ /* 0x000fc40000004100 */
[C---:B------:R-:W-:Y:S01]  /*f0a0*/  FFMA.FTZ R12, R3.reuse, R8, -R6 ;  /* 0x00000008030c7223 */ /* 0x040fe20000010806 */
[----:B------:R-:W-:Y:S02]  /*f0b0*/  HADD2.F32 R14, -RZ, R14.H1_H1 ;  /* 0x3000000eff0e7230 */ /* 0x000fe40000004100 */
[C---:B------:R-:W-:Y:S01]  /*f0c0*/  FMUL.FTZ R6, R26.reuse, R11 ;  /* 0x0000000b1a067220 */ /* 0x040fe20000410000 */
[----:B------:R-:W-:Y:S02]  /*f0d0*/  HADD2.F32 R8, -RZ, R40.H0_H0 ;  /* 0x20000028ff087230 */ /* 0x000fe40000004100 */
[-C--:B------:R-:W-:Y:S01]  /*f0e0*/  FMUL.FTZ R29, R26, R13.reuse ;  /* 0x0000000d1a1d7220 */ /* 0x080fe20000410000 */
[----:B------:R-:W-:Y:S01]  /*f0f0*/  FFMA.FTZ R26, R3, R10, R4 ;  /* 0x0000000a031a7223 */ /* 0x000fe20000010004 */
[C---:B------:R-:W-:Y:S01]  /*f100*/  FFMA.FTZ R13, R14.reuse, R13, R6 ;  /* 0x0000000d0e0d7223 */ /* 0x040fe20000010006 */
[----:B------:R-:W-:Y:S02]  /*f110*/  HADD2.F32 R6, -RZ, R32.H0_H0 ;  /* 0x20000020ff067230 */ /* 0x000fe40000004100 */
[----:B------:R-:W-:Y:S01]  /*f120*/  FFMA.FTZ R29, R14, R11, -R29 ;  /* 0x0000000b0e1d7223 */ /* 0x000fe2000001081d */
[--C-:B------:R-:W-:Y:S01]  /*f130*/  HADD2.F32 R4, -RZ, R21.reuse.H0_H0 ;  /* 0x20000015ff047230 */ /* 0x100fe20000004100 */
[----:B------:R-:W-:Y:S01]  /*f140*/  F2FP.SATFINITE.E4M3.F32.PACK_AB_MERGE_C R5, R42, R5, R44 ;  /* 0x000000052a05723e */ /* 0x000fe2000480702c */
[----:B------:R-:W-:Y:S01]  /*f150*/  HADD2.F32 R40, -RZ, R40.H1_H1 ;  /* 0x30000028ff287230 */ /* 0x000fe20000004100 */
[----:B------:R-:W-:Y:S01]  /*f160*/  F2FP.SATFINITE.E4M3.F32.PACK_AB_MERGE_C R13, R13, R26, RZ ;  /* 0x0000001a0d0d723e */ /* 0x000fe200048070ff */
[----:B------:R-:W-:-:S02]  /*f170*/  HADD2.F32 R21, -RZ, R21.H1_H1 ;  /* 0x30000015ff157230 */ /* 0x000fc40000004100 */
[C---:B------:R-:W-:Y:S01]  /*f180*/  FMUL.FTZ R10, R4.reuse, R8 ;  /* 0x00000008040a7220 */ /* 0x040fe20000410000 */
[----:B------:R-:W-:Y:S02]  /*f190*/  HADD2.F32 R32, -RZ, R32.H1_H1 ;  /* 0x30000020ff207230 */ /* 0x000fe40000004100 */
[----:B------:R-:W-:Y:S01]  /*f1a0*/  FMUL.FTZ R11, R4, R6 ;  /* 0x00000006040b7220 */ /* 0x000fe20000410000 */
[--C-:B------:R-:W-:Y:S02]  /*f1b0*/  HADD2.F32 R3, -RZ, R7.reuse.H0_H0 ;  /* 0x20000007ff037230 */ /* 0x100fe40000004100 */
[C---:B------:R-:W-:Y:S01]  /*f1c0*/  FMUL.FTZ R4, R21.reuse, R40 ;  /* 0x0000002815047220 */ /* 0x040fe20000410000 */
[----:B------:R-:W-:Y:S02]  /*f1d0*/  HADD2.F32 R7, -RZ, R7.H1_H1 ;  /* 0x30000007ff077230 */ /* 0x000fe40000004100 */
[----:B------:R-:W-:Y:S01]  /*f1e0*/  FMUL.FTZ R21, R21, R32 ;  /* 0x0000002015157220 */ /* 0x000fe20000410000 */
[----:B------:R-:W-:Y:S01]  /*f1f0*/  F2FP.SATFINITE.E4M3.F32.PACK_AB_MERGE_C R12, R29, R12, RZ ;  /* 0x0000000c1d0c723e */ /* 0x000fe200048070ff */
        /* <DEDUP_REMOVED lines=8> */
[----:B------:R-:W-:Y:S02]  /*f280*/  F2FP.SATFINITE.E4M3.F32.PACK_AB_MERGE_C R7, R46, R43, R7 ;  /* 0x0000002b2e07723e */ /* 0x000fe40004807007 */
[----:B------:R-:W-:Y:S02]  /*f290*/  F2FP.SATFINITE.E4M3.F32.PACK_AB_MERGE_C R4, R20, R15, R4 ;  /* 0x0000000f1404723e */ /* 0x000fe40004807004 */
[----:B------:R-:W-:-:S02]  /*f2a0*/  F2FP.SATFINITE.E4M3.F32.PACK_AB_MERGE_C R6, R3, R6, R12 ;  /* 0x000000060306723e */ /* 0x000fc4000480700c */
[----:B------:R-:W-:Y:S02]  /*f2b0*/  F2FP.SATFINITE.E4M3.F32.PACK_AB_MERGE_C R9, R38, R9, R30 ;  /* 0x000000092609723e */ /* 0x000fe4000480701e */
[----:B------:R-:W-:Y:S01]  /*f2c0*/  F2FP.SATFINITE.E4M3.F32.PACK_AB_MERGE_C R11, R48, R37, R11 ;  /* 0x00000025300b723e */ /* 0x000fe2000480700b */
[----:B------:R2:W-:Y:S01]  /*f2d0*/  STS.128 [R49+0x14400], R4 ;  /* 0x0144000431007388 */ /* 0x0005e20000000c00 */
[----:B------:R-:W-:Y:S02]  /*f2e0*/  F2FP.SATFINITE.E4M3.F32.PACK_AB_MERGE_C R8, R36, R25, R8 ;  /* 0x000000192408723e */ /* 0x000fe40004807008 */
[----:B------:R-:W-:-:S05]  /*f2f0*/  F2FP.SATFINITE.E4M3.F32.PACK_AB_MERGE_C R10, R21, R10, R13 ;  /* 0x0000000a150a723e */ /* 0x000fca000480700d */
[----:B------:R2:W-:Y:S02]  /*f300*/  STS.128 [R0+0x14400], R8 ;  /* 0x0144000800007388 */ /* 0x0005e40000000c00 */
.L_x_1904:
[----:B------:R-:W-:Y:S05]  /*f310*/  BSYNC B0 ;  /* 0x0000000000007941 */ /* 0x000fea0003800000 */
.L_x_1890:
[----:B------:R-:W-:Y:S01]  /*f320*/  @!PT LDS RZ, [RZ] ;  /* 0x00000000fffff984 */ /* 0x000fe20000000800 */
[----:B------:R-:W-:Y:S01]  /*f330*/  @!PT LDS RZ, [RZ] ;  /* 0x00000000fffff984 */ /* 0x000fe20000000800 */
[----:B------:R-:W-:Y:S01]  /*f340*/  @!PT LDS RZ, [RZ] ;  /* 0x00000000fffff984 */ /* 0x000fe20000000800 */
[----:B------:R-:W-:Y:S01]  /*f350*/  @!PT LDS RZ, [RZ] ;  /* 0x00000000fffff984 */ /* 0x000fe20000000800 */
[----:B------:R0:W-:Y:S06]  /*f360*/  MEMBAR.ALL.CTA ;  /* 0x0000000000007992 */ /* 0x0001ec0000008000 */
[----:B0-----:R-:W0:Y:S01]  /*f370*/  FENCE.VIEW.ASYNC.S ;  /* 0x00000000000073c6 */ /* 0x001e220000000000 */
[----:B------:R-:W-:Y:S05]  /*f380*/  WARPSYNC.ALL ;  /* 0x0000000000007948 */ /* 0x000fea0003800000 */
[----:B0-----:R-:W-:Y:S06]  /*f390*/  BAR.SYNC.DEFER_BLOCKING 0xd, 0x100 ;  /* 0x0344000000007b1d */ /* 0x001fec0000010000 */
.L_x_1887:
[----:B------:R-:W-:-:S13]  /*f3a0*/  ISETP.NE.AND P0, PT, R200, 0x3, PT ;  /* 0x00000003c800780c */ /* 0x000fda0003f05270 */
[----:B------:R-:W-:Y:S05]  /*f3b0*/  @!P0 BRA `(.L_x_1914) ;  /* 0x0000000000048947 */ /* 0x000fea0003800000 */
[----:B------:R-:W-:Y:S01]  /*f3c0*/  BPT.TRAP 0x1 ;  /* 0x000000040000795c */ /* 0x000fe20000300000 */
.L_x_1914:
[----:B-1--4-:R-:W-:Y:S01]  /*f3d0*/  IMAD R14, R194, 0x8, R17 ;  /* 0x00000008c20e7824 */ /* 0x012fe200078e0211 */
[----:B------:R-:W-:-:S04]  /*f3e0*/  SHF.L.U32 R3, R196, 0x1f, RZ ;  /* 0x0000001fc4037819 */ /* 0x000fc800000006ff */
[----:B------:R1:W4:Y:S01]  /*f3f0*/  SYNCS.PHASECHK.TRANS64.TRYWAIT P1, [R14+URZ+0x22830], R3 ;  /* 0x022830030e0075a7 */ /* 0x000322000802017f */
[----:B------:R-:W-:Y:S05]  /*f400*/  @!P0 BRA `(.L_x_1915) ;  /* 0x0000000000048947 */ /* 0x000fea0003800000 */
[----:B------:R-:W-:Y:S01]  /*f410*/  BPT.TRAP 0x1 ;  /* 0x000000040000795c */ /* 0x000fe20000300000 */
.L_x_1915:
[----:B0-23--:R-:W-:-:S05]  /*f420*/  VIADD R0, R17, 0x18400 ;  /* 0x0001840011007836 */ /* 0x00dfca0000000000 */
[----:B------:R-:W-:-:S04]  /*f430*/  SHF.R.U32.HI R0, RZ, 0x4, R0 ;  /* 0x00000004ff007819 */ /* 0x000fc80000011600 */
[----:B------:R-:W-:-:S04]  /*f440*/  LOP3.LUT R0, R0, 0x3fff, RZ, 0xc0, !PT ;  /* 0x00003fff00007812 */ /* 0x000fc800078ec0ff */
[----:B-----5:R-:W-:-:S05]  /*f450*/  LOP3.LUT R20, R0, 0x10000, RZ, 0xfc, !PT ;  /* 0x0001000000147812 */ /* 0x020fca00078efcff */
[----:B------:R-:W-:Y:S01]  /*f460*/  IMAD R4, R194, 0x500, R20 ;  /* 0x00000500c2047824 */ /* 0x000fe200078e0214 */
[----:B----4-:R-:W-:Y:S06]  /*f470*/  @P1 BRA `(.L_x_1916) ;  /* 0x0000000000081947 */ /* 0x010fec0003800000 */
[----:B------:R-:W0:Y:S02]  /*f480*/  SYNCS.PHASECHK.TRANS64.TRYWAIT P1, [R14+URZ+0x22830], R3 ;  /* 0x022830030e0075a7 */ /* 0x000e24000802017f */
[----:B0-----:R-:W-:Y:S05]  /*f490*/  @!P1 BRA `(.L_x_1917) ;  /* 0x000001d4007c9947 */ /* 0x001fea0003800000 */
.L_x_1916:
[----:B------:R-:W-:Y:S01]  /*f4a0*/  IMAD.MOV.U32 R5, RZ, RZ, 0x40000040 ;  /* 0x40000040ff057424 */ /* 0x000fe200078e00ff */
[----:B------:R-:W-:Y:S01]  /*f4b0*/  LOP3.LUT R10, R34, 0x10000, RZ, 0xfc, !PT ;  /* 0x00010000220a7812 */ /* 0x000fe200078efcff */
[----:B------:R-:W-:Y:S01]  /*f4c0*/  IMAD.MOV.U32 R11, RZ, RZ, 0x40000040 ;  /* 0x40000040ff0b7424 */ /* 0x000fe200078e00ff */
[----:B------:R-:W-:Y:S05]  /*f4d0*/  WARPSYNC.ALL ;  /* 0x0000000000007948 */ /* 0x000fea0003800000 */
[C---:B------:R-:W-:Y:S01]  /*f4e0*/  R2UR UR6, R4.reuse ;  /* 0x00000000040672ca */ /* 0x040fe200000e0000 */
[----:B------:R-:W-:Y:S01]  /*f4f0*/  WARPGROUP.ARRIVE ;  /* 0x00000000000079c5 */ /* 0x000fe20000000000 */
[----:B------:R-:W-:Y:S01]  /*f500*/  R2UR UR7, R5 ;  /* 0x00000000050772ca */ /* 0x000fe200000e0000 */
[----:B------:R-:W-:Y:S01]  /*f510*/  VIADD R6, R4, 0x100 ;  /* 0x0000010004067836 */ /* 0x000fe20000000000 */
[----:B------:R-:W-:Y:S01]  /*f520*/  R2UR UR4, R10 ;  /* 0x000000000a0472ca */ /* 0x000fe200000e0000 */
[----:B------:R-:W-:Y:S01]  /*f530*/  IMAD.MOV.U32 R7, RZ, RZ, 0x40000040 ;  /* 0x40000040ff077424 */ /* 0x000fe200078e00ff */
[----:B------:R-:W-:Y:S01]  /*f540*/  R2UR UR5, R11 ;  /* 0x000000000b0572ca */ /* 0x000fe200000e0000 */
[----:B------:R-:W-:Y:S01]  /*f550*/  VIADD R8, R4, 0x200 ;  /* 0x0000020004087836 */ /* 0x000fe20000000000 */
[----:B------:R-:W-:Y:S01]  /*f560*/  R2UR UR10, R6 ;  /* 0x00000000060a72ca */ /* 0x000fe200000e0000 */
[----:B------:R-:W-:Y:S01]  /*f570*/  IMAD.MOV.U32 R9, RZ, RZ, 0x40000040 ;  /* 0x40000040ff097424 */ /* 0x000fe200078e00ff */
[----:B------:R-:W-:Y:S01]  /*f580*/  R2UR UR11, R7 ;  /* 0x00000000070b72ca */ /* 0x000fe200000e0000 */
[----:B------:R-:W-:Y:S01]  /*f590*/  VIADD R6, R4, 0x300 ;  /* 0x0000030004067836 */ /* 0x000fe20000000000 */
[----:B------:R-:W-:Y:S01]  /*f5a0*/  R2UR UR8, R10 ;  /* 0x000000000a0872ca */ /* 0x000fe200000e0000 */
[----:B------:R-:W-:Y:S01]  /*f5b0*/  VIADD R12, R4, 0x400 ;  /* 0x00000400040c7836 */ /* 0x000fe20000000000 */
[----:B------:R-:W-:Y:S01]  /*f5c0*/  R2UR UR9, R11 ;  /* 0x000000000b0972ca */ /* 0x000fe200000e0000 */
[----:B------:R-:W-:Y:S01]  /*f5d0*/  IMAD.MOV.U32 R13, RZ, RZ, 0x40000040 ;  /* 0x40000040ff0d7424 */ /* 0x000fe200078e00ff */
[----:B------:R-:W-:Y:S01]  /*f5e0*/  R2UR UR14, R8 ;  /* 0x00000000080e72ca */ /* 0x000fe200000e0000 */
[----:B------:R-:W-:Y:S01]  /*f5f0*/  VIADD R8, R4, 0x102 ;  /* 0x0000010204087836 */ /* 0x000fe20000000000 */
[----:B------:R-:W-:Y:S01]  /*f600*/  R2UR UR15, R9 ;  /* 0x00000000090f72ca */ /* 0x000fe200000e0000 */
[----:B------:R-:W-:Y:S01]  /*f610*/  QGMMA.64x32x32.F32.E4M3.E4M3 R88, gdesc[UR4], RZ, !UPT, gsb0 ;  /* 0x00600000045879f3 */ /* 0x000fe2000c0008ff */
        /* <DEDUP_REMOVED lines=19> */
[----:B------:R-:W-:Y:S01]  /*f750*/  IMAD.MOV.U32 R111, RZ, RZ, 0x40000040 ;  /* 0x40000040ff6f7424 */ /* 0x000fe200078e00ff */
[----:B------:R-:W-:Y:S01]  /*f760*/  R2UR UR6, R6 ;  /* 0x00000000060672ca */ /* 0x000fe200000e0000 */
[----:B------:R-:W-:Y:S01]  /*f770*/  VIADD R6, R4, 0x202 ;  /* 0x0000020204067836 */ /* 0x000fe20000000000 */
[----:B------:R-:W-:Y:S01]  /*f780*/  R2UR UR7, R7 ;  /* 0x00000000070772ca */ /* 0x000fe200000e0000 */
[----:B------:R-:W-:Y:S01]  /*f790*/  IMAD.MOV.U32 R7, RZ, RZ, 0x40000040 ;  /* 0x40000040ff077424 */ /* 0x000fe200078e00ff */
[----:B------:R-:W-:-:S02]  /*f7a0*/  WARPGROUP.DEPBAR.LE gsb0, 0x0 ;  /* 0x00008000000079c5 */ /* 0x000fc40000010000 */
[----:B------:R-:W-:-:S06]  /*f7b0*/  WARPGROUP.ARRIVE ;  /* 0x00000000000079c5 */ /* 0x000fcc0000000000 */
[----:B------:R-:W-:Y:S01]  /*f7c0*/  QGMMA.64x32x32.F32.E4M3.E4M3 R72, gdesc[UR8], RZ, !UPT, gsb0 ;  /* 0x00600000084879f3 */ /* 0x000fe2000c0008ff */
        /* <DEDUP_REMOVED lines=87> */
[----:B------:R-:W-:Y:S01]  /*fd40*/  R2UR UR5, R5 ;  /* 0x00000000050572ca */ /* 0x000fe200000e0000 */
[----:B------:R-:W-:Y:S02]  /*fd50*/  WARPGROUP.DEPBAR.LE gsb0, 0x0 ;  /* 0x00008000000079c5 */ /* 0x000fe40000010000 */
[----:B------:R-:W-:-:S06]  /*fd60*/  WARPGROUP.ARRIVE ;  /* 0x00000000000079c5 */ /* 0x000fcc0000000000 */
[----:B------:R-:W-:Y:S01]  /*fd70*/  QGMMA.64x32x32.F32.E4M3.E4M3 R72, gdesc[UR8], R72, gsb0 ;  /* 0x00600000084879f3 */ /* 0x000fe20008000848 */
[----:B------:R-:W-:Y:S01]  /*fd80*/  R2UR UR10, R106 ;  /* 0x000000006a0a72ca */ /* 0x000fe200000e0000 */
[----:B------:R-:W-:Y:S01]  /*fd90*/  VIADD R106, R4, 0x306 ;  /* 0x00000306046a7836 */ /* 0x000fe20000000000 */
[----:B------:R-:W-:Y:S01]  /*fda0*/  R2UR UR11, R107 ;  /* 0x000000006b0b72ca */ /* 0x000fe200000e0000 */
[----:B------:R-:W-:Y:S01]  /*fdb0*/  VIADD R4, R10, 0x6 ;  /* 0x000000060a047836 */ /* 0x000fe20000000000 */
[----:B------:R-:W-:Y:S01]  /*fdc0*/  R2UR UR9, R5 ;  /* 0x00000000050972ca */ /* 0x000fe200000e0000 */
[----:B------:R-:W-:-:S03]  /*fdd0*/  IMAD.MOV.U32 R107, RZ, RZ, 0x40000040 ;  /* 0x40000040ff6b7424 */ /* 0x000fc600078e00ff */
[C---:B------:R-:W-:Y:S02]  /*fde0*/  R2UR UR4, R4.reuse ;  /* 0x00000000040472ca */ /* 0x040fe400000e0000 */
        /* <DEDUP_REMOVED lines=40> */
.L_x_1918:
[----:B------:R-:W2:Y:S01]  /*10070*/  LDC R222, c[0x0][0x448] ;  /* 0x00011200ffde7b82 */ /* 0x000ea20000000800 */
[----:B01----:R-:W-:Y:S01]  /*10080*/  IMAD.IADD R3, R207, 0x1, R202 ;  /* 0x00000001cf037824 */ /* 0x003fe200078e02ca */
[----:B------:R-:W-:Y:S01]  /*10090*/  LOP3.LUT R22, R22, 0xffffffef, RZ, 0xc0, !PT ;  /* 0xffffffef16167812 */ /* 0x000fe200078ec0ff */
[----:B------:R-:W-:Y:S01]  /*100a0*/  IMAD.MOV.U32 R21, RZ, RZ, -0xa0 ;  /* 0xffffff60ff157424 */ /* 0x000fe200078e00ff */
[----:B------:R-:W-:-:S03]  /*100b0*/  ULDC UR4, c[0x0][0x9dc] ;  /* 0x0002770000047ab9 */ /* 0x000fc60000000800 */
[----:B------:R-:W-:Y:S01]  /*100c0*/  IMAD R21, R108, R21, 0xa1 ;  /* 0x000000a16c157424 */ /* 0x000fe200078e0215 */
[----:B------:R-:W0:Y:S03]  /*100d0*/  LDC.64 R106, c[0x0][0x9e0] ;  /* 0x00027800ff6a7b82 */ /* 0x000e260000000a00 */
[----:B------:R-:W-:Y:S02]  /*100e0*/  IMAD R110, R206, -0x2, R21 ;  /* 0xfffffffece6e7824 */ /* 0x000fe400078e0215 */
[----:B------:R-:W-:-:S03]  /*100f0*/  VIADD R120, R21, 0xffffffff ;  /* 0xffffffff15787836 */ /* 0x000fc60000000000 */
[----:B------:R-:W-:Y:S01]  /*10100*/  IADD3 R105, -R188, R110, R189 ;  /* 0x0000006ebc697210 */ /* 0x000fe20007ffe1bd */
[----:B------:R-:W-:Y:S01]  /*10110*/  VIADD R110, R110, 0xffffffff ;  /* 0xffffffff6e6e7836 */ /* 0x000fe20000000000 */
[----:B--2---:R-:W-:-:S13]  /*10120*/  ISETP.NE.AND P1, PT, R222, 0x1, PT ;  /* 0x00000001de00780c */ /* 0x004fda0003f25270 */
[----:B------:R-:W1:Y:S01]  /*10130*/  @P1 LDC R0, c[0x0][0x44c] ;  /* 0x00011300ff001b82 */ /* 0x000e620000000800 */
[----:B------:R-:W-:-:S04]  /*10140*/  @P1 LOP3.LUT R22, R22, 0x10, RZ, 0xfc, !PT ;  /* 0x0000001016161812 */ /* 0x000fc800078efcff */
[----:B------:R-:W-:-:S03]  /*10150*/  LOP3.LUT R22, R22, 0xfffffff7, RZ, 0xc0, !PT ;  /* 0xfffffff716167812 */ /* 0x000fc600078ec0ff */
[----:B------:R-:W2:Y:S01]  /*10160*/  @P1 LDC R13, c[0x0][0x450] ;  /* 0x00011400ff0d1b82 */ /* 0x000ea20000000800 */
[----:B-1----:R-:W-:-:S05]  /*10170*/  @P1 IMAD.HI.U32 R0, R3, R0, RZ ;  /* 0x0000000003001227 */ /* 0x002fca00078e00ff */
[----:B--2---:R-:W-:Y:S01]  /*10180*/  @P1 SHF.R.U32.HI R3, RZ, R13, R0 ;  /* 0x0000000dff031219 */ /* 0x004fe20000011600 */
[----:B------:R-:W-:Y:S01]  /*10190*/  VIADD R0, R14, 0x22840 ;  /* 0x000228400e007836 */ /* 0x000fe20000000000 */
[----:B0-----:R-:W-:Y:S01]  /*101a0*/  ISETP.GE.AND P1, PT, R107, 0x1, PT ;  /* 0x000000016b00780c */ /* 0x001fe20003f26270 */
[----:B------:R-:W-:Y:S01]  /*101b0*/  IMAD.U32 R13, RZ, RZ, UR4 ;  /* 0x00000004ff0d7e24 */ /* 0x000fe2000f8e00ff */
[----:B------:R-:W-:Y:S01]  /*101c0*/  ULOP3.LUT UR4, URZ, UR4, URZ, 0x33, !UPT ;  /* 0x000000043f047292 */ /* 0x000fe2000f8e333f */
[----:B------:R-:W0:Y:S01]  /*101d0*/  SHFL.IDX PT, R109, R3, RZ, 0x1c1f ;  /* 0x001c1fff036d7589 */ /* 0x000e2200000e0000 */
[----:B------:R-:W-:-:S04]  /*101e0*/  PRMT R0, R229, 0x654, R0 ;  /* 0x00000654e5007816 */ /* 0x000fc80000000000 */
[----:B------:R1:W-:Y:S01]  /*101f0*/  SYNCS.ARRIVE.TRANS64.RED.A1T0 RZ, [R0+URZ], RZ ;  /* 0x000000ff00ff79a7 */ /* 0x0003e2000810043f */
[----:B------:R-:W-:-:S04]  /*10200*/  VIADD R12, R105, UR4 ;  /* 0x00000004690c7c36 */ /* 0x000fc80008000000 */
[----:B------:R-:W-:Y:S01]  /*10210*/  @P1 LOP3.LUT R22, R22, 0x8, RZ, 0xfc, !PT ;  /* 0x0000000816161812 */ /* 0x000fe200078efcff */
[----:B-1----:R-:W-:-:S04]  /*10220*/  IMAD R0, R108, -0xa0, R189 ;  /* 0xffffff606c007824 */ /* 0x002fc800078e02bd */
[----:B------:R-:W-:-:S04]  /*10230*/  VIADD R15, R0, 0xa0 ;  /* 0x000000a0000f7836 */ /* 0x000fc80000000000 */
[----:B------:R-:W-:Y:S02]  /*10240*/  IMAD R0, R206, -0x2, R15 ;  /* 0xfffffffece007824 */ /* 0x000fe400078e020f */
[----:B------:R-:W-:Y:S02]  /*10250*/  IMAD.IADD R15, R105, 0x1, R106 ;  /* 0x00000001690f7824 */ /* 0x000fe400078e026a */
[----:B0-----:R-:W-:-:S03]  /*10260*/  IMAD.IADD R118, R12, 0x1, R109 ;  /* 0x000000010c767824 */ /* 0x001fc600078e026d */
[----:B------:R-:W-:Y:S01]  /*10270*/  VIADDMNMX R14, R109, R15, R0, PT ;  /* 0x0000000f6d0e7246 */ /* 0x000fe20003800100 */
[----:B------:R-:W-:Y:S06]  /*10280*/  @!P1 BRA `(.L_x_1919) ;  /* 0x00000000004c9947 */ /* 0x000fec0003800000 */
[----:B------:R-:W-:Y:S01]  /*10290*/  IADD3 R21, -R188, R189, R109 ;  /* 0x000000bdbc157210 */ /* 0x000fe20007ffe16d */
[----:B------:R-:W-:Y:S03]  /*102a0*/  BSSY B0, `(.L_x_1920) ;  /* 0x000000e000007945 */ /* 0x000fe60003800000 */
        /* <DEDUP_REMOVED lines=9> */
.L_x_1921:
[----:B------:R-:W-:-:S13]  /*10340*/  ISETP.NE.AND P1, PT, R107, 0x1, PT ;  /* 0x000000016b00780c */ /* 0x000fda0003f25270 */
[----:B------:R-:W0:Y:S02]  /*10350*/  @P1 LDC.64 R112, c[0x0][0x9e8] ;  /* 0x00027a00ff701b82 */ /* 0x000e240000000a00 */
[----:B0-----:R-:W-:-:S05]  /*10360*/  @P1 IMAD.HI.U32 R112, R21, R112, RZ ;  /* 0x0000007015701227 */ /* 0x001fca00078e00ff */
[----:B------:R-:W-:-:S07]  /*10370*/  @P1 SHF.R.U32.HI R21, RZ, R113, R112 ;  /* 0x00000071ff151219 */ /* 0x000fce0000011670 */
.L_x_1922:
[----:B------:R-:W-:Y:S05]  /*10380*/  BSYNC B0 ;  /* 0x0000000000007941 */ /* 0x000fea0003800000 */
.L_x_1920:
[----:B------:R-:W-:-:S05]  /*10390*/  IMAD R21, R21, R107, R110 ;  /* 0x0000006b15157224 */ /* 0x000fca00078e026e */
[----:B------:R-:W-:Y:S02]  /*103a0*/  VIMNMX R118, R118, R21, !PT ;  /* 0x0000001576767248 */ /* 0x000fe40007fe0100 */
[----:B------:R-:W-:-:S07]  /*103b0*/  VIADDMNMX R14, R21, R107, R14, PT ;  /* 0x0000006b150e7246 */ /* 0x000fce000380010e */
.L_x_1919:
[C---:B------:R-:W-:Y:S01]  /*103c0*/  ISETP.GE.AND P1, PT, R120.reuse, 0x2, PT ;  /* 0x000000027800780c */ /* 0x040fe20003f26270 */
[----:B------:R-:W0:Y:S01]  /*103d0*/  SHFL.IDX PT, R3, R3, 0x1, 0x1c1f ;  /* 0x003c1f0003037f89 */ /* 0x000e2200000e0000 */
[----:B------:R-:W-:Y:S02]  /*103e0*/  ISETP.GE.AND P2, PT, R120, 0x9, PT ;  /* 0x000000097800780c */ /* 0x000fe40003f46270 */
[----:B------:R-:W-:Y:S02]  /*103f0*/  P2R R122, PR, RZ, 0x2 ;  /* 0x00000002ff7a7803 */ /* 0x000fe40000000000 */
[----:B------:R-:W-:Y:S02]  /*10400*/  ISETP.GT.AND P1, PT, R118, 0x1, !P1 ;  /* 0x000000017600780c */ /* 0x000fe40004f24270 */
[----:B------:R-:W-:Y:S02]  /*10410*/  P2R R112, PR, RZ, 0x4 ;  /* 0x00000004ff707803 */ /* 0x000fe40000000000 */
[----:B------:R-:W-:-:S02]  /*10420*/  ISETP.LT.OR P1, PT, R14, 0x2, P1 ;  /* 0x000000020e00780c */ /* 0x000fc40000f21670 */
[----:B------:R-:W-:Y:S02]  /*10430*/  ISETP.GE.AND P5, PT, R120, 0x2a, PT ;  /* 0x0000002a7800780c */ /* 0x000fe40003fa6270 */
[----:B------:R-:W-:Y:S02]  /*10440*/  FSEL R89, R89, -INF , !P1 ;  /* 0xff80000059597808 */ /* 0x000fe40004800000 */
[----:B------:R-:W-:Y:S02]  /*10450*/  ISETP.GT.AND P1, PT, R118, 0x8, !P2 ;  /* 0x000000087600780c */ /* 0x000fe40005724270 */
[----:B------:R-:W-:Y:S02]  /*10460*/  ISETP.GE.AND P2, PT, R120, 0xa, PT ;  /* 0x0000000a7800780c */ /* 0x000fe40003f46270 */
[----:B------:R-:W-:Y:S02]  /*10470*/  ISETP.LT.OR P1, PT, R14, 0x9, P1 ;  /* 0x000000090e00780c */ /* 0x000fe40000f21670 */
[----:B------:R-:W-:-:S02]  /*10480*/  P2R R134, PR, RZ, 0x20 ;  /* 0x00000020ff867803 */ /* 0x000fc40000000000 */
[----:B------:R-:W-:Y:S01]  /*10490*/  FSEL R21, R92, -INF , !P1 ;  /* 0xff8000005c157808 */ /* 0x000fe20004800000 */
[----:B0-----:R-:W-:Y:S01]  /*104a0*/  IMAD.IADD R12, R12, 0x1, R3 ;  /* 0x000000010c0c7824 */ /* 0x001fe200078e0203 */
        /* <DEDUP_REMOVED lines=8> */
[----:B------:R-:W-:Y:S02]  /*10530*/  ISETP.GE.AND P2, PT, R120, 0x12, PT ;  /* 0x000000127800780c */ /* 0x000fe40003f46270 */
[----:B------:R-:W-:Y:S02]  /*10540*/  FSEL R105, R96, -INF , !P1 ;  /* 0xff80000060697808 */ /* 0x000fe40004800000 */
[----:B------:R-:W-:-:S02]  /*10550*/  ISETP.GT.AND P1, PT, R118, 0x11, !P2 ;  /* 0x000000117600780c */ /* 0x000fc40005724270 */
[----:B------:R-:W-:Y:S02]  /*10560*/  P2R R96, PR, RZ, 0x4 ;  /* 0x00000004ff607803 */ /* 0x000fe40000000000 */
[----:B------:R-:W-:Y:S02]  /*10570*/  ISETP.LT.OR P1, PT, R14, 0x12, P1 ;  /* 0x000000120e00780c */ /* 0x000fe40000f21670 */
[----:B------:R-:W-:Y:S02]  /*10580*/  ISETP.GE.AND P2, PT, R120, 0x19, PT ;  /* 0x000000197800780c */ /* 0x000fe40003f46270 */
[----:B------:R-:W-:Y:S02]  /*10590*/  FSEL R97, R97, -INF , !P1 ;  /* 0xff80000061617808 */ /* 0x000fe40004800000 */
[----:B------:R-:W-:Y:S02]  /*105a0*/  ISETP.GT.AND P1, PT, R118, 0x18, !P2 ;  /* 0x000000187600780c */ /* 0x000fe40005724270 */
[----:B------:R-:W-:-:S02]  /*105b0*/  P2R R116, PR, RZ, 0x4 ;  /* 0x00000004ff747803 */ /* 0x000fc40000000000 */
[----:B------:R-:W-:Y:S02]  /*105c0*/  ISETP.LT.OR P1, PT, R14, 0x19, P1 ;  /* 0x000000190e00780c */ /* 0x000fe40000f21670 */
[----:B------:R-:W-:Y:S02]  /*105d0*/  ISETP.GE.AND P2, PT, R120, 0x1a, PT ;  /* 0x0000001a7800780c */ /* 0x000fe40003f46270 */
[----:B------:R-:W-:Y:S02]  /*105e0*/  FSEL R109, R100, -INF , !P1 ;  /* 0xff800000646d7808 */ /* 0x000fe40004800000 */
[----:B------:R-:W-:Y:S02]  /*105f0*/  ISETP.GT.AND P1, PT, R118, 0x19, !P2 ;  /* 0x000000197600780c */ /* 0x000fe40005724270 */
[----:B------:R-:W-:Y:S02]  /*10600*/  P2R R100, PR, RZ, 0x4 ;  /* 0x00000004ff647803 */ /* 0x000fe40000000000 */
[----:B------:R-:W-:-:S02]  /*10610*/  ISETP.LT.OR P1, PT, R14, 0x1a, P1 ;  /* 0x0000001a0e00780c */ /* 0x000fc40000f21670 */
[----:B------:R-:W-:Y:S02]  /*10620*/  VIADDMNMX R0, R3, R15, R0, PT ;  /* 0x0000000f03007246 */ /* 0x000fe40003800100 */
        /* <DEDUP_REMOVED lines=150> */
[----:B------:R-:W-:Y:S02]  /*10f90*/  P2R R32, PR, RZ, 0x40 ;  /* 0x00000040ff207803 */ /* 0x000fe40000000000 */
[----:B------:R-:W-:-:S04]  /*10fa0*/  ISETP.GT.AND P6, PT, R118, RZ, !P6 ;  /* 0x000000ff7600720c */ /* 0x000fc800077c4270 */
[----:B------:R-:W-:-:S04]  /*10fb0*/  ISETP.LT.OR P6, PT, R14, 0x1, P6 ;  /* 0x000000010e00780c */ /* 0x000fc800037c1670 */
[----:B------:R-:W-:Y:S02]  /*10fc0*/  FSEL R88, R88, -INF , !P6 ;  /* 0xff80000058587808 */ /* 0x000fe40007000000 */
[----:B------:R-:W-:-:S04]  /*10fd0*/  ISETP.GE.AND P6, PT, R120, 0x9a, PT ;  /* 0x0000009a7800780c */ /* 0x000fc80003fc6270 */
[----:B------:R-:W-:Y:S02]  /*10fe0*/  P2R R24, PR, RZ, 0x40 ;  /* 0x00000040ff187803 */ /* 0x000fe40000000000 */
[----:B------:R-:W-:-:S04]  /*10ff0*/  ISETP.GT.AND P6, PT, R118, 0x99, !P6 ;  /* 0x000000997600780c */ /* 0x000fc800077c4270 */
[----:B------:R-:W-:-:S04]  /*11000*/  ISETP.LT.OR P6, PT, R14, 0x9a, P6 ;  /* 0x0000009a0e00780c */ /* 0x000fc800037c1670 */
[----:B------:R-:W-:Y:S02]  /*11010*/  FSEL R37, R37, -INF , !P6 ;  /* 0xff80000025257808 */ /* 0x000fe40007000000 */
[----:B------:R-:W-:-:S13]  /*11020*/  ISETP.GE.AND P6, PT, R107, 0x1, PT ;  /* 0x000000016b00780c */ /* 0x000fda0003fc6270 */
[----:B------:R-:W-:Y:S05]  /*11030*/  @!P6 BRA `(.L_x_1923) ;  /* 0x00000000004ce947 */ /* 0x000fea0003800000 */
        /* <DEDUP_REMOVED lines=11> */
.L_x_1925:
[----:B------:R-:W-:-:S13]  /*110f0*/  ISETP.NE.AND P6, PT, R107, 0x1, PT ;  /* 0x000000016b00780c */ /* 0x000fda0003fc5270 */
[----:B------:R-:W0:Y:S02]  /*11100*/  @P6 LDC.64 R14, c[0x0][0x9e8] ;  /* 0x00027a00ff0e6b82 */ /* 0x000e240000000a00 */
[----:B0-----:R-:W-:-:S05]  /*11110*/  @P6 IMAD.HI.U32 R14, R3, R14, RZ ;  /* 0x0000000e030e6227 */ /* 0x001fca00078e00ff */
[----:B------:R-:W-:-:S07]  /*11120*/  @P6 SHF.R.U32.HI R3, RZ, R15, R14 ;  /* 0x0000000fff036219 */ /* 0x000fce000001160e */
.L_x_1926:
[----:B------:R-:W-:Y:S05]  /*11130*/  BSYNC B0 ;  /* 0x0000000000007941 */ /* 0x000fea0003800000 */
.L_x_1924:
[----:B------:R-:W-:-:S05]  /*11140*/  IMAD R3, R3, R107, R110 ;  /* 0x0000006b03037224 */ /* 0x000fca00078e026e */
[----:B------:R-:W-:Y:S02]  /*11150*/  VIMNMX R12, R12, R3, !PT ;  /* 0x000000030c0c7248 */ /* 0x000fe40007fe0100 */
[----:B------:R-:W-:-:S07]  /*11160*/  VIADDMNMX R0, R3, R107, R0, PT ;  /* 0x0000006b03007246 */ /* 0x000fce0003800100 */
.L_x_1923:
[----:B------:R-:W-:Y:S02]  /*11170*/  ISETP.GT.AND P1, PT, R12, 0x20, !P1 ;  /* 0x000000200c00780c */ /* 0x000fe40004f24270 */
[----:B------:R-:W-:Y:S02]  /*11180*/  ISETP.NE.AND P6, PT, R138, RZ, PT ;  /* 0x000000ff8a00720c */ /* 0x000fe40003fc5270 */
[----:B------:R-:W-:Y:S02]  /*11190*/  ISETP.LT.OR P1, PT, R0, 0x21, P1 ;  /* 0x000000210000780c */ /* 0x000fe40000f21670 */
[----:B------:R-:W-:Y:S02]  /*111a0*/  ISETP.GT.AND P3, PT, R12, 0x28, !P3 ;  /* 0x000000280c00780c */ /* 0x000fe40005f64270 */
[----:B------:R-:W-:Y:S02]  /*111b0*/  FSEL R15, R74, -INF , !P1 ;  /* 0xff8000004a0f7808 */ /* 0x000fe40004800000 */
[----:B------:R-:W-:-:S02]  /*111c0*/  ISETP.NE.AND P1, PT, R134, RZ, PT ;  /* 0x000000ff8600720c */ /* 0x000fc40003f25270 */
[----:B------:R-:W-:Y:S02]  /*111d0*/  ISETP.LT.OR P3, PT, R0, 0x29, P3 ;  /* 0x000000290000780c */ /* 0x000fe40001f61670 */
[----:B------:R-:W-:Y:S02]  /*111e0*/  ISETP.GT.AND P1, PT, R12, 0x29, !P1 ;  /* 0x000000290c00780c */ /* 0x000fe40004f24270 */
[----:B------:R-:W-:Y:S02]  /*111f0*/  FSEL R143, R78, -INF , !P3 ;  /* 0xff8000004e8f7808 */ /* 0x000fe40005800000 */
[----:B------:R-:W-:Y:S02]  /*11200*/  ISETP.LT.OR P1, PT, R0, 0x2a, P1 ;  /* 0x0000002a0000780c */ /* 0x000fe40000f21670 */
[----:B------:R-:W-:Y:S02]  /*11210*/  ISETP.GT.AND P2, PT, R12, 0x21, !P2 ;  /* 0x000000210c00780c */ /* 0x000fe40005744270 */
[----:B------:R-:W-:-:S02]  /*11220*/  FSEL R79, R79, -INF , !P1 ;  /* 0xff8000004f4f7808 */ /* 0x000fc40004800000 */
[----:B------:R-:W-:Y:S02]  /*11230*/  ISETP.GT.AND P1, PT, R12, 0x30, !P6 ;  /* 0x000000300c00780c */ /* 0x000fe40007724270 */
[----:B------:R-:W-:Y:S02]  /*11240*/  ISETP.NE.AND P3, PT, R140, RZ, PT ;  /* 0x000000ff8c00720c */ /* 0x000fe40003f65270 */
[C---:B------:R-:W-:Y:S02]  /*11250*/  ISETP.LT.OR P1, PT, R0.reuse, 0x31, P1 ;  /* 0x000000310000780c */ /* 0x040fe40000f21670 */
[----:B------:R-:W-:Y:S02]  /*11260*/  ISETP.LT.OR P2, PT, R0, 0x22, P2 ;  /* 0x000000220000780c */ /* 0x000fe40001741670 */
[----:B------:R-:W-:Y:S02]  /*11270*/  FSEL R145, R82, -INF , !P1 ;  /* 0xff80000052917808 */ /* 0x000fe40004800000 */
[----:B------:R-:W-:-:S02]  /*11280*/  ISETP.NE.AND P1, PT, R132, RZ, PT ;  /* 0x000000ff8400720c */ /* 0x000fc40003f25270 */
[----:B------:R-:W-:Y:S02]  /*11290*/  FSEL R75, R75, -INF , !P2 ;  /* 0xff8000004b4b7808 */ /* 0x000fe40005000000 */
[----:B------:R-:W-:Y:S02]  /*112a0*/  ISETP.GT.AND P1, PT, R12, 0x31, !P1 ;  /* 0x000000310c00780c */ /* 0x000fe40004f24270 */
[----:B------:R-:W-:Y:S02]  /*112b0*/  ISETP.NE.AND P2, PT, R142, RZ, PT ;  /* 0x000000ff8e00720c */ /* 0x000fe40003f45270 */
[----:B------:R-:W-:Y:S02]  /*112c0*/  ISETP.LT.OR P1, PT, R0, 0x32, P1 ;  /* 0x000000320000780c */ /* 0x000fe40000f21670 */
[----:B------:R-:W-:Y:S02]  /*112d0*/  ISETP.NE.AND P6, PT, R144, RZ, PT ;  /* 0x000000ff9000720c */ /* 0x000fe40003fc5270 */
        /* <DEDUP_REMOVED lines=53> */
[----:B------:R-:W-:Y:S02]  /*11630*/  ISETP.GT.AND P1, PT, R12, 0x58, !P6 ;  /* 0x000000580c00780c */ /* 0x000fe40007724270 */
[----:B------:R-:W-:-:S02]  /*11640*/  ISETP.NE.AND P6, PT, R122, RZ, PT ;  /* 0x000000ff7a00720c */ /* 0x000fc40003fc5270 */
        /* <DEDUP_REMOVED lines=47> */
[C---:B------:R-:W-:Y:S02]  /*11940*/  ISETP.GT.AND P4, PT, R12.reuse, 0x91, !P4 ;  /* 0x000000910c00780c */ /* 0x040fe40006784270 */
[----:B------:R-:W-:-:S02]  /*11950*/  ISETP.GT.AND P1, PT, R12, 0x71, !P1 ;  /* 0x000000710c00780c */ /* 0x000fc40004f24270 */
[----:B------:R-:W-:Y:S02]  /*11960*/  ISETP.GT.AND P5, PT, R12, 0x98, !P5 ;  /* 0x000000980c00780c */ /* 0x000fe40006fa4270 */
[C---:B------:R-:W-:Y:S02]  /*11970*/  ISETP.LT.OR P1, PT, R0.reuse, 0x72, P1 ;  /* 0x000000720000780c */ /* 0x040fe40000f21670 */
[----:B------:R-:W-:Y:S02]  /*11980*/  ISETP.LT.OR P4, PT, R0, 0x92, P4 ;  /* 0x000000920000780c */ /* 0x000fe40002781670 */
[----:B------:R-:W-:Y:S02]  /*11990*/  FSEL R51, R51, -INF , !P1 ;  /* 0xff80000033337808 */ /* 0x000fe40004800000 */
[----:B------:R-:W-:Y:S02]  /*119a0*/  ISETP.GT.AND P1, PT, R12, 0x78, !P3 ;  /* 0x000000780c00780c */ /* 0x000fe40005f24270 */
[----:B------:R-:W-:-:S02]  /*119b0*/  ISETP.NE.AND P3, PT, R52, RZ, PT ;  /* 0x000000ff3400720c */ /* 0x000fc40003f65270 */
[C---:B------:R-:W-:Y:S02]  /*119c0*/  ISETP.LT.OR P1, PT, R0.reuse, 0x79, P1 ;  /* 0x000000790000780c */ /* 0x040fe40000f21670 */
[----:B------:R-:W-:Y:S02]  /*119d0*/  ISETP.LT.OR P5, PT, R0, 0x99, P5 ;  /* 0x000000990000780c */ /* 0x000fe40002fa1670 */
[----:B------:R-:W-:Y:S02]  /*119e0*/  FSEL R163, R54, -INF , !P1 ;  /* 0xff80000036a37808 */ /* 0x000fe40004800000 */
[----:B------:R-:W-:Y:S02]  /*119f0*/  ISETP.GT.AND P1, PT, R12, 0x79, !P2 ;  /* 0x000000790c00780c */ /* 0x000fe40005724270 */
[----:B------:R-:W-:Y:S02]  /*11a00*/  ISETP.NE.AND P2, PT, R48, RZ, PT ;  /* 0x000000ff3000720c */ /* 0x000fe40003f45270 */
[----:B------:R-:W-:-:S02]  /*11a10*/  ISETP.LT.OR P1, PT, R0, 0x7a, P1 ;  /* 0x0000007a0000780c */ /* 0x000fc40000f21670 */
[----:B------:R-:W-:Y:S02]  /*11a20*/  FSEL R35, R35, -INF , !P4 ;  /* 0xff80000023237808 */ /* 0x000fe40006000000 */
[----:B------:R-:W-:Y:S02]  /*11a30*/  FSEL R55, R55, -INF , !P1 ;  /* 0xff80000037377808 */ /* 0x000fe40004800000 */
        /* <DEDUP_REMOVED lines=29> */
[----:B------:R-:W-:-:S04]  /*11c10*/  ISETP.GT.AND P1, PT, R12, RZ, !P1 ;  /* 0x000000ff0c00720c */ /* 0x000fc80004f24270 */
[----:B------:R-:W-:-:S04]  /*11c20*/  ISETP.LT.OR P1, PT, R0, 0x1, P1 ;  /* 0x000000010000780c */ /* 0x000fc80000f21670 */
[----:B------:R-:W-:Y:S02]  /*11c30*/  FSEL R90, R90, -INF , !P1 ;  /* 0xff8000005a5a7808 */ /* 0x000fe40004800000 */
[----:B------:R-:W-:-:S04]  /*11c40*/  ISETP.NE.AND P1, PT, R40, RZ, PT ;  /* 0x000000ff2800720c */ /* 0x000fc80003f25270 */
[----:B------:R-:W-:-:S04]  /*11c50*/  ISETP.GT.AND P1, PT, R12, 0x80, !P1 ;  /* 0x000000800c00780c */ /* 0x000fc80004f24270 */
[----:B------:R-:W-:-:S04]  /*11c60*/  ISETP.LT.OR P1, PT, R0, 0x81, P1 ;  /* 0x000000810000780c */ /* 0x000fc80000f21670 */
[----:B------:R-:W-:Y:S02]  /*11c70*/  FSEL R91, R26, -INF , !P1 ;  /* 0xff8000001a5b7808 */ /* 0x000fe40004800000 */
[----:B0-----:R-:W-:Y:S02]  /*11c80*/  FMNMX.FTZ R26, R14, R3, !PT ;  /* 0x000000030e1a7209 */ /* 0x001fe40007810000 */
[----:B------:R-:W-:-:S03]  /*11c90*/  ISETP.GT.AND P1, PT, R12, 0x81, !P3 ;  /* 0x000000810c00780c */ /* 0x000fc60005f24270 */
[----:B------:R-:W0:Y:S01]  /*11ca0*/  SHFL.BFLY PT, R3, R26, 0x1, 0x1f ;  /* 0x0c201f001a037f89 */ /* 0x000e2200000e0000 */
[----:B------:R-:W-:-:S04]  /*11cb0*/  ISETP.LT.OR P1, PT, R0, 0x82, P1 ;  /* 0x000000820000780c */ /* 0x000fc80000f21670 */
[----:B------:R-:W-:Y:S02]  /*11cc0*/  FSEL R27, R27, -INF , !P1 ;  /* 0xff8000001b1b7808 */ /* 0x000fe40004800000 */
[----:B------:R-:W-:-:S04]  /*11cd0*/  ISETP.GT.AND P1, PT, R12, 0x88, !P2 ;  /* 0x000000880c00780c */ /* 0x000fc80005724270 */
[----:B------:R-:W-:-:S04]  /*11ce0*/  ISETP.LT.OR P1, PT, R0, 0x89, P1 ;  /* 0x000000890000780c */ /* 0x000fc80000f21670 */
[----:B------:R-:W-:Y:S02]  /*11cf0*/  FSEL R95, R30, -INF , !P1 ;  /* 0xff8000001e5f7808 */ /* 0x000fe40004800000 */
[----:B------:R-:W-:Y:S02]  /*11d00*/  ISETP.GT.AND P1, PT, R12, 0x89, !P6 ;  /* 0x000000890c00780c */ /* 0x000fe40007724270 */
[----:B------:R-:W-:Y:S02]  /*11d10*/  FMNMX.FTZ R30, R90, R165, !PT ;  /* 0x000000a55a1e7209 */ /* 0x000fe40007810000 */
[----:B------:R-:W-:Y:S02]  /*11d20*/  ISETP.LT.OR P1, PT, R0, 0x8a, P1 ;  /* 0x0000008a0000780c */ /* 0x000fe40000f21670 */
[----:B------:R-:W-:Y:S02]  /*11d30*/  FMNMX.FTZ R32, R167, R30, !PT ;  /* 0x0000001ea7207209 */ /* 0x000fe40007810000 */
[----:B0-----:R-:W-:-:S02]  /*11d40*/  FMNMX.FTZ R3, R26, R3, !PT ;  /* 0x000000031a037209 */ /* 0x001fc40007810000 */
[----:B------:R-:W-:Y:S02]  /*11d50*/  FSEL R31, R31, -INF , !P1 ;  /* 0xff8000001f1f7808 */ /* 0x000fe40004800000 */
[----:B------:R-:W-:Y:S01]  /*11d60*/  FSETP.NEU.FTZ.AND P1, PT, R3, -INF , PT ;  /* 0xff8000000300780b */ /* 0x000fe20003f3d000 */
[----:B------:R-:W-:-:S01]  /*11d70*/  FFMA.FTZ R177, R2, R3, -8 ;  /* 0xc100000002b17423 */ /* 0x000fc20000010003 */
[----:B------:R-:W-:Y:S02]  /*11d80*/  ISETP.NE.AND P6, PT, R28, RZ, PT ;  /* 0x000000ff1c00720c */ /* 0x000fe40003fc5270 */
[----:B------:R-:W-:Y:S02]  /*11d90*/  FMNMX.FTZ R32, R169, R32, !PT ;  /* 0x00000020a9207209 */ /* 0x000fe40007810000 */
[----:B------:R-:W-:Y:S02]  /*11da0*/  FSEL R177, R177, RZ, P1 ;  /* 0x000000ffb1b17208 */ /* 0x000fe40000800000 */
[----:B------:R-:W-:-:S02]  /*11db0*/  ISETP.GT.AND P1, PT, R12, 0x90, !P6 ;  /* 0x000000900c00780c */ /* 0x000fc40007724270 */
[----:B------:R-:W-:Y:S01]  /*11dc0*/  FMNMX.FTZ R32, R171, R32, !PT ;  /* 0x00000020ab207209 */ /* 0x000fe20007810000 */
[----:B------:R-:W-:-:S01]  /*11dd0*/  FFMA.FTZ R26, R2, R93, -R177 ;  /* 0x0000005d021a7223 */ /* 0x000fc200000108b1 */
[----:B------:R-:W-:Y:S01]  /*11de0*/  ISETP.LT.OR P1, PT, R0, 0x91, P1 ;  /* 0x000000910000780c */ /* 0x000fe20000f21670 */
[----:B------:R-:W-:-:S01]  /*11df0*/  FFMA.FTZ R93, R2, R97, -R177 ;  /* 0x00000061025d7223 */ /* 0x000fc200000108b1 */
[----:B------:R-:W-:Y:S01]  /*11e00*/  FMNMX.FTZ R32, R173, R32, !PT ;  /* 0x00000020ad207209 */ /* 0x000fe20007810000 */
[----:B------:R-:W-:-:S01]  /*11e10*/  FFMA.FTZ R97, R2, R101, -R177 ;  /* 0x0000006502617223 */ /* 0x000fc200000108b1 */
[----:B------:R-:W-:Y:S01]  /*11e20*/  FSEL R99, R34, -INF , !P1 ;  /* 0xff80000022637808 */ /* 0x000fe20004800000 */
[----:B------:R-:W-:-:S01]  /*11e30*/  FFMA.FTZ R101, R2, R41, -R177 ;  /* 0x0000002902657223 */ /* 0x000fc200000108b1 */
[----:B------:R-:W-:Y:S01]  /*11e40*/  FMNMX.FTZ R34, R175, R32, !PT ;  /* 0x00000020af227209 */ /* 0x000fe20007810000 */
[----:B------:R-:W-:-:S01]  /*11e50*/  FFMA.FTZ R28, R2, R109, -R177 ;  /* 0x0000006d021c7223 */ /* 0x000fc200000108b1 */
[----:B------:R-:W-:Y:S01]  /*11e60*/  ISETP.NE.AND P6, PT, R24, RZ, PT ;  /* 0x000000ff1800720c */ /* 0x000fe20003fc5270 */
[----:B------:R-:W-:-:S01]  /*11e70*/  FFMA.FTZ R24, R2, R105, -R177 ;  /* 0x0000006902187223 */ /* 0x000fc200000108b1 */
[----:B------:R-:W-:Y:S01]  /*11e80*/  FMNMX.FTZ R34, R103, R34, !PT ;  /* 0x0000002267227209 */ /* 0x000fe20007810000 */
[----:B------:R-:W-:-:S01]  /*11e90*/  FFMA.FTZ R89, R2, R89, -R177 ;  /* 0x0000005902597223 */ /* 0x000fc200000108b1 */
[----:B------:R-:W-:Y:S01]  /*11ea0*/  ISETP.GT.AND P1, PT, R12, 0x99, !P6 ;  /* 0x000000990c00780c */ /* 0x000fe20007724270 */
[----:B------:R-:W-:-:S01]  /*11eb0*/  FFMA.FTZ R88, R2, R88, -R177 ;  /* 0x0000005802587223 */ /* 0x000fc200000108b1 */
[----:B------:R-:W-:Y:S01]  /*11ec0*/  FMNMX.FTZ R34, R15, R34, !PT ;  /* 0x000000220f227209 */ /* 0x000fe20007810000 */
[----:B------:R-:W-:-:S01]  /*11ed0*/  FFMA.FTZ R21, R2, R21, -R177 ;  /* 0x0000001502157223 */ /* 0x000fc200000108b1 */
[----:B------:R-:W-:Y:S01]  /*11ee0*/  ISETP.LT.OR P1, PT, R0, 0x9a, P1 ;  /* 0x0000009a0000780c */ /* 0x000fe20000f21670 */
[----:B------:R-:W-:Y:S01]  /*11ef0*/  MUFU.EX2 R14, R88 ;  /* 0x00000058000e7308 */ /* 0x000fe20000000800 */
[----:B------:R-:W-:Y:S01]  /*11f00*/  FMNMX.FTZ R34, R75, R34, !PT ;  /* 0x000000224b227209 */ /* 0x000fe20007810000 */
[--C-:B------:R-:W-:Y:S01]  /*11f10*/  FFMA.FTZ R111, R2, R111, -R177.reuse ;  /* 0x0000006f026f7223 */ /* 0x100fe200000108b1 */
[----:B------:R-:W-:Y:S01]  /*11f20*/  FSEL R41, R38, -INF , !P5 ;  /* 0xff80000026297808 */ /* 0x000fe20006800000 */
[C-C-:B------:R-:W-:Y:S01]  /*11f30*/  FFMA.FTZ R113, R2.reuse, R113, -R177.reuse ;  /* 0x0000007102717223 */ /* 0x140fe200000108b1 */
[----:B------:R-:W-:Y:S01]  /*11f40*/  FMNMX.FTZ R36, R143, R34, !PT ;  /* 0x000000228f247209 */ /* 0x000fe20007810000 */
[C-C-:B------:R-:W-:Y:S01]  /*11f50*/  FFMA.FTZ R73, R2.reuse, R73, -R177.reuse ;  /* 0x0000004902497223 */ /* 0x140fe200000108b1 */
[----:B------:R-:W-:Y:S01]  /*11f60*/  FSEL R39, R39, -INF , !P1 ;  /* 0xff80000027277808 */ /* 0x000fe20004800000 */
[----:B------:R-:W0:Y:S01]  /*11f70*/  MUFU.EX2 R89, R89 ;  /* 0x0000005900597308 */ /* 0x000e220000000800 */
[----:B------:R-:W-:Y:S01]  /*11f80*/  FMNMX.FTZ R36, R79, R36, !PT ;  /* 0x000000244f247209 */ /* 0x000fe20007810000 */
[C-C-:B------:R-:W-:Y:S01]  /*11f90*/  FFMA.FTZ R77, R2.reuse, R77, -R177.reuse ;  /* 0x0000004d024d7223 */ /* 0x140fe200000108b1 */
[----:B------:R-:W-:-:S01]  /*11fa0*/  FFMA.FTZ R115, R2, R115, -R177 ;  /* 0x0000007302737223 */ /* 0x000fc200000108b1 */
[C-C-:B------:R-:W-:Y:S01]  /*11fb0*/  FFMA.FTZ R81, R2.reuse, R81, -R177.reuse ;  /* 0x0000005102517223 */ /* 0x140fe200000108b1 */
[----:B------:R-:W-:Y:S01]  /*11fc0*/  FMNMX.FTZ R36, R145, R36, !PT ;  /* 0x0000002491247209 */ /* 0x000fe20007810000 */
[C-C-:B------:R-:W-:Y:S01]  /*11fd0*/  FFMA.FTZ R117, R2.reuse, R117, -R177.reuse ;  /* 0x0000007502757223 */ /* 0x140fe200000108b1 */
[----:B------:R-:W-:-:S01]  /*11fe0*/  FFMA.FTZ R85, R2, R85, -R177 ;  /* 0x0000005502557223 */ /* 0x000fc200000108b1 */
[----:B------:R-:W-:Y:S01]  /*11ff0*/  MUFU.EX2 R21, R21 ;  /* 0x0000001500157308 */ /* 0x000fe20000000800 */
[----:B------:R-:W-:Y:S01]  /*12000*/  FMNMX.FTZ R36, R83, R36, !PT ;  /* 0x0000002453247209 */ /* 0x000fe20007810000 */
[C-C-:B------:R-:W-:Y:S01]  /*12010*/  FFMA.FTZ R119, R2.reuse, R119, -R177.reuse ;  /* 0x0000007702777223 */ /* 0x140fe200000108b1 */
[----:B------:R-:W-:-:S01]  /*12020*/  FFMA.FTZ R57, R2, R57, -R177 ;  /* 0x0000003902397223 */ /* 0x000fc200000108b1 */
[C-C-:B------:R-:W-:Y:S01]  /*12030*/  FFMA.FTZ R61, R2.reuse, R61, -R177.reuse ;  /* 0x0000003d023d7223 */ /* 0x140fe200000108b1 */
[----:B------:R-:W-:Y:S01]  /*12040*/  FMNMX.FTZ R40, R147, R36, !PT ;  /* 0x0000002493287209 */ /* 0x000fe20007810000 */
[C-C-:B------:R-:W-:Y:S01]  /*12050*/  FFMA.FTZ R121, R2.reuse, R121, -R177.reuse ;  /* 0x0000007902797223 */ /* 0x140fe200000108b1 */
[----:B------:R-:W-:-:S01]  /*12060*/  FFMA.FTZ R69, R2, R69, -R177 ;  /* 0x0000004502457223 */ /* 0x000fc200000108b1 */
[----:B------:R-:W1:Y:S01]  /*12070*/  MUFU.EX2 R26, R26 ;  /* 0x0000001a001a7308 */ /* 0x000e620000000800 */
[----:B------:R-:W-:Y:S01]  /*12080*/  FMNMX.FTZ R40, R87, R40, !PT ;  /* 0x0000002857287209 */ /* 0x000fe20007810000 */
[----:B0-----:R-:W-:Y:S01]  /*12090*/  FADD.FTZ R84, R14, R89 ;  /* 0x000000590e547221 */ /* 0x001fe20000010000 */
[----:B------:R-:W-:-:S01]  /*120a0*/  FFMA.FTZ R125, R2, R125, -R177 ;  /* 0x0000007d027d7223 */ /* 0x000fc200000108b1 */
[C-C-:B------:R-:W-:Y:S01]  /*120b0*/  FFMA.FTZ R123, R2.reuse, R123, -R177.reuse ;  /* 0x0000007b027b7223 */ /* 0x140fe200000108b1 */
[----:B------:R-:W-:Y:S01]  /*120c0*/  FMNMX.FTZ R40, R149, R40, !PT ;  /* 0x0000002895287209 */ /* 0x000fe20007810000 */
[C-C-:B------:R-:W-:Y:S01]  /*120d0*/  FFMA.FTZ R65, R2.reuse, R65, -R177.reuse ;  /* 0x0000004102417223 */ /* 0x140fe200000108b1 */
[----:B------:R-:W-:-:S01]  /*120e0*/  FFMA.FTZ R38, R2, R129, -R177 ;  /* 0x0000008102267223 */ /* 0x000fc200000108b1 */
        /* <DEDUP_REMOVED lines=8> */
[----:B------:R-:W2:Y:S01]  /*12170*/  MUFU.EX2 R93, R93 ;  /* 0x0000005d005d7308 */ /* 0x000ea20000000800 */
[----:B------:R-:W-:Y:S01]  /*12180*/  FMNMX.FTZ R42, R63, R42, !PT ;  /* 0x0000002a3f2a7209 */ /* 0x000fe20007810000 */
[--C-:B------:R-:W-:Y:S01]  /*12190*/  FFMA.FTZ R54, R2, R137, -R177.reuse ;  /* 0x0000008902367223 */ /* 0x100fe200000108b1 */
[----:B-1----:R-:W-:Y:S01]  /*121a0*/  F2FP.SATFINITE.E4M3.F32.PACK_AB_MERGE_C R184, R26, R21, RZ ;  /* 0x000000151ab8723e */ /* 0x002fe200048070ff */
[C-C-:B------:R-:W-:Y:S01]  /*121b0*/  FFMA.FTZ R29, R2.reuse, R29, -R177.reuse ;  /* 0x0000001d021d7223 */ /* 0x140fe200000108b1 */
[----:B------:R-:W-:Y:S01]  /*121c0*/  FMNMX.FTZ R42, R153, R42, !PT ;  /* 0x0000002a992a7209 */ /* 0x000fe20007810000 */
[C-C-:B------:R-:W-:Y:S01]  /*121d0*/  FFMA.FTZ R52, R2.reuse, R135, -R177.reuse ;  /* 0x0000008702347223 */ /* 0x140fe200000108b1 */
[----:B------:R-:W-:Y:S01]  /*121e0*/  F2FP.SATFINITE.E4M3.F32.PACK_AB_MERGE_C R184, R89, R14, R184 ;  /* 0x0000000e59b8723e */ /* 0x000fe200048070b8 */
[----:B------:R-:W-:Y:S01]  /*121f0*/  MUFU.EX2 R30, R111 ;  /* 0x0000006f001e7308 */ /* 0x000fe20000000800 */
[----:B------:R-:W-:Y:S01]  /*12200*/  FMNMX.FTZ R42, R67, R42, !PT ;  /* 0x0000002a432a7209 */ /* 0x000fe20007810000 */
[--C-:B------:R-:W-:Y:S01]  /*12210*/  FFMA.FTZ R25, R2, R25, -R177.reuse ;  /* 0x0000001902197223 */ /* 0x100fe200000108b1 */
[----:B------:R-:W-:Y:S01]  /*12220*/  ISETP.NE.AND P6, PT, R222, 0x1, PT ;  /* 0x00000001de00780c */ /* 0x000fe20003fc5270 */
[C-C-:B------:R-:W-:Y:S01]  /*12230*/  FFMA.FTZ R33, R2.reuse, R33, -R177.reuse ;  /* 0x0000002102217223 */ /* 0x140fe200000108b1 */
[----:B------:R-:W-:Y:S01]  /*12240*/  FMNMX.FTZ R44, R155, R42, !PT ;  /* 0x0000002a9b2c7209 */ /* 0x000fe20007810000 */
[----:B------:R-:W-:-:S02]  /*12250*/  FFMA.FTZ R56, R2, R139, -R177 ;  /* 0x0000008b02387223 */ /* 0x000fc400000108b1 */
[----:B------:R-:W1:Y:S01]  /*12260*/  MUFU.EX2 R28, R28 ;  /* 0x0000001c001c7308 */ /* 0x000e620000000800 */
[----:B------:R-:W-:-:S04]  /*12270*/  FMNMX.FTZ R44, R71, R44, !PT ;  /* 0x0000002c472c7209 */ /* 0x000fc80007810000 */
[----:B------:R-:W-:-:S03]  /*12280*/  FMNMX.FTZ R44, R157, R44, !PT ;  /* 0x0000002c9d2c7209 */ /* 0x000fc60007810000 */
[----:B------:R3:W-:Y:S01]  /*12290*/  MUFU.EX2 R32, R113 ;  /* 0x0000007100207308 */ /* 0x0007e20000000800 */
[----:B------:R-:W-:-:S04]  /*122a0*/  FMNMX.FTZ R44, R43, R44, !PT ;  /* 0x0000002c2b2c7209 */ /* 0x000fc80007810000 */
[----:B------:R-:W-:-:S03]  /*122b0*/  FMNMX.FTZ R46, R159, R44, !PT ;  /* 0x0000002c9f2e7209 */ /* 0x000fc60007810000 */
[----:B------:R-:W4:Y:S01]  /*122c0*/  MUFU.EX2 R97, R97 ;  /* 0x0000006100617308 */ /* 0x000f220000000800 */
[----:B------:R-:W-:Y:S01]  /*122d0*/  FMNMX.FTZ R46, R47, R46, !PT ;  /* 0x0000002e2f2e7209 */ /* 0x000fe20007810000 */
[----:B---3--:R-:W-:-:S03]  /*122e0*/  FADD.FTZ R113, R21, R84 ;  /* 0x0000005415717221 */ /* 0x008fc60000010000 */
[----:B------:R-:W-:Y:S01]  /*122f0*/  FMNMX.FTZ R46, R161, R46, !PT ;  /* 0x0000002ea12e7209 */ /* 0x000fe20007810000 */
[----:B------:R-:W-:-:S02]  /*12300*/  FADD.FTZ R113, R26, R113 ;  /* 0x000000711a717221 */ /* 0x000fc40000010000 */
[----:B------:R-:W-:Y:S01]  /*12310*/  MUFU.EX2 R73, R73 ;  /* 0x0000004900497308 */ /* 0x000fe20000000800 */
[----:B------:R-:W-:Y:S01]  /*12320*/  FMNMX.FTZ R46, R51, R46, !PT ;  /* 0x0000002e332e7209 */ /* 0x000fe20007810000 */
[----:B0-----:R-:W-:-:S03]  /*12330*/  FADD.FTZ R86, R24, R113 ;  /* 0x0000007118567221 */ /* 0x001fc60000010000 */
[----:B------:R-:W-:Y:S01]  /*12340*/  FMNMX.FTZ R48, R163, R46, !PT ;  /* 0x0000002ea3307209 */ /* 0x000fe20007810000 */
[----:B--2---:R-:W-:-:S02]  /*12350*/  FADD.FTZ R113, R93, R86 ;  /* 0x000000565d717221 */ /* 0x004fc40000010000 */
[----:B------:R-:W0:Y:S01]  /*12360*/  MUFU.EX2 R77, R77 ;  /* 0x0000004d004d7308 */ /* 0x000e220000000800 */
[----:B------:R-:W-:Y:S01]  /*12370*/  FMNMX.FTZ R48, R55, R48, !PT ;  /* 0x0000003037307209 */ /* 0x000fe20007810000 */
[----:B-1----:R-:W-:Y:S01]  /*12380*/  FADD.FTZ R88, R28, R113 ;  /* 0x000000711c587221 */ /* 0x002fe20000010000 */
[----:B----4-:R-:W-:Y:S02]  /*12390*/  F2FP.SATFINITE.E4M3.F32.PACK_AB_MERGE_C R186, R97, R28, RZ ;  /* 0x0000001c61ba723e */ /* 0x010fe400048070ff */
[----:B------:R-:W-:Y:S02]  /*123a0*/  FMNMX.FTZ R48, R91, R48, !PT ;  /* 0x000000305b307209 */ /* 0x000fe40007810000 */
[----:B------:R-:W-:Y:S01]  /*123b0*/  F2FP.SATFINITE.E4M3.F32.PACK_AB_MERGE_C R186, R93, R24, R186 ;  /* 0x000000185dba723e */ /* 0x000fe200048070ba */
[----:B------:R1:W-:Y:S01]  /*123c0*/  MUFU.EX2 R34, R115 ;  /* 0x0000007300227308 */ /* 0x0003e20000000800 */
[----:B------:R-:W-:-:S04]  /*123d0*/  FMNMX.FTZ R48, R27, R48, !PT ;  /* 0x000000301b307209 */ /* 0x000fc80007810000 */
[----:B------:R-:W-:-:S03]  /*123e0*/  FMNMX.FTZ R48, R95, R48, !PT ;  /* 0x000000305f307209 */ /* 0x000fc60007810000 */
[----:B------:R-:W-:Y:S01]  /*123f0*/  MUFU.EX2 R81, R81 ;  /* 0x0000005100517308 */ /* 0x000fe20000000800 */
[----:B------:R-:W-:Y:S01]  /*12400*/  FMNMX.FTZ R48, R31, R48, !PT ;  /* 0x000000301f307209 */ /* 0x000fe20007810000 */
[----:B-1----:R-:W-:Y:S01]  /*12410*/  FADD.FTZ R115, R97, R88 ;  /* 0x0000005861737221 */ /* 0x002fe20000010000 */
[----:B0-----:R-:W-:Y:S02]  /*12420*/  F2FP.SATFINITE.E4M3.F32.PACK_AB_MERGE_C R180, R77, R32, RZ ;  /* 0x000000204db4723e */ /* 0x001fe400048070ff */
[----:B------:R-:W-:Y:S01]  /*12430*/  FMNMX.FTZ R48, R99, R48, !PT ;  /* 0x0000003063307209 */ /* 0x000fe20007810000 */
[----:B------:R-:W-:-:S01]  /*12440*/  FADD.FTZ R88, R30, R115 ;  /* 0x000000731e587221 */ /* 0x000fc20000010000 */
[----:B------:R-:W-:Y:S01]  /*12450*/  F2FP.SATFINITE.E4M3.F32.PACK_AB_MERGE_C R180, R73, R30, R180 ;  /* 0x0000001e49b4723e */ /* 0x000fe200048070b4 */
[----:B------:R-:W-:Y:S01]  /*12460*/  MUFU.EX2 R36, R117 ;  /* 0x0000007500247308 */ /* 0x000fe20000000800 */
[----:B------:R-:W-:-:S04]  /*12470*/  FMNMX.FTZ R48, R35, R48, !PT ;  /* 0x0000003023307209 */ /* 0x000fc80007810000 */
[----:B------:R-:W-:-:S03]  /*12480*/  FMNMX.FTZ R48, R41, R48, !PT ;  /* 0x0000003029307209 */ /* 0x000fc60007810000 */
[----:B------:R-:W0:Y:S01]  /*12490*/  MUFU.EX2 R85, R85 ;  /* 0x0000005500557308 */ /* 0x000e220000000800 */
[----:B------:R-:W-:Y:S01]  /*124a0*/  FMNMX.FTZ R0, R39, R48, !PT ;  /* 0x0000003027007209 */ /* 0x000fe20007810000 */
[----:B------:R-:W-:-:S04]  /*124b0*/  FFMA.FTZ R48, R2, R131, -R177 ;  /* 0x0000008302307223 */ /* 0x000fc800000108b1 */
[----:B------:R-:W1:Y:S02]  /*124c0*/  SHFL.BFLY PT, R105, R0, 0x2, 0x1f ;  /* 0x0c401f0000697f89 */ /* 0x000e6400000e0000 */
[----:B------:R-:W-:Y:S08]  /*124d0*/  MUFU.EX2 R40, R119 ;  /* 0x0000007700287308 */ /* 0x000ff00000000800 */
[----:B------:R-:W-:Y:S01]  /*124e0*/  MUFU.EX2 R57, R57 ;  /* 0x0000003900397308 */ /* 0x000fe20000000800 */
[----:B0-----:R-:W-:-:S04]  /*124f0*/  F2FP.SATFINITE.E4M3.F32.PACK_AB_MERGE_C R182, R85, R36, RZ ;  /* 0x0000002455b6723e */ /* 0x001fc800048070ff */
[----:B------:R-:W-:-:S03]  /*12500*/  F2FP.SATFINITE.E4M3.F32.PACK_AB_MERGE_C R182, R81, R34, R182 ;  /* 0x0000002251b6723e */ /* 0x000fc600048070b6 */
[----:B------:R-:W-:Y:S01]  /*12510*/  MUFU.EX2 R42, R121 ;  /* 0x00000079002a7308 */ /* 0x000fe20000000800 */
[----:B-1----:R-:W-:Y:S01]  /*12520*/  FMNMX.FTZ R58, R0, R105, !PT ;  /* 0x00000069003a7209 */ /* 0x002fe20007810000 */
[----:B------:R-:W-:-:S06]  /*12530*/  FFMA.FTZ R105, R2, R141, -R177 ;  /* 0x0000008d02697223 */ /* 0x000fcc00000108b1 */
[----:B------:R-:W0:Y:S01]  /*12540*/  MUFU.EX2 R61, R61 ;  /* 0x0000003d003d7308 */ /* 0x000e220000000800 */
[----:B------:R-:W1:Y:S07]  /*12550*/  SHFL.BFLY PT, R109, R58, 0x1, 0x1f ;  /* 0x0c201f003a6d7f89 */ /* 0x000e6e00000e0000 */
[----:B------:R-:W-:Y:S08]  /*12560*/  MUFU.EX2 R46, R125 ;  /* 0x0000007d002e7308 */ /* 0x000ff00000000800 */
[----:B------:R-:W2:Y:S01]  /*12570*/  MUFU.EX2 R69, R69 ;  /* 0x0000004500457308 */ /* 0x000ea20000000800 */
[----:B0-----:R-:W-:-:S04]  /*12580*/  F2FP.SATFINITE.E4M3.F32.PACK_AB_MERGE_C R176, R61, R42, RZ ;  /* 0x0000002a3db0723e */ /* 0x001fc800048070ff */
[----:B------:R-:W-:-:S03]  /*12590*/  F2FP.SATFINITE.E4M3.F32.PACK_AB_MERGE_C R176, R57, R40, R176 ;  /* 0x0000002839b0723e */ /* 0x000fc600048070b0 */
[----:B------:R-:W-:Y:S01]  /*125a0*/  MUFU.EX2 R44, R123 ;  /* 0x0000007b002c7308 */ /* 0x000fe20000000800 */
[----:B-1----:R-:W-:Y:S01]  /*125b0*/  FMNMX.FTZ R0, R58, R109, !PT ;  /* 0x0000006d3a007209 */ /* 0x002fe20007810000 */
[----:B------:R-:W-:-:S03]  /*125c0*/  FFMA.FTZ R58, R2, R37, -R177 ;  /* 0x00000025023a7223 */ /* 0x000fc600000108b1 */
[----:B------:R-:W-:Y:S01]  /*125d0*/  FSETP.NEU.FTZ.AND P1, PT, R0, -INF , PT ;  /* 0xff8000000000780b */ /* 0x000fe20003f3d000 */
[----:B------:R-:W-:-:S02]  /*125e0*/  FFMA.FTZ R60, R2, R0, -8 ;  /* 0xc1000000023c7423 */ /* 0x000fc40000010000 */
[----:B------:R-:W0:Y:S01]  /*125f0*/  MUFU.EX2 R65, R65 ;  /* 0x0000004100417308 */ /* 0x000e220000000800 */
[----:B--2---:R-:W-:Y:S02]  /*12600*/  F2FP.SATFINITE.E4M3.F32.PACK_AB_MERGE_C R178, R69, R46, RZ ;  /* 0x0000002e45b2723e */ /* 0x004fe400048070ff */
[----:B------:R-:W-:-:S05]  /*12610*/  FSEL R60, R60, RZ, P1 ;  /* 0x000000ff3c3c7208 */ /* 0x000fca0000800000 */
        /* <DEDUP_REMOVED lines=28> */
[C---:B------:R-:W-:Y:S01]  /*127e0*/  FFMA.FTZ R67, R2.reuse, R155, -R60 ;  /* 0x0000009b02437223 */ /* 0x040fe2000001083c */
[----:B0-----:R-:W-:Y:S01]  /*127f0*/  F2FP.SATFINITE.E4M3.F32.PACK_AB_MERGE_C R178, R65, R44, R178 ;  /* 0x0000002c41b2723e */ /* 0x001fe200048070b2 */
[C-C-:B------:R-:W-:Y:S01]  /*12800*/  FFMA.FTZ R159, R2.reuse, R159, -R60.reuse ;  /* 0x0000009f029f7223 */ /* 0x140fe2000001083c */
[----:B------:R-:W-:-:S01]  /*12810*/  FFMA.FTZ R47, R2, R47, -R60 ;  /* 0x0000002f022f7223 */ /* 0x000fc2000001083c */
[----:B------:R-:W0:Y:S01]  /*12820*/  MUFU.EX2 R111, R111 ;  /* 0x0000006f006f7308 */ /* 0x000e220000000800 */
        /* <DEDUP_REMOVED lines=9> */
[C-C-:B------:R-:W-:Y:S01]  /*128c0*/  FFMA.FTZ R71, R2.reuse, R157, -R60.reuse ;  /* 0x0000009d02477223 */ /* 0x140fe2000001083c */
[----:B------:R-:W-:-:S01]  /*128d0*/  FFMA.FTZ R95, R2, R95, -R60 ;  /* 0x0000005f025f7223 */ /* 0x000fc2000001083c */
[C-C-:B------:R-:W-:Y:S01]  /*128e0*/  FFMA.FTZ R31, R2.reuse, R31, -R60.reuse ;  /* 0x0000001f021f7223 */ /* 0x140fe2000001083c */
[----:B------:R-:W-:-:S01]  /*128f0*/  FFMA.FTZ R99, R2, R99, -R60 ;  /* 0x0000006302637223 */ /* 0x000fc2000001083c */
[C-C-:B------:R-:W-:Y:S01]  /*12900*/  FFMA.FTZ R35, R2.reuse, R35, -R60.reuse ;  /* 0x0000002302237223 */ /* 0x140fe2000001083c */
[----:B------:R-:W-:-:S01]  /*12910*/  FFMA.FTZ R41, R2, R41, -R60 ;  /* 0x0000002902297223 */ /* 0x000fc2000001083c */
[----:B------:R-:W2:Y:S01]  /*12920*/  MUFU.EX2 R109, R109 ;  /* 0x0000006d006d7308 */ /* 0x000ea20000000800 */
[----:B0-----:R-:W-:-:S01]  /*12930*/  FADD.FTZ R113, R111, R86 ;  /* 0x000000566f717221 */ /* 0x001fc20000010000 */
[----:B------:R-:W-:Y:S01]  /*12940*/  FFMA.FTZ R39, R2, R39, -R60 ;  /* 0x0000002702277223 */ /* 0x000fe2000001083c */
[----:B------:R-:W-:-:S04]  /*12950*/  F2FP.SATFINITE.E4M3.F32.PACK_AB_MERGE_C R64, R111, R64, RZ ;  /* 0x000000406f40723e */ /* 0x000fc800048070ff */
[----:B------:R-:W-:Y:S01]  /*12960*/  F2FP.SATFINITE.E4M3.F32.PACK_AB_MERGE_C R185, R62, R37, R64 ;  /* 0x000000253eb9723e */ /* 0x000fe20004807040 */
[----:B------:R-:W0:Y:S01]  /*12970*/  MUFU.EX2 R68, R68 ;  /* 0x0000004400447308 */ /* 0x000e220000000800 */
[----:B-1----:R-:W-:-:S01]  /*12980*/  FADD.FTZ R86, R66, R113 ;  /* 0x0000007142567221 */ /* 0x002fc20000010000 */
[----:B------:R-:W-:-:S06]  /*12990*/  FADD.FTZ R113, R73, R88 ;  /* 0x0000005849717221 */ /* 0x000fcc0000010000 */
[----:B------:R-:W1:Y:S01]  /*129a0*/  MUFU.EX2 R103, R103 ;  /* 0x0000006700677308 */ /* 0x000e620000000800 */
[----:B--2---:R-:W-:-:S01]  /*129b0*/  FADD.FTZ R21, R109, R86 ;  /* 0x000000566d157221 */ /* 0x004fc20000010000 */
[----:B------:R-:W-:-:S06]  /*129c0*/  FADD.FTZ R86, R32, R113 ;  /* 0x0000007120567221 */ /* 0x000fcc0000010000 */
[----:B------:R-:W2:Y:S01]  /*129d0*/  MUFU.EX2 R15, R15 ;  /* 0x0000000f000f7308 */ /* 0x000ea20000000800 */
[----:B0-----:R-:W-:-:S01]  /*129e0*/  FADD.FTZ R28, R68, R21 ;  /* 0x00000015441c7221 */ /* 0x001fc20000010000 */
[----:B------:R-:W-:-:S04]  /*129f0*/  FADD.FTZ R21, R77, R86 ;  /* 0x000000564d157221 */ /* 0x000fc80000010000 */
[----:B------:R-:W-:Y:S02]  /*12a00*/  FADD.FTZ R32, R34, R21 ;  /* 0x0000001522207221 */ /* 0x000fe40000010000 */
[----:B------:R-:W0:Y:S01]  /*12a10*/  MUFU.EX2 R70, R70 ;  /* 0x0000004600467308 */ /* 0x000e220000000800 */
[----:B-1----:R-:W-:-:S01]  /*12a20*/  FADD.FTZ R28, R103, R28 ;  /* 0x0000001c671c7221 */ /* 0x002fc20000010000 */
[----:B------:R-:W-:-:S04]  /*12a30*/  F2FP.SATFINITE.E4M3.F32.PACK_AB_MERGE_C R68, R103, R68, RZ ;  /* 0x000000446744723e */ /* 0x000fc800048070ff */
[----:B------:R-:W-:Y:S02]  /*12a40*/  F2FP.SATFINITE.E4M3.F32.PACK_AB_MERGE_C R187, R109, R66, R68 ;  /* 0x000000426dbb723e */ /* 0x000fe40004807044 */
        /* <DEDUP_REMOVED lines=8> */
[----:B------:R-:W-:-:S04]  /*12ad0*/  F2FP.SATFINITE.E4M3.F32.PACK_AB_MERGE_C R72, R79, R72, RZ ;  /* 0x000000484f48723e */ /* 0x000fc800048070ff */
[----:B------:R-:W-:Y:S02]  /*12ae0*/  F2FP.SATFINITE.E4M3.F32.PACK_AB_MERGE_C R181, R70, R15, R72 ;  /* 0x0000000f46b5723e */ /* 0x000fe40004807048 */
[----:B------:R2:W-:Y:S01]  /*12af0*/  MUFU.EX2 R26, R43 ;  /* 0x0000002b001a7308 */ /* 0x0005e20000000800 */
[----:B0-----:R-:W-:-:S07]  /*12b00*/  FADD.FTZ R28, R74, R21 ;  /* 0x000000154a1c7221 */ /* 0x001fce0000010000 */
[----:B------:R-:W0:Y:S01]  /*12b10*/  MUFU.EX2 R76, R76 ;  /* 0x0000004c004c7308 */ /* 0x000e220000000800 */
[----:B--2---:R-:W-:-:S01]  /*12b20*/  FADD.FTZ R43, R81, R32 ;  /* 0x00000020512b7221 */ /* 0x004fc20000010000 */
[----:B-1----:R-:W-:-:S03]  /*12b30*/  FADD.FTZ R21, R75, R28 ;  /* 0x0000001c4b157221 */ /* 0x002fc60000010000 */
[----:B------:R-:W-:-:S03]  /*12b40*/  FADD.FTZ R32, R36, R43 ;  /* 0x0000002b24207221 */ /* 0x000fc60000010000 */
[----:B------:R-:W1:Y:S01]  /*12b50*/  MUFU.EX2 R83, R83 ;  /* 0x0000005300537308 */ /* 0x000e620000000800 */
[----:B------:R-:W-:-:S04]  /*12b60*/  FADD.FTZ R85, R85, R32 ;  /* 0x0000002055557221 */ /* 0x000fc80000010000 */
[----:B------:R-:W-:-:S03]  /*12b70*/  FADD.FTZ R30, R40, R85 ;  /* 0x00000055281e7221 */ /* 0x000fc60000010000 */
[----:B------:R-:W2:Y:S01]  /*12b80*/  MUFU.EX2 R78, R78 ;  /* 0x0000004e004e7308 */ /* 0x000ea20000000800 */
[----:B------:R-:W-:-:S01]  /*12b90*/  FADD.FTZ R43, R57, R30 ;  /* 0x0000001e392b7221 */ /* 0x000fc20000010000 */
[----:B0-----:R-:W-:-:S03]  /*12ba0*/  FADD.FTZ R28, R76, R21 ;  /* 0x000000154c1c7221 */ /* 0x001fc60000010000 */
[----:B------:R-:W-:-:S03]  /*12bb0*/  FADD.FTZ R42, R42, R43 ;  /* 0x0000002b2a2a7221 */ /* 0x000fc60000010000 */
        /* <DEDUP_REMOVED lines=16> */
[----:B--2---:R-:W-:-:S01]  /*12cc0*/  FADD.FTZ R30, R87, R30 ;  /* 0x0000001e571e7221 */ /* 0x004fc20000010000 */
[----:B------:R-:W-:-:S04]  /*12cd0*/  F2FP.SATFINITE.E4M3.F32.PACK_AB_MERGE_C R80, R87, R80, RZ ;  /* 0x000000505750723e */ /* 0x000fc800048070ff */
[----:B------:R-:W-:Y:S02]  /*12ce0*/  F2FP.SATFINITE.E4M3.F32.PACK_AB_MERGE_C R177, R59, R78, R80 ;  /* 0x0000004e3bb1723e */ /* 0x000fe40004807050 */
[----:B------:R-:W2:Y:S01]  /*12cf0*/  MUFU.EX2 R45, R45 ;  /* 0x0000002d002d7308 */ /* 0x000ea20000000800 */
[----:B0-----:R-:W-:-:S07]  /*12d00*/  FADD.FTZ R21, R63, R30 ;  /* 0x0000001e3f157221 */ /* 0x001fce0000010000 */
[----:B------:R-:W0:Y:S01]  /*12d10*/  MUFU.EX2 R67, R67 ;  /* 0x0000004300437308 */ /* 0x000e220000000800 */
[----:B-1----:R-:W-:-:S07]  /*12d20*/  FADD.FTZ R32, R82, R21 ;  /* 0x0000001552207221 */ /* 0x002fce0000010000 */
[----:B------:R-:W1:Y:S01]  /*12d30*/  MUFU.EX2 R12, R127 ;  /* 0x0000007f000c7308 */ /* 0x000e620000000800 */
[----:B--2---:R-:W-:-:S07]  /*12d40*/  F2FP.SATFINITE.E4M3.F32.PACK_AB_MERGE_C R34, R45, R38, RZ ;  /* 0x000000262d22723e */ /* 0x004fce00048070ff */
[----:B------:R-:W2:Y:S01]  /*12d50*/  MUFU.EX2 R101, R101 ;  /* 0x0000006500657308 */ /* 0x000ea20000000800 */
[----:B0-----:R-:W-:-:S07]  /*12d60*/  FADD.FTZ R21, R67, R32 ;  /* 0x0000002043157221 */ /* 0x001fce0000010000 */
[----:B------:R-:W0:Y:S01]  /*12d70*/  MUFU.EX2 R84, R84 ;  /* 0x0000005400547308 */ /* 0x000e220000000800 */
[----:B-1----:R-:W-:-:S07]  /*12d80*/  FADD.FTZ R32, R12, R69 ;  /* 0x000000450c207221 */ /* 0x002fce0000010000 */
[----:B------:R-:W1:Y:S01]  /*12d90*/  MUFU.EX2 R71, R71 ;  /* 0x0000004700477308 */ /* 0x000e620000000800 */
[C---:B--2---:R-:W-:Y:S01]  /*12da0*/  F2FP.SATFINITE.E4M3.F32.PACK_AB_MERGE_C R172, R101.reuse, R12, R34 ;  /* 0x0000000c65ac723e */ /* 0x044fe20004807022 */
[----:B------:R-:W-:Y:S01]  /*12db0*/  FADD.FTZ R101, R101, R32 ;  /* 0x0000002065657221 */ /* 0x000fe20000010000 */
[----:B------:R-:W2:Y:S03]  /*12dc0*/  @P6 LDC R34, c[0x0][0x450] ;  /* 0x00011400ff226b82 */ /* 0x000ea60000000800 */
[----:B------:R-:W-:-:S02]  /*12dd0*/  FADD.FTZ R38, R38, R101 ;  /* 0x0000006526267221 */ /* 0x000fc40000010000 */
[----:B------:R-:W3:Y:S01]  /*12de0*/  MUFU.EX2 R159, R159 ;  /* 0x0000009f009f7308 */ /* 0x000ee20000000800 */
[----:B0-----:R-:W-:-:S01]  /*12df0*/  FADD.FTZ R12, R84, R21 ;  /* 0x00000015540c7221 */ /* 0x001fc20000010000 */
[----:B------:R-:W-:Y:S01]  /*12e00*/  FADD.FTZ R45, R45, R38 ;  /* 0x000000262d2d7221 */ /* 0x000fe20000010000 */
[----:B------:R-:W-:-:S04]  /*12e10*/  F2FP.SATFINITE.E4M3.F32.PACK_AB_MERGE_C R67, R84, R67, RZ ;  /* 0x000000435443723e */ /* 0x000fc800048070ff */
[----:B------:R-:W-:Y:S01]  /*12e20*/  F2FP.SATFINITE.E4M3.F32.PACK_AB_MERGE_C R179, R82, R63, R67 ;  /* 0x0000003f52b3723e */ /* 0x000fe20004807043 */
[----:B------:R-:W-:Y:S01]  /*12e30*/  MUFU.EX2 R50, R50 ;  /* 0x0000003200327308 */ /* 0x000fe20000000800 */
[----:B-1----:R-:W-:-:S04]  /*12e40*/  FADD.FTZ R21, R71, R12 ;  /* 0x0000000c47157221 */ /* 0x002fc80000010000 */
[----:B------:R-:W-:-:S03]  /*12e50*/  FADD.FTZ R32, R26, R21 ;  /* 0x000000151a207221 */ /* 0x000fc60000010000 */
[----:B------:R-:W-:Y:S01]  /*12e60*/  MUFU.EX2 R53, R53 ;  /* 0x0000003500357308 */ /* 0x000fe20000000800 */
[----:B---3--:R-:W-:-:S07]  /*12e70*/  FADD.FTZ R21, R159, R32 ;  /* 0x000000209f157221 */ /* 0x008fce0000010000 */
[----:B------:R-:W0:Y:S08]  /*12e80*/  MUFU.EX2 R24, R47 ;  /* 0x0000002f00187308 */ /* 0x000e300000000800 */
[----:B------:R-:W-:Y:S08]  /*12e90*/  MUFU.EX2 R48, R48 ;  /* 0x0000003000307308 */ /* 0x000ff00000000800 */
[----:B------:R-:W-:Y:S01]  /*12ea0*/  MUFU.EX2 R49, R49 ;  /* 0x0000003100317308 */ /* 0x000fe20000000800 */
[----:B0-----:R-:W-:-:S01]  /*12eb0*/  FADD.FTZ R21, R24, R21 ;  /* 0x0000001518157221 */ /* 0x001fc20000010000 */
[----:B------:R-:W-:-:S04]  /*12ec0*/  F2FP.SATFINITE.E4M3.F32.PACK_AB_MERGE_C R159, R24, R159, RZ ;  /* 0x0000009f189f723e */ /* 0x000fc800048070ff */
[----:B------:R-:W-:Y:S02]  /*12ed0*/  F2FP.SATFINITE.E4M3.F32.PACK_AB_MERGE_C R173, R26, R71, R159 ;  /* 0x000000471aad723e */ /* 0x000fe4000480709f */
[----:B------:R-:W0:Y:S08]  /*12ee0*/  MUFU.EX2 R14, R14 ;  /* 0x0000000e000e7308 */ /* 0x000e300000000800 */
[----:B------:R-:W1:Y:S08]  /*12ef0*/  MUFU.EX2 R51, R51 ;  /* 0x0000003300337308 */ /* 0x000e700000000800 */
[----:B------:R-:W3:Y:S01]  /*12f00*/  MUFU.EX2 R163, R163 ;  /* 0x000000a300a37308 */ /* 0x000ee20000000800 */
[----:B0-----:R-:W-:-:S07]  /*12f10*/  FADD.FTZ R24, R14, R21 ;  /* 0x000000150e187221 */ /* 0x001fce0000010000 */
[----:B------:R0:W-:Y:S01]  /*12f20*/  MUFU.EX2 R30, R27 ;  /* 0x0000001b001e7308 */ /* 0x0001e20000000800 */
[----:B-1----:R-:W-:-:S07]  /*12f30*/  FADD.FTZ R32, R51, R24 ;  /* 0x0000001833207221 */ /* 0x002fce0000010000 */
[----:B------:R-:W-:Y:S01]  /*12f40*/  MUFU.EX2 R54, R54 ;  /* 0x0000003600367308 */ /* 0x000fe20000000800 */
[----:B0-----:R-:W-:Y:S01]  /*12f50*/  F2FP.SATFINITE.E4M3.F32.PACK_AB_MERGE_C R27, R53, R50, RZ ;  /* 0x00000032351b723e */ /* 0x001fe200048070ff */
[----:B---3--:R-:W-:-:S03]  /*12f60*/  FADD.FTZ R15, R163, R32 ;  /* 0x00000020a30f7221 */ /* 0x008fc60000010000 */
[----:B------:R-:W-:Y:S01]  /*12f70*/  F2FP.SATFINITE.E4M3.F32.PACK_AB_MERGE_C R174, R49, R48, R27 ;  /* 0x0000003031ae723e */ /* 0x000fe2000480701b */
[----:B------:R-:W-:-:S01]  /*12f80*/  FADD.FTZ R48, R48, R45 ;  /* 0x0000002d30307221 */ /* 0x000fc20000010000 */
[----:B------:R-:W0:Y:S01]  /*12f90*/  @P6 LDC R27, c[0x0][0x44c] ;  /* 0x00011300ff1b6b82 */ /* 0x000e220000000800 */
[----:B------:R-:W1:Y:S02]  /*12fa0*/  MUFU.EX2 R29, R29 ;  /* 0x0000001d001d7308 */ /* 0x000e640000000800 */
[----:B------:R-:W-:-:S04]  /*12fb0*/  FADD.FTZ R49, R49, R48 ;  /* 0x0000003031317221 */ /* 0x000fc80000010000 */
[----:B------:R-:W-:Y:S02]  /*12fc0*/  FADD.FTZ R50, R50, R49 ;  /* 0x0000003132327221 */ /* 0x000fe40000010000 */
[----:B------:R-:W3:Y:S02]  /*12fd0*/  MUFU.EX2 R28, R55 ;  /* 0x00000037001c7308 */ /* 0x000ee40000000800 */
[----:B------:R-:W-:-:S06]  /*12fe0*/  FADD.FTZ R53, R53, R50 ;  /* 0x0000003235357221 */ /* 0x000fcc0000010000 */
[----:B------:R-:W-:Y:S01]  /*12ff0*/  MUFU.EX2 R52, R52 ;  /* 0x0000003400347308 */ /* 0x000fe20000000800 */
[----:B-1----:R-:W-:Y:S01]  /*13000*/  F2FP.SATFINITE.E4M3.F32.PACK_AB_MERGE_C R21, R29, R54, RZ ;  /* 0x000000361d15723e */ /* 0x002fe200048070ff */
[----:B0-----:R-:W-:-:S06]  /*13010*/  @P6 IMAD.HI.U32 R27, R202, R27, RZ ;  /* 0x0000001bca1b6227 */ /* 0x001fcc00078e00ff */
[----:B------:R-:W0:Y:S01]  /*13020*/  MUFU.EX2 R25, R25 ;  /* 0x0000001900197308 */ /* 0x000e220000000800 */
[C---:B---3--:R-:W-:Y:S01]  /*13030*/  F2FP.SATFINITE.E4M3.F32.PACK_AB_MERGE_C R163, R28.reuse, R163, RZ ;  /* 0x000000a31ca3723e */ /* 0x048fe200048070ff */
[----:B------:R-:W-:-:S03]  /*13040*/  FADD.FTZ R28, R28, R15 ;  /* 0x0000000f1c1c7221 */ /* 0x000fc60000010000 */
[----:B------:R-:W-:-:S03]  /*13050*/  F2FP.SATFINITE.E4M3.F32.PACK_AB_MERGE_C R175, R51, R14, R163 ;  /* 0x0000000e33af723e */ /* 0x000fc600048070a3 */
[----:B------:R-:W1:Y:S08]  /*13060*/  MUFU.EX2 R91, R91 ;  /* 0x0000005b005b7308 */ /* 0x000e700000000800 */
[----:B------:R-:W3:Y:S01]  /*13070*/  MUFU.EX2 R95, R95 ;  /* 0x0000005f005f7308 */ /* 0x000ee20000000800 */
[----:B0-----:R-:W-:Y:S01]  /*13080*/  F2FP.SATFINITE.E4M3.F32.PACK_AB_MERGE_C R168, R25, R52, R21 ;  /* 0x0000003419a8723e */ /* 0x001fe20004807015 */
[----:B------:R-:W-:Y:S01]  /*13090*/  FADD.FTZ R52, R52, R53 ;  /* 0x0000003534347221 */ /* 0x000fe20000010000 */
[----:B------:R-:W-:Y:S01]  /*130a0*/  IMAD.MOV.U32 R21, RZ, RZ, R202 ;  /* 0x000000ffff157224 */ /* 0x000fe200078e00ca */
[----:B--2---:R-:W-:-:S02]  /*130b0*/  @P6 SHF.R.U32.HI R21, RZ, R34, R27 ;  /* 0x00000022ff156219 */ /* 0x004fc4000001161b */
[----:B------:R-:W-:-:S01]  /*130c0*/  FADD.FTZ R25, R25, R52 ;  /* 0x0000003419197221 */ /* 0x000fc20000010000 */
[----:B------:R-:W-:Y:S01]  /*130d0*/  ISETP.GE.AND P6, PT, R107, 0x1, PT ;  /* 0x000000016b00780c */ /* 0x000fe20003fc6270 */
[----:B------:R-:W-:Y:S01]  /*130e0*/  MUFU.EX2 R33, R33 ;  /* 0x0000002100217308 */ /* 0x000fe20000000800 */
[----:B-1----:R-:W-:-:S01]  /*130f0*/  FADD.FTZ R15, R91, R28 ;  /* 0x0000001c5b0f7221 */ /* 0x002fc20000010000 */
[----:B------:R-:W-:Y:S01]  /*13100*/  FADD.FTZ R54, R54, R25 ;  /* 0x0000001936367221 */ /* 0x000fe20000010000 */
[----:B------:R-:W-:Y:S02]  /*13110*/  IMAD.IADD R25, R104, 0x1, R21 ;  /* 0x0000000168197824 */ /* 0x000fe400078e0215 */
[----:B------:R-:W-:Y:S01]  /*13120*/  FADD.FTZ R32, R30, R15 ;  /* 0x0000000f1e207221 */ /* 0x000fe20000010000 */
[----:B------:R-:W-:-:S01]  /*13130*/  FADD.FTZ R29, R29, R54 ;  /* 0x000000361d1d7221 */ /* 0x000fc20000010000 */
[----:B------:R-:W-:Y:S01]  /*13140*/  IMAD.IADD R106, R25, 0x1, R106 ;  /* 0x00000001196a7824 */ /* 0x000fe200078e026a */
[----:B------:R-:W0:Y:S01]  /*13150*/  MUFU.EX2 R58, R58 ;  /* 0x0000003a003a7308 */ /* 0x000e220000000800 */
[----:B---3--:R-:W-:-:S07]  /*13160*/  FADD.FTZ R15, R95, R32 ;  /* 0x000000205f0f7221 */ /* 0x008fce0000010000 */
        /* <DEDUP_REMOVED lines=12> */
[----:B------:R-:W-:Y:S01]  /*13230*/  MUFU.EX2 R41, R41 ;  /* 0x0000002900297308 */ /* 0x000fe20000000800 */
[----:B-1----:R-:W-:-:S07]  /*13240*/  FADD.FTZ R15, R99, R12 ;  /* 0x0000000c630f7221 */ /* 0x002fce0000010000 */
[----:B------:R-:W0:Y:S01]  /*13250*/  MUFU.EX2 R28, R39 ;  /* 0x00000027001c7308 */ /* 0x000e220000000800 */
[----:B--2---:R-:W-:-:S01]  /*13260*/  FADD.FTZ R12, R24, R15 ;  /* 0x0000000f180c7221 */ /* 0x004fc20000010000 */
[----:B------:R-:W-:-:S04]  /*13270*/  FADD.FTZ R15, R33, R56 ;  /* 0x00000038210f7221 */ /* 0x000fc80000010000 */
[----:B------:R-:W-:Y:S01]  /*13280*/  FADD.FTZ R15, R58, R15 ;  /* 0x0000000f3a0f7221 */ /* 0x000fe20000010000 */
[----:B0-----:R-:W-:Y:S01]  /*13290*/  F2FP.SATFINITE.E4M3.F32.PACK_AB_MERGE_C R14, R28, R41, RZ ;  /* 0x000000291c0e723e */ /* 0x001fe200048070ff */
[----:B------:R-:W-:Y:S01]  /*132a0*/  FADD.FTZ R41, R41, R12 ;  /* 0x0000000c29297221 */ /* 0x000fe20000010000 */
[----:B------:R-:W-:Y:S02]  /*132b0*/  VIADD R12, R108, 0xfffffffe ;  /* 0xfffffffe6c0c7836 */ /* 0x000fe40000000000 */
[----:B------:R-:W-:Y:S01]  /*132c0*/  F2FP.SATFINITE.E4M3.F32.PACK_AB_MERGE_C R171, R24, R99, R14 ;  /* 0x0000006318ab723e */ /* 0x000fe2000480700e */
[----:B------:R-:W-:-:S01]  /*132d0*/  FADD.FTZ R14, R28, R41 ;  /* 0x000000291c0e7221 */ /* 0x000fc20000010000 */
        /* <DEDUP_REMOVED lines=12> */
.L_x_1929:
[----:B------:R-:W-:-:S13]  /*133a0*/  ISETP.NE.AND P1, PT, R107, 0x1, PT ;  /* 0x000000016b00780c */ /* 0x000fda0003f25270 */
[----:B------:R-:W0:Y:S02]  /*133b0*/  @P1 LDC.64 R24, c[0x0][0x9e8] ;  /* 0x00027a00ff181b82 */ /* 0x000e240000000a00 */
[----:B0-----:R-:W-:-:S05]  /*133c0*/  @P1 IMAD.HI.U32 R24, R21, R24, RZ ;  /* 0x0000001815181227 */ /* 0x001fca00078e00ff */
[----:B------:R-:W-:-:S07]  /*133d0*/  @P1 SHF.R.U32.HI R21, RZ, R25, R24 ;  /* 0x00000019ff151219 */ /* 0x000fce0000011618 */
.L_x_1930:
[----:B------:R-:W-:Y:S05]  /*133e0*/  BSYNC B0 ;  /* 0x0000000000007941 */ /* 0x000fea0003800000 */
.L_x_1928:
[----:B------:R-:W-:-:S05]  /*133f0*/  IMAD R21, R21, R107, R107 ;  /* 0x0000006b15157224 */ /* 0x000fca00078e026b */
[----:B------:R-:W-:-:S07]  /*13400*/  VIMNMX R106, R106, R21, PT ;  /* 0x000000156a6a7248 */ /* 0x000fce0003fe0100 */
.L_x_1927:
[----:B------:R-:W-:Y:S01]  /*13410*/  IMAD.HI R106, R106, 0x66666667, RZ ;  /* 0x666666676a6a7827 */ /* 0x000fe200078e02ff */
[----:B------:R-:W-:Y:S02]  /*13420*/  CS2R R86, SRZ ;  /* 0x0000000000567805 */ /* 0x000fe4000001ff00 */
        /* <DEDUP_REMOVED lines=11> */
[----:B------:R-:W-:Y:S02]  /*134e0*/  VIMNMX R21, R211, R106, !PT ;  /* 0x0000006ad3157248 */ /* 0x000fe40007fe0100 */
[----:B------:R-:W-:Y:S02]  /*134f0*/  CS2R R66, SRZ ;  /* 0x0000000000427805 */ /* 0x000fe4000001ff00 */
[----:B------:R-:W-:Y:S02]  /*13500*/  CS2R R64, SRZ ;  /* 0x0000000000407805 */ /* 0x000fe4000001ff00 */
[----:B------:R-:W-:Y:S02]  /*13510*/  CS2R R62, SRZ ;  /* 0x00000000003e7805 */ /* 0x000fe4000001ff00 */
[----:B------:R-:W-:Y:S02]  /*13520*/  ISETP.GE.AND P1, PT, R12, R21, PT ;  /* 0x000000150c00720c */ /* 0x000fe40003f26270 */
        /* <DEDUP_REMOVED lines=19> */
[----:B------:R-:W-:Y:S06]  /*13660*/  @!P1 BRA `(.L_x_1931) ;  /* 0x0000004800ac9947 */ /* 0x000fec0003800000 */
[----:B------:R-:W-:-:S07]  /*13670*/  IMAD.MOV.U32 R87, RZ, RZ, RZ ;  /* 0x000000ffff577224 */ /* 0x000fce00078e00ff */
.L_x_1951:
[----:B------:R-:W-:Y:S01]  /*13680*/  ISETP.NE.AND P1, PT, R203, RZ, PT ;  /* 0x000000ffcb00720c */ /* 0x000fe20003f25270 */
[----:B------:R-:W-:Y:S01]  /*13690*/  VIADD R216, R194, 0x1 ;  /* 0x00000001c2d87836 */ /* 0x000fe20000000000 */
[----:B------:R-:W-:Y:S05]  /*136a0*/  YIELD ;  /* 0x0000000000007946 */ /* 0x000fea0003800000 */
[----:B------:R-:W-:-:S04]  /*136b0*/  ISETP.NE.AND P2, PT, R216, 0x2, PT ;  /* 0x00000002d800780c */ /* 0x000fc80003f45270 */
[----:B------:R-:W-:Y:S02]  /*136c0*/  SEL R217, RZ, 0x1, P2 ;  /* 0x00000001ffd97807 */ /* 0x000fe40001000000 */
[----:B------:R-:W-:Y:S02]  /*136d0*/  SEL R216, R216, RZ, P2 ;  /* 0x000000ffd8d87207 */ /* 0x000fe40001000000 */
[----:B------:R-:W-:Y:S01]  /*136e0*/  LOP3.LUT R217, R196, R217, RZ, 0x3c, !PT ;  /* 0x000000d9c4d97212 */ /* 0x000fe200078e3cff */
[----:B------:R-:W-:Y:S06]  /*136f0*/  @P1 BRA `(.L_x_1932) ;  /* 0x0000000000301947 */ /* 0x000fec0003800000 */
[----:B------:R-:W-:Y:S05]  /*13700*/  @!P0 BRA `(.L_x_1933) ;  /* 0x0000000000048947 */ /* 0x000fea0003800000 */
[----:B------:R-:W-:Y:S01]  /*13710*/  BPT.TRAP 0x1 ;  /* 0x000000040000795c */ /* 0x000fe20000300000 */
.L_x_1933:
[----:B------:R-:W-:Y:S01]  /*13720*/  IMAD R89, R216, 0x8, R17 ;  /* 0x00000008d8597824 */ /* 0x000fe200078e0211 */
[----:B------:R-:W-:-:S04]  /*13730*/  SHF.L.U32 R88, R217, 0x1f, RZ ;  /* 0x0000001fd9587819 */ /* 0x000fc800000006ff */
[----:B------:R0:W1:Y:S01]  /*13740*/  SYNCS.PHASECHK.TRANS64.TRYWAIT P2, [R89+URZ+0x22830], R88 ;  /* 0x02283058590075a7 */ /* 0x000062000804017f */
[----:B------:R-:W-:Y:S05]  /*13750*/  @!P0 BRA `(.L_x_1934) ;  /* 0x0000000000048947 */ /* 0x000fea0003800000 */
[----:B------:R-:W-:Y:S01]  /*13760*/  BPT.TRAP 0x1 ;  /* 0x000000040000795c */ /* 0x000fe20000300000 */
.L_x_1934:
[----:B------:R-:W-:Y:S04]  /*13770*/  BSSY B0, `(.L_x_1932) ;  /* 0x0000004000007945 */ /* 0x000fe80003800000 */
[----:B-1----:R-:W-:Y:S05]  /*13780*/  @P2 BRA `(.L_x_1935) ;  /* 0x0000000000082947 */ /* 0x002fea0003800000 */
[----:B------:R-:W1:Y:S02]  /*13790*/  SYNCS.PHASECHK.TRANS64.TRYWAIT P2, [R89+URZ+0x22830], R88 ;  /* 0x02283058590075a7 */ /* 0x000e64000804017f */
[----:B-1----:R-:W-:Y:S05]  /*137a0*/  @!P2 BRA `(.L_x_1936) ;  /* 0x0000019000cca947 */ /* 0x002fea0003800000 */
.L_x_1935:
[----:B------:R-:W-:Y:S05]  /*137b0*/  BSYNC B0 ;  /* 0x0000000000007941 */ /* 0x000fea0003800000 */
.L_x_1932:
[----:B01----:R-:W0:Y:S01]  /*137c0*/  S2R R88, SR_TID.X ;  /* 0x0000000000587919 */ /* 0x003e220000002100 */
[----:B------:R-:W-:Y:S05]  /*137d0*/  WARPSYNC.ALL ;  /* 0x0000000000007948 */ /* 0x000fea0003800000 */
[----:B------:R-:W-:Y:S01]  /*137e0*/  IMAD R90, R216, 0x500, R20 ;  /* 0x00000500d85a7824 */ /* 0x000fe200078e0214 */
[----:B------:R-:W-:Y:S01]  /*137f0*/  R2UR UR28, R10 ;  /* 0x000000000a1c72ca */ /* 0x000fe200000e0000 */
[----:B------:R-:W-:Y:S01]  /*13800*/  IMAD.MOV.U32 R91, RZ, RZ, 0x40000040 ;  /* 0x40000040ff5b7424 */ /* 0x000fe200078e00ff */
[----:B------:R-:W-:Y:S01]  /*13810*/  R2UR UR29, R11 ;  /* 0x000000000b1d72ca */ /* 0x000fe200000e0000 */
[----:B------:R-:W-:Y:S01]  /*13820*/  IMAD.MOV.U32 R89, RZ, RZ, 0x40000040 ;  /* 0x40000040ff597424 */ /* 0x000fe200078e00ff */
[C---:B------:R-:W-:Y:S01]  /*13830*/  R2UR UR30, R90.reuse ;  /* 0x000000005a1e72ca */ /* 0x040fe200000e0000 */
[C---:B------:R-:W-:Y:S01]  /*13840*/  VIADD R92, R90.reuse, 0x200 ;  /* 0x000002005a5c7836 */ /* 0x040fe20000000000 */
        /* <DEDUP_REMOVED lines=12> */
[----:B------:R-:W-:-:S02]  /*13910*/  R2UR UR36, R10 ;  /* 0x000000000a2472ca */ /* 0x000fc400000e0000 */
[----:B------:R-:W-:Y:S02]  /*13920*/  R2UR UR37, R11 ;  /* 0x000000000b2572ca */ /* 0x000fe400000e0000 */
[----:B------:R-:W-:Y:S01]  /*13930*/  R2UR UR50, R92 ;  /* 0x000000005c3272ca */ /* 0x000fe200000e0000 */
[----:B------:R-:W-:Y:S01]  /*13940*/  VIADD R92, R90, 0x402 ;  /* 0x000004025a5c7836 */ /* 0x000fe20000000000 */
[----:B------:R-:W-:Y:S02]  /*13950*/  R2UR UR51, R93 ;  /* 0x000000005d3372ca */ /* 0x000fe400000e0000 */
[----:B0-----:R-:W-:Y:S02]  /*13960*/  SHF.R.U32.HI R88, RZ, 0x7, R88 ;  /* 0x00000007ff587819 */ /* 0x001fe40000011658 */
[----:B------:R-:W-:Y:S01]  /*13970*/  R2UR UR6, R94 ;  /* 0x000000005e0672ca */ /* 0x000fe200000e0000 */
[----:B------:R-:W-:Y:S01]  /*13980*/  VIADD R94, R90, 0x2 ;  /* 0x000000025a5e7836 */ /* 0x000fe20000000000 */
[----:B------:R-:W-:Y:S01]  /*13990*/  R2UR UR7, R95 ;  /* 0x000000005f0772ca */ /* 0x000fe200000e0000 */
[----:B------:R-:W-:Y:S01]  /*139a0*/  VIADD R96, R88, 0x8 ;  /* 0x0000000858607836 */ /* 0x000fe20000000000 */
[----:B------:R-:W-:Y:S01]  /*139b0*/  R2UR UR48, R10 ;  /* 0x000000000a3072ca */ /* 0x000fe200000e0000 */
[----:B------:R-:W-:Y:S01]  /*139c0*/  VIADD R88, R90, 0x100 ;  /* 0x000001005a587836 */ /* 0x000fe20000000000 */
[----:B------:R-:W-:-:S02]  /*139d0*/  R2UR UR49, R11 ;  /* 0x000000000b3172ca */ /* 0x000fc400000e0000 */
[----:B------:R0:W-:Y:S01]  /*139e0*/  BAR.SYNC.DEFER_BLOCKING R96, 0x100 ;  /* 0x000400600000751d */ /* 0x0001e20000010000 */
[----:B------:R-:W-:Y:S02]  /*139f0*/  R2UR UR4, R94 ;  /* 0x000000005e0472ca */ /* 0x000fe400000e0000 */
[----:B------:R-:W-:Y:S01]  /*13a00*/  R2UR UR34, R88 ;  /* 0x00000000582272ca */ /* 0x000fe200000e0000 */
[----:B------:R-:W-:Y:S01]  /*13a10*/  VIADD R88, R90, 0x400 ;  /* 0x000004005a587836 */ /* 0x000fe20000000000 */
[----:B------:R-:W-:Y:S02]  /*13a20*/  R2UR UR5, R95 ;  /* 0x000000005f0572ca */ /* 0x000fe400000e0000 */
[----:B------:R-:W-:Y:S01]  /*13a30*/  MOV R94, UR51 ;  /* 0x00000033005e7c02 */ /* 0x000fe20008000f00 */
[----:B------:R-:W-:Y:S01]  /*13a40*/  UMOV UR51, UR7 ;  /* 0x0000000700337c82 */ /* 0x000fe20008000000 */
[----:B------:R-:W-:Y:S01]  /*13a50*/  MOV R95, UR50 ;  /* 0x00000032005f7c02 */ /* 0x000fe20008000f00 */
[----:B------:R-:W-:Y:S01]  /*13a60*/  UMOV UR50, UR6 ;  /* 0x0000000600327c82 */ /* 0x000fe20008000000 */
[----:B------:R-:W-:Y:S01]  /*13a70*/  R2UR UR8, R88 ;  /* 0x00000000580872ca */ /* 0x000fe200000e0000 */
[----:B------:R-:W-:Y:S01]  /*13a80*/  VIADD R88, R90, 0x302 ;  /* 0x000003025a587836 */ /* 0x000fe20000000000 */
[----:B------:R-:W-:Y:S01]  /*13a90*/  R2UR UR58, R92 ;  /* 0x000000005c3a72ca */ /* 0x000fe200000e0000 */
[C---:B0-----:R-:W-:Y:S01]  /*13aa0*/  VIADD R96, R90.reuse, 0x102 ;  /* 0x000001025a607836 */ /* 0x041fe20000000000 */
[----:B------:R-:W-:Y:S01]  /*13ab0*/  R2UR UR47, R97 ;  /* 0x00000000612f72ca */ /* 0x000fe200000e0000 */
[----:B------:R-:W-:Y:S01]  /*13ac0*/  VIADD R92, R90, 0x204 ;  /* 0x000002045a5c7836 */ /* 0x000fe20000000000 */
[----:B------:R-:W-:Y:S01]  /*13ad0*/  R2UR UR54, R88 ;  /* 0x00000000583672ca */ /* 0x000fe200000e0000 */
[----:B------:R-:W-:Y:S01]  /*13ae0*/  VIADD R88, R90, 0x104 ;  /* 0x000001045a587836 */ /* 0x000fe20000000000 */
[----:B------:R-:W-:Y:S01]  /*13af0*/  R2UR UR46, R96 ;  /* 0x00000000602e72ca */ /* 0x000fe200000e0000 */
[----:B------:R-:W-:Y:S01]  /*13b00*/  VIADD R96, R90, 0x4 ;  /* 0x000000045a607836 */ /* 0x000fe20000000000 */
[----:B------:R-:W-:Y:S01]  /*13b10*/  R2UR UR14, R92 ;  /* 0x000000005c0e72ca */ /* 0x000fe200000e0000 */
[----:B------:R-:W-:Y:S01]  /*13b20*/  VIADD R92, R90, 0x404 ;  /* 0x000004045a5c7836 */ /* 0x000fe20000000000 */
[----:B------:R-:W-:Y:S01]  /*13b30*/  R2UR UR10, R88 ;  /* 0x00000000580a72ca */ /* 0x000fe200000e0000 */
[----:B------:R-:W-:Y:S01]  /*13b40*/  WARPGROUP.ARRIVE ;  /* 0x00000000000079c5 */ /* 0x000fe20000000000 */
[----:B------:R-:W-:Y:S01]  /*13b50*/  VIADD R88, R90, 0x304 ;  /* 0x000003045a587836 */ /* 0x000fe20000000000 */
[----:B------:R-:W-:-:S02]  /*13b60*/  R2UR UR9, R89 ;  /* 0x00000000590972ca */ /* 0x000fc400000e0000 */
[----:B------:R-:W-:Y:S01]  /*13b70*/  R2UR UR6, R96 ;  /* 0x00000000600672ca */ /* 0x000fe200000e0000 */
[----:B------:R-:W-:Y:S01]  /*13b80*/  VIADD R96, R90, 0x6 ;  /* 0x000000065a607836 */ /* 0x000fe20000000000 */
[----:B------:R-:W-:Y:S01]  /*13b90*/  QGMMA.64x32x32.F32.E4M3.E4M3 R152, gdesc[UR28], RZ, !UPT, gsb0 ;  /* 0x006000001c9879f3 */ /* 0x000fe2000c0008ff */
[----:B------:R-:W-:Y:S01]  /*13ba0*/  R2UR UR18, R88 ;  /* 0x00000000581272ca */ /* 0x000fe200000e0000 */
[----:B------:R-:W-:Y:S01]  /*13bb0*/  VIADD R88, R90, 0x106 ;  /* 0x000001065a587836 */ /* 0x000fe20000000000 */
[----:B------:R-:W-:Y:S01]  /*13bc0*/  R2UR UR22, R92 ;  /* 0x000000005c1672ca */ /* 0x000fe200000e0000 */
[----:B------:R-:W-:Y:S01]  /*13bd0*/  VIADD R92, R90, 0x206 ;  /* 0x000002065a5c7836 */ /* 0x000fe20000000000 */
[----:B------:R-:W-:Y:S02]  /*13be0*/  R2UR UR55, R89 ;  /* 0x00000000593772ca */ /* 0x000fe400000e0000 */
[----:B------:R-:W-:Y:S01]  /*13bf0*/  R2UR UR30, R88 ;  /* 0x00000000581e72ca */ /* 0x000fe200000e0000 */
[C---:B------:R-:W-:Y:S01]  /*13c00*/  VIADD R88, R90.reuse, 0x306 ;  /* 0x000003065a587836 */ /* 0x040fe20000000000 */
[----:B------:R-:W-:Y:S01]  /*13c10*/  R2UR UR59, R93 ;  /* 0x000000005d3b72ca */ /* 0x000fe200000e0000 */
[----:B------:R-:W-:Y:S01]  /*13c20*/  VIADD R90, R90, 0x406 ;  /* 0x000004065a5a7836 */ /* 0x000fe20000000000 */
[----:B------:R-:W-:-:S02]  /*13c30*/  R2UR UR11, R89 ;  /* 0x00000000590b72ca */ /* 0x000fc400000e0000 */
[----:B------:R-:W-:Y:S02]  /*13c40*/  R2UR UR15, R93 ;  /* 0x000000005d0f72ca */ /* 0x000fe400000e0000 */
[----:B------:R-:W-:Y:S02]  /*13c50*/  R2UR UR19, R89 ;  /* 0x00000000591372ca */ /* 0x000fe400000e0000 */
[----:B------:R-:W-:Y:S01]  /*13c60*/  R2UR UR23, R93 ;  /* 0x000000005d1772ca */ /* 0x000fe200000e0000 */
[----:B------:R-:W-:Y:S01]  /*13c70*/  IMAD.MOV.U32 R93, RZ, RZ, 0x40000040 ;  /* 0x40000040ff5d7424 */ /* 0x000fe200078e00ff */
[----:B------:R-:W-:Y:S02]  /*13c80*/  R2UR UR44, R10 ;  /* 0x000000000a2c72ca */ /* 0x000fe400000e0000 */
[----:B------:R-:W-:Y:S02]  /*13c90*/  R2UR UR45, R11 ;  /* 0x000000000b2d72ca */ /* 0x000fe400000e0000 */
[----:B------:R-:W-:Y:S01]  /*13ca0*/  R2UR UR31, R89 ;  /* 0x00000000591f72ca */ /* 0x000fe200000e0000 */
[----:B------:R-:W-:Y:S01]  /*13cb0*/  IMAD.MOV.U32 R89, RZ, RZ, 0x40000040 ;  /* 0x40000040ff597424 */ /* 0x000fe200078e00ff */
[----:B------:R-:W-:-:S02]  /*13cc0*/  R2UR UR7, R97 ;  /* 0x00000000610772ca */ /* 0x000fc400000e0000 */
[----:B------:R-:W-:Y:S02]  /*13cd0*/  R2UR UR26, R96 ;  /* 0x00000000601a72ca */ /* 0x000fe400000e0000 */
[----:B------:R-:W-:Y:S02]  /*13ce0*/  R2UR UR27, R97 ;  /* 0x00000000611b72ca */ /* 0x000fe400000e0000 */
[----:B------:R-:W-:Y:S02]  /*13cf0*/  R2UR UR42, R90 ;  /* 0x000000005a2a72ca */ /* 0x000fe400000e0000 */
[----:B------:R-:W-:Y:S02]  /*13d00*/  R2UR UR43, R91 ;  /* 0x000000005b2b72ca */ /* 0x000fe400000e0000 */
[----:B------:R-:W-:Y:S01]  /*13d10*/  MOV R221, UR47 ;  /* 0x0000002f00dd7c02 */ /* 0x000fe20008000f00 */
[----:B------:R-:W-:Y:S01]  /*13d20*/  UMOV UR47, UR9 ;  /* 0x00000009002f7c82 */ /* 0x000fe20008000000 */
[----:B------:R-:W-:Y:S01]  /*13d30*/  MOV R218, UR46 ;  /* 0x0000002e00da7c02 */ /* 0x000fe20008000f00 */
[----:B------:R-:W-:Y:S01]  /*13d40*/  UMOV UR46, UR8 ;  /* 0x00000008002e7c82 */ /* 0x000fe20008000000 */
[----:B------:R-:W-:Y:S01]  /*13d50*/  MOV R204, UR7 ;  /* 0x0000000700cc7c02 */ /* 0x000fe20008000f00 */
[----:B------:R-:W-:Y:S01]  /*13d60*/  UMOV UR7, UR5 ;  /* 0x0000000500077c82 */ /* 0x000fe20008000000 */
[----:B------:R-:W-:Y:S01]  /*13d70*/  MOV R205, UR6 ;  /* 0x0000000600cd7c02 */ /* 0x000fe20008000f00 */
[----:B------:R-:W-:Y:S01]  /*13d80*/  UMOV UR6, UR4 ;  /* 0x0000000400067c82 */ /* 0x000fe20008000000 */
[----:B------:R-:W-:-:S02]  /*13d90*/  R2UR UR4, R8 ;  /* 0x00000000080472ca */ /* 0x000fc400000e0000 */
[C---:B------:R-:W-:Y:S02]  /*13da0*/  R2UR UR5, R9.reuse ;  /* 0x00000000090572ca */ /* 0x040fe400000e0000 */
[C---:B------:R-:W-:Y:S02]  /*13db0*/  R2UR UR52, R8.reuse ;  /* 0x00000000083472ca */ /* 0x040fe400000e0000 */
[C---:B------:R-:W-:Y:S02]  /*13dc0*/  R2UR UR53, R9.reuse ;  /* 0x00000000093572ca */ /* 0x040fe400000e0000 */
[----:B------:R-:W-:Y:S02]  /*13dd0*/  R2UR UR56, R8 ;  /* 0x00000000083872ca */ /* 0x000fe400000e0000 */
[----:B------:R-:W-:Y:S02]  /*13de0*/  R2UR UR57, R9 ;  /* 0x00000000093972ca */ /* 0x000fe400000e0000 */
[----:B------:R-:W-:-:S02]  /*13df0*/  R2UR UR8, R6 ;  /* 0x00000000060872ca */ /* 0x000fc400000e0000 */
[C---:B------:R-:W-:Y:S02]  /*13e00*/  R2UR UR9, R7.reuse ;  /* 0x00000000070972ca */ /* 0x040fe400000e0000 */
[C---:B------:R-:W-:Y:S01]  /*13e10*/  R2UR UR12, R6.reuse ;  /* 0x00000000060c72ca */ /* 0x040fe200000e0000 */
[----:B------:R-:W-:Y:S02]  /*13e20*/  WARPGROUP.DEPBAR.LE gsb0, 0x0 ;  /* 0x00008000000079c5 */ /* 0x000fe40000010000 */
[----:B------:R-:W-:Y:S01]  /*13e30*/  WARPGROUP.ARRIVE ;  /* 0x00000000000079c5 */ /* 0x000fe20000000000 */
[C---:B------:R-:W-:Y:S02]  /*13e40*/  R2UR UR13, R7.reuse ;  /* 0x00000000070d72ca */ /* 0x040fe400000e0000 */
[----:B------:R-:W-:Y:S02]  /*13e50*/  R2UR UR16, R6 ;  /* 0x00000000061072ca */ /* 0x000fe400000e0000 */
[----:B------:R-:W-:Y:S01]  /*13e60*/  R2UR UR17, R7 ;  /* 0x00000000071172ca */ /* 0x000fe200000e0000 */
[----:B------:R-:W-:Y:S01]  /*13e70*/  QGMMA.64x32x32.F32.E4M3.E4M3 R136, gdesc[UR32], RZ, !UPT, gsb0 ;  /* 0x00600000208879f3 */ /* 0x000fe2000c0008ff */
[----:B------:R-:W-:-:S02]  /*13e80*/  R2UR UR34, R92 ;  /* 0x000000005c2272ca */ /* 0x000fc400000e0000 */
[----:B------:R-:W-:Y:S02]  /*13e90*/  R2UR UR35, R93 ;  /* 0x000000005d2372ca */ /* 0x000fe400000e0000 */
[----:B------:R-:W-:Y:S02]  /*13ea0*/  R2UR UR20, R6 ;  /* 0x00000000061472ca */ /* 0x000fe400000e0000 */
[----:B------:R-:W-:Y:S02]  /*13eb0*/  R2UR UR21, R7 ;  /* 0x00000000071572ca */ /* 0x000fe400000e0000 */
[C---:B------:R-:W-:Y:S02]  /*13ec0*/  R2UR UR24, R4.reuse ;  /* 0x00000000041872ca */ /* 0x040fe400000e0000 */
[----:B------:R-:W-:Y:S02]  /*13ed0*/  R2UR UR25, R5 ;  /* 0x00000000051972ca */ /* 0x000fe400000e0000 */
[----:B------:R-:W-:-:S02]  /*13ee0*/  R2UR UR28, R4 ;  /* 0x00000000041c72ca */ /* 0x000fc400000e0000 */
[C---:B------:R-:W-:Y:S02]  /*13ef0*/  R2UR UR29, R5.reuse ;  /* 0x00000000051d72ca */ /* 0x040fe400000e0000 */
[C---:B------:R-:W-:Y:S02]  /*13f00*/  R2UR UR32, R4.reuse ;  /* 0x00000000042072ca */ /* 0x040fe400000e0000 */
[C---:B------:R-:W-:Y:S02]  /*13f10*/  R2UR UR33, R5.reuse ;  /* 0x00000000052172ca */ /* 0x040fe400000e0000 */
        /* <DEDUP_REMOVED lines=76> */
.L_x_1938:
[----:B------:R-:W-:Y:S01]  /*143e0*/  SHF.L.U32 R196, R196, 0x1f, RZ ;  /* 0x0000001fc4c47819 */ /* 0x000fe200000006ff */
[----:B------:R-:W-:-:S04]  /*143f0*/  IMAD R204, R194, 0x8, R17 ;  /* 0x00000008c2cc7824 */ /* 0x000fc800078e0211 */
[----:B------:R0:W1:Y:S01]  /*14400*/  SYNCS.PHASECHK.TRANS64.TRYWAIT P1, [R204+URZ+0x22850], R196 ;  /* 0x022850c4cc0075a7 */ /* 0x000062000802017f */
[----:B------:R-:W-:Y:S05]  /*14410*/  @!P0 BRA `(.L_x_1939) ;  /* 0x0000000000048947 */ /* 0x000fea0003800000 */
[----:B------:R-:W-:Y:S01]  /*14420*/  BPT.TRAP 0x1 ;  /* 0x000000040000795c */ /* 0x000fe20000300000 */
.L_x_1939:
[----:B-1----:R-:W-:Y:S05]  /*14430*/  @P1 BRA `(.L_x_1937) ;  /* 0x0000000000081947 */ /* 0x002fea0003800000 */
[----:B------:R-:W1:Y:S02]  /*14440*/  SYNCS.PHASECHK.TRANS64.TRYWAIT P1, [R204+URZ+0x22850], R196 ;  /* 0x022850c4cc0075a7 */ /* 0x000e64000802017f */
[----:B-1----:R-:W-:Y:S05]  /*14450*/  @!P1 BRA `(.L_x_1940) ;  /* 0x0000018400b49947 */ /* 0x002fea0003800000 */
.L_x_1937:
[----:B01----:R-:W-:Y:S01]  /*14460*/  VIADD R196, R17, 0x400 ;  /* 0x0000040011c47836 */ /* 0x003fe20000000000 */
[----:B------:R-:W-:Y:S05]  /*14470*/  WARPSYNC.ALL ;  /* 0x0000000000007948 */ /* 0x000fea0003800000 */
[----:B------:R-:W-:Y:S01]  /*14480*/  SHF.R.U32.HI R196, RZ, 0x4, R196 ;  /* 0x00000004ffc47819 */ /* 0x000fe200000116c4 */
[----:B------:R-:W-:Y:S01]  /*14490*/  IMAD.MOV.U32 R205, RZ, RZ, -0x3ffffff0 ;  /* 0xc0000010ffcd7424 */ /* 0x000fe200078e00ff */
[----:B------:R-:W-:-:S06]  /*144a0*/  WARPGROUP.ARRIVE ;  /* 0x00000000000079c5 */ /* 0x000fcc0000000000 */
[----:B------:R-:W0:Y:S01]  /*144b0*/  S2R R218, SR_TID.X ;  /* 0x0000000000da7919 */ /* 0x000e220000002100 */
[----:B------:R-:W-:Y:S02]  /*144c0*/  LOP3.LUT R196, R196, 0x3fff, RZ, 0xc0, !PT ;  /* 0x00003fffc4c47812 */ /* 0x000fe400078ec0ff */
[----:B------:R-:W-:Y:S01]  /*144d0*/  R2UR UR7, R205 ;  /* 0x00000000cd0772ca */ /* 0x000fe200000e0000 */
[----:B------:R-:W-:Y:S01]  /*144e0*/  IMAD.MOV.U32 R205, RZ, RZ, -0x3ffffff0 ;  /* 0xc0000010ffcd7424 */ /* 0x000fe200078e00ff */
[----:B------:R-:W-:-:S05]  /*144f0*/  LOP3.LUT R196, R196, 0x10000, RZ, 0xfc, !PT ;  /* 0x00010000c4c47812 */ /* 0x000fca00078efcff */
[----:B------:R-:W-:-:S05]  /*14500*/  IMAD R204, R194, 0x500, R196 ;  /* 0x00000500c2cc7824 */ /* 0x000fca00078e02c4 */
[----:B------:R-:W-:-:S13]  /*14510*/  R2UR UR6, R204 ;  /* 0x00000000cc0672ca */ /* 0x000fda00000e0000 */
[----:B------:R-:W-:Y:S01]  /*14520*/  QGMMA.64x128x32.F32.E4M3.E4M3 R24, R184, gdesc[UR4], R24, gsb0 ;  /* 0x01e00004b8187df3 */ /* 0x000fe20008000818 */
[----:B0-----:R-:W-:Y:S02]  /*14530*/  SHF.R.U32.HI R218, RZ, 0x7, R218 ;  /* 0x00000007ffda7819 */ /* 0x001fe400000116da */
[----:B------:R-:W-:Y:S02]  /*14540*/  WARPGROUP.DEPBAR.LE gsb0, 0x0 ;  /* 0x00008000000079c5 */ /* 0x000fe40000010000 */
[----:B------:R-:W-:Y:S01]  /*14550*/  VIADD R184, R204, 0x100 ;  /* 0x00000100ccb87836 */ /* 0x000fe20000000000 */
[----:B------:R-:W-:Y:S01]  /*14560*/  WARPGROUP.ARRIVE ;  /* 0x00000000000079c5 */ /* 0x000fe20000000000 */
[----:B------:R-:W-:-:S03]  /*14570*/  IMAD.MOV.U32 R185, RZ, RZ, -0x3ffffff0 ;  /* 0xc0000010ffb97424 */ /* 0x000fc600078e00ff */
[----:B------:R-:W-:Y:S02]  /*14580*/  R2UR UR6, R184 ;  /* 0x00000000b80672ca */ /* 0x000fe400000e0000 */
[----:B------:R-:W-:-:S13]  /*14590*/  R2UR UR7, R185 ;  /* 0x00000000b90772ca */ /* 0x000fda00000e0000 */
[----:B------:R-:W-:Y:S03]  /*145a0*/  QGMMA.64x128x32.F32.E4M3.E4M3 R24, R180, gdesc[UR4], R24, gsb0 ;  /* 0x01e00004b4187df3 */ /* 0x000fe60008000818 */
        /* <DEDUP_REMOVED lines=8> */
[C---:B------:R-:W-:Y:S01]  /*14630*/  VIADD R176, R204.reuse, 0x300 ;  /* 0x00000300ccb07836 */ /* 0x040fe20000000000 */
[----:B------:R-:W-:Y:S01]  /*14640*/  WARPGROUP.ARRIVE ;  /* 0x00000000000079c5 */ /* 0x000fe20000000000 */
[----:B------:R-:W-:Y:S02]  /*14650*/  IMAD.MOV.U32 R177, RZ, RZ, -0x3ffffff0 ;  /* 0xc0000010ffb17424 */ /* 0x000fe400078e00ff */
[----:B------:R-:W-:Y:S01]  /*14660*/  VIADD R204, R204, 0x400 ;  /* 0x00000400cccc7836 */ /* 0x000fe20000000000 */
[----:B------:R-:W-:-:S02]  /*14670*/  R2UR UR6, R176 ;  /* 0x00000000b00672ca */ /* 0x000fc400000e0000 */
[----:B------:R-:W-:-:S13]  /*14680*/  R2UR UR7, R177 ;  /* 0x00000000b10772ca */ /* 0x000fda00000e0000 */
[----:B------:R-:W-:Y:S01]  /*14690*/  QGMMA.64x128x32.F32.E4M3.E4M3 R24, R172, gdesc[UR4], R24, gsb0 ;  /* 0x01e00004ac187df3 */ /* 0x000fe20008000818 */
[----:B------:R-:W-:Y:S02]  /*146a0*/  R2UR UR6, R204 ;  /* 0x00000000cc0672ca */ /* 0x000fe400000e0000 */
[----:B------:R-:W-:Y:S01]  /*146b0*/  R2UR UR7, R205 ;  /* 0x00000000cd0772ca */ /* 0x000fe200000e0000 */
[----:B------:R-:W-:Y:S02]  /*146c0*/  WARPGROUP.DEPBAR.LE gsb0, 0x0 ;  /* 0x00008000000079c5 */ /* 0x000fe40000010000 */
[----:B------:R-:W-:-:S10]  /*146d0*/  WARPGROUP.ARRIVE ;  /* 0x00000000000079c5 */ /* 0x000fd40000000000 */
[----:B------:R-:W-:Y:S03]  /*146e0*/  QGMMA.64x128x32.F32.E4M3.E4M3 R24, R168, gdesc[UR4], R24, gsb0 ;  /* 0x01e00004a8187df3 */ /* 0x000fe60008000818 */
[----:B------:R-:W-:Y:S02]  /*146f0*/  WARPGROUP.DEPBAR.LE gsb0, 0x0 ;  /* 0x00008000000079c5 */ /* 0x000fe40000010000 */
[----:B------:R-:W-:-:S05]  /*14700*/  IADD3 R168, -R218, 0xb, RZ ;  /* 0x0000000bdaa87810 */ /* 0x000fca0007ffe1ff */
[----:B------:R0:W-:Y:S06]  /*14710*/  BAR.ARV R168, 0x100 ;  /* 0x000400a80000751d */ /* 0x0001ec0000002000 */
[----:B------:R-:W-:Y:S05]  /*14720*/  @!P0 BRA `(.L_x_1941) ;  /* 0x0000000000048947 */ /* 0x000fea0003800000 */
[----:B------:R-:W-:Y:S01]  /*14730*/  BPT.TRAP 0x1 ;  /* 0x000000040000795c */ /* 0x000fe20000300000 */
.L_x_1941:
[----:B------:R-:W-:Y:S01]  /*14740*/  ISETP.NE.AND P2, PT, R222, 0x1, PT ;  /* 0x00000001de00780c */ /* 0x000fe20003f45270 */
[----:B------:R-:W-:Y:S01]  /*14750*/  IMAD.IADD R171, R207, 0x1, R202 ;  /* 0x00000001cfab7824 */ /* 0x000fe200078e02ca */
[----:B------:R-:W-:Y:S01]  /*14760*/  LOP3.LUT P1, RZ, R22, 0x8, RZ, 0xc0, !PT ;  /* 0x0000000816ff7812 */ /* 0x000fe2000782c0ff */
[----:B------:R-:W-:Y:S01]  /*14770*/  IMAD R172, R12, -0xa0, RZ ;  /* 0xffffff600cac7824 */ /* 0x000fe200078e02ff */
[----:B------:R-:W-:Y:S01]  /*14780*/  ULDC UR4, c[0x0][0x9dc] ;  /* 0x0002770000047ab9 */ /* 0x000fe20000000800 */
[----:B------:R-:W-:-:S08]  /*14790*/  ULDC UR5, c[0x0][0x9e0] ;  /* 0x0002780000057ab9 */ /* 0x000fd00000000800 */
[----:B0-----:R-:W0:Y:S08]  /*147a0*/  @P2 LDC R168, c[0x0][0x44c] ;  /* 0x00011300ffa82b82 */ /* 0x001e300000000800 */
[----:B------:R-:W1:Y:S01]  /*147b0*/  @P2 LDC R13, c[0x0][0x450] ;  /* 0x00011400ff0d2b82 */ /* 0x000e620000000800 */
[----:B0-----:R-:W-:-:S05]  /*147c0*/  @P2 IMAD.HI.U32 R168, R171, R168, RZ ;  /* 0x000000a8aba82227 */ /* 0x001fca00078e00ff */
[----:B-1----:R-:W-:Y:S01]  /*147d0*/  @P2 SHF.R.U32.HI R171, RZ, R13, R168 ;  /* 0x0000000dffab2219 */ /* 0x002fe200000116a8 */
[----:B------:R-:W-:Y:S02]  /*147e0*/  VIADD R13, R172, 0x1 ;  /* 0x00000001ac0d7836 */ /* 0x000fe40000000000 */
[----:B------:R-:W-:Y:S02]  /*147f0*/  IMAD R168, R216, 0x8, R17 ;  /* 0x00000008d8a87824 */ /* 0x000fe400078e0211 */
[----:B------:R-:W0:Y:S01]  /*14800*/  SHFL.IDX PT, R177, R171, RZ, 0x1c1f ;  /* 0x001c1fffabb17589 */ /* 0x000e2200000e0000 */
[----:B------:R-:W-:Y:S02]  /*14810*/  IMAD R170, R206, -0x2, R13 ;  /* 0xfffffffeceaa7824 */ /* 0x000fe400078e020d */
[----:B------:R-:W-:Y:S02]  /*14820*/  VIADD R168, R168, 0x22840 ;  /* 0x00022840a8a87836 */ /* 0x000fe40000000000 */
[----:B------:R-:W-:Y:S01]  /*14830*/  IMAD.U32 R13, RZ, RZ, UR4 ;  /* 0x00000004ff0d7e24 */ /* 0x000fe2000f8e00ff */
[----:B------:R-:W-:Y:S01]  /*14840*/  ULOP3.LUT UR4, URZ, UR4, URZ, 0x33, !UPT ;  /* 0x000000043f047292 */ /* 0x000fe2000f8e333f */
[----:B------:R-:W-:Y:S01]  /*14850*/  IADD3 R174, -R188, R170, R189 ;  /* 0x000000aabcae7210 */ /* 0x000fe20007ffe1bd */
[----:B------:R-:W-:Y:S01]  /*14860*/  VIADD R170, R170, 0xffffffff ;  /* 0xffffffffaaaa7836 */ /* 0x000fe20000000000 */
[----:B------:R-:W-:-:S03]  /*14870*/  PRMT R168, R229, 0x654, R168 ;  /* 0x00000654e5a87816 */ /* 0x000fc600000000a8 */
[C---:B------:R-:W-:Y:S01]  /*14880*/  VIADD R173, R174.reuse, UR5 ;  /* 0x00000005aead7c36 */ /* 0x040fe20008000000 */
[----:B------:R1:W-:Y:S01]  /*14890*/  SYNCS.ARRIVE.TRANS64.RED.A1T0 RZ, [R168+URZ], RZ ;  /* 0x000000ffa8ff79a7 */ /* 0x0003e2000810043f */
[----:B------:R-:W-:Y:S02]  /*148a0*/  VIADD R174, R174, UR4 ;  /* 0x00000004aeae7c36 */ /* 0x000fe40008000000 */
[--C-:B0-----:R-:W-:Y:S02]  /*148b0*/  IMAD.IADD R175, R173, 0x1, R177.reuse ;  /* 0x00000001adaf7824 */ /* 0x101fe400078e02b1 */
[----:B------:R-:W-:Y:S01]  /*148c0*/  IMAD.IADD R176, R174, 0x1, R177 ;  /* 0x00000001aeb07824 */ /* 0x000fe200078e02b1 */
[----:B-1----:R-:W-:Y:S06]  /*148d0*/  @!P1 BRA `(.L_x_1942) ;  /* 0x00000000005c9947 */ /* 0x002fec0003800000 */
        /* <DEDUP_REMOVED lines=13> */
.L_x_1944:
[----:B------:R-:W-:Y:S02]  /*149b0*/  ULDC UR4, c[0x0][0x9e4] ;  /* 0x0002790000047ab9 */ /* 0x000fe40000000800 */
[----:B------:R-:W-:-:S05]  /*149c0*/  IMAD.U32 R178, RZ, RZ, UR4 ;  /* 0x00000004ffb27e24 */ /* 0x000fca000f8e00ff */
[----:B------:R-:W-:-:S13]  /*149d0*/  ISETP.NE.AND P1, PT, R178, 0x1, PT ;  /* 0x00000001b200780c */ /* 0x000fda0003f25270 */
[----:B------:R-:W0:Y:S02]  /*149e0*/  @P1 LDC.64 R168, c[0x0][0x9e8] ;  /* 0x00027a00ffa81b82 */ /* 0x000e240000000a00 */
[----:B0-----:R-:W-:-:S05]  /*149f0*/  @P1 IMAD.HI.U32 R168, R177, R168, RZ ;  /* 0x000000a8b1a81227 */ /* 0x001fca00078e00ff */
[----:B------:R-:W-:-:S07]  /*14a00*/  @P1 SHF.R.U32.HI R177, RZ, R169, R168 ;  /* 0x000000a9ffb11219 */ /* 0x000fce00000116a8 */
.L_x_1945:
[----:B------:R-:W-:Y:S05]  /*14a10*/  BSYNC B0 ;  /* 0x0000000000007941 */ /* 0x000fea0003800000 */
.L_x_1943:
[----:B------:R-:W-:-:S05]  /*14a20*/  IMAD R177, R177, R178, R170 ;  /* 0x000000b2b1b17224 */ /* 0x000fca00078e02aa */
[----:B------:R-:W-:Y:S02]  /*14a30*/  VIADDMNMX R175, R177, R178, R175, PT ;  /* 0x000000b2b1af7246 */ /* 0x000fe400038001af */
[----:B------:R-:W-:-:S07]  /*14a40*/  VIMNMX R176, R176, R177, !PT ;  /* 0x000000b1b0b07248 */ /* 0x000fce0007fe0100 */
.L_x_1942:
[----:B------:R-:W-:Y:S01]  /*14a50*/  ISETP.GE.AND P1, PT, R172, 0x2, PT ;  /* 0x00000002ac00780c */ /* 0x000fe20003f26270 */
[----:B------:R-:W0:Y:S01]  /*14a60*/  SHFL.IDX PT, R171, R171, 0x1, 0x1c1f ;  /* 0x003c1f00abab7f89 */ /* 0x000e2200000e0000 */
[----:B------:R-:W-:Y:S02]  /*14a70*/  LOP3.LUT R16, R16, 0xefffffff, RZ, 0xc0, !PT ;  /* 0xefffffff10107812 */ /* 0x000fe400078ec0ff */
[----:B------:R-:W-:Y:S02]  /*14a80*/  ISETP.GE.AND P2, PT, R172, 0x9, PT ;  /* 0x00000009ac00780c */ /* 0x000fe40003f46270 */
[----:B------:R-:W-:Y:S02]  /*14a90*/  LOP3.LUT R22, R22, 0xfffffffe, RZ, 0xc0, !PT ;  /* 0xfffffffe16167812 */ /* 0x000fe400078ec0ff */
[----:B------:R-:W-:-:S05]  /*14aa0*/  ISETP.GE.AND P3, PT, R172, 0x22, PT ;  /* 0x00000022ac00780c */ /* 0x000fca0003f66270 */
[----:B------:R-:W-:Y:S02]  /*14ab0*/  @P1 LOP3.LUT R16, R16, 0x10000000, RZ, 0xfc, !PT ;  /* 0x1000000010101812 */ /* 0x000fe400078efcff */
[----:B------:R-:W-:Y:S02]  /*14ac0*/  ISETP.GT.AND P1, PT, R176, 0x1, !P1 ;  /* 0x00000001b000780c */ /* 0x000fe40004f24270 */
[----:B------:R-:W-:Y:S02]  /*14ad0*/  LOP3.LUT R16, R16, 0xdfffffff, RZ, 0xc0, !PT ;  /* 0xdfffffff10107812 */ /* 0x000fe400078ec0ff */
[----:B------:R-:W-:Y:S02]  /*14ae0*/  ISETP.LT.OR P1, PT, R175, 0x2, P1 ;  /* 0x00000002af00780c */ /* 0x000fe40000f21670 */
[----:B------:R-:W-:Y:S02]  /*14af0*/  @P2 LOP3.LUT R16, R16, 0x20000000, RZ, 0xfc, !PT ;  /* 0x2000000010102812 */ /* 0x000fe400078efcff */
[----:B------:R-:W-:-:S02]  /*14b00*/  FSEL R153, R153, -INF , !P1 ;  /* 0xff80000099997808 */ /* 0x000fc40004800000 */
[----:B------:R-:W-:Y:S01]  /*14b10*/  ISETP.GT.AND P1, PT, R176, 0x8, !P2 ;  /* 0x00000008b000780c */ /* 0x000fe20005724270 */
[--C-:B0-----:R-:W-:Y:S01]  /*14b20*/  IMAD.IADD R173, R173, 0x1, R171.reuse ;  /* 0x00000001adad7824 */ /* 0x101fe200078e02ab */
[----:B------:R-:W-:Y:S01]  /*14b30*/  ISETP.GE.AND P2, PT, R172, 0xa, PT ;  /* 0x0000000aac00780c */ /* 0x000fe20003f46270 */
[----:B------:R-:W-:Y:S01]  /*14b40*/  IMAD.IADD R174, R174, 0x1, R171 ;  /* 0x00000001aeae7824 */ /* 0x000fe200078e02ab */
[----:B------:R-:W-:Y:S02]  /*14b50*/  ISETP.LT.OR P1, PT, R175, 0x9, P1 ;  /* 0x00000009af00780c */ /* 0x000fe40000f21670 */
[----:B------:R-:W-:Y:S02]  /*14b60*/  LOP3.LUT R16, R16, 0xbfffffff, RZ, 0xc0, !PT ;  /* 0xbfffffff10107812 */ /* 0x000fe400078ec0ff */
        /* <DEDUP_REMOVED lines=12> */
[----:B------:R-:W-:Y:S02]  /*14c30*/  ISETP.GT.AND P1, PT, R176, 0x11, !P2 ;  /* 0x00000011b000780c */ /* 0x000fe40005724270 */
[----:B------:R-:W-:Y:S02]  /*14c40*/  LOP3.LUT R16, R16, 0xfffffffd, RZ, 0xc0, !PT ;  /* 0xfffffffd10107812 */ /* 0x000fe400078ec0ff */
[----:B------:R-:W-:-:S02]  /*14c50*/  ISETP.LT.OR P1, PT, R175, 0x12, P1 ;  /* 0x00000012af00780c */ /* 0x000fc40000f21670 */
[----:B------:R-:W-:Y:S02]  /*14c60*/  @P3 LOP3.LUT R16, R16, 0x2, RZ, 0xfc, !PT ;  /* 0x0000000210103812 */ /* 0x000fe400078efcff */
[----:B------:R-:W-:Y:S02]  /*14c70*/  FSEL R161, R161, -INF , !P1 ;  /* 0xff800000a1a17808 */ /* 0x000fe40004800000 */
[----:B------:R-:W-:Y:S02]  /*14c80*/  @P2 LOP3.LUT R22, R22, 0x1, RZ, 0xfc, !PT ;  /* 0x0000000116162812 */ /* 0x000fe400078efcff */
[----:B------:R-:W-:Y:S02]  /*14c90*/  ISETP.GE.AND P2, PT, R172, 0x19, PT ;  /* 0x00000019ac00780c */ /* 0x000fe40003f46270 */
[----:B------:R-:W-:Y:S02]  /*14ca0*/  LOP3.LUT R22, R22, 0xfffffffb, RZ, 0xc0, !PT ;  /* 0xfffffffb16167812 */ /* 0x000fe400078ec0ff */
[----:B------:R-:W-:-:S02]  /*14cb0*/  ISETP.GT.AND P1, PT, R176, 0x18, !P2 ;  /* 0x00000018b000780c */ /* 0x000fc40005724270 */
[----:B------:R-:W-:Y:S02]  /*14cc0*/  LOP3.LUT R16, R16, 0xfffffffb, RZ, 0xc0, !PT ;  /* 0xfffffffb10107812 */ /* 0x000fe400078ec0ff */
[----:B------:R-:W-:-:S04]  /*14cd0*/  ISETP.LT.OR P1, PT, R175, 0x19, P1 ;  /* 0x00000019af00780c */ /* 0x000fc80000f21670 */
[----:B------:R-:W-:Y:S02]  /*14ce0*/  FSEL R179, R164, -INF , !P1 ;  /* 0xff800000a4b37808 */ /* 0x000fe40004800000 */
[----:B------:R-:W-:Y:S02]  /*14cf0*/  @P2 LOP3.LUT R22, R22, 0x4, RZ, 0xfc, !PT ;  /* 0x0000000416162812 */ /* 0x000fe400078efcff */
[----:B------:R-:W-:Y:S02]  /*14d00*/  ISETP.GE.AND P2, PT, R172, 0x1a, PT ;  /* 0x0000001aac00780c */ /* 0x000fe40003f46270 */
[----:B------:R-:W-:Y:S02]  /*14d10*/  LOP3.LUT R22, R22, 0xfffffffd, RZ, 0xc0, !PT ;  /* 0xfffffffd16167812 */ /* 0x000fe400078ec0ff */
[----:B------:R-:W-:-:S04]  /*14d20*/  ISETP.GT.AND P1, PT, R176, 0x19, !P2 ;  /* 0x00000019b000780c */ /* 0x000fc80005724270 */
        /* <DEDUP_REMOVED lines=202> */
.L_x_1948:
[----:B------:R-:W-:Y:S02]  /*159d0*/  ULDC UR4, c[0x0][0x9e4] ;  /* 0x0002790000047ab9 */ /* 0x000fe40000000800 */
[----:B------:R-:W-:-:S05]  /*159e0*/  IMAD.U32 R136, RZ, RZ, UR4 ;  /* 0x00000004ff887e24 */ /* 0x000fca000f8e00ff */
[----:B------:R-:W-:-:S13]  /*159f0*/  ISETP.NE.AND P6, PT, R136, 0x1, PT ;  /* 0x000000018800780c */ /* 0x000fda0003fc5270 */
[----:B------:R-:W0:Y:S02]  /*15a00*/  @P6 LDC.64 R88, c[0x0][0x9e8] ;  /* 0x00027a00ff586b82 */ /* 0x000e240000000a00 */
[----:B0-----:R-:W-:-:S05]  /*15a10*/  @P6 IMAD.HI.U32 R88, R171, R88, RZ ;  /* 0x00000058ab586227 */ /* 0x001fca00078e00ff */
[----:B------:R-:W-:-:S07]  /*15a20*/  @P6 SHF.R.U32.HI R171, RZ, R89, R88 ;  /* 0x00000059ffab6219 */ /* 0x000fce0000011658 */
.L_x_1949:
[----:B------:R-:W-:Y:S05]  /*15a30*/  BSYNC B0 ;  /* 0x0000000000007941 */ /* 0x000fea0003800000 */
.L_x_1947:
[----:B------:R-:W-:-:S05]  /*15a40*/  IMAD R171, R171, R136, R170 ;  /* 0x00000088abab7224 */ /* 0x000fca00078e02aa */
[----:B------:R-:W-:Y:S02]  /*15a50*/  VIADDMNMX R173, R171, R136, R173, PT ;  /* 0x00000088abad7246 */ /* 0x000fe400038001ad */
[----:B------:R-:W-:-:S07]  /*15a60*/  VIMNMX R174, R174, R171, !PT ;  /* 0x000000abaeae7248 */ /* 0x000fce0007fe0100 */
.L_x_1946:
[----:B------:R-:W-:Y:S02]  /*15a70*/  ISETP.GT.AND P1, PT, R174, 0x20, !P1 ;  /* 0x00000020ae00780c */ /* 0x000fe40004f24270 */
        /* <DEDUP_REMOVED lines=47> */
[C---:B------:R-:W-:Y:S02]  /*15d70*/  ISETP.GT.AND P2, PT, R174.reuse, 0x89, !P2 ;  /* 0x00000089ae00780c */ /* 0x040fe40005744270 */
[C---:B------:R-:W-:Y:S02]  /*15d80*/  ISETP.GT.AND P1, PT, R174.reuse, 0x39, !P1 ;  /* 0x00000039ae00780c */ /* 0x040fe40004f24270 */
[C---:B------:R-:W-:Y:S02]  /*15d90*/  ISETP.LT.OR P2, PT, R173.reuse, 0x8a, P2 ;  /* 0x0000008aad00780c */ /* 0x040fe40001741670 */
[----:B------:R-:W-:Y:S02]  /*15da0*/  ISETP.LT.OR P1, PT, R173, 0x3a, P1 ;  /* 0x0000003aad00780c */ /* 0x000fe40000f21670 */
[----:B------:R-:W-:Y:S02]  /*15db0*/  ISETP.GT.AND P3, PT, R174, 0x90, !P3 ;  /* 0x00000090ae00780c */ /* 0x000fe40005f64270 */
[----:B------:R-:W-:-:S02]  /*15dc0*/  FSEL R151, R151, -INF , !P1 ;  /* 0xff80000097977808 */ /* 0x000fc40004800000 */
[----:B------:R-:W-:Y:S02]  /*15dd0*/  LOP3.LUT P1, RZ, R16, 0x100000, RZ, 0xc0, !PT ;  /* 0x0010000010ff7812 */ /* 0x000fe4000782c0ff */
[----:B------:R-:W-:Y:S02]  /*15de0*/  FSEL R95, R95, -INF , !P2 ;  /* 0xff8000005f5f7808 */ /* 0x000fe40005000000 */
[C---:B------:R-:W-:Y:S02]  /*15df0*/  ISETP.GT.AND P1, PT, R174.reuse, 0x40, !P1 ;  /* 0x00000040ae00780c */ /* 0x040fe40004f24270 */
[C---:B------:R-:W-:Y:S02]  /*15e00*/  ISETP.LT.OR P3, PT, R173.reuse, 0x91, P3 ;  /* 0x00000091ad00780c */ /* 0x040fe40001f61670 */
[----:B------:R-:W-:Y:S02]  /*15e10*/  ISETP.LT.OR P1, PT, R173, 0x41, P1 ;  /* 0x00000041ad00780c */ /* 0x000fe40000f21670 */
[----:B------:R-:W-:-:S02]  /*15e20*/  ISETP.GT.AND P4, PT, R174, 0x91, !P4 ;  /* 0x00000091ae00780c */ /* 0x000fc40006784270 */
[----:B------:R-:W-:Y:S02]  /*15e30*/  FSEL R122, R122, -INF , !P1 ;  /* 0xff8000007a7a7808 */ /* 0x000fe40004800000 */
[----:B------:R-:W-:Y:S02]  /*15e40*/  LOP3.LUT P1, RZ, R16, 0x80000, RZ, 0xc0, !PT ;  /* 0x0008000010ff7812 */ /* 0x000fe4000782c0ff */
[----:B------:R-:W-:Y:S02]  /*15e50*/  FSEL R98, R98, -INF , !P3 ;  /* 0xff80000062627808 */ /* 0x000fe40005800000 */
[----:B------:R-:W-:Y:S02]  /*15e60*/  ISETP.GT.AND P1, PT, R174, 0x41, !P1 ;  /* 0x00000041ae00780c */ /* 0x000fe40004f24270 */
[C---:B------:R-:W-:Y:S02]  /*15e70*/  ISETP.LT.OR P4, PT, R173.reuse, 0x92, P4 ;  /* 0x00000092ad00780c */ /* 0x040fe40002781670 */
[----:B------:R-:W-:-:S02]  /*15e80*/  ISETP.LT.OR P1, PT, R173, 0x42, P1 ;  /* 0x00000042ad00780c */ /* 0x000fc40000f21670 */
[----:B------:R-:W-:Y:S02]  /*15e90*/  ISETP.GT.AND P5, PT, R174, 0x98, !P5 ;  /* 0x00000098ae00780c */ /* 0x000fe40006fa4270 */
[----:B------:R-:W-:Y:S02]  /*15ea0*/  FSEL R123, R123, -INF , !P1 ;  /* 0xff8000007b7b7808 */ /* 0x000fe40004800000 */
[----:B------:R-:W-:Y:S02]  /*15eb0*/  LOP3.LUT P1, RZ, R16, 0x40000, RZ, 0xc0, !PT ;  /* 0x0004000010ff7812 */ /* 0x000fe4000782c0ff */
[----:B------:R-:W-:Y:S02]  /*15ec0*/  FSEL R99, R99, -INF , !P4 ;  /* 0xff80000063637808 */ /* 0x000fe40006000000 */
[----:B------:R-:W-:Y:S02]  /*15ed0*/  ISETP.GT.AND P1, PT, R174, 0x48, !P1 ;  /* 0x00000048ae00780c */ /* 0x000fe40004f24270 */
[----:B------:R-:W-:-:S02]  /*15ee0*/  ISETP.LT.OR P5, PT, R173, 0x99, P5 ;  /* 0x00000099ad00780c */ /* 0x000fc40002fa1670 */
        /* <DEDUP_REMOVED lines=90> */
[----:B------:R-:W-:Y:S02]  /*16490*/  FMNMX.FTZ R91, R125, R136, !PT ;  /* 0x000000887d5b7209 */ /* 0x000fe40007810000 */
[----:B------:R-:W-:Y:S02]  /*164a0*/  ISETP.GT.AND P1, PT, R174, 0x88, !P6 ;  /* 0x00000088ae00780c */ /* 0x000fe40007724270 */
[----:B------:R-:W-:Y:S02]  /*164b0*/  FMNMX.FTZ R136, R128, R91, !PT ;  /* 0x0000005b80887209 */ /* 0x000fe40007810000 */
[----:B------:R-:W-:Y:S02]  /*164c0*/  ISETP.LT.OR P1, PT, R173, 0x89, P1 ;  /* 0x00000089ad00780c */ /* 0x000fe40000f21670 */
[----:B------:R-:W-:-:S02]  /*164d0*/  FMNMX.FTZ R91, R129, R136, !PT ;  /* 0x00000088815b7209 */ /* 0x000fc40007810000 */
[----:B------:R-:W-:Y:S02]  /*164e0*/  FSEL R94, R94, -INF , !P1 ;  /* 0xff8000005e5e7808 */ /* 0x000fe40004800000 */
[----:B------:R-:W-:Y:S02]  /*164f0*/  FMNMX.FTZ R136, R132, R91, !PT ;  /* 0x0000005b84887209 */ /* 0x000fe40007810000 */
[----:B------:R-:W-:Y:S02]  /*16500*/  LOP3.LUT P1, RZ, R16, 0x1, RZ, 0xc0, !PT ;  /* 0x0000000110ff7812 */ /* 0x000fe4000782c0ff */
[----:B------:R-:W-:Y:S02]  /*16510*/  FMNMX.FTZ R91, R133, R136, !PT ;  /* 0x00000088855b7209 */ /* 0x000fe40007810000 */
[----:B------:R-:W-:Y:S02]  /*16520*/  ISETP.GT.AND P1, PT, R174, RZ, !P1 ;  /* 0x000000ffae00720c */ /* 0x000fe40004f24270 */
[----:B------:R-:W-:-:S02]  /*16530*/  FMNMX.FTZ R136, R104, R91, !PT ;  /* 0x0000005b68887209 */ /* 0x000fc40007810000 */
[----:B------:R-:W-:Y:S02]  /*16540*/  ISETP.LT.OR P1, PT, R173, 0x1, P1 ;  /* 0x00000001ad00780c */ /* 0x000fe40000f21670 */
[----:B------:R-:W-:Y:S02]  /*16550*/  FMNMX.FTZ R91, R105, R136, !PT ;  /* 0x00000088695b7209 */ /* 0x000fe40007810000 */
[----:B------:R-:W-:Y:S02]  /*16560*/  FSEL R154, R154, -INF , !P1 ;  /* 0xff8000009a9a7808 */ /* 0x000fe40004800000 */
[----:B------:R-:W-:Y:S02]  /*16570*/  FMNMX.FTZ R136, R108, R91, !PT ;  /* 0x0000005b6c887209 */ /* 0x000fe40007810000 */
[----:B------:R-:W-:Y:S02]  /*16580*/  FMNMX.FTZ R148, R154, R0, !PT ;  /* 0x000000009a947209 */ /* 0x000fe40007810000 */
[----:B------:R-:W-:-:S02]  /*16590*/  FMNMX.FTZ R91, R109, R136, !PT ;  /* 0x000000886d5b7209 */ /* 0x000fc40007810000 */
[----:B------:R-:W-:Y:S02]  /*165a0*/  LOP3.LUT P6, RZ, R16, 0x8000000, RZ, 0xc0, !PT ;  /* 0x0800000010ff7812 */ /* 0x000fe400078cc0ff */
[----:B------:R-:W-:Y:S02]  /*165b0*/  FMNMX.FTZ R136, R112, R91, !PT ;  /* 0x0000005b70887209 */ /* 0x000fe40007810000 */
[----:B------:R-:W-:Y:S02]  /*165c0*/  ISETP.GT.AND P2, PT, R174, 0x99, !P6 ;  /* 0x00000099ae00780c */ /* 0x000fe40007744270 */
[----:B------:R-:W-:Y:S02]  /*165d0*/  FMNMX.FTZ R91, R113, R136, !PT ;  /* 0x00000088715b7209 */ /* 0x000fe40007810000 */
[----:B------:R-:W-:Y:S02]  /*165e0*/  ISETP.LT.OR P2, PT, R173, 0x9a, P2 ;  /* 0x0000009aad00780c */ /* 0x000fe40001741670 */
[----:B------:R-:W-:-:S02]  /*165f0*/  FMNMX.FTZ R136, R116, R91, !PT ;  /* 0x0000005b74887209 */ /* 0x000fc40007810000 */
[----:B------:R-:W-:Y:S02]  /*16600*/  FSEL R103, R103, -INF , !P2 ;  /* 0xff80000067677808 */ /* 0x000fe40005000000 */
[----:B------:R-:W-:-:S04]  /*16610*/  FMNMX.FTZ R91, R117, R136, !PT ;  /* 0x00000088755b7209 */ /* 0x000fc80007810000 */
[----:B------:R-:W-:-:S04]  /*16620*/  FMNMX.FTZ R91, R120, R91, !PT ;  /* 0x0000005b785b7209 */ /* 0x000fc80007810000 */
[----:B------:R-:W-:-:S04]  /*16630*/  FMNMX.FTZ R91, R124, R91, !PT ;  /* 0x0000005b7c5b7209 */ /* 0x000fc80007810000 */
[----:B------:R-:W-:-:S04]  /*16640*/  FMNMX.FTZ R136, R92, R91, !PT ;  /* 0x0000005b5c887209 */ /* 0x000fc80007810000 */
[----:B------:R-:W-:-:S04]  /*16650*/  FMNMX.FTZ R91, R93, R136, !PT ;  /* 0x000000885d5b7209 */ /* 0x000fc80007810000 */
[----:B------:R-:W-:-:S04]  /*16660*/  FMNMX.FTZ R136, R96, R91, !PT ;  /* 0x0000005b60887209 */ /* 0x000fc80007810000 */
[----:B------:R-:W-:-:S04]  /*16670*/  FMNMX.FTZ R91, R97, R136, !PT ;  /* 0x00000088615b7209 */ /* 0x000fc80007810000 */
[----:B------:R-:W-:-:S04]  /*16680*/  FMNMX.FTZ R136, R100, R91, !PT ;  /* 0x0000005b64887209 */ /* 0x000fc80007810000 */
[----:B------:R-:W-:-:S05]  /*16690*/  FMNMX.FTZ R138, R101, R136, !PT ;  /* 0x00000088658a7209 */ /* 0x000fca0007810000 */
[----:B------:R-:W0:Y:S02]  /*166a0*/  SHFL.BFLY PT, R91, R138, 0x2, 0x1f ;  /* 0x0c401f008a5b7f89 */ /* 0x000e2400000e0000 */
[----:B0-----:R-:W-:-:S05]  /*166b0*/  FMNMX.FTZ R140, R138, R91, !PT ;  /* 0x0000005b8a8c7209 */ /* 0x001fca0007810000 */
[----:B------:R-:W0:Y:S02]  /*166c0*/  SHFL.BFLY PT, R91, R140, 0x1, 0x1f ;  /* 0x0c201f008c5b7f89 */ /* 0x000e2400000e0000 */
[----:B0-----:R-:W-:-:S04]  /*166d0*/  FMNMX.FTZ R91, R140, R91, !PT ;  /* 0x0000005b8c5b7209 */ /* 0x001fc80007810000 */
[----:B------:R-:W-:Y:S01]  /*166e0*/  FSETP.NEU.FTZ.AND P1, PT, R91, -INF , PT ;  /* 0xff8000005b00780b */ /* 0x000fe20003f3d000 */
[----:B------:R-:W-:-:S05]  /*166f0*/  FFMA.FTZ R136, R2, R91, -8 ;  /* 0xc100000002887423 */ /* 0x000fca000001005b */
[----:B------:R-:W-:-:S05]  /*16700*/  FSEL R136, R136, RZ, P1 ;  /* 0x000000ff88887208 */ /* 0x000fca0000800000 */
[C-C-:B------:R-:W-:Y:S01]  /*16710*/  FFMA.FTZ R140, R2.reuse, R169, -R136.reuse ;  /* 0x000000a9028c7223 */ /* 0x140fe20000010888 */
[----:B------:R-:W-:Y:S01]  /*16720*/  FMNMX.FTZ R169, R155, R148, !PT ;  /* 0x000000949ba97209 */ /* 0x000fe20007810000 */
[C-C-:B------:R-:W-:Y:S01]  /*16730*/  FFMA.FTZ R152, R2.reuse, R152, -R136.reuse ;  /* 0x0000009802987223 */ /* 0x140fe20000010888 */
[----:B------:R-:W-:-:S01]  /*16740*/  FFMA.FTZ R170, R2, R108, -R136 ;  /* 0x0000006c02aa7223 */ /* 0x000fc20000010888 */
[--C-:B------:R-:W-:Y:S01]  /*16750*/  FFMA.FTZ R144, R2, R179, -R136.reuse ;  /* 0x000000b302907223 */ /* 0x100fe20000010888 */
[----:B------:R-:W-:Y:S01]  /*16760*/  FMNMX.FTZ R148, R158, R169, !PT ;  /* 0x000000a99e947209 */ /* 0x000fe20007810000 */
[----:B------:R0:W-:Y:S01]  /*16770*/  MUFU.EX2 R138, R152 ;  /* 0x00000098008a7308 */ /* 0x0001e20000000800 */
[----:B------:R-:W-:-:S01]  /*16780*/  FFMA.FTZ R142, R2, R177, -R136 ;  /* 0x000000b1028e7223 */ /* 0x000fc20000010888 */
[C-C-:B------:R-:W-:Y:S01]  /*16790*/  FFMA.FTZ R177, R2.reuse, R93, -R136.reuse ;  /* 0x0000005d02b17223 */ /* 0x140fe20000010888 */
[----:B------:R-:W-:Y:S01]  /*167a0*/  FMNMX.FTZ R169, R159, R148, !PT ;  /* 0x000000949fa97209 */ /* 0x000fe20007810000 */
[C-C-:B------:R-:W-:Y:S01]  /*167b0*/  FFMA.FTZ R146, R2.reuse, R181, -R136.reuse ;  /* 0x000000b502927223 */ /* 0x140fe20000010888 */
[----:B------:R-:W-:-:S01]  /*167c0*/  FFMA.FTZ R153, R2, R153, -R136 ;  /* 0x0000009902997223 */ /* 0x000fc20000010888 */
[C-C-:B------:R-:W-:Y:S01]  /*167d0*/  FFMA.FTZ R157, R2.reuse, R157, -R136.reuse ;  /* 0x0000009d029d7223 */ /* 0x140fe20000010888 */
[----:B------:R-:W-:-:S01]  /*167e0*/  FFMA.FTZ R161, R2, R161, -R136 ;  /* 0x000000a102a17223 */ /* 0x000fc20000010888 */
[----:B------:R-:W-:Y:S01]  /*167f0*/  MUFU.EX2 R140, R140 ;  /* 0x0000008c008c7308 */ /* 0x000fe20000000800 */
[----:B0-----:R-:W-:Y:S01]  /*16800*/  FMNMX.FTZ R152, R162, R169, !PT ;  /* 0x000000a9a2987209 */ /* 0x001fe20007810000 */
        /* <DEDUP_REMOVED lines=32> */
[----:B------:R-:W-:Y:S01]  /*16a10*/  FFMA.FTZ R101, R2, R101, -R136 ;  /* 0x0000006502657223 */ /* 0x000fe20000010888 */
[----:B------:R-:W-:Y:S02]  /*16a20*/  MUFU.EX2 R157, R157 ;  /* 0x0000009d009d7308 */ /* 0x000fe40000000800 */
[----:B------:R-:W-:-:S04]  /*16a30*/  FMNMX.FTZ R169, R147, R160, !PT ;  /* 0x000000a093a97209 */ /* 0x000fc80007810000 */
[----:B------:R-:W-:Y:S02]  /*16a40*/  FMNMX.FTZ R160, R150, R169, !PT ;  /* 0x000000a996a07209 */ /* 0x000fe40007810000 */
[----:B------:R-:W-:Y:S02]  /*16a50*/  MUFU.EX2 R142, R142 ;  /* 0x0000008e008e7308 */ /* 0x000fe40000000800 */
[----:B------:R-:W-:Y:S01]  /*16a60*/  FMNMX.FTZ R169, R151, R160, !PT ;  /* 0x000000a097a97209 */ /* 0x000fe20007810000 */
[----:B------:R-:W-:-:S03]  /*16a70*/  FFMA.FTZ R160, R2, R205, -R136 ;  /* 0x000000cd02a07223 */ /* 0x000fc60000010888 */
[----:B------:R-:W-:Y:S02]  /*16a80*/  FMNMX.FTZ R164, R122, R169, !PT ;  /* 0x000000a97aa47209 */ /* 0x000fe40007810000 */
        /* <DEDUP_REMOVED lines=31> */
[----:B------:R-:W-:Y:S01]  /*16c80*/  FSEL R169, R102, -INF , !P5 ;  /* 0xff80000066a97808 */ /* 0x000fe20006800000 */
[----:B------:R-:W-:Y:S01]  /*16c90*/  MUFU.EX2 R149, R149 ;  /* 0x0000009500957308 */ /* 0x000fe20000000800 */
[----:B------:R-:W-:-:S04]  /*16ca0*/  FMNMX.FTZ R108, R99, R108, !PT ;  /* 0x0000006c636c7209 */ /* 0x000fc80007810000 */
[----:B------:R-:W-:-:S03]  /*16cb0*/  FMNMX.FTZ R108, R169, R108, !PT ;  /* 0x0000006ca96c7209 */ /* 0x000fc60007810000 */
[----:B------:R-:W-:Y:S01]  /*16cc0*/  MUFU.EX2 R160, R160 ;  /* 0x000000a000a07308 */ /* 0x000fe20000000800 */
[----:B------:R-:W-:Y:S01]  /*16cd0*/  FMNMX.FTZ R168, R103, R108, !PT ;  /* 0x0000006c67a87209 */ /* 0x000fe20007810000 */
[C-C-:B------:R-:W-:Y:S01]  /*16ce0*/  FFMA.FTZ R108, R2.reuse, R112, -R136.reuse ;  /* 0x00000070026c7223 */ /* 0x140fe20000010888 */
[----:B------:R-:W-:-:S01]  /*16cf0*/  FFMA.FTZ R112, R2, R116, -R136 ;  /* 0x0000007402707223 */ /* 0x000fc20000010888 */
[--C-:B------:R-:W-:Y:S02]  /*16d00*/  FFMA.FTZ R116, R2, R120, -R136.reuse ;  /* 0x0000007802747223 */ /* 0x100fe40000010888 */
[----:B------:R-:W0:Y:S02]  /*16d10*/  SHFL.BFLY PT, R173, R168, 0x2, 0x1f ;  /* 0x0c401f00a8ad7f89 */ /* 0x000e2400000e0000 */
[----:B------:R-:W-:Y:S08]  /*16d20*/  MUFU.EX2 R121, R121 ;  /* 0x0000007900797308 */ /* 0x000ff00000000800 */
[----:B------:R-:W-:Y:S08]  /*16d30*/  MUFU.EX2 R164, R164 ;  /* 0x000000a400a47308 */ /* 0x000ff00000000800 */
[----:B------:R-:W-:Y:S01]  /*16d40*/  MUFU.EX2 R125, R125 ;  /* 0x0000007d007d7308 */ /* 0x000fe20000000800 */
[----:B0-----:R-:W-:Y:S01]  /*16d50*/  FMNMX.FTZ R120, R168, R173, !PT ;  /* 0x000000ada8787209 */ /* 0x001fe20007810000 */
[----:B------:R-:W-:-:S06]  /*16d60*/  FFMA.FTZ R173, R2, R124, -R136 ;  /* 0x0000007c02ad7223 */ /* 0x000fcc0000010888 */
[----:B------:R-:W-:Y:S01]  /*16d70*/  MUFU.EX2 R128, R128 ;  /* 0x0000008000807308 */ /* 0x000fe20000000800 */
[----:B------:R-:W0:Y:S07]  /*16d80*/  SHFL.BFLY PT, R179, R120, 0x1, 0x1f ;  /* 0x0c201f0078b37f89 */ /* 0x000e2e00000e0000 */
[----:B------:R-:W-:Y:S08]  /*16d90*/  MUFU.EX2 R129, R129 ;  /* 0x0000008100817308 */ /* 0x000ff00000000800 */
[----:B------:R-:W-:Y:S08]  /*16da0*/  MUFU.EX2 R132, R132 ;  /* 0x0000008400847308 */ /* 0x000ff00000000800 */
[----:B------:R-:W-:Y:S01]  /*16db0*/  MUFU.EX2 R133, R133 ;  /* 0x0000008500857308 */ /* 0x000fe20000000800 */
[----:B0-----:R-:W-:-:S02]  /*16dc0*/  FMNMX.FTZ R93, R120, R179, !PT ;  /* 0x000000b3785d7209 */ /* 0x001fc40007810000 */
[----:B------:R-:W-:Y:S02]  /*16dd0*/  FSEL R120, R91, RZ, P1 ;  /* 0x000000ff5b787208 */ /* 0x000fe40000800000 */
[----:B------:R-:W-:Y:S01]  /*16de0*/  FSETP.NEU.FTZ.AND P1, PT, R93, -INF , PT ;  /* 0xff8000005d00780b */ /* 0x000fe20003f3d000 */
[----:B------:R-:W-:Y:S02]  /*16df0*/  FFMA.FTZ R179, R2, R93, -8 ;  /* 0xc100000002b37423 */ /* 0x000fe4000001005d */
[----:B------:R-:W-:Y:S01]  /*16e00*/  MUFU.EX2 R104, R104 ;  /* 0x0000006800687308 */ /* 0x000fe20000000800 */
[----:B------:R-:W-:-:S02]  /*16e10*/  FADD.FTZ R3, -R120, R3 ;  /* 0x0000000378037221 */ /* 0x000fc40000010100 */
[----:B------:R-:W-:Y:S02]  /*16e20*/  FSEL R179, R179, RZ, P1 ;  /* 0x000000ffb3b37208 */ /* 0x000fe40000800000 */
[----:B------:R-:W-:-:S03]  /*16e30*/  FMUL.FTZ R3, R2, R3 ;  /* 0x0000000302037220 */ /* 0x000fc60000410000 */
[----:B------:R-:W-:Y:S01]  /*16e40*/  MUFU.EX2 R105, R105 ;  /* 0x0000006900697308 */ /* 0x000fe20000000800 */
[----:B------:R-:W-:-:S01]  /*16e50*/  FFMA.FTZ R181, R2, R154, -R179 ;  /* 0x0000009a02b57223 */ /* 0x000fc200000108b3 */
[C-C-:B------:R-:W-:Y:S01]  /*16e60*/  FFMA.FTZ R154, R2.reuse, R166, -R179.reuse ;  /* 0x000000a6029a7223 */ /* 0x140fe200000108b3 */
[----:B------:R-:W-:-:S01]  /*16e70*/  FFMA.FTZ R166, R2, R147, -R179 ;  /* 0x0000009302a67223 */ /* 0x000fc200000108b3 */
[C-C-:B------:R-:W-:Y:S01]  /*16e80*/  FFMA.FTZ R147, R2.reuse, R150, -R179.reuse ;  /* 0x0000009602937223 */ /* 0x140fe200000108b3 */
[----:B------:R-:W-:-:S01]  /*16e90*/  FFMA.FTZ R150, R2, R151, -R179 ;  /* 0x0000009702967223 */ /* 0x000fc200000108b3 */
[----:B------:R-:W-:Y:S01]  /*16ea0*/  FSEL R151, R93, RZ, P1 ;  /* 0x000000ff5d977208 */ /* 0x000fe20000800000 */
[----:B------:R-:W-:-:S01]  /*16eb0*/  FFMA.FTZ R120, R2, R155, -R179 ;  /* 0x0000009b02787223 */ /* 0x000fc200000108b3 */
[----:B------:R-:W0:Y:S01]  /*16ec0*/  MUFU.EX2 R3, R3 ;  /* 0x0000000300037308 */ /* 0x000e220000000800 */
[----:B------:R-:W-:-:S01]  /*16ed0*/  FFMA.FTZ R124, R2, R158, -R179 ;  /* 0x0000009e027c7223 */ /* 0x000fc200000108b3 */
[----:B------:R-:W-:Y:S01]  /*16ee0*/  FFMA.FTZ R155, R2, R159, -R179 ;  /* 0x0000009f029b7223 */ /* 0x000fe200000108b3 */
[----:B------:R-:W-:-:S01]  /*16ef0*/  FADD.FTZ R151, -R151, R0 ;  /* 0x0000000097977221 */ /* 0x000fc20000010100 */
[C-C-:B------:R-:W-:Y:S01]  /*16f00*/  FFMA.FTZ R136, R2.reuse, R162, -R179.reuse ;  /* 0x000000a202887223 */ /* 0x140fe200000108b3 */
[----:B------:R-:W-:-:S01]  /*16f10*/  FFMA.FTZ R159, R2, R163, -R179 ;  /* 0x000000a3029f7223 */ /* 0x000fc200000108b3 */
[C-C-:B------:R-:W-:Y:S01]  /*16f20*/  FFMA.FTZ R163, R2.reuse, R167, -R179.reuse ;  /* 0x000000a702a37223 */ /* 0x140fe200000108b3 */
[C---:B------:R-:W-:Y:S01]  /*16f30*/  FMUL.FTZ R0, R2.reuse, R151 ;  /* 0x0000009702007220 */ /* 0x040fe20000410000 */
        /* <DEDUP_REMOVED lines=9> */
[----:B0-----:R-:W-:-:S01]  /*16fd0*/  FFMA.FTZ R168, R3, R15, R138 ;  /* 0x0000000f03a87223 */ /* 0x001fc2000001008a */
[C-C-:B------:R-:W-:Y:S01]  /*16fe0*/  FFMA.FTZ R122, R2.reuse, R122, -R179.reuse ;  /* 0x0000007a027a7223 */ /* 0x140fe200000108b3 */
[----:B------:R-:W-:-:S01]  /*16ff0*/  FFMA.FTZ R123, R2, R123, -R179 ;  /* 0x0000007b027b7223 */ /* 0x000fc200000108b3 */
[C-C-:B------:R-:W-:Y:S01]  /*17000*/  FFMA.FTZ R126, R2.reuse, R126, -R179.reuse ;  /* 0x0000007e027e7223 */ /* 0x140fe200000108b3 */
[----:B------:R-:W-:-:S01]  /*17010*/  FFMA.FTZ R127, R2, R127, -R179 ;  /* 0x0000007f027f7223 */ /* 0x000fc200000108b3 */
[C-C-:B------:R-:W-:Y:S01]  /*17020*/  FFMA.FTZ R131, R2.reuse, R131, -R179.reuse ;  /* 0x0000008302837223 */ /* 0x140fe200000108b3 */
        /* <DEDUP_REMOVED lines=10> */
[----:B-1----:R-:W-:-:S01]  /*170d0*/  FFMA.FTZ R15, R0, R14, R181 ;  /* 0x0000000e000f7223 */ /* 0x002fc200000100b5 */
[C-C-:B------:R-:W-:Y:S01]  /*170e0*/  FFMA.FTZ R119, R2.reuse, R119, -R179.reuse ;  /* 0x0000007702777223 */ /* 0x140fe200000108b3 */
[----:B------:R-:W-:-:S01]  /*170f0*/  FFMA.FTZ R90, R2, R90, -R179 ;  /* 0x0000005a025a7223 */ /* 0x000fc200000108b3 */
[C-C-:B------:R-:W-:Y:S01]  /*17100*/  FFMA.FTZ R88, R2.reuse, R88, -R179.reuse ;  /* 0x0000005802587223 */ /* 0x140fe200000108b3 */
[----:B------:R-:W-:-:S01]  /*17110*/  FFMA.FTZ R94, R2, R94, -R179 ;  /* 0x0000005e025e7223 */ /* 0x000fc200000108b3 */
[C-C-:B------:R-:W-:Y:S01]  /*17120*/  FFMA.FTZ R95, R2.reuse, R95, -R179.reuse ;  /* 0x0000005f025f7223 */ /* 0x140fe200000108b3 */
[----:B------:R-:W-:-:S01]  /*17130*/  FFMA.FTZ R98, R2, R98, -R179 ;  /* 0x0000006202627223 */ /* 0x000fc200000108b3 */
[----:B------:R-:W1:Y:S01]  /*17140*/  MUFU.EX2 R155, R155 ;  /* 0x0000009b009b7308 */ /* 0x000e620000000800 */
[----:B0-----:R-:W-:-:S01]  /*17150*/  FADD.FTZ R15, R120, R15 ;  /* 0x0000000f780f7221 */ /* 0x001fc20000010000 */
[C-C-:B------:R-:W-:Y:S01]  /*17160*/  FFMA.FTZ R99, R2.reuse, R99, -R179.reuse ;  /* 0x0000006302637223 */ /* 0x140fe200000108b3 */
[----:B------:R-:W-:-:S01]  /*17170*/  FFMA.FTZ R169, R2, R169, -R179 ;  /* 0x000000a902a97223 */ /* 0x000fc200000108b3 */
[----:B------:R-:W-:-:S04]  /*17180*/  FFMA.FTZ R103, R2, R103, -R179 ;  /* 0x0000006702677223 */ /* 0x000fc800000108b3 */
[----:B------:R-:W0:Y:S08]  /*17190*/  MUFU.EX2 R136, R136 ;  /* 0x0000008800887308 */ /* 0x000e300000000800 */
[----:B------:R3:W-:Y:S08]  /*171a0*/  MUFU.EX2 R114, R151 ;  /* 0x0000009700727308 */ /* 0x0007f00000000800 */
[----:B------:R-:W4:Y:S01]  /*171b0*/  MUFU.EX2 R159, R159 ;  /* 0x0000009f009f7308 */ /* 0x000f220000000800 */
[----:B---3--:R-:W-:-:S01]  /*171c0*/  FADD.FTZ R151, R153, R168 ;  /* 0x000000a899977221 */ /* 0x008fc20000010000 */
[----:B--2---:R-:W-:-:S03]  /*171d0*/  FADD.FTZ R168, R124, R15 ;  /* 0x0000000f7ca87221 */ /* 0x004fc60000010000 */
[----:B------:R-:W-:Y:S01]  /*171e0*/  FADD.FTZ R14, R140, R151 ;  /* 0x000000978c0e7221 */ /* 0x000fe20000010000 */
[----:B-1----:R-:W-:-:S02]  /*171f0*/  FADD.FTZ R151, R155, R168 ;  /* 0x000000a89b977221 */ /* 0x002fc40000010000 */
[----:B------:R-:W1:Y:S01]  /*17200*/  MUFU.EX2 R154, R154 ;  /* 0x0000009a009a7308 */ /* 0x000e620000000800 */
[----:B------:R-:W-:-:S01]  /*17210*/  FADD.FTZ R15, R157, R14 ;  /* 0x0000000e9d0f7221 */ /* 0x000fc20000010000 */
[----:B0-----:R-:W-:-:S03]  /*17220*/  FADD.FTZ R168, R136, R151 ;  /* 0x0000009788a87221 */ /* 0x001fc60000010000 */
[----:B------:R-:W-:-:S03]  /*17230*/  FADD.FTZ R14, R142, R15 ;  /* 0x0000000f8e0e7221 */ /* 0x000fc60000010000 */
[----:B------:R-:W0:Y:S01]  /*17240*/  MUFU.EX2 R163, R163 ;  /* 0x000000a300a37308 */ /* 0x000e220000000800 */
[----:B------:R-:W-:-:S01]  /*17250*/  FADD.FTZ R15, R161, R14 ;  /* 0x0000000ea10f7221 */ /* 0x000fc20000010000 */
[----:B----4-:R-:W-:-:S03]  /*17260*/  FADD.FTZ R151, R159, R168 ;  /* 0x000000a89f977221 */ /* 0x010fc60000010000 */
[----:B------:R-:W-:-:S03]  /*17270*/  FADD.FTZ R14, R144, R15 ;  /* 0x0000000f900e7221 */ /* 0x000fc60000010000 */
        /* <DEDUP_REMOVED lines=20> */
[----:B--2---:R-:W-:-:S07]  /*173c0*/  FADD.FTZ R14, R162, R15 ;  /* 0x0000000fa20e7221 */ /* 0x004fce0000010000 */
[----:B------:R-:W2:Y:S01]  /*173d0*/  MUFU.EX2 R147, R147 ;  /* 0x0000009300937308 */ /* 0x000ea20000000800 */
[----:B-1----:R-:W-:-:S07]  /*173e0*/  FADD.FTZ R15, R143, R14 ;  /* 0x0000000e8f0f7221 */ /* 0x002fce0000010000 */
[----:B------:R-:W1:Y:S01]  /*173f0*/  MUFU.EX2 R150, R150 ;  /* 0x0000009600967308 */ /* 0x000e620000000800 */
[----:B0-----:R-:W-:-:S07]  /*17400*/  FADD.FTZ R14, R166, R15 ;  /* 0x0000000fa60e7221 */ /* 0x001fce0000010000 */
[----:B------:R-:W0:Y:S01]  /*17410*/  MUFU.EX2 R122, R122 ;  /* 0x0000007a007a7308 */ /* 0x000e220000000800 */
[----:B--2---:R-:W-:-:S01]  /*17420*/  FADD.FTZ R15, R147, R14 ;  /* 0x0000000e930f7221 */ /* 0x004fc20000010000 */
[----:B------:R-:W-:-:S06]  /*17430*/  FADD.FTZ R14, R160, R151 ;  /* 0x00000097a00e7221 */ /* 0x000fcc0000010000 */
[----:B------:R-:W2:Y:S01]  /*17440*/  MUFU.EX2 R123, R123 ;  /* 0x0000007b007b7308 */ /* 0x000ea20000000800 */
[----:B-1----:R-:W-:-:S07]  /*17450*/  FADD.FTZ R15, R150, R15 ;  /* 0x0000000f960f7221 */ /* 0x002fce0000010000 */
        /* <DEDUP_REMOVED lines=14> */
[----:B------:R-:W-:-:S03]  /*17540*/  FADD.FTZ R15, R133, R14 ;  /* 0x0000000e850f7221 */ /* 0x000fc60000010000 */
[----:B------:R-:W-:Y:S01]  /*17550*/  FADD.FTZ R168, R114, R151 ;  /* 0x0000009772a87221 */ /* 0x000fe20000010000 */
[----:B------:R-:W-:-:S02]  /*17560*/  FADD.FTZ R14, R104, R15 ;  /* 0x0000000f680e7221 */ /* 0x000fc40000010000 */
[----:B------:R-:W0:Y:S01]  /*17570*/  MUFU.EX2 R135, R135 ;  /* 0x0000008700877308 */ /* 0x000e220000000800 */
[----:B--2---:R-:W-:-:S01]  /*17580*/  FADD.FTZ R151, R131, R168 ;  /* 0x000000a883977221 */ /* 0x004fc20000010000 */
[----:B------:R-:W-:-:S06]  /*17590*/  FADD.FTZ R15, R105, R14 ;  /* 0x0000000e690f7221 */ /* 0x000fcc0000010000 */
        /* <DEDUP_REMOVED lines=14> */
[----:B------:R-:W-:Y:S01]  /*17680*/  MUFU.EX2 R130, R130 ;  /* 0x0000008200827308 */ /* 0x000fe20000000800 */
[----:B0-----:R-:W-:-:S07]  /*17690*/  FADD.FTZ R167, R111, R168 ;  /* 0x000000a86fa77221 */ /* 0x001fce0000010000 */
[----:B------:R-:W0:Y:S01]  /*176a0*/  MUFU.EX2 R113, R113 ;  /* 0x0000007100717308 */ /* 0x000e220000000800 */
[----:B--2---:R-:W-:-:S07]  /*176b0*/  FADD.FTZ R14, R108, R15 ;  /* 0x0000000f6c0e7221 */ /* 0x004fce0000010000 */
        /* <DEDUP_REMOVED lines=9> */
[----:B------:R-:W0:Y:S08]  /*17750*/  MUFU.EX2 R90, R90 ;  /* 0x0000005a005a7308 */ /* 0x000e300000000800 */
[----:B------:R2:W-:Y:S01]  /*17760*/  MUFU.EX2 R151, R88 ;  /* 0x0000005800977308 */ /* 0x0005e20000000800 */
[----:B-1----:R-:W-:-:S07]  /*17770*/  FADD.FTZ R14, R116, R15 ;  /* 0x0000000f740e7221 */ /* 0x002fce0000010000 */
[----:B------:R-:W1:Y:S01]  /*17780*/  MUFU.EX2 R173, R173 ;  /* 0x000000ad00ad7308 */ /* 0x000e620000000800 */
[----:B--2---:R-:W-:-:S04]  /*17790*/  FADD.FTZ R88, R130, R167 ;  /* 0x000000a782587221 */ /* 0x004fc80000010000 */
[----:B------:R-:W-:-:S03]  /*177a0*/  FADD.FTZ R167, R115, R88 ;  /* 0x0000005873a77221 */ /* 0x000fc60000010000 */
[----:B------:R-:W2:Y:S01]  /*177b0*/  MUFU.EX2 R92, R92 ;  /* 0x0000005c005c7308 */ /* 0x000ea20000000800 */
[----:B------:R-:W-:-:S04]  /*177c0*/  FADD.FTZ R88, R118, R167 ;  /* 0x000000a776587221 */ /* 0x000fc80000010000 */
[----:B------:R-:W-:-:S03]  /*177d0*/  FADD.FTZ R167, R119, R88 ;  /* 0x0000005877a77221 */ /* 0x000fc60000010000 */
[----:B------:R-:W3:Y:S01]  /*177e0*/  MUFU.EX2 R94, R94 ;  /* 0x0000005e005e7308 */ /* 0x000ee20000000800 */
[----:B0-----:R-:W-:-:S01]  /*177f0*/  FADD.FTZ R88, R90, R167 ;  /* 0x000000a75a587221 */ /* 0x001fc20000010000 */
[----:B-1----:R-:W-:-:S03]  /*17800*/  FADD.FTZ R15, R173, R14 ;  /* 0x0000000ead0f7221 */ /* 0x002fc60000010000 */
[----:B------:R-:W-:-:S03]  /*17810*/  FADD.FTZ R167, R151, R88 ;  /* 0x0000005897a77221 */ /* 0x000fc60000010000 */
[----:B------:R-:W0:Y:S01]  /*17820*/  MUFU.EX2 R177, R177 ;  /* 0x000000b100b17308 */ /* 0x000e220000000800 */
[----:B--2---:R-:W-:-:S07]  /*17830*/  FADD.FTZ R14, R92, R15 ;  /* 0x0000000f5c0e7221 */ /* 0x004fce0000010000 */
[----:B------:R-:W1:Y:S01]  /*17840*/  MUFU.EX2 R95, R95 ;  /* 0x0000005f005f7308 */ /* 0x000e620000000800 */
[----:B---3--:R-:W-:-:S07]  /*17850*/  FADD.FTZ R168, R94, R167 ;  /* 0x000000a75ea87221 */ /* 0x008fce0000010000 */
        /* <DEDUP_REMOVED lines=20> */
.L_x_1950:
[----:B------:R-:W-:Y:S01]  /*179a0*/  F2FP.SATFINITE.E4M3.F32.PACK_AB_MERGE_C R94, R95, R94, RZ ;  /* 0x0000005e5f5e723e */ /* 0x000fe200048070ff */
[----:B------:R-:W-:Y:S01]  /*179b0*/  FMUL.FTZ R24, R24, R3 ;  /* 0x0000000318187220 */ /* 0x000fe20000410000 */
[----:B------:R-:W-:Y:S01]  /*179c0*/  F2FP.SATFINITE.E4M3.F32.PACK_AB_MERGE_C R95, R88, R169, RZ ;  /* 0x000000a9585f723e */ /* 0x000fe200048070ff */
[----:B------:R-:W-:Y:S01]  /*179d0*/  IMAD R88, R194, 0x8, R17 ;  /* 0x00000008c2587824 */ /* 0x000fe200078e0211 */
[----:B------:R-:W-:Y:S01]  /*179e0*/  ISETP.GT.AND P1, PT, R12, R21, PT ;  /* 0x000000150c00720c */ /* 0x000fe20003f24270 */
[-C--:B------:R-:W-:Y:S01]  /*179f0*/  FMUL.FTZ R25, R25, R3.reuse ;  /* 0x0000000319197220 */ /* 0x080fe20000410000 */
[----:B------:R-:W-:Y:S01]  /*17a00*/  F2FP.SATFINITE.E4M3.F32.PACK_AB_MERGE_C R110, R111, R110, RZ ;  /* 0x0000006e6f6e723e */ /* 0x000fe200048070ff */
[----:B------:R-:W-:Y:S01]  /*17a10*/  VIADD R88, R88, 0x22860 ;  /* 0x0002286058587836 */ /* 0x000fe20000000000 */
[----:B------:R-:W-:Y:S01]  /*17a20*/  F2FP.SATFINITE.E4M3.F32.PACK_AB_MERGE_C R124, R155, R124, RZ ;  /* 0x0000007c9b7c723e */ /* 0x000fe200048070ff */
[-C--:B------:R-:W-:Y:S01]  /*17a30*/  FMUL.FTZ R28, R28, R3.reuse ;  /* 0x000000031c1c7220 */ /* 0x080fe20000410000 */
[----:B------:R-:W-:Y:S01]  /*17a40*/  F2FP.SATFINITE.E4M3.F32.PACK_AB_MERGE_C R92, R177, R92, RZ ;  /* 0x0000005cb15c723e */ /* 0x000fe200048070ff */
[-C--:B------:R-:W-:Y:S01]  /*17a50*/  FMUL.FTZ R29, R29, R3.reuse ;  /* 0x000000031d1d7220 */ /* 0x080fe20000410000 */
[----:B------:R-:W-:Y:S01]  /*17a60*/  PRMT R88, R229, 0x654, R88 ;  /* 0x00000654e5587816 */ /* 0x000fe20000000058 */
[-C--:B------:R-:W-:Y:S01]  /*17a70*/  FMUL.FTZ R32, R32, R3.reuse ;  /* 0x0000000320207220 */ /* 0x080fe20000410000 */
[----:B------:R-:W-:Y:S01]  /*17a80*/  F2FP.SATFINITE.E4M3.F32.PACK_AB_MERGE_C R110, R107, R106, R110 ;  /* 0x0000006a6b6e723e */ /* 0x000fe2000480706e */
[-C--:B------:R-:W-:Y:S01]  /*17a90*/  FMUL.FTZ R33, R33, R3.reuse ;  /* 0x0000000321217220 */ /* 0x080fe20000410000 */
[----:B------:R-:W-:Y:S01]  /*17aa0*/  F2FP.SATFINITE.E4M3.F32.PACK_AB_MERGE_C R140, R157, R140, RZ ;  /* 0x0000008c9d8c723e */ /* 0x000fe200048070ff */
[----:B------:R0:W-:Y:S01]  /*17ab0*/  SYNCS.ARRIVE.TRANS64.RED.A1T0 RZ, [R88+URZ], RZ ;  /* 0x000000ff58ff79a7 */ /* 0x0001e2000810043f */
        /* <DEDUP_REMOVED lines=97> */
[----:B0-----:R-:W-:Y:S06]  /*180d0*/  @P1 BRA `(.L_x_1951) ;  /* 0xffffffb400681947 */ /* 0x001fec000383ffff */
[----:B------:R-:W-:Y:S02]  /*180e0*/  IMAD.MOV.U32 R0, RZ, RZ, R93 ;  /* 0x000000ffff007224 */ /* 0x000fe400078e005d */
[----:B------:R-:W-:Y:S02]  /*180f0*/  IMAD.MOV.U32 R3, RZ, RZ, R91 ;  /* 0x000000ffff037224 */ /* 0x000fe400078e005b */
[----:B------:R-:W-:Y:S02]  /*18100*/  IMAD.MOV.U32 R194, RZ, RZ, R216 ;  /* 0x000000ffffc27224 */ /* 0x000fe400078e00d8 */
[----:B------:R-:W-:-:S07]  /*18110*/  IMAD.MOV.U32 R196, RZ, RZ, R217 ;  /* 0x000000ffffc47224 */ /* 0x000fce00078e00d9 */
.L_x_1931:
[----:B------:R-:W0:Y:S01]  /*18120*/  LDC R21, c[0x0][0x448] ;  /* 0x00011200ff157b82 */ /* 0x000e220000000800 */
[----:B------:R-:W-:Y:S02]  /*18130*/  LOP3.LUT R22, R22, 0xfffffff7, RZ, 0xc0, !PT ;  /* 0xfffffff716167812 */ /* 0x000fe400078ec0ff */
[----:B------:R-:W-:Y:S02]  /*18140*/  R2UR UR4, R13 ;  /* 0x000000000d0472ca */ /* 0x000fe400000e0000 */
[----:B------:R-:W-:-:S03]  /*18150*/  IADD3 R90, R189, 0x1, -R188 ;  /* 0x00000001bd5a7810 */ /* 0x000fc60007ffe8bc */
[----:B------:R-:W1:Y:S01]  /*18160*/  LDC R92, c[0x0][0x9e4] ;  /* 0x00027900ff5c7b82 */ /* 0x000e620000000800 */
[----:B0-----:R-:W-:Y:S01]  /*18170*/  ISETP.NE.AND P1, PT, R21, 0x1, PT ;  /* 0x000000011500780c */ /* 0x001fe20003f25270 */
[----:B------:R-:W-:-:S12]  /*18180*/  VIADD R21, R202, 0x7f ;  /* 0x0000007fca157836 */ /* 0x000fd80000000000 */
[----:B------:R-:W0:Y:S01]  /*18190*/  @P1 LDC R88, c[0x0][0x44c] ;  /* 0x00011300ff581b82 */ /* 0x000e220000000800 */
[----:B------:R-:W-:-:S04]  /*181a0*/  @P1 LOP3.LUT R22, R22, 0x8, RZ, 0xfc, !PT ;  /* 0x0000000816161812 */ /* 0x000fc800078efcff */
[----:B------:R-:W-:-:S03]  /*181b0*/  LOP3.LUT R22, R22, 0xffffffef, RZ, 0xc0, !PT ;  /* 0xffffffef16167812 */ /* 0x000fc600078ec0ff */
[----:B------:R-:W2:Y:S01]  /*181c0*/  @P1 LDC R89, c[0x0][0x450] ;  /* 0x00011400ff591b82 */ /* 0x000ea20000000800 */
[----:B0-----:R-:W-:-:S05]  /*181d0*/  @P1 IMAD.HI.U32 R88, R21, R88, RZ ;  /* 0x0000005815581227 */ /* 0x001fca00078e00ff */
[----:B--2---:R-:W-:Y:S02]  /*181e0*/  @P1 SHF.R.U32.HI R21, RZ, R89, R88 ;  /* 0x00000059ff151219 */ /* 0x004fe40000011658 */
[----:B-1----:R-:W-:-:S03]  /*181f0*/  ISETP.GE.AND P1, PT, R92, 0x1, PT ;  /* 0x000000015c00780c */ /* 0x002fc60003f26270 */
[----:B------:R-:W-:-:S04]  /*18200*/  IMAD.IADD R21, R90, 0x1, R21 ;  /* 0x000000015a157824 */ /* 0x000fc800078e0215 */
[----:B------:R-:W-:-:S06]  /*18210*/  VIADD R88, R21, -UR4 ;  /* 0x8000000415587c36 */ /* 0x000fcc0008000000 */
[----:B------:R-:W-:Y:S01]  /*18220*/  @P1 LOP3.LUT R22, R22, 0x10, RZ, 0xfc, !PT ;  /* 0x0000001016161812 */ /* 0x000fe200078efcff */
        /* <DEDUP_REMOVED lines=11> */
.L_x_1954:
[----:B------:R-:W-:-:S13]  /*182e0*/  ISETP.NE.AND P1, PT, R92, 0x1, PT ;  /* 0x000000015c00780c */ /* 0x000fda0003f25270 */
[----:B------:R-:W0:Y:S02]  /*182f0*/  @P1 LDC.64 R90, c[0x0][0x9e8] ;  /* 0x00027a00ff5a1b82 */ /* 0x000e240000000a00 */
[----:B0-----:R-:W-:-:S05]  /*18300*/  @P1 IMAD.HI.U32 R90, R21, R90, RZ ;  /* 0x0000005a155a1227 */ /* 0x001fca00078e00ff */
[----:B------:R-:W-:-:S07]  /*18310*/  @P1 SHF.R.U32.HI R21, RZ, R91, R90 ;  /* 0x0000005bff151219 */ /* 0x000fce000001165a */
.L_x_1955:
[----:B------:R-:W-:Y:S05]  /*18320*/  BSYNC B0 ;  /* 0x0000000000007941 */ /* 0x000fea0003800000 */
.L_x_1953:
[----:B------:R-:W-:-:S05]  /*18330*/  IMAD R21, R21, R92, RZ ;  /* 0x0000005c15157224 */ /* 0x000fca00078e02ff */
[----:B------:R-:W-:-:S07]  /*18340*/  VIMNMX R88, R88, R21, !PT ;  /* 0x0000001558587248 */ /* 0x000fce0007fe0100 */
.L_x_1952:
[----:B------:R-:W-:-:S04]  /*18350*/  VIADD R88, R88, 0x9f ;  /* 0x0000009f58587836 */ /* 0x000fc80000000000 */
[----:B------:R-:W-:-:S05]  /*18360*/  IMAD.HI R88, R88, 0x66666667, RZ ;  /* 0x6666666758587827 */ /* 0x000fca00078e02ff */
[----:B------:R-:W-:-:S04]  /*18370*/  SHF.R.U32.HI R21, RZ, 0x1f, R88 ;  /* 0x0000001fff157819 */ /* 0x000fc80000011658 */
[----:B------:R-:W-:-:S04]  /*18380*/  LEA.HI.SX32 R88, R88, R21, 0x1a ;  /* 0x0000001558587211 */ /* 0x000fc800078fd2ff */
[----:B------:R-:W-:-:S04]  /*18390*/  VIMNMX R21, R211, R88, !PT ;  /* 0x00000058d3157248 */ /* 0x000fc80007fe0100 */
[----:B------:R-:W-:-:S13]  /*183a0*/  ISETP.GE.AND P1, PT, R12, R21, PT ;  /* 0x000000150c00720c */ /* 0x000fda0003f26270 */
[----:B------:R-:W-:Y:S05]  /*183b0*/  @!P1 BRA `(.L_x_1956) ;  /* 0x0000002c007c9947 */ /* 0x000fea0003800000 */
[----:B------:R-:W-:Y:S02]  /*183c0*/  IMAD.MOV.U32 R216, RZ, RZ, R0 ;  /* 0x000000ffffd87224 */ /* 0x000fe400078e0000 */
[----:B------:R-:W-:Y:S02]  /*183d0*/  IMAD.MOV.U32 R217, RZ, RZ, R3 ;  /* 0x000000ffffd97224 */ /* 0x000fe400078e0003 */
[----:B------:R-:W-:Y:S02]  /*183e0*/  IMAD.MOV.U32 R222, RZ, RZ, R196 ;  /* 0x000000ffffde7224 */ /* 0x000fe400078e00c4 */
[----:B------:R-:W-:-:S07]  /*183f0*/  IMAD.MOV.U32 R218, RZ, RZ, R194 ;  /* 0x000000ffffda7224 */ /* 0x000fce00078e00c2 */
.L_x_1968:
        /* <DEDUP_REMOVED lines=8> */
.L_x_1958:
[----:B------:R-:W-:Y:S01]  /*18480*/  VIADD R0, R218, 0x1 ;  /* 0x00000001da007836 */ /* 0x000fe20000000000 */
[----:B------:R-:W-:-:S04]  /*18490*/  SHF.L.U32 R3, R196, 0x1f, RZ ;  /* 0x0000001fc4037819 */ /* 0x000fc800000006ff */
[----:B------:R-:W-:-:S04]  /*184a0*/  ISETP.NE.AND P2, PT, R0, 0x2, PT ;  /* 0x000000020000780c */ /* 0x000fc80003f45270 */
[----:B------:R-:W-:-:S05]  /*184b0*/  SEL R0, R0, RZ, P2 ;  /* 0x000000ff00007207 */ /* 0x000fca0001000000 */
[----:B------:R-:W-:-:S04]  /*184c0*/  IMAD R0, R0, 0x8, R17 ;  /* 0x0000000800007824 */ /* 0x000fc800078e0211 */
[----:B------:R0:W1:Y:S01]  /*184d0*/  SYNCS.PHASECHK.TRANS64.TRYWAIT P2, [R0+URZ+0x22830], R3 ;  /* 0x02283003000075a7 */ /* 0x000062000804017f */
[----:B------:R-:W-:Y:S05]  /*184e0*/  @!P0 BRA `(.L_x_1959) ;  /* 0x0000000000048947 */ /* 0x000fea0003800000 */
[----:B------:R-:W-:Y:S01]  /*184f0*/  BPT.TRAP 0x1 ;  /* 0x000000040000795c */ /* 0x000fe20000300000 */
.L_x_1959:
[----:B------:R-:W-:Y:S04]  /*18500*/  BSSY B0, `(.L_x_1957) ;  /* 0x0000004000007945 */ /* 0x000fe80003800000 */
[----:B-1----:R-:W-:Y:S05]  /*18510*/  @P2 BRA `(.L_x_1960) ;  /* 0x0000000000082947 */ /* 0x002fea0003800000 */
[----:B------:R-:W1:Y:S02]  /*18520*/  SYNCS.PHASECHK.TRANS64.TRYWAIT P2, [R0+URZ+0x22830], R3 ;  /* 0x02283003000075a7 */ /* 0x000e64000804017f */
[----:B-1----:R-:W-:Y:S05]  /*18530*/  @!P2 BRA `(.L_x_1961) ;  /* 0x000001440090a947 */ /* 0x002fea0003800000 */
.L_x_1960:
[----:B------:R-:W-:Y:S05]  /*18540*/  BSYNC B0 ;  /* 0x0000000000007941 */ /* 0x000fea0003800000 */
.L_x_1957:
[----:B01----:R-:W0:Y:S01]  /*18550*/  S2R R3, SR_TID.X ;  /* 0x0000000000037919 */ /* 0x003e220000002100 */
[----:B------:R-:W-:Y:S01]  /*18560*/  VIADD R194, R218, 0x1 ;  /* 0x00000001dac27836 */ /* 0x000fe20000000000 */
[----:B------:R-:W-:Y:S05]  /*18570*/  WARPSYNC.ALL ;  /* 0x0000000000007948 */ /* 0x000fea0003800000 */
[----:B------:R-:W-:Y:S01]  /*18580*/  ISETP.NE.AND P2, PT, R194, 0x2, PT ;  /* 0x00000002c200780c */ /* 0x000fe20003f45270 */
[----:B------:R-:W-:Y:S01]  /*18590*/  IMAD.MOV.U32 R91, RZ, RZ, 0x40000040 ;  /* 0x40000040ff5b7424 */ /* 0x000fe200078e00ff */
[----:B------:R-:W-:Y:S01]  /*185a0*/  R2UR UR28, R10 ;  /* 0x000000000a1c72ca */ /* 0x000fe200000e0000 */
        /* <DEDUP_REMOVED lines=18> */
[C---:B------:R-:W-:Y:S01]  /*186d0*/  VIADD R88, R90.reuse, 0x2 ;  /* 0x000000025a587836 */ /* 0x040fe20000000000 */
[----:B------:R-:W-:Y:S01]  /*186e0*/  R2UR UR39, R89 ;  /* 0x00000000592772ca */ /* 0x000fe200000e0000 */
[----:B------:R-:W-:Y:S01]  /*186f0*/  VIADD R96, R90, 0x4 ;  /* 0x000000045a607836 */ /* 0x000fe20000000000 */
[----:B------:R-:W-:Y:S01]  /*18700*/  R2UR UR36, R10 ;  /* 0x000000000a2472ca */ /* 0x000fe200000e0000 */
[----:B------:R-:W-:Y:S01]  /*18710*/  IMAD.MOV.U32 R91, RZ, RZ, 0x40000040 ;  /* 0x40000040ff5b7424 */ /* 0x000fe200078e00ff */
[----:B0-----:R-:W-:-:S02]  /*18720*/  SHF.R.U32.HI R3, RZ, 0x7, R3 ;  /* 0x00000007ff037819 */ /* 0x001fc40000011603 */
[----:B------:R-:W-:Y:S02]  /*18730*/  R2UR UR37, R11 ;  /* 0x000000000b2572ca */ /* 0x000fe400000e0000 */
[----:B------:R-:W-:Y:S01]  /*18740*/  R2UR UR8, R92 ;  /* 0x000000005c0872ca */ /* 0x000fe200000e0000 */
[----:B------:R-:W-:Y:S01]  /*18750*/  VIADD R3, R3, 0x8 ;  /* 0x0000000803037836 */ /* 0x000fe20000000000 */
[----:B------:R-:W-:Y:S01]  /*18760*/  R2UR UR51, R93 ;  /* 0x000000005d3372ca */ /* 0x000fe200000e0000 */
[----:B------:R-:W-:Y:S01]  /*18770*/  VIADD R92, R90, 0x202 ;  /* 0x000002025a5c7836 */ /* 0x000fe20000000000 */
[----:B------:R-:W-:Y:S01]  /*18780*/  R2UR UR6, R94 ;  /* 0x000000005e0672ca */ /* 0x000fe200000e0000 */
[----:B------:R-:W-:Y:S01]  /*18790*/  VIADD R94, R90, 0x102 ;  /* 0x000001025a5e7836 */ /* 0x000fe20000000000 */
[----:B------:R0:W-:Y:S01]  /*187a0*/  BAR.SYNC.DEFER_BLOCKING R3, 0x100 ;  /* 0x000400030000751d */ /* 0x0001e20000010000 */
[----:B------:R-:W-:Y:S02]  /*187b0*/  R2UR UR7, R95 ;  /* 0x000000005f0772ca */ /* 0x000fe400000e0000 */
[----:B------:R-:W-:Y:S01]  /*187c0*/  R2UR UR50, R92 ;  /* 0x000000005c3272ca */ /* 0x000fe200000e0000 */
[----:B------:R-:W-:Y:S01]  /*187d0*/  VIADD R92, R90, 0x402 ;  /* 0x000004025a5c7836 */ /* 0x000fe20000000000 */
[----:B------:R-:W-:-:S02]  /*187e0*/  R2UR UR48, R10 ;  /* 0x000000000a3072ca */ /* 0x000fc400000e0000 */
[----:B------:R-:W-:Y:S02]  /*187f0*/  R2UR UR49, R11 ;  /* 0x000000000b3172ca */ /* 0x000fe400000e0000 */
[----:B------:R-:W-:Y:S02]  /*18800*/  R2UR UR46, R94 ;  /* 0x000000005e2e72ca */ /* 0x000fe400000e0000 */
[----:B------:R-:W-:Y:S02]  /*18810*/  R2UR UR47, R95 ;  /* 0x000000005f2f72ca */ /* 0x000fe400000e0000 */
[----:B------:R-:W-:Y:S01]  /*18820*/  MOV R94, UR51 ;  /* 0x00000033005e7c02 */ /* 0x000fe20008000f00 */
[----:B------:R-:W-:Y:S01]  /*18830*/  UMOV UR51, UR7 ;  /* 0x0000000700337c82 */ /* 0x000fe20008000000 */
[----:B------:R-:W-:Y:S01]  /*18840*/  R2UR UR4, R88 ;  /* 0x00000000580472ca */ /* 0x000fe200000e0000 */
[----:B------:R-:W-:Y:S01]  /*18850*/  VIADD R88, R90, 0x302 ;  /* 0x000003025a587836 */ /* 0x000fe20000000000 */
[----:B------:R-:W-:Y:S01]  /*18860*/  MOV R95, UR50 ;  /* 0x00000032005f7c02 */ /* 0x000fe20008000f00 */
[----:B------:R-:W-:Y:S01]  /*18870*/  UMOV UR50, UR6 ;  /* 0x0000000600327c82 */ /* 0x000fe20008000000 */
[----:B------:R-:W-:Y:S01]  /*18880*/  R2UR UR58, R92 ;  /* 0x000000005c3a72ca */ /* 0x000fe200000e0000 */
[----:B------:R-:W-:Y:S01]  /*18890*/  VIADD R92, R90, 0x204 ;  /* 0x000002045a5c7836 */ /* 0x000fe20000000000 */
[----:B------:R-:W-:Y:S01]  /*188a0*/  R2UR UR54, R88 ;  /* 0x00000000583672ca */ /* 0x000fe200000e0000 */
[----:B------:R-:W-:Y:S01]  /*188b0*/  VIADD R88, R90, 0x104 ;  /* 0x000001045a587836 */ /* 0x000fe20000000000 */
[----:B------:R-:W-:Y:S01]  /*188c0*/  R2UR UR9, R93 ;  /* 0x000000005d0972ca */ /* 0x000fe200000e0000 */
[----:B------:R-:W-:Y:S01]  /*188d0*/  WARPGROUP.ARRIVE ;  /* 0x00000000000079c5 */ /* 0x000fe20000000000 */
[----:B------:R-:W-:Y:S01]  /*188e0*/  R2UR UR14, R92 ;  /* 0x000000005c0e72ca */ /* 0x000fe200000e0000 */
[----:B------:R-:W-:Y:S01]  /*188f0*/  VIADD R92, R90, 0x404 ;  /* 0x000004045a5c7836 */ /* 0x000fe20000000000 */
[----:B------:R-:W-:Y:S01]  /*18900*/  R2UR UR10, R88 ;  /* 0x00000000580a72ca */ /* 0x000fe200000e0000 */
[----:B------:R-:W-:Y:S01]  /*18910*/  VIADD R88, R90, 0x304 ;  /* 0x000003045a587836 */ /* 0x000fe20000000000 */
[----:B------:R-:W-:Y:S01]  /*18920*/  R2UR UR6, R96 ;  /* 0x00000000600672ca */ /* 0x000fe200000e0000 */
[----:B------:R-:W-:Y:S01]  /*18930*/  QGMMA.64x32x32.F32.E4M3.E4M3 R152, gdesc[UR28], RZ, !UPT, gsb0 ;  /* 0x006000001c9879f3 */ /* 0x000fe2000c0008ff */
[----:B------:R-:W-:Y:S01]  /*18940*/  R2UR UR22, R92 ;  /* 0x000000005c1672ca */ /* 0x000fe200000e0000 */
[----:B------:R-:W-:Y:S01]  /*18950*/  VIADD R96, R90, 0x6 ;  /* 0x000000065a607836 */ /* 0x000fe20000000000 */
[----:B------:R-:W-:Y:S01]  /*18960*/  R2UR UR18, R88 ;  /* 0x00000000581272ca */ /* 0x000fe200000e0000 */
[C---:B------:R-:W-:Y:S01]  /*18970*/  VIADD R88, R90.reuse, 0x106 ;  /* 0x000001065a587836 */ /* 0x040fe20000000000 */
[C---:B------:R-:W-:Y:S01]  /*18980*/  R2UR UR5, R89.reuse ;  /* 0x00000000590572ca */ /* 0x040fe200000e0000 */
[----:B------:R-:W-:Y:S01]  /*18990*/  VIADD R92, R90, 0x206 ;  /* 0x000002065a5c7836 */ /* 0x000fe20000000000 */
[----:B------:R-:W-:-:S02]  /*189a0*/  R2UR UR55, R89 ;  /* 0x00000000593772ca */ /* 0x000fc400000e0000 */
[----:B------:R-:W-:Y:S01]  /*189b0*/  R2UR UR30, R88 ;  /* 0x00000000581e72ca */ /* 0x000fe200000e0000 */
[C---:B------:R-:W-:Y:S01]  /*189c0*/  VIADD R88, R90.reuse, 0x306 ;  /* 0x000003065a587836 */ /* 0x040fe20000000000 */
[----:B------:R-:W-:Y:S01]  /*189d0*/  R2UR UR59, R93 ;  /* 0x000000005d3b72ca */ /* 0x000fe200000e0000 */
[----:B------:R-:W-:Y:S01]  /*189e0*/  VIADD R90, R90, 0x406 ;  /* 0x000004065a5a7836 */ /* 0x000fe20000000000 */
[----:B------:R-:W-:Y:S02]  /*189f0*/  R2UR UR11, R89 ;  /* 0x00000000590b72ca */ /* 0x000fe400000e0000 */
[----:B------:R-:W-:Y:S02]  /*18a00*/  R2UR UR15, R93 ;  /* 0x000000005d0f72ca */ /* 0x000fe400000e0000 */
[----:B------:R-:W-:Y:S02]  /*18a10*/  R2UR UR19, R89 ;  /* 0x00000000591372ca */ /* 0x000fe400000e0000 */
[----:B------:R-:W-:Y:S01]  /*18a20*/  R2UR UR23, R93 ;  /* 0x000000005d1772ca */ /* 0x000fe200000e0000 */
[----:B------:R-:W-:Y:S01]  /*18a30*/  IMAD.MOV.U32 R93, RZ, RZ, 0x40000040 ;  /* 0x40000040ff5d7424 */ /* 0x000fe200078e00ff */
[----:B------:R-:W-:-:S02]  /*18a40*/  R2UR UR44, R10 ;  /* 0x000000000a2c72ca */ /* 0x000fc400000e0000 */
[----:B------:R-:W-:Y:S02]  /*18a50*/  R2UR UR45, R11 ;  /* 0x000000000b2d72ca */ /* 0x000fe400000e0000 */
[----:B------:R-:W-:Y:S01]  /*18a60*/  R2UR UR31, R89 ;  /* 0x00000000591f72ca */ /* 0x000fe200000e0000 */
[----:B------:R-:W-:Y:S01]  /*18a70*/  IMAD.MOV.U32 R89, RZ, RZ, 0x40000040 ;  /* 0x40000040ff597424 */ /* 0x000fe200078e00ff */
[C---:B------:R-:W-:Y:S02]  /*18a80*/  R2UR UR7, R97.reuse ;  /* 0x00000000610772ca */ /* 0x040fe400000e0000 */
[----:B------:R-:W-:Y:S02]  /*18a90*/  R2UR UR26, R96 ;  /* 0x00000000601a72ca */ /* 0x000fe400000e0000 */
[----:B------:R-:W-:Y:S02]  /*18aa0*/  R2UR UR27, R97 ;  /* 0x00000000611b72ca */ /* 0x000fe400000e0000 */
[----:B------:R-:W-:-:S02]  /*18ab0*/  R2UR UR42, R90 ;  /* 0x000000005a2a72ca */ /* 0x000fc400000e0000 */
[----:B------:R-:W-:Y:S02]  /*18ac0*/  R2UR UR43, R91 ;  /* 0x000000005b2b72ca */ /* 0x000fe400000e0000 */
[----:B------:R-:W-:Y:S01]  /*18ad0*/  MOV R221, UR47 ;  /* 0x0000002f00dd7c02 */ /* 0x000fe20008000f00 */
[----:B------:R-:W-:Y:S01]  /*18ae0*/  UMOV UR47, UR9 ;  /* 0x00000009002f7c82 */ /* 0x000fe20008000000 */
[----:B------:R-:W-:Y:S01]  /*18af0*/  MOV R205, UR46 ;  /* 0x0000002e00cd7c02 */ /* 0x000fe20008000f00 */
[----:B------:R-:W-:Y:S01]  /*18b00*/  UMOV UR46, UR8 ;  /* 0x00000008002e7c82 */ /* 0x000fe20008000000 */
[----:B0-----:R-:W-:Y:S01]  /*18b10*/  MOV R3, UR7 ;  /* 0x0000000700037c02 */ /* 0x001fe20008000f00 */
        /* <DEDUP_REMOVED lines=19> */
[C---:B------:R-:W-:Y:S02]  /*18c50*/  R2UR UR17, R7.reuse ;  /* 0x00000000071172ca */ /* 0x040fe400000e0000 */
[----:B------:R-:W-:Y:S02]  /*18c60*/  R2UR UR20, R6 ;  /* 0x00000000061472ca */ /* 0x000fe400000e0000 */
[----:B------:R-:W-:Y:S02]  /*18c70*/  R2UR UR21, R7 ;  /* 0x00000000071572ca */ /* 0x000fe400000e0000 */
[----:B------:R-:W-:Y:S02]  /*18c80*/  R2UR UR24, R4 ;  /* 0x00000000041872ca */ /* 0x000fe400000e0000 */
[----:B------:R-:W-:-:S02]  /*18c90*/  R2UR UR25, R5 ;  /* 0x00000000051972ca */ /* 0x000fc400000e0000 */
        /* <DEDUP_REMOVED lines=80> */
.L_x_1963:
[----:B------:R-:W-:Y:S01]  /*191a0*/  SHF.L.U32 R0, R222, 0x1f, RZ ;  /* 0x0000001fde007819 */ /* 0x000fe200000006ff */
[----:B------:R-:W-:-:S04]  /*191b0*/  IMAD R3, R218, 0x8, R17 ;  /* 0x00000008da037824 */ /* 0x000fc800078e0211 */
[----:B------:R0:W1:Y:S01]  /*191c0*/  SYNCS.PHASECHK.TRANS64.TRYWAIT P1, [R3+URZ+0x22850], R0 ;  /* 0x02285000030075a7 */ /* 0x000062000802017f */
[----:B------:R-:W-:Y:S05]  /*191d0*/  @!P0 BRA `(.L_x_1964) ;  /* 0x0000000000048947 */ /* 0x000fea0003800000 */
[----:B------:R-:W-:Y:S01]  /*191e0*/  BPT.TRAP 0x1 ;  /* 0x000000040000795c */ /* 0x000fe20000300000 */
.L_x_1964:
[----:B-1----:R-:W-:Y:S05]  /*191f0*/  @P1 BRA `(.L_x_1962) ;  /* 0x0000000000081947 */ /* 0x002fea0003800000 */
[----:B------:R-:W1:Y:S02]  /*19200*/  SYNCS.PHASECHK.TRANS64.TRYWAIT P1, [R3+URZ+0x22850], R0 ;  /* 0x02285000030075a7 */ /* 0x000e64000802017f */
[----:B-1----:R-:W-:Y:S05]  /*19210*/  @!P1 BRA `(.L_x_1965) ;  /* 0x00000138006c9947 */ /* 0x002fea0003800000 */
.L_x_1962:
        /* <DEDUP_REMOVED lines=13> */
[----:B0-----:R-:W-:-:S04]  /*192f0*/  SHF.R.U32.HI R221, RZ, 0x7, R221 ;  /* 0x00000007ffdd7819 */ /* 0x001fc800000116dd */
[----:B------:R-:W-:Y:S01]  /*19300*/  IADD3 R3, -R221, 0xb, RZ ;  /* 0x0000000bdd037810 */ /* 0x000fe20007ffe1ff */
        /* <DEDUP_REMOVED lines=28> */
[----:B------:R0:W-:Y:S06]  /*194d0*/  BAR.ARV R3, 0x100 ;  /* 0x000400030000751d */ /* 0x0001ec0000002000 */
[----:B------:R-:W-:Y:S05]  /*194e0*/  @!P0 BRA `(.L_x_1966) ;  /* 0x0000000000048947 */ /* 0x000fea0003800000 */
[----:B------:R-:W-:Y:S01]  /*194f0*/  BPT.TRAP 0x1 ;  /* 0x000000040000795c */ /* 0x000fe20000300000 */
.L_x_1966:
[----:B------:R-:W-:-:S04]  /*19500*/  FMNMX.FTZ R0, R152, R217, !PT ;  /* 0x000000d998007209 */ /* 0x000fc80007810000 */
[----:B0-----:R-:W-:Y:S02]  /*19510*/  FMNMX.FTZ R3, R153, R0, !PT ;  /* 0x0000000099037209 */ /* 0x001fe40007810000 */
[----:B------:R-:W-:-:S04]  /*19520*/  FMNMX.FTZ R0, R154, R216, !PT ;  /* 0x000000d89a007209 */ /* 0x000fc80007810000 */
        /* <DEDUP_REMOVED lines=85> */
[----:B------:R-:W-:-:S04]  /*19a80*/  FADD.FTZ R171, -R3, R217 ;  /* 0x000000d903ab7221 */ /* 0x000fc80000010100 */
[----:B------:R-:W-:Y:S01]  /*19a90*/  FMUL.FTZ R168, R2, R171 ;  /* 0x000000ab02a87220 */ /* 0x000fe20000410000 */
[----:B------:R-:W-:-:S04]  /*19aa0*/  FADD.FTZ R171, -R0, R216 ;  /* 0x000000d800ab7221 */ /* 0x000fc80000010100 */
[C---:B------:R-:W-:Y:S01]  /*19ab0*/  FMUL.FTZ R169, R2.reuse, R171 ;  /* 0x000000ab02a97220 */ /* 0x040fe20000410000 */
[----:B------:R-:W-:-:S01]  /*19ac0*/  FFMA.FTZ R171, R2, R3, -8 ;  /* 0xc100000002ab7423 */ /* 0x000fc20000010003 */
[----:B------:R-:W-:Y:S03]  /*19ad0*/  MUFU.EX2 R168, R168 ;  /* 0x000000a800a87308 */ /* 0x000fe60000000800 */
[----:B------:R-:W-:-:S01]  /*19ae0*/  FFMA.FTZ R170, R2, R152, -R171 ;  /* 0x0000009802aa7223 */ /* 0x000fc200000108ab */
[C-C-:B------:R-:W-:Y:S01]  /*19af0*/  FFMA.FTZ R152, R2.reuse, R153, -R171.reuse ;  /* 0x0000009902987223 */ /* 0x140fe200000108ab */
[----:B------:R-:W-:-:S01]  /*19b00*/  FFMA.FTZ R153, R2, R156, -R171 ;  /* 0x0000009c02997223 */ /* 0x000fc200000108ab */
[C-C-:B------:R-:W-:Y:S01]  /*19b10*/  FFMA.FTZ R156, R2.reuse, R157, -R171.reuse ;  /* 0x0000009d029c7223 */ /* 0x140fe200000108ab */
[----:B------:R-:W-:-:S01]  /*19b20*/  FFMA.FTZ R157, R2, R160, -R171 ;  /* 0x000000a0029d7223 */ /* 0x000fc200000108ab */
[C-C-:B------:R-:W-:Y:S01]  /*19b30*/  FFMA.FTZ R160, R2.reuse, R161, -R171.reuse ;  /* 0x000000a102a07223 */ /* 0x140fe200000108ab */
[----:B------:R-:W-:-:S01]  /*19b40*/  FFMA.FTZ R161, R2, R164, -R171 ;  /* 0x000000a402a17223 */ /* 0x000fc200000108ab */
[C---:B------:R-:W-:Y:S01]  /*19b50*/  FFMA.FTZ R164, R2.reuse, R165, -R171 ;  /* 0x000000a502a47223 */ /* 0x040fe200000108ab */
[----:B------:R-:W-:-:S01]  /*19b60*/  FFMA.FTZ R165, R2, R0, -8 ;  /* 0xc100000002a57423 */ /* 0x000fc20000010000 */
[----:B------:R0:W1:Y:S01]  /*19b70*/  MUFU.EX2 R173, R170 ;  /* 0x000000aa00ad7308 */ /* 0x0000620000000800 */
[----:B------:R-:W-:-:S01]  /*19b80*/  FFMA.FTZ R136, R2, R136, -R171 ;  /* 0x0000008802887223 */ /* 0x000fc200000108ab */
[C---:B------:R-:W-:Y:S01]  /*19b90*/  FFMA.FTZ R137, R2.reuse, R137, -R171 ;  /* 0x0000008902897223 */ /* 0x040fe200000108ab */
[----:B------:R-:W-:-:S01]  /*19ba0*/  FFMA.FTZ R154, R2, R154, -R165 ;  /* 0x0000009a029a7223 */ /* 0x000fc200000108a5 */
[C-C-:B------:R-:W-:Y:S01]  /*19bb0*/  FFMA.FTZ R155, R2.reuse, R155, -R165.reuse ;  /* 0x0000009b029b7223 */ /* 0x140fe200000108a5 */
[----:B------:R-:W-:-:S01]  /*19bc0*/  FFMA.FTZ R158, R2, R158, -R165 ;  /* 0x0000009e029e7223 */ /* 0x000fc200000108a5 */
[C-C-:B------:R-:W-:Y:S01]  /*19bd0*/  FFMA.FTZ R159, R2.reuse, R159, -R165.reuse ;  /* 0x0000009f029f7223 */ /* 0x140fe200000108a5 */
[----:B------:R-:W-:-:S01]  /*19be0*/  FFMA.FTZ R162, R2, R162, -R165 ;  /* 0x000000a202a27223 */ /* 0x000fc200000108a5 */
[----:B------:R-:W-:Y:S01]  /*19bf0*/  MUFU.EX2 R169, R169 ;  /* 0x000000a900a97308 */ /* 0x000fe20000000800 */
[----:B0-----:R-:W-:-:S02]  /*19c00*/  IMAD R170, R194, 0x8, R17 ;  /* 0x00000008c2aa7824 */ /* 0x001fc400078e0211 */
[C-C-:B------:R-:W-:Y:S01]  /*19c10*/  FFMA.FTZ R163, R2.reuse, R163, -R165.reuse ;  /* 0x000000a302a37223 */ /* 0x140fe200000108a5 */
[----:B------:R-:W-:-:S01]  /*19c20*/  FFMA.FTZ R166, R2, R166, -R165 ;  /* 0x000000a602a67223 */ /* 0x000fc200000108a5 */
[--C-:B------:R-:W-:Y:S01]  /*19c30*/  FFMA.FTZ R167, R2, R167, -R165.reuse ;  /* 0x000000a702a77223 */ /* 0x100fe200000108a5 */
[----:B------:R-:W-:Y:S02]  /*19c40*/  VIADD R170, R170, 0x22840 ;  /* 0x00022840aaaa7836 */ /* 0x000fe40000000000 */
[C-C-:B------:R-:W-:Y:S01]  /*19c50*/  FFMA.FTZ R138, R2.reuse, R138, -R165.reuse ;  /* 0x0000008a028a7223 */ /* 0x140fe200000108a5 */
[----:B------:R-:W-:-:S01]  /*19c60*/  FFMA.FTZ R139, R2, R139, -R165 ;  /* 0x0000008b028b7223 */ /* 0x000fc200000108a5 */
[----:B------:R-:W0:Y:S01]  /*19c70*/  MUFU.EX2 R154, R154 ;  /* 0x0000009a009a7308 */ /* 0x000e220000000800 */
[----:B-1----:R-:W-:-:S01]  /*19c80*/  FFMA.FTZ R15, R168, R15, R173 ;  /* 0x0000000fa80f7223 */ /* 0x002fc200000100ad */
[----:B------:R-:W-:Y:S01]  /*19c90*/  PRMT R170, R229, 0x654, R170 ;  /* 0x00000654e5aa7816 */ /* 0x000fe200000000aa */
[----:B------:R-:W-:-:S01]  /*19ca0*/  FFMA.FTZ R142, R2, R142, -R165 ;  /* 0x0000008e028e7223 */ /* 0x000fc200000108a5 */
[C-C-:B------:R-:W-:Y:S01]  /*19cb0*/  FFMA.FTZ R143, R2.reuse, R143, -R165.reuse ;  /* 0x0000008f028f7223 */ /* 0x140fe200000108a5 */
[----:B------:R-:W-:-:S01]  /*19cc0*/  FFMA.FTZ R146, R2, R146, -R165 ;  /* 0x0000009202927223 */ /* 0x000fc200000108a5 */
[----:B------:R1:W-:Y:S01]  /*19cd0*/  SYNCS.ARRIVE.TRANS64.RED.A1T0 RZ, [R170+URZ], RZ ;  /* 0x000000ffaaff79a7 */ /* 0x0003e2000810043f */
[----:B------:R-:W-:-:S01]  /*19ce0*/  FFMA.FTZ R147, R2, R147, -R165 ;  /* 0x0000009302937223 */ /* 0x000fc200000108a5 */
[----:B------:R-:W2:Y:S01]  /*19cf0*/  MUFU.EX2 R152, R152 ;  /* 0x0000009800987308 */ /* 0x000ea20000000800 */
[----:B------:R-:W-:-:S01]  /*19d00*/  FFMA.FTZ R150, R2, R150, -R165 ;  /* 0x0000009602967223 */ /* 0x000fc200000108a5 */
[C-C-:B------:R-:W-:Y:S01]  /*19d10*/  FFMA.FTZ R151, R2.reuse, R151, -R165.reuse ;  /* 0x0000009702977223 */ /* 0x140fe200000108a5 */
[----:B------:R-:W-:-:S01]  /*19d20*/  FFMA.FTZ R122, R2, R122, -R165 ;  /* 0x0000007a027a7223 */ /* 0x000fc200000108a5 */
[C-C-:B------:R-:W-:Y:S01]  /*19d30*/  FFMA.FTZ R123, R2.reuse, R123, -R165.reuse ;  /* 0x0000007b027b7223 */ /* 0x140fe200000108a5 */
[----:B------:R-:W-:-:S01]  /*19d40*/  FFMA.FTZ R126, R2, R126, -R165 ;  /* 0x0000007e027e7223 */ /* 0x000fc200000108a5 */
[C-C-:B-1----:R-:W-:Y:S01]  /*19d50*/  FFMA.FTZ R170, R2.reuse, R130, -R165.reuse ;  /* 0x0000008202aa7223 */ /* 0x142fe200000108a5 */
        /* <DEDUP_REMOVED lines=23> */
[C---:B------:R-:W-:Y:S01]  /*19ed0*/  FFMA.FTZ R103, R2.reuse, R103, -R165 ;  /* 0x0000006702677223 */ /* 0x040fe200000108a5 */
        /* <DEDUP_REMOVED lines=34> */
[----:B------:R-:W-:-:S07]  /*1a100*/  FFMA.FTZ R101, R2, R101, -R171 ;  /* 0x0000006502657223 */ /* 0x000fce00000108ab */
[----:B------:R2:W-:Y:S08]  /*1a110*/  MUFU.EX2 R114, R170 ;  /* 0x000000aa00727308 */ /* 0x0005f00000000800 */
[----:B------:R-:W5:Y:S01]  /*1a120*/  MUFU.EX2 R163, R163 ;  /* 0x000000a300a37308 */ /* 0x000f620000000800 */
[----:B--2---:R-:W-:-:S01]  /*1a130*/  FADD.FTZ R170, R152, R15 ;  /* 0x0000000f98aa7221 */ /* 0x004fc20000010000 */
[----:B-1----:R-:W-:-:S03]  /*1a140*/  FADD.FTZ R15, R155, R14 ;  /* 0x0000000e9b0f7221 */ /* 0x002fc60000010000 */
[----:B0-----:R-:W-:Y:S01]  /*1a150*/  FADD.FTZ R165, R153, R170 ;  /* 0x000000aa99a57221 */ /* 0x001fe20000010000 */
[----:B---3--:R-:W-:-:S02]  /*1a160*/  FADD.FTZ R14, R158, R15 ;  /* 0x0000000f9e0e7221 */ /* 0x008fc40000010000 */
[----:B------:R-:W0:Y:S01]  /*1a170*/  MUFU.EX2 R161, R161 ;  /* 0x000000a100a17308 */ /* 0x000e220000000800 */
[----:B----4-:R-:W-:-:S01]  /*1a180*/  FADD.FTZ R170, R156, R165 ;  /* 0x000000a59caa7221 */ /* 0x010fc20000010000 */
[----:B-----5:R-:W-:-:S03]  /*1a190*/  FADD.FTZ R15, R159, R14 ;  /* 0x0000000e9f0f7221 */ /* 0x020fc60000010000 */
[----:B------:R-:W-:Y:S01]  /*1a1a0*/  FADD.FTZ R165, R157, R170 ;  /* 0x000000aa9da57221 */ /* 0x000fe20000010000 */
[----:B------:R-:W-:-:S02]  /*1a1b0*/  FADD.FTZ R14, R162, R15 ;  /* 0x0000000fa20e7221 */ /* 0x000fc40000010000 */
[----:B------:R-:W1:Y:S01]  /*1a1c0*/  MUFU.EX2 R166, R166 ;  /* 0x000000a600a67308 */ /* 0x000e620000000800 */
[----:B------:R-:W-:-:S01]  /*1a1d0*/  FADD.FTZ R170, R160, R165 ;  /* 0x000000a5a0aa7221 */ /* 0x000fc20000010000 */
[----:B------:R-:W-:-:S06]  /*1a1e0*/  FADD.FTZ R15, R163, R14 ;  /* 0x0000000ea30f7221 */ /* 0x000fcc0000010000 */
        /* <DEDUP_REMOVED lines=135> */
.L_x_1967:
[----:B------:R-:W-:Y:S01]  /*1aa60*/  F2FP.SATFINITE.E4M3.F32.PACK_AB_MERGE_C R93, R93, R92, RZ ;  /* 0x0000005c5d5d723e */ /* 0x000fe200048070ff */
[----:B------:R-:W-:Y:S01]  /*1aa70*/  IMAD R92, R218, 0x8, R17 ;  /* 0x00000008da5c7824 */ /* 0x000fe200078e0211 */
[----:B------:R-:W-:Y:S01]  /*1aa80*/  ISETP.GT.AND P1, PT, R12, R21, PT ;  /* 0x000000150c00720c */ /* 0x000fe20003f24270 */
[----:B------:R-:W-:Y:S01]  /*1aa90*/  FMUL.FTZ R24, R24, R168 ;  /* 0x000000a818187220 */ /* 0x000fe20000410000 */
[----:B------:R-:W-:Y:S01]  /*1aaa0*/  F2FP.SATFINITE.E4M3.F32.PACK_AB_MERGE_C R94, R95, R94, RZ ;  /* 0x0000005e5f5e723e */ /* 0x000fe200048070ff */
[----:B------:R-:W-:Y:S01]  /*1aab0*/  VIADD R92, R92, 0x22860 ;  /* 0x000228605c5c7836 */ /* 0x000fe20000000000 */
[----:B------:R-:W-:Y:S01]  /*1aac0*/  F2FP.SATFINITE.E4M3.F32.PACK_AB_MERGE_C R153, R156, R153, RZ ;  /* 0x000000999c99723e */ /* 0x000fe200048070ff */
[----:B------:R-:W-:Y:S01]  /*1aad0*/  FMUL.FTZ R25, R25, R168 ;  /* 0x000000a819197220 */ /* 0x000fe20000410000 */
[----:B------:R-:W-:Y:S01]  /*1aae0*/  F2FP.SATFINITE.E4M3.F32.PACK_AB_MERGE_C R93, R89, R88, R93 ;  /* 0x00000058595d723e */ /* 0x000fe2000480705d */
[-C--:B------:R-:W-:Y:S01]  /*1aaf0*/  FMUL.FTZ R28, R28, R168.reuse ;  /* 0x000000a81c1c7220 */ /* 0x080fe20000410000 */
[----:B------:R-:W-:Y:S01]  /*1ab00*/  PRMT R92, R229, 0x654, R92 ;  /* 0x00000654e55c7816 */ /* 0x000fe2000000005c */
[----:B------:R-:W-:Y:S01]  /*1ab10*/  FMUL.FTZ R29, R29, R168 ;  /* 0x000000a81d1d7220 */ /* 0x000fe20000410000 */
[----:B------:R-:W-:Y:S01]  /*1ab20*/  F2FP.SATFINITE.E4M3.F32.PACK_AB_MERGE_C R94, R91, R90, R94 ;  /* 0x0000005a5b5e723e */ /* 0x000fe2000480705e */
        /* <DEDUP_REMOVED lines=102> */
[----:B------:R-:W-:Y:S01]  /*1b190*/  F2FP.SATFINITE.E4M3.F32.PACK_AB_MERGE_C R171, R99, R98, R102 ;  /* 0x0000006263ab723e */ /* 0x000fe20004807066 */
[----:B0-----:R-:W-:Y:S06]  /*1b1a0*/  @P1 BRA `(.L_x_1968) ;  /* 0xffffffd000941947 */ /* 0x001fec000383ffff */
.L_x_1956:
[----:B------:R-:W-:-:S13]  /*1b1b0*/  ISETP.GE.AND P1, PT, R12, R211, PT ;  /* 0x000000d30c00720c */ /* 0x000fda0003f26270 */
[----:B------:R-:W-:Y:S05]  /*1b1c0*/  @!P1 BRA `(.L_x_1969) ;  /* 0x0000004800b89947 */ /* 0x000fea0003800000 */
[----:B------:R-:W-:Y:S02]  /*1b1d0*/  IMAD.MOV.U32 R21, RZ, RZ, R0 ;  /* 0x000000ffff157224 */ /* 0x000fe400078e0000 */
[----:B------:R-:W-:Y:S02]  /*1b1e0*/  IMAD.MOV.U32 R216, RZ, RZ, R3 ;  /* 0x000000ffffd87224 */ /* 0x000fe400078e0003 */
[----:B------:R-:W-:Y:S02]  /*1b1f0*/  IMAD.MOV.U32 R221, RZ, RZ, R196 ;  /* 0x000000ffffdd7224 */ /* 0x000fe400078e00c4 */
[----:B------:R-:W-:-:S07]  /*1b200*/  IMAD.MOV.U32 R217, RZ, RZ, R194 ;  /* 0x000000ffffd97224 */ /* 0x000fce00078e00c2 */
.L_x_1989:
        /* <DEDUP_REMOVED lines=8> */
.L_x_1971:
        /* <DEDUP_REMOVED lines=8> */
.L_x_1972:
[----:B------:R-:W-:Y:S04]  /*1b310*/  BSSY B0, `(.L_x_1970) ;  /* 0x0000004000007945 */ /* 0x000fe80003800000 */
[----:B-1----:R-:W-:Y:S05]  /*1b320*/  @P2 BRA `(.L_x_1973) ;  /* 0x0000000000082947 */ /* 0x002fea0003800000 */
[----:B------:R-:W1:Y:S02]  /*1b330*/  SYNCS.PHASECHK.TRANS64.TRYWAIT P2, [R0+URZ+0x22830], R3 ;  /* 0x02283003000075a7 */ /* 0x000e64000804017f */
[----:B-1----:R-:W-:Y:S05]  /*1b340*/  @!P2 BRA `(.L_x_1974) ;  /* 0x000001180034a947 */ /* 0x002fea0003800000 */
.L_x_1973:
[----:B------:R-:W-:Y:S05]  /*1b350*/  BSYNC B0 ;  /* 0x0000000000007941 */ /* 0x000fea0003800000 */
.L_x_1970:
        /* <DEDUP_REMOVED lines=197> */
.L_x_1976:
[----:B------:R-:W-:Y:S01]  /*1bfb0*/  SHF.L.U32 R0, R221, 0x1f, RZ ;  /* 0x0000001fdd007819 */ /* 0x000fe200000006ff */
[----:B------:R-:W-:-:S04]  /*1bfc0*/  IMAD R3, R217, 0x8, R17 ;  /* 0x00000008d9037824 */ /* 0x000fc800078e0211 */
[----:B------:R0:W1:Y:S01]  /*1bfd0*/  SYNCS.PHASECHK.TRANS64.TRYWAIT P1, [R3+URZ+0x22850], R0 ;  /* 0x02285000030075a7 */ /* 0x000062000802017f */
[----:B------:R-:W-:Y:S05]  /*1bfe0*/  @!P0 BRA `(.L_x_1977) ;  /* 0x0000000000048947 */ /* 0x000fea0003800000 */
[----:B------:R-:W-:Y:S01]  /*1bff0*/  BPT.TRAP 0x1 ;  /* 0x000000040000795c */ /* 0x000fe20000300000 */
.L_x_1977:
[----:B-1----:R-:W-:Y:S05]  /*1c000*/  @P1 BRA `(.L_x_1975) ;  /* 0x0000000000081947 */ /* 0x002fea0003800000 */
[----:B------:R-:W1:Y:S02]  /*1c010*/  SYNCS.PHASECHK.TRANS64.TRYWAIT P1, [R3+URZ+0x22850], R0 ;  /* 0x02285000030075a7 */ /* 0x000e64000802017f */
[----:B-1----:R-:W-:Y:S05]  /*1c020*/  @!P1 BRA `(.L_x_1978) ;  /* 0x0000010c00109947 */ /* 0x002fea0003800000 */
.L_x_1975:
        /* <DEDUP_REMOVED lines=46> */
.L_x_1979:
[----:B------:R-:W1:Y:S01]  /*1c310*/  LDC R0, c[0x0][0x448] ;  /* 0x00011200ff007b82 */ /* 0x000e620000000800 */
[----:B0-----:R-:W-:Y:S01]  /*1c320*/  IMAD.IADD R3, R207, 0x1, R202 ;  /* 0x00000001cf037824 */ /* 0x001fe200078e02ca */
[----:B------:R-:W-:Y:S01]  /*1c330*/  ULDC UR4, c[0x0][0x9dc] ;  /* 0x0002770000047ab9 */ /* 0x000fe20000000800 */
[----:B------:R-:W-:Y:S01]  /*1c340*/  IMAD R170, R12, -0xa0, RZ ;  /* 0xffffff600caa7824 */ /* 0x000fe200078e02ff */
[----:B------:R-:W-:Y:S01]  /*1c350*/  ULOP3.LUT UR4, URZ, UR4, URZ, 0x33, !UPT ;  /* 0x000000043f047292 */ /* 0x000fe2000f8e333f */
[----:B------:R-:W-:-:S03]  /*1c360*/  ULDC UR5, c[0x0][0x9e0] ;  /* 0x0002780000057ab9 */ /* 0x000fc60000000800 */
[----:B------:R-:W0:Y:S01]  /*1c370*/  LDC R178, c[0x0][0x9e4] ;  /* 0x00027900ffb27b82 */ /* 0x000e220000000800 */
[----:B-1----:R-:W-:-:S13]  /*1c380*/  ISETP.NE.AND P1, PT, R0, 0x1, PT ;  /* 0x000000010000780c */ /* 0x002fda0003f25270 */
[----:B------:R-:W1:Y:S08]  /*1c390*/  @P1 LDC R0, c[0x0][0x44c] ;  /* 0x00011300ff001b82 */ /* 0x000e700000000800 */
[----:B------:R-:W2:Y:S01]  /*1c3a0*/  @P1 LDC R169, c[0x0][0x450] ;  /* 0x00011400ffa91b82 */ /* 0x000ea20000000800 */
[----:B-1----:R-:W-:-:S05]  /*1c3b0*/  @P1 IMAD.HI.U32 R0, R3, R0, RZ ;  /* 0x0000000003001227 */ /* 0x002fca00078e00ff */
[----:B--2---:R-:W-:Y:S01]  /*1c3c0*/  @P1 SHF.R.U32.HI R3, RZ, R169, R0 ;  /* 0x000000a9ff031219 */ /* 0x004fe20000011600 */
[----:B------:R-:W-:Y:S01]  /*1c3d0*/  VIADD R169, R170, 0x1 ;  /* 0x00000001aaa97836 */ /* 0x000fe20000000000 */
[----:B0-----:R-:W-:Y:S01]  /*1c3e0*/  ISETP.GE.AND P1, PT, R178, 0x1, PT ;  /* 0x00000001b200780c */ /* 0x001fe20003f26270 */
[----:B------:R-:W-:Y:S02]  /*1c3f0*/  IMAD R0, R194, 0x8, R17 ;  /* 0x00000008c2007824 */ /* 0x000fe400078e0211 */
[----:B------:R-:W0:Y:S01]  /*1c400*/  SHFL.IDX PT, R175, R3, RZ, 0x1c1f ;  /* 0x001c1fff03af7589 */ /* 0x000e2200000e0000 */
[----:B------:R-:W-:Y:S02]  /*1c410*/  IMAD R169, R206, -0x2, R169 ;  /* 0xfffffffecea97824 */ /* 0x000fe400078e02a9 */
[----:B------:R-:W-:-:S03]  /*1c420*/  VIADD R0, R0, 0x22840 ;  /* 0x0002284000007836 */ /* 0x000fc60000000000 */
[----:B------:R-:W-:Y:S02]  /*1c430*/  IADD3 R172, -R188, R169, R189 ;  /* 0x000000a9bcac7210 */ /* 0x000fe40007ffe1bd */
[----:B------:R-:W-:-:S03]  /*1c440*/  PRMT R0, R229, 0x654, R0 ;  /* 0x00000654e5007816 */ /* 0x000fc60000000000 */
[C---:B------:R-:W-:Y:S01]  /*1c450*/  VIADD R171, R172.reuse, UR5 ;  /* 0x00000005acab7c36 */ /* 0x040fe20008000000 */
[----:B------:R1:W-:Y:S01]  /*1c460*/  SYNCS.ARRIVE.TRANS64.RED.A1T0 RZ, [R0+URZ], RZ ;  /* 0x000000ff00ff79a7 */ /* 0x0003e2000810043f */
[----:B------:R-:W-:Y:S02]  /*1c470*/  VIADD R172, R172, UR4 ;  /* 0x00000004acac7c36 */ /* 0x000fe40008000000 */
[----:B-1----:R-:W-:Y:S02]  /*1c480*/  VIADD R0, R169, 0xffffffff ;  /* 0xffffffffa9007836 */ /* 0x002fe40000000000 */
[--C-:B0-----:R-:W-:Y:S02]  /*1c490*/  IMAD.IADD R173, R171, 0x1, R175.reuse ;  /* 0x00000001abad7824 */ /* 0x101fe400078e02af */
        /* <DEDUP_REMOVED lines=15> */
.L_x_1982:
[----:B------:R-:W-:Y:S02]  /*1c590*/  ULDC UR4, c[0x0][0x9e4] ;  /* 0x0002790000047ab9 */ /* 0x000fe40000000800 */
[----:B------:R-:W-:-:S05]  /*1c5a0*/  IMAD.U32 R176, RZ, RZ, UR4 ;  /* 0x00000004ffb07e24 */ /* 0x000fca000f8e00ff */
[----:B------:R-:W-:-:S13]  /*1c5b0*/  ISETP.NE.AND P1, PT, R176, 0x1, PT ;  /* 0x00000001b000780c */ /* 0x000fda0003f25270 */
[----:B------:R-:W0:Y:S02]  /*1c5c0*/  @P1 LDC.64 R168, c[0x0][0x9e8] ;  /* 0x00027a00ffa81b82 */ /* 0x000e240000000a00 */
[----:B0-----:R-:W-:-:S05]  /*1c5d0*/  @P1 IMAD.HI.U32 R168, R175, R168, RZ ;  /* 0x000000a8afa81227 */ /* 0x001fca00078e00ff */
[----:B------:R-:W-:-:S07]  /*1c5e0*/  @P1 SHF.R.U32.HI R175, RZ, R169, R168 ;  /* 0x000000a9ffaf1219 */ /* 0x000fce00000116a8 */
.L_x_1983:
[----:B------:R-:W-:Y:S05]  /*1c5f0*/  BSYNC B0 ;  /* 0x0000000000007941 */ /* 0x000fea0003800000 */
.L_x_1981:
[----:B------:R-:W-:-:S05]  /*1c600*/  IMAD R175, R175, R176, R0 ;  /* 0x000000b0afaf7224 */ /* 0x000fca00078e0200 */
[----:B------:R-:W-:Y:S02]  /*1c610*/  VIADDMNMX R173, R175, R176, R173, PT ;  /* 0x000000b0afad7246 */ /* 0x000fe400038001ad */
[----:B------:R-:W-:-:S07]  /*1c620*/  VIMNMX R174, R174, R175, !PT ;  /* 0x000000afaeae7248 */ /* 0x000fce0007fe0100 */
.L_x_1980:
        /* <DEDUP_REMOVED lines=248> */
.L_x_1986:
[----:B------:R-:W-:Y:S02]  /*1d5b0*/  ULDC UR4, c[0x0][0x9e4] ;  /* 0x0002790000047ab9 */ /* 0x000fe40000000800 */
[----:B------:R-:W-:-:S05]  /*1d5c0*/  IMAD.U32 R3, RZ, RZ, UR4 ;  /* 0x00000004ff037e24 */ /* 0x000fca000f8e00ff */
[----:B------:R-:W-:-:S13]  /*1d5d0*/  ISETP.NE.AND P6, PT, R3, 0x1, PT ;  /* 0x000000010300780c */ /* 0x000fda0003fc5270 */
[----:B------:R-:W0:Y:S02]  /*1d5e0*/  @P6 LDC.64 R88, c[0x0][0x9e8] ;  /* 0x00027a00ff586b82 */ /* 0x000e240000000a00 */
[----:B0-----:R-:W-:-:S05]  /*1d5f0*/  @P6 IMAD.HI.U32 R88, R173, R88, RZ ;  /* 0x00000058ad586227 */ /* 0x001fca00078e00ff */
[----:B------:R-:W-:-:S07]  /*1d600*/  @P6 SHF.R.U32.HI R173, RZ, R89, R88 ;  /* 0x00000059ffad6219 */ /* 0x000fce0000011658 */
.L_x_1987:
[----:B------:R-:W-:Y:S05]  /*1d610*/  BSYNC B0 ;  /* 0x0000000000007941 */ /* 0x000fea0003800000 */
.L_x_1985:
[----:B------:R-:W-:-:S05]  /*1d620*/  IMAD R0, R173, R3, R0 ;  /* 0x00000003ad007224 */ /* 0x000fca00078e0200 */
[----:B------:R-:W-:Y:S02]  /*1d630*/  VIADDMNMX R171, R0, R3, R171, PT ;  /* 0x0000000300ab7246 */ /* 0x000fe400038001ab */
[----:B------:R-:W-:-:S07]  /*1d640*/  VIMNMX R172, R172, R0, !PT ;  /* 0x00000000acac7248 */ /* 0x000fce0007fe0100 */
.L_x_1984:
        /* <DEDUP_REMOVED lines=190> */
[----:B------:R-:W-:Y:S02]  /*1e230*/  ISETP.LT.OR P1, PT, R171, 0x89, P1 ;  /* 0x00000089ab00780c */ /* 0x000fe40000f21670 */
[----:B------:R-:W-:Y:S02]  /*1e240*/  ISETP.GT.AND P2, PT, R172, 0x99, !P6 ;  /* 0x00000099ac00780c */ /* 0x000fe40007744270 */
[----:B------:R-:W-:-:S02]  /*1e250*/  FSEL R94, R94, -INF , !P1 ;  /* 0xff8000005e5e7808 */ /* 0x000fc40004800000 */
[----:B------:R-:W-:Y:S02]  /*1e260*/  LOP3.LUT P1, RZ, R16, 0x1, RZ, 0xc0, !PT ;  /* 0x0000000110ff7812 */ /* 0x000fe4000782c0ff */
[----:B------:R-:W-:Y:S02]  /*1e270*/  ISETP.LT.OR P2, PT, R171, 0x9a, P2 ;  /* 0x0000009aab00780c */ /* 0x000fe40001741670 */
[----:B------:R-:W-:Y:S02]  /*1e280*/  ISETP.GT.AND P1, PT, R172, RZ, !P1 ;  /* 0x000000ffac00720c */ /* 0x000fe40004f24270 */
[----:B------:R-:W-:Y:S02]  /*1e290*/  FSEL R103, R103, -INF , !P2 ;  /* 0xff80000067677808 */ /* 0x000fe40005000000 */
[----:B------:R-:W-:-:S04]  /*1e2a0*/  ISETP.LT.OR P1, PT, R171, 0x1, P1 ;  /* 0x00000001ab00780c */ /* 0x000fc80000f21670 */
[----:B------:R-:W-:Y:S02]  /*1e2b0*/  FSEL R154, R154, -INF , !P1 ;  /* 0xff8000009a9a7808 */ /* 0x000fe40004800000 */
[----:B------:R-:W-:Y:S02]  /*1e2c0*/  FSETP.NEU.FTZ.AND P1, PT, R3, -INF , PT ;  /* 0xff8000000300780b */ /* 0x000fe40003f3d000 */
[----:B------:R-:W-:Y:S02]  /*1e2d0*/  FMNMX.FTZ R142, R154, R21, !PT ;  /* 0x000000159a8e7209 */ /* 0x000fe40007810000 */
        /* <DEDUP_REMOVED lines=15> */
[C-C-:B------:R-:W-:Y:S01]  /*1e3d0*/  FFMA.FTZ R140, R2.reuse, R179, -R0.reuse ;  /* 0x000000b3028c7223 */ /* 0x140fe20000010800 */
        /* <DEDUP_REMOVED lines=30> */
[----:B0-----:R-:W-:-:S04]  /*1e5c0*/  FMNMX.FTZ R152, R146, R169, !PT ;  /* 0x000000a992987209 */ /* 0x001fc80007810000 */
[----:B------:R-:W-:-:S03]  /*1e5d0*/  FMNMX.FTZ R169, R147, R152, !PT ;  /* 0x0000009893a97209 */ /* 0x000fc60007810000 */
[----:B------:R-:W-:Y:S01]  /*1e5e0*/  MUFU.EX2 R128, R128 ;  /* 0x0000008000807308 */ /* 0x000fe20000000800 */
[----:B------:R-:W-:-:S04]  /*1e5f0*/  FMNMX.FTZ R152, R150, R169, !PT ;  /* 0x000000a996987209 */ /* 0x000fc80007810000 */
[----:B------:R-:W-:Y:S01]  /*1e600*/  FMNMX.FTZ R169, R151, R152, !PT ;  /* 0x0000009897a97209 */ /* 0x000fe20007810000 */
[----:B------:R-:W-:-:S02]  /*1e610*/  FFMA.FTZ R152, R2, R187, -R0 ;  /* 0x000000bb02987223 */ /* 0x000fc40000010800 */
[----:B------:R-:W-:Y:S01]  /*1e620*/  MUFU.EX2 R157, R157 ;  /* 0x0000009d009d7308 */ /* 0x000fe20000000800 */
[----:B------:R-:W-:-:S04]  /*1e630*/  FMNMX.FTZ R156, R122, R169, !PT ;  /* 0x000000a97a9c7209 */ /* 0x000fc80007810000 */
        /* <DEDUP_REMOVED lines=31> */
[----:B------:R-:W-:Y:S02]  /*1e830*/  FMNMX.FTZ R108, R98, R169, !PT ;  /* 0x000000a9626c7209 */ /* 0x000fe40007810000 */
[----:B------:R-:W-:Y:S02]  /*1e840*/  FSEL R169, R102, -INF , !P5 ;  /* 0xff80000066a97808 */ /* 0x000fe40006800000 */
[----:B------:R-:W-:-:S03]  /*1e850*/  FMNMX.FTZ R108, R99, R108, !PT ;  /* 0x0000006c636c7209 */ /* 0x000fc60007810000 */
[----:B------:R-:W-:Y:S01]  /*1e860*/  MUFU.EX2 R148, R148 ;  /* 0x0000009400947308 */ /* 0x000fe20000000800 */
[----:B------:R-:W-:-:S04]  /*1e870*/  FMNMX.FTZ R108, R169, R108, !PT ;  /* 0x0000006ca96c7209 */ /* 0x000fc80007810000 */
[----:B------:R-:W-:Y:S01]  /*1e880*/  FMNMX.FTZ R164, R103, R108, !PT ;  /* 0x0000006c67a47209 */ /* 0x000fe20007810000 */
[----:B------:R-:W-:-:S01]  /*1e890*/  FFMA.FTZ R108, R2, R112, -R0 ;  /* 0x00000070026c7223 */ /* 0x000fc20000010800 */
[C-C-:B------:R-:W-:Y:S01]  /*1e8a0*/  FFMA.FTZ R112, R2.reuse, R116, -R0.reuse ;  /* 0x0000007402707223 */ /* 0x140fe20000010800 */
[----:B------:R-:W-:-:S01]  /*1e8b0*/  FFMA.FTZ R116, R2, R120, -R0 ;  /* 0x0000007802747223 */ /* 0x000fc20000010800 */
[----:B------:R-:W-:Y:S01]  /*1e8c0*/  MUFU.EX2 R149, R149 ;  /* 0x0000009500957308 */ /* 0x000fe20000000800 */
[----:B------:R-:W0:Y:S07]  /*1e8d0*/  SHFL.BFLY PT, R171, R164, 0x2, 0x1f ;  /* 0x0c401f00a4ab7f89 */ /* 0x000e2e00000e0000 */
[----:B------:R-:W-:Y:S08]  /*1e8e0*/  MUFU.EX2 R152, R152 ;  /* 0x0000009800987308 */ /* 0x000ff00000000800 */
[----:B------:R-:W-:Y:S08]  /*1e8f0*/  MUFU.EX2 R121, R121 ;  /* 0x0000007900797308 */ /* 0x000ff00000000800 */
[----:B------:R-:W-:Y:S01]  /*1e900*/  MUFU.EX2 R156, R156 ;  /* 0x0000009c009c7308 */ /* 0x000fe20000000800 */
[----:B0-----:R-:W-:Y:S01]  /*1e910*/  FMNMX.FTZ R120, R164, R171, !PT ;  /* 0x000000aba4787209 */ /* 0x001fe20007810000 */
[C-C-:B------:R-:W-:Y:S01]  /*1e920*/  FFMA.FTZ R171, R2.reuse, R124, -R0.reuse ;  /* 0x0000007c02ab7223 */ /* 0x140fe20000010800 */
[----:B------:R-:W-:-:S01]  /*1e930*/  FFMA.FTZ R124, R2, R101, -R0 ;  /* 0x00000065027c7223 */ /* 0x000fc20000010800 */
[----:B------:R-:W-:-:S02]  /*1e940*/  FSEL R101, R3, RZ, P1 ;  /* 0x000000ff03657208 */ /* 0x000fc40000800000 */
[----:B------:R-:W0:Y:S02]  /*1e950*/  SHFL.BFLY PT, R175, R120, 0x1, 0x1f ;  /* 0x0c201f0078af7f89 */ /* 0x000e2400000e0000 */
[----:B------:R-:W-:Y:S01]  /*1e960*/  MUFU.EX2 R102, R168 ;  /* 0x000000a800667308 */ /* 0x000fe20000000800 */
[----:B------:R-:W-:-:S04]  /*1e970*/  FADD.FTZ R101, -R101, R216 ;  /* 0x000000d865657221 */ /* 0x000fc80000010100 */
[----:B------:R-:W-:-:S03]  /*1e980*/  FMUL.FTZ R101, R2, R101 ;  /* 0x0000006502657220 */ /* 0x000fc60000410000 */
[----:B------:R-:W-:Y:S08]  /*1e990*/  MUFU.EX2 R125, R125 ;  /* 0x0000007d007d7308 */ /* 0x000ff00000000800 */
[----:B------:R-:W1:Y:S01]  /*1e9a0*/  MUFU.EX2 R101, R101 ;  /* 0x0000006500657308 */ /* 0x000e620000000800 */
[----:B0-----:R-:W-:-:S07]  /*1e9b0*/  FMNMX.FTZ R0, R120, R175, !PT ;  /* 0x000000af78007209 */ /* 0x001fce0007810000 */
[----:B------:R-:W-:Y:S01]  /*1e9c0*/  MUFU.EX2 R175, R124 ;  /* 0x0000007c00af7308 */ /* 0x000fe20000000800 */
[----:B------:R-:W-:Y:S01]  /*1e9d0*/  FSETP.NEU.FTZ.AND P1, PT, R0, -INF , PT ;  /* 0xff8000000000780b */ /* 0x000fe20003f3d000 */
[----:B------:R-:W-:-:S05]  /*1e9e0*/  FFMA.FTZ R177, R2, R0, -8 ;  /* 0xc100000002b17423 */ /* 0x000fca0000010000 */
[----:B------:R-:W-:Y:S01]  /*1e9f0*/  FSEL R177, R177, RZ, P1 ;  /* 0x000000ffb1b17208 */ /* 0x000fe20000800000 */
[----:B------:R-:W-:Y:S04]  /*1ea00*/  MUFU.EX2 R160, R160 ;  /* 0x000000a000a07308 */ /* 0x000fe80000000800 */
[----:B------:R-:W-:-:S01]  /*1ea10*/  FFMA.FTZ R164, R2, R158, -R177 ;  /* 0x0000009e02a47223 */ /* 0x000fc200000108b1 */
[--C-:B------:R-:W-:Y:S01]  /*1ea20*/  FFMA.FTZ R158, R2, R166, -R177.reuse ;  /* 0x000000a6029e7223 */ /* 0x100fe200000108b1 */
[----:B------:R-:W-:Y:S01]  /*1ea30*/  FSEL R166, R0, RZ, P1 ;  /* 0x000000ff00a67208 */ /* 0x000fe20000800000 */
[C-C-:B------:R-:W-:Y:S01]  /*1ea40*/  FFMA.FTZ R179, R2.reuse, R154, -R177.reuse ;  /* 0x0000009a02b37223 */ /* 0x140fe200000108b1 */
[----:B------:R0:W-:Y:S01]  /*1ea50*/  MUFU.EX2 R124, R164 ;  /* 0x000000a4007c7308 */ /* 0x0001e20000000800 */
        /* <DEDUP_REMOVED lines=8> */
[----:B0-----:R-:W-:-:S01]  /*1eae0*/  FFMA.FTZ R164, R2, R143, -R177 ;  /* 0x0000008f02a47223 */ /* 0x001fc200000108b1 */
[C-C-:B------:R-:W-:Y:S01]  /*1eaf0*/  FFMA.FTZ R143, R2.reuse, R146, -R177.reuse ;  /* 0x00000092028f7223 */ /* 0x140fe200000108b1 */
[----:B------:R-:W-:-:S01]  /*1eb00*/  FFMA.FTZ R146, R2, R147, -R177 ;  /* 0x0000009302927223 */ /* 0x000fc200000108b1 */
[C-C-:B------:R-:W-:Y:S01]  /*1eb10*/  FFMA.FTZ R147, R2.reuse, R150, -R177.reuse ;  /* 0x0000009602937223 */ /* 0x140fe200000108b1 */
[----:B------:R-:W-:-:S01]  /*1eb20*/  FFMA.FTZ R150, R2, R151, -R177 ;  /* 0x0000009702967223 */ /* 0x000fc200000108b1 */
[----:B------:R-:W-:Y:S01]  /*1eb30*/  FADD.FTZ R151, -R166, R21 ;  /* 0x00000015a6977221 */ /* 0x000fe20000010100 */
[----:B------:R-:W-:-:S01]  /*1eb40*/  FFMA.FTZ R166, R2, R130, -R177 ;  /* 0x0000008202a67223 */ /* 0x000fc200000108b1 */
[----:B------:R-:W-:Y:S01]  /*1eb50*/  MUFU.EX2 R120, R120 ;  /* 0x0000007800787308 */ /* 0x000fe20000000800 */
[----:B------:R-:W-:-:S01]  /*1eb60*/  FFMA.FTZ R21, R2, R127, -R177 ;  /* 0x0000007f02157223 */ /* 0x000fc200000108b1 */
[C---:B------:R-:W-:Y:S01]  /*1eb70*/  FMUL.FTZ R151, R2.reuse, R151 ;  /* 0x0000009702977220 */ /* 0x040fe20000410000 */
        /* <DEDUP_REMOVED lines=21> */
[----:B------:R1:W-:Y:S01]  /*1ecd0*/  MUFU.EX2 R114, R166 ;  /* 0x000000a600727308 */ /* 0x0003e20000000800 */
[----:B------:R-:W-:-:S01]  /*1ece0*/  FFMA.FTZ R98, R2, R98, -R177 ;  /* 0x0000006202627223 */ /* 0x000fc200000108b1 */
[C-C-:B------:R-:W-:Y:S01]  /*1ecf0*/  FFMA.FTZ R99, R2.reuse, R99, -R177.reuse ;  /* 0x0000006302637223 */ /* 0x140fe200000108b1 */
[----:B------:R-:W-:-:S01]  /*1ed00*/  FFMA.FTZ R169, R2, R169, -R177 ;  /* 0x000000a902a97223 */ /* 0x000fc200000108b1 */
[----:B------:R-:W-:-:S04]  /*1ed10*/  FFMA.FTZ R103, R2, R103, -R177 ;  /* 0x0000006702677223 */ /* 0x000fc800000108b1 */
[----:B------:R-:W3:Y:S01]  /*1ed20*/  MUFU.EX2 R154, R154 ;  /* 0x0000009a009a7308 */ /* 0x000ee20000000800 */
[----:B-1----:R-:W-:-:S01]  /*1ed30*/  FFMA.FTZ R166, R101, R15, R88 ;  /* 0x0000000f65a67223 */ /* 0x002fc20000010058 */
[----:B0-----:R-:W-:-:S03]  /*1ed40*/  FFMA.FTZ R15, R130, R14, R179 ;  /* 0x0000000e820f7223 */ /* 0x001fc600000100b3 */
[----:B------:R-:W-:Y:S01]  /*1ed50*/  FADD.FTZ R151, R153, R166 ;  /* 0x000000a699977221 */ /* 0x000fe20000010000 */
[----:B------:R-:W-:-:S02]  /*1ed60*/  FADD.FTZ R15, R120, R15 ;  /* 0x0000000f780f7221 */ /* 0x000fc40000010000 */
[----:B------:R-:W0:Y:S01]  /*1ed70*/  MUFU.EX2 R159, R159 ;  /* 0x0000009f009f7308 */ /* 0x000e220000000800 */
[----:B------:R-:W-:-:S01]  /*1ed80*/  FADD.FTZ R14, R128, R151 ;  /* 0x00000097800e7221 */ /* 0x000fc20000010000 */
[----:B------:R-:W-:-:S03]  /*1ed90*/  FADD.FTZ R166, R124, R15 ;  /* 0x0000000f7ca67221 */ /* 0x000fc60000010000 */
[----:B------:R-:W-:Y:S01]  /*1eda0*/  FADD.FTZ R15, R157, R14 ;  /* 0x0000000e9d0f7221 */ /* 0x000fe20000010000 */
[----:B--2---:R-:W-:-:S02]  /*1edb0*/  FADD.FTZ R151, R155, R166 ;  /* 0x000000a69b977221 */ /* 0x004fc40000010000 */
[----:B------:R-:W1:Y:S01]  /*1edc0*/  MUFU.EX2 R158, R158 ;  /* 0x0000009e009e7308 */ /* 0x000e620000000800 */
[----:B------:R-:W-:-:S01]  /*1edd0*/  FADD.FTZ R14, R136, R15 ;  /* 0x0000000f880e7221 */ /* 0x000fc20000010000 */
[----:B---3--:R-:W-:-:S03]  /*1ede0*/  FADD.FTZ R166, R154, R151 ;  /* 0x000000979aa67221 */ /* 0x008fc60000010000 */
        /* <DEDUP_REMOVED lines=35> */
[----:B--2---:R-:W-:-:S01]  /*1f020*/  FADD.FTZ R168, R122, R15 ;  /* 0x0000000f7aa87221 */ /* 0x004fc20000010000 */
[----:B------:R-:W-:-:S04]  /*1f030*/  FADD.FTZ R15, R121, R14 ;  /* 0x0000000e790f7221 */ /* 0x000fc80000010000 */
[----:B------:R-:W-:Y:S02]  /*1f040*/  FADD.FTZ R14, R156, R15 ;  /* 0x0000000f9c0e7221 */ /* 0x000fe40000010000 */
[----:B------:R-:W-:Y:S01]  /*1f050*/  MUFU.EX2 R21, R21 ;  /* 0x0000001500157308 */ /* 0x000fe20000000800 */
[----:B0-----:R-:W-:-:S01]  /*1f060*/  FADD.FTZ R151, R123, R168 ;  /* 0x000000a87b977221 */ /* 0x001fc20000010000 */
[----:B------:R-:W-:-:S04]  /*1f070*/  FADD.FTZ R15, R125, R14 ;  /* 0x0000000e7d0f7221 */ /* 0x000fc80000010000 */
[----:B------:R-:W-:Y:S02]  /*1f080*/  FADD.FTZ R14, R160, R15 ;  /* 0x0000000fa00e7221 */ /* 0x000fe40000010000 */
        /* <DEDUP_REMOVED lines=8> */
[----:B------:R-:W1:Y:S08]  /*1f110*/  MUFU.EX2 R135, R135 ;  /* 0x0000008700877308 */ /* 0x000e700000000800 */
[----:B------:R2:W-:Y:S01]  /*1f120*/  MUFU.EX2 R166, R115 ;  /* 0x0000007300a67308 */ /* 0x0005e20000000800 */
[----:B0-----:R-:W-:-:S07]  /*1f130*/  FADD.FTZ R15, R133, R14 ;  /* 0x0000000e850f7221 */ /* 0x001fce0000010000 */
[----:B------:R-:W0:Y:S01]  /*1f140*/  MUFU.EX2 R104, R104 ;  /* 0x0000006800687308 */ /* 0x000e220000000800 */
[----:B--2---:R-:W-:-:S04]  /*1f150*/  FADD.FTZ R115, R21, R168 ;  /* 0x000000a815737221 */ /* 0x004fc80000010000 */
[----:B------:R-:W-:-:S03]  /*1f160*/  FADD.FTZ R168, R114, R115 ;  /* 0x0000007372a87221 */ /* 0x000fc60000010000 */
[----:B------:R-:W2:Y:S01]  /*1f170*/  MUFU.EX2 R106, R106 ;  /* 0x0000006a006a7308 */ /* 0x000ea20000000800 */
[----:B------:R-:W-:-:S04]  /*1f180*/  FADD.FTZ R115, R131, R168 ;  /* 0x000000a883737221 */ /* 0x000fc80000010000 */
[----:B------:R-:W-:-:S03]  /*1f190*/  FADD.FTZ R168, R134, R115 ;  /* 0x0000007386a87221 */ /* 0x000fc60000010000 */
[----:B------:R-:W3:Y:S01]  /*1f1a0*/  MUFU.EX2 R105, R105 ;  /* 0x0000006900697308 */ /* 0x000ee20000000800 */
[----:B-1----:R-:W-:-:S01]  /*1f1b0*/  FADD.FTZ R115, R135, R168 ;  /* 0x000000a887737221 */ /* 0x002fc20000010000 */
[----:B0-----:R-:W-:-:S06]  /*1f1c0*/  FADD.FTZ R14, R104, R15 ;  /* 0x0000000f680e7221 */ /* 0x001fcc0000010000 */
[----:B------:R-:W0:Y:S01]  /*1f1d0*/  MUFU.EX2 R107, R107 ;  /* 0x0000006b006b7308 */ /* 0x000e220000000800 */
[----:B--2---:R-:W-:-:S07]  /*1f1e0*/  FADD.FTZ R168, R106, R115 ;  /* 0x000000736aa87221 */ /* 0x004fce0000010000 */
[----:B------:R-:W1:Y:S01]  /*1f1f0*/  MUFU.EX2 R110, R110 ;  /* 0x0000006e006e7308 */ /* 0x000e620000000800 */
[----:B---3--:R-:W-:-:S04]  /*1f200*/  FADD.FTZ R15, R105, R14 ;  /* 0x0000000e690f7221 */ /* 0x008fc80000010000 */
[----:B------:R-:W-:-:S03]  /*1f210*/  FADD.FTZ R14, R102, R15 ;  /* 0x0000000f660e7221 */ /* 0x000fc60000010000 */
        /* <DEDUP_REMOVED lines=11> */
[----:B--2---:R-:W-:-:S04]  /*1f2d0*/  FADD.FTZ R15, R127, R168 ;  /* 0x000000a87f0f7221 */ /* 0x004fc80000010000 */
        /* <DEDUP_REMOVED lines=37> */
[----:B------:R-:W-:Y:S01]  /*1f530*/  FADD.FTZ R15, R175, R14 ;  /* 0x0000000eaf0f7221 */ /* 0x000fe20000010000 */
[----:B0-----:R-:W-:-:S04]  /*1f540*/  FADD.FTZ R115, R169, R170 ;  /* 0x000000aaa9737221 */ /* 0x001fc80000010000 */
[----:B-1----:R-:W-:Y:S01]  /*1f550*/  FADD.FTZ R14, R168, R115 ;  /* 0x00000073a80e7221 */ /* 0x002fe20000010000 */
[----:B------:R-:W-:Y:S06]  /*1f560*/  @!P0 BRA `(.L_x_1988) ;  /* 0x0000000000048947 */ /* 0x000fec0003800000 */
[----:B------:R-:W-:Y:S01]  /*1f570*/  BPT.TRAP 0x1 ;  /* 0x000000040000795c */ /* 0x000fe20000300000 */
.L_x_1988:
[----:B------:R-:W-:Y:S01]  /*1f580*/  F2FP.SATFINITE.E4M3.F32.PACK_AB_MERGE_C R128, R157, R128, RZ ;  /* 0x000000809d80723e */ /* 0x000fe200048070ff */
[----:B------:R-:W-:Y:S01]  /*1f590*/  FMUL.FTZ R24, R24, R101 ;  /* 0x0000006518187220 */ /* 0x000fe20000410000 */
[----:B------:R-:W-:Y:S01]  /*1f5a0*/  ISETP.GT.AND P1, PT, R12, R211, PT ;  /* 0x000000d30c00720c */ /* 0x000fe20003f24270 */
[-C--:B------:R-:W-:Y:S01]  /*1f5b0*/  FMUL.FTZ R25, R25, R101.reuse ;  /* 0x0000006519197220 */ /* 0x080fe20000410000 */
[----:B------:R-:W-:Y:S01]  /*1f5c0*/  F2FP.SATFINITE.E4M3.F32.PACK_AB_MERGE_C R184, R153, R88, R128 ;  /* 0x0000005899b8723e */ /* 0x000fe20004807080 */
[----:B------:R-:W-:Y:S01]  /*1f5d0*/  IMAD R88, R217, 0x8, R17 ;  /* 0x00000008d9587824 */ /* 0x000fe200078e0211 */
[----:B------:R-:W-:Y:S01]  /*1f5e0*/  F2FP.SATFINITE.E4M3.F32.PACK_AB_MERGE_C R124, R155, R124, RZ ;  /* 0x0000007c9b7c723e */ /* 0x000fe200048070ff */
        /* <DEDUP_REMOVED lines=9> */
[----:B------:R-:W-:Y:S01]  /*1f680*/  F2FP.SATFINITE.E4M3.F32.PACK_AB_MERGE_C R158, R163, R158, RZ ;  /* 0x0000009ea39e723e */ /* 0x000fe200048070ff */
[----:B------:R-:W-:Y:S01]  /*1f690*/  FMUL.FTZ R36, R36, R101 ;  /* 0x0000006524247220 */ /* 0x000fe20000410000 */
[----:B------:R-:W-:Y:S01]  /*1f6a0*/  F2FP.SATFINITE.E4M3.F32.PACK_AB_MERGE_C R141, R141, R142, RZ ;  /* 0x0000008e8d8d723e */ /* 0x000fe200048070ff */
[----:B------:R0:W-:Y:S01]  /*1f6b0*/  SYNCS.ARRIVE.TRANS64.RED.A1T0 RZ, [R88+URZ], RZ ;  /* 0x000000ff58ff79a7 */ /* 0x0001e2000810043f */
        /* <DEDUP_REMOVED lines=91> */
[----:B------:R-:W-:Y:S02]  /*1fc70*/  IMAD.MOV.U32 R216, RZ, RZ, R3 ;  /* 0x000000ffffd87224 */ /* 0x000fe400078e0003 */
[----:B------:R-:W-:Y:S02]  /*1fc80*/  IMAD.MOV.U32 R221, RZ, RZ, R196 ;  /* 0x000000ffffdd7224 */ /* 0x000fe400078e00c4 */
[----:B------:R-:W-:Y:S01]  /*1fc90*/  IMAD.MOV.U32 R217, RZ, RZ, R194 ;  /* 0x000000ffffd97224 */ /* 0x000fe200078e00c2 */
[----:B0-----:R-:W-:Y:S06]  /*1fca0*/  @P1 BRA `(.L_x_1989) ;  /* 0xffffffb400581947 */ /* 0x001fec000383ffff */
.L_x_1969:
[----:B------:R-:W-:Y:S05]  /*1fcb0*/  WARPSYNC.ALL ;  /* 0x0000000000007948 */ /* 0x000fea0003800000 */
[----:B------:R-:W-:Y:S06]  /*1fcc0*/  BAR.ARV 0x8, 0x180 ;  /* 0x0206000000007b1d */ /* 0x000fec0000002000 */
[----:B------:R-:W-:Y:S05]  /*1fcd0*/  @!P0 BRA `(.L_x_1990) ;  /* 0x0000000000048947 */ /* 0x000fea0003800000 */
[----:B------:R-:W-:Y:S01]  /*1fce0*/  BPT.TRAP 0x1 ;  /* 0x000000040000795c */ /* 0x000fe20000300000 */
.L_x_1990:
[----:B------:R-:W-:Y:S01]  /*1fcf0*/  IMAD R13, R194, 0x8, R17 ;  /* 0x00000008c20d7824 */ /* 0x000fe200078e0211 */
[----:B------:R-:W-:-:S04]  /*1fd00*/  SHF.L.U32 R4, R196, 0x1f, RZ ;  /* 0x0000001fc4047819 */ /* 0x000fc800000006ff */
[----:B------:R0:W1:Y:S01]  /*1fd10*/  SYNCS.PHASECHK.TRANS64.TRYWAIT P1, [R13+URZ+0x22850], R4 ;  /* 0x022850040d0075a7 */ /* 0x000062000802017f */
[----:B------:R-:W-:Y:S05]  /*1fd20*/  @!P0 BRA `(.L_x_1991) ;  /* 0x0000000000048947 */ /* 0x000fea0003800000 */
[----:B------:R-:W-:Y:S01]  /*1fd30*/  BPT.TRAP 0x1 ;  /* 0x000000040000795c */ /* 0x000fe20000300000 */
.L_x_1991:
[----:B------:R-:W-:-:S05]  /*1fd40*/  VIADD R17, R17, 0x400 ;  /* 0x0000040011117836 */ /* 0x000fca0000000000 */
[----:B------:R-:W-:-:S04]  /*1fd50*/  SHF.R.U32.HI R17, RZ, 0x4, R17 ;  /* 0x00000004ff117819 */ /* 0x000fc80000011611 */
[----:B------:R-:W-:-:S04]  /*1fd60*/  LOP3.LUT R17, R17, 0x3fff, RZ, 0xc0, !PT ;  /* 0x00003fff11117812 */ /* 0x000fc800078ec0ff */
[----:B------:R-:W-:Y:S01]  /*1fd70*/  LOP3.LUT R17, R17, 0x10000, RZ, 0xfc, !PT ;  /* 0x0001000011117812 */ /* 0x000fe200078efcff */
[----:B-1----:R-:W-:Y:S06]  /*1fd80*/  @P1 BRA `(.L_x_1992) ;  /* 0x0000000000081947 */ /* 0x002fec0003800000 */
[----:B------:R-:W1:Y:S02]  /*1fd90*/  SYNCS.PHASECHK.TRANS64.TRYWAIT P1, [R13+URZ+0x22850], R4 ;  /* 0x022850040d0075a7 */ /* 0x000e64000802017f */
[----:B-1----:R-:W-:Y:S05]  /*1fda0*/  @!P1 BRA `(.L_x_1993) ;  /* 0x000000cc00c49947 */ /* 0x002fea0003800000 */
.L_x_1992:
[----:B01----:R-:W-:Y:S01]  /*1fdb0*/  IMAD R4, R194, 0x500, R17 ;  /* 0x00000500c2047824 */ /* 0x003fe200078e0211 */
[----:B------:R-:W-:Y:S05]  /*1fdc0*/  WARPSYNC.ALL ;  /* 0x0000000000007948 */ /* 0x000fea0003800000 */
[----:B------:R-:W-:Y:S01]  /*1fdd0*/  IMAD.MOV.U32 R5, RZ, RZ, -0x3ffffff0 ;  /* 0xc0000010ff057424 */ /* 0x000fe200078e00ff */
[C---:B------:R-:W-:Y:S01]  /*1fde0*/  R2UR UR6, R4.reuse ;  /* 0x00000000040672ca */ /* 0x040fe200000e0000 */
[----:B------:R-:W-:Y:S01]  /*1fdf0*/  WARPGROUP.ARRIVE ;  /* 0x00000000000079c5 */ /* 0x000fe20000000000 */
[C---:B------:R-:W-:Y:S01]  /*1fe00*/  VIADD R6, R4.reuse, 0x100 ;  /* 0x0000010004067836 */ /* 0x040fe20000000000 */
[----:B------:R-:W-:Y:S01]  /*1fe10*/  ULDC.64 UR4, c[0x0][0x9a0] ;  /* 0x0002680000047ab9 */ /* 0x000fe20000000a00 */
[----:B------:R-:W-:Y:S01]  /*1fe20*/  R2UR UR7, R5 ;  /* 0x00000000050772ca */ /* 0x000fe200000e0000 */
[----:B------:R-:W-:Y:S01]  /*1fe30*/  IMAD.MOV.U32 R7, RZ, RZ, -0x3ffffff0 ;  /* 0xc0000010ff077424 */ /* 0x000fe200078e00ff */
[----:B------:R-:W-:Y:S01]  /*1fe40*/  ISETP.NE.U32.AND P1, PT, RZ, UR4, PT ;  /* 0x00000004ff007c0c */ /* 0x000fe2000bf25070 */
[----:B------:R-:W-:-:S02]  /*1fe50*/  VIADD R20, R4, 0x200 ;  /* 0x0000020004147836 */ /* 0x000fc40000000000 */
[----:B------:R-:W-:Y:S01]  /*1fe60*/  IMAD.MOV.U32 R21, RZ, RZ, -0x3ffffff0 ;  /* 0xc0000010ff157424 */ /* 0x000fe200078e00ff */
[----:B------:R-:W-:-:S07]  /*1fe70*/  ISETP.NE.AND.EX P1, PT, RZ, UR5, PT, P1 ;  /* 0x00000005ff007c0c */ /* 0x000fce000bf25310 */
[----:B------:R-:W-:Y:S01]  /*1fe80*/  QGMMA.64x128x32.F32.E4M3.E4M3 R24, R184, gdesc[UR4], R24, gsb0 ;  /* 0x01e00004b8187df3 */ /* 0x000fe20008000818 */
[----:B------:R-:W-:Y:S02]  /*1fe90*/  R2UR UR6, R6 ;  /* 0x00000000060672ca */ /* 0x000fe400000e0000 */
[----:B------:R-:W-:-:S03]  /*1fea0*/  R2UR UR7, R7 ;  /* 0x00000000070772ca */ /* 0x000fc600000e0000 */
[----:B------:R-:W0:Y:S01]  /*1feb0*/  @P1 LDC.64 R8, c[0x0][0x9c8] ;  /* 0x00027200ff081b82 */ /* 0x000e220000000a00 */
[----:B------:R-:W-:-:S07]  /*1fec0*/  @P1 SHF.R.S32.HI R5, RZ, 0x1f, R191 ;  /* 0x0000001fff051819 */ /* 0x000fce00000114bf */
[----:B------:R-:W1:Y:S01]  /*1fed0*/  @P1 LDC.64 R10, c[0x0][0x9d0] ;  /* 0x00027400ff0a1b82 */ /* 0x000e620000000a00 */
[----:B0-----:R-:W-:-:S04]  /*1fee0*/  @P1 IMAD R6, R5, R8, RZ ;  /* 0x0000000805061224 */ /* 0x001fc800078e02ff */
[C---:B------:R-:W-:Y:S01]  /*1fef0*/  @P1 IMAD R5, R191.reuse, R9, R6 ;  /* 0x00000009bf051224 */ /* 0x040fe200078e0206 */
[----:B------:R-:W-:Y:S01]  /*1ff00*/  @P1 SHF.R.S32.HI R9, RZ, 0x1f, R190 ;  /* 0x0000001fff091819 */ /* 0x000fe200000114be */
[----:B------:R-:W-:-:S04]  /*1ff10*/  @P1 IMAD.WIDE.U32 R6, R191, R8, RZ ;  /* 0x00000008bf061225 */ /* 0x000fc800078e00ff */
[-C--:B-1----:R-:W-:Y:S02]  /*1ff20*/  @P1 IMAD R8, R9, R10.reuse, RZ ;  /* 0x0000000a09081224 */ /* 0x082fe400078e02ff */
        /* <DEDUP_REMOVED lines=20> */
[----:B------:R-:W-:Y:S02]  /*20070*/  VIADD R4, R4, 0x400 ;  /* 0x0000040004047836 */ /* 0x000fe40000000000 */
[----:B------:R-:W-:Y:S01]  /*20080*/  IMAD.MOV.U32 R5, RZ, RZ, -0x3ffffff0 ;  /* 0xc0000010ff057424 */ /* 0x000fe200078e00ff */
        /* <DEDUP_REMOVED lines=9> */
[----:B------:R-:W1:Y:S04]  /*20120*/  SHFL.BFLY PT, R5, R6, 0x1, 0x1f ;  /* 0x0c201f0006057f89 */ /* 0x000e6800000e0000 */
[----:B------:R-:W3:Y:S01]  /*20130*/  SHFL.BFLY PT, R4, R7, 0x1, 0x1f ;  /* 0x0c201f0007047f89 */ /* 0x000ee200000e0000 */
[----:B-1----:R-:W-:-:S01]  /*20140*/  FADD.FTZ R11, R6, R5 ;  /* 0x00000005060b7221 */ /* 0x002fc20000010000 */
[----:B---3--:R-:W-:-:S04]  /*20150*/  FADD.FTZ R12, R7, R4 ;  /* 0x00000004070c7221 */ /* 0x008fc80000010000 */
[C---:B------:R-:W-:Y:S01]  /*20160*/  FSETP.NE.FTZ.AND P1, PT, R11.reuse, RZ, PT ;  /* 0x000000ff0b00720b */ /* 0x040fe20003f35000 */
[----:B------:R-:W-:Y:S01]  /*20170*/  FMUL.FTZ R15, R11, 0.00390625 ;  /* 0x3b8000000b0f7820 */ /* 0x000fe20000410000 */
[----:B0-----:R-:W-:Y:S01]  /*20180*/  FMUL.FTZ R8, R12, 0.00390625 ;  /* 0x3b8000000c087820 */ /* 0x001fe20000410000 */
        /* <DEDUP_REMOVED lines=15> */
[----:B------:R-:W-:-:S02]  /*20280*/  IMAD.MOV.U32 R89, RZ, RZ, -0x800000 ;  /* 0xff800000ff597424 */ /* 0x000fc400078e00ff */
[----:B------:R-:W-:Y:S02]  /*20290*/  IMAD.MOV.U32 R88, RZ, RZ, -0x800000 ;  /* 0xff800000ff587424 */ /* 0x000fe400078e00ff */
[----:B-1----:R-:W-:Y:S01]  /*202a0*/  @P2 FMUL.FTZ R7, R6, 0.69314718246459960938 ;  /* 0x3f31721806072820 */ /* 0x002fe20000410000 */
[----:B------:R-:W-:-:S01]  /*202b0*/  @P3 FFMA.FTZ R89, R2, R0, R11 ;  /* 0x0000000002593223 */ /* 0x000fc2000001000b */
[----:B--2---:R-:W-:Y:S02]  /*202c0*/  FMUL.FTZ R2, R5, R10 ;  /* 0x0000000a05027220 */ /* 0x004fe40000410000 */
[----:B------:R-:W-:-:S01]  /*202d0*/  @P2 FFMA.FTZ R88, R4, R3, R7 ;  /* 0x0000000304582223 */ /* 0x000fc20000010007 */
[----:B---3--:R-:W-:Y:S01]  /*202e0*/  FMUL.FTZ R17, R9, R10 ;  /* 0x0000000a09117220 */ /* 0x008fe20000410000 */
[----:B------:R-:W-:Y:S02]  /*202f0*/  WARPGROUP.DEPBAR.LE gsb0, 0x0 ;  /* 0x00008000000079c5 */ /* 0x000fe40000010000 */
[----:B------:R-:W-:Y:S05]  /*20300*/  @!P0 BRA `(.L_x_1994) ;  /* 0x0000000000048947 */ /* 0x000fea0003800000 */
[----:B------:R-:W-:Y:S01]  /*20310*/  BPT.TRAP 0x1 ;  /* 0x000000040000795c */ /* 0x000fe20000300000 */
.L_x_1994:
[----:B------:R-:W-:Y:S02]  /*20320*/  VIADD R0, R13, 0x22860 ;  /* 0x000228600d007836 */ /* 0x000fe40000000000 */
[-C--:B------:R-:W-:Y:S01]  /*20330*/  FMUL.FTZ R95, R28, R2.reuse ;  /* 0x000000021c5f7220 */ /* 0x080fe20000410000 */
[----:B------:R-:W-:Y:S02]  /*20340*/  VIADD R194, R194, 0x1 ;  /* 0x00000001c2c27836 */ /* 0x000fe40000000000 */
[-C--:B------:R-:W-:Y:S01]  /*20350*/  FMUL.FTZ R93, R29, R2.reuse ;  /* 0x000000021d5d7220 */ /* 0x080fe20000410000 */
[-C--:B------:R-:W-:Y:S01]  /*20360*/  FMUL.FTZ R92, R32, R2.reuse ;  /* 0x00000002205c7220 */ /* 0x080fe20000410000 */
[----:B------:R-:W-:Y:S01]  /*20370*/  PRMT R0, R229, 0x654, R0 ;  /* 0x00000654e5007816 */ /* 0x000fe20000000000 */
[-C--:B------:R-:W-:Y:S01]  /*20380*/  FMUL.FTZ R90, R33, R2.reuse ;  /* 0x00000002215a7220 */ /* 0x080fe20000410000 */
[----:B------:R-:W-:Y:S01]  /*20390*/  ISETP.NE.AND P1, PT, R194, 0x2, PT ;  /* 0x00000002c200780c */ /* 0x000fe20003f25270 */
[-C--:B------:R-:W-:Y:S01]  /*203a0*/  FMUL.FTZ R91, R36, R2.reuse ;  /* 0x00000002245b7220 */ /* 0x080fe20000410000 */
[----:B------:R0:W-:Y:S01]  /*203b0*/  SYNCS.ARRIVE.TRANS64.RED.A1T0 RZ, [R0+URZ], RZ ;  /* 0x000000ff00ff79a7 */ /* 0x0001e2000810043f */
[-C--:B------:R-:W-:Y:S01]  /*203c0*/  FMUL.FTZ R33, R40, R2.reuse ;  /* 0x0000000228217220 */ /* 0x080fe20000410000 */
[----:B------:R-:W-:Y:S01]  /*203d0*/  SEL R3, RZ, 0x1, P1 ;  /* 0x00000001ff037807 */ /* 0x000fe20000800000 */
        /* <DEDUP_REMOVED lines=61> */
[----:B0-----:R-:W-:-:S07]  /*207b0*/  SEL R194, R194, RZ, P1 ;  /* 0x000000ffc2c27207 */ /* 0x001fce0000800000 */
.L_x_1879:
        /* <DEDUP_REMOVED lines=11> */
[----:B------:R-:W3:Y:S01]  /*20870*/  LDL R42, [R1+0x24] ;  /* 0x00002400012a7983 */ /* 0x000ee20000100800 */
[----:B--2---:R-:W-:-:S05]  /*20880*/  IMAD.SHL.U32 R0, R50, 0x4, RZ ;  /* 0x0000000432007824 */ /* 0x004fca00078e00ff */
[----:B------:R-:W-:-:S04]  /*20890*/  LOP3.LUT R0, R0, 0xc, RZ, 0xc0, !PT ;  /* 0x0000000c00007812 */ /* 0x000fc800078ec0ff */
[----:B------:R-:W-:-:S05]  /*208a0*/  IADD3 R2, P0, R0, UR4, RZ ;  /* 0x0000000400027c10 */ /* 0x000fca000ff1e0ff */
[----:B------:R-:W-:-:S05]  /*208b0*/  IMAD.X R3, RZ, RZ, UR5, P0 ;  /* 0x00000005ff037e24 */ /* 0x000fca00080e06ff */
[----:B------:R2:W4:Y:S01]  /*208c0*/  LDG.E.CONSTANT R0, desc[UR60][R2.64] ;  /* 0x0000003c02007981 */ /* 0x000522000c1e9900 */
[----:B------:R-:W-:Y:S01]  /*208d0*/  F2FP.BF16.F32.PACK_AB R48, R48, R57 ;  /* 0x000000393030723e */ /* 0x000fe200000010ff */
[----:B------:R-:W-:Y:S01]  /*208e0*/  UMOV UR4, 0xffffffff ;  /* 0xffffffff00047882 */ /* 0x000fe20000000000 */
[----:B------:R-:W-:Y:S01]  /*208f0*/  F2FP.BF16.F32.PACK_AB R49, R40, R49 ;  /* 0x000000312831723e */ /* 0x000fe200000010ff */
[----:B-----5:R-:W0:Y:S01]  /*20900*/  S2R R24, SR_SWINHI ;  /* 0x0000000000187919 */ /* 0x020e220000002f00 */
        /* <DEDUP_REMOVED lines=16> */
[----:B------:R-:W-:Y:S02]  /*20a10*/  MOV R56, R17 ;  /* 0x0000001100387202 */ /* 0x000fe40000000f00 */
[----:B0-----:R-:W-:Y:S02]  /*20a20*/  MOV R57, R24 ;  /* 0x0000001800397202 */ /* 0x001fe40000000f00 */
[----:B------:R-:W-:Y:S02]  /*20a30*/  F2FP.BF16.F32.PACK_AB R65, R55, R26 ;  /* 0x0000001a3741723e */ /* 0x000fe400000010ff */
[----:B------:R-:W-:Y:S02]  /*20a40*/  F2FP.BF16.F32.PACK_AB R67, R63, R20 ;  /* 0x000000143f43723e */ /* 0x000fe400000010ff */
[----:B--2---:R-:W-:Y:S02]  /*20a50*/  LOP3.LUT P0, R2, R50, 0x3, RZ, 0xc0, !PT ;  /* 0x0000000332027812 */ /* 0x004fe4000780c0ff */
[----:B------:R-:W-:-:S02]  /*20a60*/  F2FP.BF16.F32.PACK_AB R95, R95, R96 ;  /* 0x000000605f5f723e */ /* 0x000fc400000010ff */
[----:B------:R-:W-:Y:S02]  /*20a70*/  F2FP.BF16.F32.PACK_AB R94, R93, R94 ;  /* 0x0000005e5d5e723e */ /* 0x000fe400000010ff */
[----:B------:R-:W-:Y:S02]  /*20a80*/  ISETP.EQ.OR P0, PT, R2, 0x3, !P0 ;  /* 0x000000030200780c */ /* 0x000fe40004702670 */
        /* <DEDUP_REMOVED lines=9> */
[----:B------:R-:W-:-:S02]  /*20b20*/  SEL R13, R95, R94, P0 ;  /* 0x0000005e5f0d7207 */ /* 0x000fc40000000000 */
[----:B------:R-:W-:Y:S01]  /*20b30*/  SEL R3, R94, R95, P0 ;  /* 0x0000005f5e037207 */ /* 0x000fe20000000000 */
[----:B---3--:R-:W-:Y:S01]  /*20b40*/  IMAD.WIDE R4, R42, 0x2, R56 ;  /* 0x000000022a047825 */ /* 0x008fe200078e0238 */
[----:B------:R-:W-:Y:S02]  /*20b50*/  F2FP.BF16.F32.PACK_AB R42, R85, R8 ;  /* 0x00000008552a723e */ /* 0x000fe400000010ff */
[C---:B------:R-:W-:Y:S02]  /*20b60*/  IADD3 R7, P5, R4.reuse, 0x4060, RZ ;  /* 0x0000406004077810 */ /* 0x040fe40007fbe0ff */
[----:B------:R-:W-:Y:S02]  /*20b70*/  IADD3 R9, P1, R4, 0x4040, RZ ;  /* 0x0000404004097810 */ /* 0x000fe40007f3e0ff */
[----:B------:R-:W-:Y:S02]  /*20b80*/  LOP3.LUT R6, R7, 0x380, RZ, 0xc0, !PT ;  /* 0x0000038007067812 */ /* 0x000fe400078ec0ff */
[----:B------:R-:W-:-:S02]  /*20b90*/  LOP3.LUT R8, R9, 0x380, RZ, 0xc0, !PT ;  /* 0x0000038009087812 */ /* 0x000fc400078ec0ff */
[----:B------:R-:W-:Y:S02]  /*20ba0*/  IADD3 R15, P3, R4, 0x4000, RZ ;  /* 0x00004000040f7810 */ /* 0x000fe40007f7e0ff */
[----:B------:R-:W-:Y:S02]  /*20bb0*/  SHF.R.U64 R6, R6, 0x3, RZ ;  /* 0x0000000306067819 */ /* 0x000fe400000012ff */
[----:B------:R-:W-:Y:S02]  /*20bc0*/  SHF.R.U64 R8, R8, 0x3, RZ ;  /* 0x0000000308087819 */ /* 0x000fe400000012ff */
[----:B------:R-:W-:Y:S02]  /*20bd0*/  LOP3.LUT R14, R15, 0x380, RZ, 0xc0, !PT ;  /* 0x000003800f0e7812 */ /* 0x000fe400078ec0ff */
[----:B------:R-:W-:Y:S01]  /*20be0*/  LOP3.LUT R6, R6, R7, RZ, 0x3c, !PT ;  /* 0x0000000706067212 */ /* 0x000fe200078e3cff */
[--C-:B------:R-:W-:Y:S01]  /*20bf0*/  IMAD.X R7, RZ, RZ, R5.reuse, P5 ;  /* 0x000000ffff077224 */ /* 0x100fe200028e0605 */
[----:B------:R-:W-:Y:S01]  /*20c00*/  LOP3.LUT R8, R8, R9, RZ, 0x3c, !PT ;  /* 0x0000000908087212 */ /* 0x000fe200078e3cff */
[----:B------:R-:W-:Y:S01]  /*20c10*/  IMAD.X R9, RZ, RZ, R5, P1 ;  /* 0x000000ffff097224 */ /* 0x000fe200008e0605 */
[----:B------:R-:W-:-:S02]  /*20c20*/  SHF.R.U64 R14, R14, 0x3, RZ ;  /* 0x000000030e0e7819 */ /* 0x000fc400000012ff */
[C---:B------:R-:W-:Y:S02]  /*20c30*/  IADD3 R11, P2, R4.reuse, 0x4020, RZ ;  /* 0x00004020040b7810 */ /* 0x040fe40007f5e0ff */
[C---:B------:R-:W-:Y:S02]  /*20c40*/  IADD3 R21, P4, R4.reuse, 0x60, RZ ;  /* 0x0000006004157810 */ /* 0x040fe40007f9e0ff */
[C---:B------:R-:W-:Y:S02]  /*20c50*/  IADD3 R25, P5, R4.reuse, 0x40, RZ ;  /* 0x0000004004197810 */ /* 0x040fe40007fbe0ff */
[----:B------:R-:W-:Y:S02]  /*20c60*/  IADD3 R27, P1, R4, 0x20, RZ ;  /* 0x00000020041b7810 */ /* 0x000fe40007f3e0ff */
[----:B------:R-:W-:Y:S02]  /*20c70*/  LOP3.LUT R14, R14, R15, RZ, 0x3c, !PT ;  /* 0x0000000f0e0e7212 */ /* 0x000fe400078e3cff */
[----:B------:R-:W-:-:S02]  /*20c80*/  LOP3.LUT R10, R11, 0x380, RZ, 0xc0, !PT ;  /* 0x000003800b0a7812 */ /* 0x000fc400078ec0ff */
[----:B------:R-:W-:Y:S02]  /*20c90*/  LOP3.LUT R20, R21, 0x380, RZ, 0xc0, !PT ;  /* 0x0000038015147812 */ /* 0x000fe400078ec0ff */
[----:B------:R-:W-:Y:S02]  /*20ca0*/  LOP3.LUT R24, R25, 0x380, RZ, 0xc0, !PT ;  /* 0x0000038019187812 */ /* 0x000fe400078ec0ff */
[----:B------:R-:W-:Y:S02]  /*20cb0*/  LOP3.LUT R26, R27, 0x380, RZ, 0xc0, !PT ;  /* 0x000003801b1a7812 */ /* 0x000fe400078ec0ff */
[----:B------:R-:W-:Y:S02]  /*20cc0*/  LOP3.LUT R15, R4, 0x380, RZ, 0xc0, !PT ;  /* 0x00000380040f7812 */ /* 0x000fe400078ec0ff */
[----:B------:R-:W-:Y:S02]  /*20cd0*/  SHF.R.U64 R10, R10, 0x3, RZ ;  /* 0x000000030a0a7819 */ /* 0x000fe400000012ff */
[----:B------:R-:W-:-:S02]  /*20ce0*/  SHF.R.U64 R20, R20, 0x3, RZ ;  /* 0x0000000314147819 */ /* 0x000fc400000012ff */
[----:B------:R-:W-:Y:S02]  /*20cf0*/  SHF.R.U64 R24, R24, 0x3, RZ ;  /* 0x0000000318187819 */ /* 0x000fe400000012ff */
        /* <DEDUP_REMOVED lines=12> */
[----:B------:R-:W-:-:S02]  /*20dc0*/  MOV R64, R6 ;  /* 0x0000000600407202 */ /* 0x000fc40000000f00 */
[----:B------:R-:W-:Y:S02]  /*20dd0*/  MOV R79, R4 ;  /* 0x00000004004f7202 */ /* 0x000fe40000000f00 */
[----:B------:R-:W-:Y:S02]  /*20de0*/  MOV R66, R8 ;  /* 0x0000000800427202 */ /* 0x000fe40000000f00 */
[----:B------:R-:W-:Y:S02]  /*20df0*/  MOV R68, R10 ;  /* 0x0000000a00447202 */ /* 0x000fe40000000f00 */
[----:B------:R-:W-:Y:S02]  /*20e00*/  MOV R72, R14 ;  /* 0x0000000e00487202 */ /* 0x000fe40000000f00 */
[----:B------:R-:W-:Y:S02]  /*20e10*/  MOV R74, R20 ;  /* 0x00000014004a7202 */ /* 0x000fe40000000f00 */
[----:B------:R-:W-:-:S02]  /*20e20*/  MOV R76, R24 ;  /* 0x00000018004c7202 */ /* 0x000fc40000000f00 */
        /* <DEDUP_REMOVED lines=46> */
[----:B------:R-:W4:Y:S01]  /*21110*/  SHFL.IDX PT, R20, R39, R2, 0x1c1f ;  /* 0x001c1f0227147589 */ /* 0x000f2200000e0000 */
[----:B------:R-:W-:-:S02]  /*21120*/  SEL R77, R44, R77, P0 ;  /* 0x0000004d2c4d7207 */ /* 0x000fc40000000000 */
[----:B0-----:R-:W-:Y:S01]  /*21130*/  SEL R8, R10, R7, P0 ;  /* 0x000000070a087207 */ /* 0x001fe20000000000 */
[----:B------:R-:W-:Y:S01]  /*21140*/  SHFL.IDX PT, R41, R41, R0, 0x1c1f ;  /* 0x001c1f0029297589 */ /* 0x000fe200000e0000 */
[----:B------:R-:W-:Y:S02]  /*21150*/  SEL R28, R30, R27, P0 ;  /* 0x0000001b1e1c7207 */ /* 0x000fe40000000000 */
[----:B------:R-:W-:Y:S01]  /*21160*/  SEL R4, R6, R3, P0 ;  /* 0x0000000306047207 */ /* 0x000fe20000000000 */
[----:B------:R-:W0:Y:S01]  /*21170*/  SHFL.IDX PT, R42, R43, R2, 0x1c1f ;  /* 0x001c1f022b2a7589 */ /* 0x000e2200000e0000 */
[----:B------:R-:W-:Y:S02]  /*21180*/  SEL R10, R7, R10, P0 ;  /* 0x0000000a070a7207 */ /* 0x000fe40000000000 */
[----:B------:R-:W-:Y:S01]  /*21190*/  SEL R24, R26, R21, P0 ;  /* 0x000000151a187207 */ /* 0x000fe20000000000 */
[----:B------:R-:W-:Y:S01]  /*211a0*/  SHFL.IDX PT, R45, R45, R0, 0x1c1f ;  /* 0x001c1f002d2d7589 */ /* 0x000fe200000e0000 */
[----:B--2---:R-:W-:-:S02]  /*211b0*/  SEL R32, R34, R31, P0 ;  /* 0x0000001f22207207 */ /* 0x004fc40000000000 */
[----:B------:R-:W-:Y:S01]  /*211c0*/  SEL R30, R27, R30, P0 ;  /* 0x0000001e1b1e7207 */ /* 0x000fe20000000000 */
[----:B------:R-:W-:Y:S01]  /*211d0*/  SHFL.IDX PT, R49, R49, R0, 0x1c1f ;  /* 0x001c1f0031317589 */ /* 0x000fe200000e0000 */
[----:B------:R-:W-:Y:S02]  /*211e0*/  SEL R34, R31, R34, P0 ;  /* 0x000000221f227207 */ /* 0x000fe40000000000 */
[----:B------:R-:W-:Y:S01]  /*211f0*/  SEL R6, R3, R6, P0 ;  /* 0x0000000603067207 */ /* 0x000fe20000000000 */
[----:B------:R-:W-:Y:S01]  /*21200*/  SHFL.IDX PT, R59, R59, R0, 0x1c1f ;  /* 0x001c1f003b3b7589 */ /* 0x000fe200000e0000 */
[----:B---3--:R-:W-:Y:S02]  /*21210*/  SEL R36, R38, R35, P0 ;  /* 0x0000002326247207 */ /* 0x008fe40000000000 */
[----:B------:R-:W-:Y:S01]  /*21220*/  SEL R38, R35, R38, P0 ;  /* 0x0000002623267207 */ /* 0x000fe20000000000 */
[----:B------:R-:W-:Y:S01]  /*21230*/  SHFL.IDX PT, R63, R63, R0, 0x1c1f ;  /* 0x001c1f003f3f7589 */ /* 0x000fe200000e0000 */
[----:B----4-:R-:W-:-:S02]  /*21240*/  SEL R12, R37, R20, P0 ;  /* 0x00000014250c7207 */ /* 0x010fc40000000000 */
[----:B------:R-:W-:Y:S01]  /*21250*/  SEL R14, R20, R37, P0 ;  /* 0x00000025140e7207 */ /* 0x000fe20000000000 */
[----:B------:R-:W-:Y:S01]  /*21260*/  SHFL.IDX PT, R67, R67, R0, 0x1c1f ;  /* 0x001c1f0043437589 */ /* 0x000fe200000e0000 */
[----:B------:R-:W-:-:S03]  /*21270*/  SEL R26, R21, R26, P0 ;  /* 0x0000001a151a7207 */ /* 0x000fc60000000000 */
[----:B------:R-:W-:Y:S01]  /*21280*/  SHFL.IDX PT, R71, R71, R0, 0x1c1f ;  /* 0x001c1f0047477589 */ /* 0x000fe200000e0000 */
[----:B0-----:R-:W-:Y:S02]  /*21290*/  SEL R40, R41, R42, P0 ;  /* 0x0000002a29287207 */ /* 0x001fe40000000000 */
[----:B------:R-:W-:Y:S01]  /*212a0*/  SEL R42, R42, R41, P0 ;  /* 0x000000292a2a7207 */ /* 0x000fe20000000000 */
[----:B------:R0:W2:Y:S04]  /*212b0*/  SHFL.IDX PT, R44, R47, R2, 0x1c1f ;  /* 0x001c1f022f2c7589 */ /* 0x0000a800000e0000 */
[----:B------:R-:W3:Y:S04]  /*212c0*/  SHFL.IDX PT, R46, R51, R2, 0x1c1f ;  /* 0x001c1f02332e7589 */ /* 0x000ee800000e0000 */
[----:B------:R-:W4:Y:S01]  /*212d0*/  SHFL.IDX PT, R48, R55, R2, 0x1c1f ;  /* 0x001c1f0237307589 */ /* 0x000f2200000e0000 */
[----:B0-----:R-:W-:-:S03]  /*212e0*/  IMAD.MOV.U32 R47, RZ, RZ, RZ ;  /* 0x000000ffff2f7224 */ /* 0x001fc600078e00ff */
[----:B------:R-:W0:Y:S04]  /*212f0*/  SHFL.IDX PT, R50, R61, R2, 0x1c1f ;  /* 0x001c1f023d327589 */ /* 0x000e2800000e0000 */
[----:B------:R-:W5:Y:S04]  /*21300*/  SHFL.IDX PT, R52, R65, R2, 0x1c1f ;  /* 0x001c1f0241347589 */ /* 0x000f6800000e0000 */
[----:B------:R-:W1:Y:S04]  /*21310*/  SHFL.IDX PT, R54, R69, R2, 0x1c1f ;  /* 0x001c1f0245367589 */ /* 0x000e6800000e0000 */
[----:B------:R-:W1:Y:S01]  /*21320*/  SHFL.IDX PT, R58, R73, R2, 0x1c1f ;  /* 0x001c1f02493a7589 */ /* 0x000e6200000e0000 */
[----:B--2---:R-:W-:-:S02]  /*21330*/  SEL R5, R45, R44, P0 ;  /* 0x0000002c2d057207 */ /* 0x004fc40000000000 */
[----:B------:R-:W-:Y:S01]  /*21340*/  SEL R7, R44, R45, P0 ;  /* 0x0000002d2c077207 */ /* 0x000fe20000000000 */
[----:B------:R2:W2:Y:S01]  /*21350*/  SHFL.IDX PT, R75, R75, R0, 0x1c1f ;  /* 0x001c1f004b4b7589 */ /* 0x0004a200000e0000 */
[----:B---3--:R-:W-:Y:S02]  /*21360*/  SEL R9, R49, R46, P0 ;  /* 0x0000002e31097207 */ /* 0x008fe40000000000 */
[----:B------:R-:W-:Y:S01]  /*21370*/  SEL R11, R46, R49, P0 ;  /* 0x000000312e0b7207 */ /* 0x000fe20000000000 */
[----:B------:R3:W2:Y:S01]  /*21380*/  SHFL.IDX PT, R60, R77, R2, 0x1c1f ;  /* 0x001c1f024d3c7589 */ /* 0x0006a200000e0000 */
[----:B----4-:R-:W-:Y:S02]  /*21390*/  SEL R25, R53, R48, P0 ;  /* 0x0000003035197207 */ /* 0x010fe40000000000 */
[----:B------:R-:W-:Y:S02]  /*213a0*/  SEL R27, R48, R53, P0 ;  /* 0x00000035301b7207 */ /* 0x000fe40000000000 */
[----:B0-----:R-:W-:-:S02]  /*213b0*/  SEL R29, R59, R50, P0 ;  /* 0x000000323b1d7207 */ /* 0x001fc40000000000 */
[----:B------:R-:W-:Y:S02]  /*213c0*/  SEL R31, R50, R59, P0 ;  /* 0x0000003b321f7207 */ /* 0x000fe40000000000 */
[----:B-----5:R-:W-:Y:S02]  /*213d0*/  SEL R33, R63, R52, P0 ;  /* 0x000000343f217207 */ /* 0x020fe40000000000 */
[----:B------:R-:W-:Y:S02]  /*213e0*/  SEL R35, R52, R63, P0 ;  /* 0x0000003f34237207 */ /* 0x000fe40000000000 */
[----:B-1----:R-:W-:Y:S02]  /*213f0*/  SEL R37, R67, R54, P0 ;  /* 0x0000003643257207 */ /* 0x002fe40000000000 */
[----:B------:R-:W-:Y:S02]  /*21400*/  SEL R39, R54, R67, P0 ;  /* 0x0000004336277207 */ /* 0x000fe40000000000 */
[----:B------:R-:W-:-:S02]  /*21410*/  SEL R13, R71, R58, P0 ;  /* 0x0000003a470d7207 */ /* 0x000fc40000000000 */
[----:B---3--:R-:W-:-:S07]  /*21420*/  SEL R15, R58, R71, P0 ;  /* 0x000000473a0f7207 */ /* 0x008fce0000000000 */
.L_x_2267:
[----:B------:R-:W-:Y:S05]  /*21430*/  WARPSYNC.ALL ;  /* 0x0000000000007948 */ /* 0x000fea0003800000 */
[----:B------:R-:W-:Y:S01]  /*21440*/  BAR.SYNC.DEFER_BLOCKING 0x1, 0x100 ;  /* 0x0044000000007b1d */ /* 0x000fe20000010000 */
[----:B--2---:R-:W-:Y:S02]  /*21450*/  SEL R41, R75, R60, P0 ;  /* 0x0000003c4b297207 */ /* 0x004fe40000000000 */
[----:B------:R-:W-:-:S03]  /*21460*/  SEL R43, R60, R75, P0 ;  /* 0x0000004b3c2b7207 */ /* 0x000fc60000000000 */
[----:B------:R-:W-:Y:S02]  /*21470*/  ULDC.64 UR4, c[0x0][0xc00] ;  /* 0x0003000000047ab9 */ /* 0x000fe40000000a00 */
[----:B------:R-:W0:Y:S01]  /*21480*/  LDC.64 R2, c[0x0][0xc00] ;  /* 0x00030000ff027b82 */ /* 0x000e220000000a00 */
[----:B------:R-:W-:-:S04]  /*21490*/  ISETP.NE.U32.AND P2, PT, RZ, UR4, PT ;  /* 0x00000004ff007c0c */ /* 0x000fc8000bf45070 */
[----:B------:R-:W-:Y:S01]  /*214a0*/  ISETP.NE.AND.EX P2, PT, RZ, UR5, PT, P2 ;  /* 0x00000005ff007c0c */ /* 0x000fe2000bf45320 */
[----:B------:R-:W-:Y:S02]  /*214b0*/  ULDC.64 UR4, c[0x0][0xc08] ;  /* 0x0003020000047ab9 */ /* 0x000fe40000000a00 */
[----:B------:R-:W-:Y:S01]  /*214c0*/  ISETP.NE.U32.AND P0, PT, RZ, UR4, PT ;  /* 0x00000004ff007c0c */ /* 0x000fe2000bf05070 */
[----:B------:R-:W1:Y:S03]  /*214d0*/  LDC R49, c[0x0][0xbe8] ;  /* 0x0002fa00ff317b82 */ /* 0x000e660000000800 */
[----:B------:R-:W-:Y:S01]  /*214e0*/  ISETP.NE.AND.EX P0, PT, RZ, UR5, PT, P0 ;  /* 0x00000005ff007c0c */ /* 0x000fe2000bf05300 */
[----:B------:R-:W-:Y:S04]  /*214f0*/  STSM.16.M88.4 [R79], R4 ;  /* 0x000000044f007844 */ /* 0x000fe80000000200 */
[----:B------:R-:W-:Y:S01]  /*21500*/  STSM.16.M88.4 [R78], R8 ;  /* 0x000000084e007844 */ /* 0x000fe20000000200 */
[----:B0-----:R-:W-:-:S03]  /*21510*/  IMAD.WIDE R20, R224, 0x4, R2 ;  /* 0x00000004e0147825 */ /* 0x001fc600078e0202 */
[----:B------:R-:W-:Y:S04]  /*21520*/  STSM.16.M88.4 [R76], R24 ;  /* 0x000000184c007844 */ /* 0x000fe80000000200 */
[----:B------:R-:W0:Y:S01]  /*21530*/  @P0 LDC.64 R2, c[0x0][0xc08] ;  /* 0x00030200ff020b82 */ /* 0x000e220000000a00 */
[----:B------:R-:W-:Y:S04]  /*21540*/  STSM.16.M88.4 [R74], R28 ;  /* 0x0000001c4a007844 */ /* 0x000fe80000000200 */
[----:B------:R-:W-:Y:S04]  /*21550*/  STSM.16.M88.4 [R72], R32 ;  /* 0x0000002048007844 */ /* 0x000fe80000000200 */
[----:B------:R-:W-:Y:S04]  /*21560*/  STSM.16.M88.4 [R68], R36 ;  /* 0x0000002444007844 */ /* 0x000fe80000000200 */
[----:B------:R2:W-:Y:S04]  /*21570*/  STSM.16.M88.4 [R66], R12 ;  /* 0x0000000c42007844 */ /* 0x0005e80000000200 */
[----:B------:R3:W-:Y:S01]  /*21580*/  STSM.16.M88.4 [R64], R40 ;  /* 0x0000002840007844 */ /* 0x0007e20000000200 */
[----:B------:R-:W-:Y:S01]  /*21590*/  BAR.SYNC.DEFER_BLOCKING 0x1, 0x100 ;  /* 0x0044000000007b1d */ /* 0x000fe20000010000 */
[----:B0-----:R-:W-:-:S05]  /*215a0*/  @P0 IMAD.WIDE R2, R224, 0x4, R2 ;  /* 0x00000004e0020825 */ /* 0x001fca00078e0202 */
[----:B------:R-:W-:Y:S02]  /*215b0*/  ULDC UR4, c[0x0][0xa88] ;  /* 0x0002a20000047ab9 */ /* 0x000fe40000000800 */
[----:B------:R-:W-:Y:S01]  /*215c0*/  IMAD.U32 R0, RZ, RZ, UR4 ;  /* 0x00000004ff007e24 */ /* 0x000fe2000f8e00ff */
[----:B------:R3:W5:Y:S01]  /*215d0*/  @P2 LDG.E R47, desc[UR60][R20.64] ;  /* 0x0000003c142f2981 */ /* 0x000762000c1e1900 */
[----:B-1----:R-:W-:Y:S01]  /*215e0*/  ISETP.NE.AND P1, PT, R49, 0x1, PT ;  /* 0x000000013100780c */ /* 0x002fe20003f25270 */
[----:B--2---:R-:W-:-:S03]  /*215f0*/  IMAD.IADD R13, R207, 0x1, R202 ;  /* 0x00000001cf0d7824 */ /* 0x004fc600078e02ca */
[----:B------:R3:W5:Y:S09]  /*21600*/  @P0 LDG.E R0, desc[UR60][R2.64] ;  /* 0x0000003c02000981 */ /* 0x000772000c1e1900 */
[----:B------:R-:W0:Y:S08]  /*21610*/  @P1 LDC R4, c[0x0][0xbec] ;  /* 0x0002fb00ff041b82 */ /* 0x000e300000000800 */
[----:B------:R-:W1:Y:S01]  /*21620*/  @P1 LDC R5, c[0x0][0xbf0] ;  /* 0x0002fc00ff051b82 */ /* 0x000e620000000800 */
[----:B---3--:R-:W-:Y:S05]  /*21630*/  @P0 BRA `(.L_x_1998) ;  /* 0x0000000000100947 */ /* 0x008fea0003800000 */
[----:B------:R-:W-:Y:S05]  /*21640*/  @!P2 BRA `(.L_x_1998) ;  /* 0x00000000000ca947 */ /* 0x000fea0003800000 */
[----:B------:R-:W2:Y:S04]  /*21650*/  LDG.E R3, desc[UR60][R20.64] ;  /* 0x0000003c14037981 */ /* 0x000ea8000c1e1900 */
[----:B-----5:R-:W2:Y:S02]  /*21660*/  LDG.E R0, desc[UR60][R20.64+0x4] ;  /* 0x0000043c14007981 */ /* 0x020ea4000c1e1900 */
[----:B--2---:R-:W-:-:S07]  /*21670*/  IMAD.IADD R0, R0, 0x1, -R3 ;  /* 0x0000000100007824 */ /* 0x004fce00078e0a03 */
.L_x_1998:
[----:B------:R-:W2:Y:S01]  /*21680*/  LDL R10, [R1+0x20] ;  /* 0x00002000010a7983 */ /* 0x000ea20000100800 */
[----:B0-----:R-:W-:Y:S01]  /*21690*/  @P1 IMAD.HI.U32 R2, R13, R4, RZ ;  /* 0x000000040d021227 */ /* 0x001fe200078e00ff */
[----:B------:R-:W-:Y:S01]  /*216a0*/  SHF.R.S32.HI R48, RZ, 0x1f, R223 ;  /* 0x0000001fff307819 */ /* 0x000fe200000114df */
[----:B------:R-:W-:Y:S01]  /*216b0*/  ULDC.64 UR4, c[0x0][0xb90] ;  /* 0x0002e40000047ab9 */ /* 0x000fe20000000a00 */
[----:B------:R-:W0:Y:S01]  /*216c0*/  S2R R14, SR_TID.X ;  /* 0x00000000000e7919 */ /* 0x000e220000002100 */
[----:B------:R-:W-:Y:S01]  /*216d0*/  IMAD.MOV.U32 R7, RZ, RZ, R13 ;  /* 0x000000ffff077224 */ /* 0x000fe200078e000d */
[--C-:B-----5:R-:W-:Y:S01]  /*216e0*/  SHF.R.S32.HI R3, RZ, 0x1f, R47.reuse ;  /* 0x0000001fff037819 */ /* 0x120fe2000001142f */
[----:B------:R-:W-:Y:S01]  /*216f0*/  IMAD R6, R48, UR4, RZ ;  /* 0x0000000430067c24 */ /* 0x000fe2000f8e02ff */
[----:B-1----:R-:W-:Y:S01]  /*21700*/  @P1 SHF.R.U32.HI R7, RZ, R5, R2 ;  /* 0x00000005ff071219 */ /* 0x002fe20000011602 */
[----:B------:R-:W-:Y:S01]  /*21710*/  IMAD.MOV.U32 R2, RZ, RZ, R47 ;  /* 0x000000ffff027224 */ /* 0x000fe200078e002f */
[----:B------:R-:W-:Y:S01]  /*21720*/  SHF.R.S32.HI R46, RZ, 0x1f, R224 ;  /* 0x0000001fff2e7819 */ /* 0x000fe200000114e0 */
[C---:B------:R-:W-:Y:S01]  /*21730*/  IMAD R9, R223.reuse, UR5, R6 ;  /* 0x00000005df097c24 */ /* 0x040fe2000f8e0206 */
[----:B------:R-:W-:Y:S01]  /*21740*/  SEL R51, R224, RZ, !P2 ;  /* 0x000000ffe0337207 */ /* 0x000fe20005000000 */
[----:B------:R-:W-:Y:S01]  /*21750*/  IMAD.WIDE.U32 R4, R223, UR4, R2 ;  /* 0x00000004df047c25 */ /* 0x000fe2000f8e0002 */
[----:B------:R-:W-:Y:S01]  /*21760*/  SEL R46, R46, RZ, !P2 ;  /* 0x000000ff2e2e7207 */ /* 0x000fe20005000000 */
[----:B------:R-:W-:Y:S01]  /*21770*/  ULDC.64 UR4, c[0x0][0xb98] ;  /* 0x0002e60000047ab9 */ /* 0x000fe20000000a00 */
[----:B------:R-:W1:Y:S01]  /*21780*/  @P1 LDC R55, c[0x0][0xbec] ;  /* 0x0002fb00ff371b82 */ /* 0x000e620000000800 */
[----:B------:R-:W-:-:S02]  /*21790*/  IMAD.MOV R2, RZ, RZ, -R7 ;  /* 0x000000ffff027224 */ /* 0x000fc400078e0a07 */
        /* <DEDUP_REMOVED lines=11> */
[----:B0-----:R-:W-:Y:S01]  /*21850*/  VIADD R15, R14, 0xffffff80 ;  /* 0xffffff800e0f7836 */ /* 0x001fe20000000000 */
[----:B------:R-:W-:Y:S01]  /*21860*/  IADD3 R7, P0, R56, 0x1000, RZ ;  /* 0x0000100038077810 */ /* 0x000fe20007f1e0ff */
[----:B------:R-:W-:Y:S01]  /*21870*/  IMAD R53, R0, R49, RZ ;  /* 0x0000003100357224 */ /* 0x000fe200078e02ff */
[----:B------:R-:W-:Y:S01]  /*21880*/  IADD3.X R5, R11, R5, R6, P2, !PT ;  /* 0x000000050b057210 */ /* 0x000fe200017fe406 */
[----:B------:R-:W-:Y:S01]  /*21890*/  IMAD R2, R2, UR4, RZ ;  /* 0x0000000402027c24 */ /* 0x000fe2000f8e02ff */
[----:B------:R-:W-:-:S02]  /*218a0*/  SHF.R.S32.HI R14, RZ, 0x1f, R15 ;  /* 0x0000001fff0e7819 */ /* 0x000fc4000001140f */
[----:B------:R-:W-:Y:S01]  /*218b0*/  IADD3 R29, P3, R56, 0x4000, RZ ;  /* 0x00004000381d7810 */ /* 0x000fe20007f7e0ff */
[C---:B------:R-:W-:Y:S01]  /*218c0*/  IMAD R11, R9.reuse, UR5, R2 ;  /* 0x00000005090b7c24 */ /* 0x040fe2000f8e0202 */
[----:B------:R-:W-:Y:S01]  /*218d0*/  LEA.HI R14, R14, R15, RZ, 0x7 ;  /* 0x0000000f0e0e7211 */ /* 0x000fe200078f38ff */
[----:B------:R-:W-:Y:S01]  /*218e0*/  IMAD.WIDE.U32 R4, R9, UR4, R4 ;  /* 0x0000000409047c25 */ /* 0x000fe2000f8e0004 */
[----:B------:R-:W-:Y:S01]  /*218f0*/  ULDC.64 UR4, c[0x0][0xb50] ;  /* 0x0002d40000047ab9 */ /* 0x000fe20000000a00 */
[----:B------:R-:W-:Y:S02]  /*21900*/  LOP3.LUT R28, R29, 0x380, RZ, 0xc0, !PT ;  /* 0x000003801d1c7812 */ /* 0x000fe400078ec0ff */
[----:B------:R-:W-:Y:S01]  /*21910*/  IMAD.IADD R5, R5, 0x1, R11 ;  /* 0x0000000105057824 */ /* 0x000fe200078e020b */
[----:B------:R-:W-:Y:S01]  /*21920*/  LEA R2, P2, R4, UR4, 0x2 ;  /* 0x0000000404027c11 */ /* 0x000fe2000f8410ff */
[----:B------:R-:W-:Y:S01]  /*21930*/  IMAD.X R9, RZ, RZ, R57, P0 ;  /* 0x000000ffff097224 */ /* 0x000fe200000e0639 */
[----:B------:R-:W-:-:S02]  /*21940*/  LOP3.LUT R14, R14, 0xffffff80, RZ, 0xc0, !PT ;  /* 0xffffff800e0e7812 */ /* 0x000fc400078ec0ff */
[----:B------:R-:W-:Y:S01]  /*21950*/  LEA.HI.X R4, R4, UR5, R5, 0x2, P2 ;  /* 0x0000000504047c11 */ /* 0x000fe200090f1405 */
[----:B------:R-:W-:Y:S01]  /*21960*/  SHFL.IDX PT, R20, R2, RZ, 0x1c1f ;  /* 0x001c1fff02147589 */ /* 0x000fe200000e0000 */
[----:B------:R-:W-:Y:S01]  /*21970*/  IADD3 R25, P2, R56, 0x3000, RZ ;  /* 0x0000300038197810 */ /* 0x000fe20007f5e0ff */
[----:B------:R-:W-:Y:S01]  /*21980*/  IMAD.IADD R14, R15, 0x1, -R14 ;  /* 0x000000010f0e7824 */ /* 0x000fe200078e0a0e */
[----:B------:R-:W-:Y:S01]  /*21990*/  SHF.R.U64 R28, R28, 0x3, RZ ;  /* 0x000000031c1c7819 */ /* 0x000fe200000012ff */
[----:B------:R-:W0:Y:S01]  /*219a0*/  SHFL.IDX PT, R21, R4, RZ, 0x1c1f ;  /* 0x001c1fff04157589 */ /* 0x000e2200000e0000 */
[----:B------:R-:W-:Y:S01]  /*219b0*/  LOP3.LUT R24, R25, 0x380, RZ, 0xc0, !PT ;  /* 0x0000038019187812 */ /* 0x000fe200078ec0ff */
[----:B------:R-:W-:Y:S01]  /*219c0*/  ULDC.64 UR4, c[0x0][0xaa0] ;  /* 0x0002a80000047ab9 */ /* 0x000fe20000000a00 */
[----:B------:R-:W-:Y:S01]  /*219d0*/  LOP3.LUT P0, RZ, R14, 0x3, RZ, 0xc0, !PT ;  /* 0x000000030eff7812 */ /* 0x000fe2000780c0ff */
[----:B------:R-:W-:Y:S01]  /*219e0*/  SHFL.IDX PT, R44, R2, 0x1, 0x1c1f ;  /* 0x003c1f00022c7f89 */ /* 0x000fe200000e0000 */
[----:B------:R-:W-:-:S02]  /*219f0*/  SHF.R.U64 R24, R24, 0x3, RZ ;  /* 0x0000000318187819 */ /* 0x000fc400000012ff */
[----:B------:R-:W-:Y:S01]  /*21a00*/  LOP3.LUT R28, R28, R29, RZ, 0x3c, !PT ;  /* 0x0000001d1c1c7212 */ /* 0x000fe200078e3cff */
[----:B------:R-:W3:Y:S01]  /*21a10*/  SHFL.IDX PT, R45, R4, 0x1, 0x1c1f ;  /* 0x003c1f00042d7f89 */ /* 0x000ee200000e0000 */
[----:B------:R-:W-:Y:S01]  /*21a20*/  LOP3.LUT R24, R24, R25, RZ, 0x3c, !PT ;  /* 0x0000001918187212 */ /* 0x000fe200078e3cff */
[--C-:B------:R-:W-:Y:S01]  /*21a30*/  IMAD.X R25, RZ, RZ, R57.reuse, P2 ;  /* 0x000000ffff197224 */ /* 0x100fe200010e0639 */
[C---:B------:R-:W-:Y:S01]  /*21a40*/  IADD3 R13, P4, R56.reuse, 0x2000, RZ ;  /* 0x00002000380d7810 */ /* 0x040fe20007f9e0ff */
[--C-:B------:R-:W-:Y:S01]  /*21a50*/  IMAD.X R29, RZ, RZ, R57.reuse, P3 ;  /* 0x000000ffff1d7224 */ /* 0x100fe200018e0639 */
[----:B------:R-:W-:Y:S02]  /*21a60*/  IADD3 R5, P3, R56, 0x7000, RZ ;  /* 0x0000700038057810 */ /* 0x000fe40007f7e0ff */
[----:B------:R-:W-:Y:S02]  /*21a70*/  LOP3.LUT R12, R13, 0x380, RZ, 0xc0, !PT ;  /* 0x000003800d0c7812 */ /* 0x000fe400078ec0ff */
[----:B------:R-:W-:Y:S01]  /*21a80*/  LOP3.LUT R8, R7, 0x380, RZ, 0xc0, !PT ;  /* 0x0000038007087812 */ /* 0x000fe200078ec0ff */
[----:B------:R-:W-:Y:S01]  /*21a90*/  IMAD.X R41, RZ, RZ, R57, P3 ;  /* 0x000000ffff297224 */ /* 0x000fe200018e0639 */
[----:B------:R-:W-:-:S02]  /*21aa0*/  SHF.R.U64 R12, R12, 0x3, RZ ;  /* 0x000000030c0c7819 */ /* 0x000fc400000012ff */
[----:B------:R-:W-:Y:S02]  /*21ab0*/  IADD3 R33, P5, R56, 0x5000, RZ ;  /* 0x0000500038217810 */ /* 0x000fe40007fbe0ff */
[----:B------:R-:W-:Y:S01]  /*21ac0*/  LOP3.LUT R12, R12, R13, RZ, 0x3c, !PT ;  /* 0x0000000d0c0c7212 */ /* 0x000fe200078e3cff */
[----:B------:R-:W-:Y:S01]  /*21ad0*/  IMAD.X R13, RZ, RZ, R57, P4 ;  /* 0x000000ffff0d7224 */ /* 0x000fe200020e0639 */
[----:B------:R-:W-:Y:S02]  /*21ae0*/  IADD3 R37, P4, R56, 0x6000, RZ ;  /* 0x0000600038257810 */ /* 0x000fe40007f9e0ff */
[----:B------:R-:W-:Y:S02]  /*21af0*/  SHF.R.U64 R8, R8, 0x3, RZ ;  /* 0x0000000308087819 */ /* 0x000fe400000012ff */
[----:B------:R-:W-:Y:S02]  /*21b00*/  LOP3.LUT R32, R33, 0x380, RZ, 0xc0, !PT ;  /* 0x0000038021207812 */ /* 0x000fe400078ec0ff */
[----:B------:R-:W-:-:S02]  /*21b10*/  LOP3.LUT R36, R37, 0x380, RZ, 0xc0, !PT ;  /* 0x0000038025247812 */ /* 0x000fc400078ec0ff */
[----:B------:R-:W-:Y:S02]  /*21b20*/  LOP3.LUT R8, R8, R7, RZ, 0x3c, !PT ;  /* 0x0000000708087212 */ /* 0x000fe400078e3cff */
[----:B------:R-:W-:Y:S02]  /*21b30*/  LOP3.LUT R7, R56, 0x380, RZ, 0xc0, !PT ;  /* 0x0000038038077812 */ /* 0x000fe400078ec0ff */
[----:B------:R-:W-:Y:S02]  /*21b40*/  SHF.R.U64 R32, R32, 0x3, RZ ;  /* 0x0000000320207819 */ /* 0x000fe400000012ff */
[----:B------:R-:W-:Y:S02]  /*21b50*/  SHF.R.U64 R36, R36, 0x3, RZ ;  /* 0x0000000324247819 */ /* 0x000fe400000012ff */
[----:B------:R-:W-:Y:S02]  /*21b60*/  SHF.R.U64 R7, R7, 0x3, RZ ;  /* 0x0000000307077819 */ /* 0x000fe400000012ff */
[----:B------:R-:W-:Y:S01]  /*21b70*/  LOP3.LUT R32, R32, R33, RZ, 0x3c, !PT ;  /* 0x0000002120207212 */ /* 0x000fe200078e3cff */
[--C-:B------:R-:W-:Y:S01]  /*21b80*/  IMAD.X R33, RZ, RZ, R57.reuse, P5 ;  /* 0x000000ffff217224 */ /* 0x100fe200028e0639 */
[----:B------:R-:W-:Y:S01]  /*21b90*/  LOP3.LUT R36, R36, R37, RZ, 0x3c, !PT ;  /* 0x0000002524247212 */ /* 0x000fe200078e3cff */
[----:B------:R-:W-:Y:S01]  /*21ba0*/  IMAD.X R37, RZ, RZ, R57, P4 ;  /* 0x000000ffff257224 */ /* 0x000fe200020e0639 */
[----:B------:R-:W-:Y:S01]  /*21bb0*/  LOP3.LUT R56, R7, R56, RZ, 0x3c, !PT ;  /* 0x0000003807387212 */ /* 0x000fe200078e3cff */
[----:B------:R-:W-:Y:S01]  /*21bc0*/  BSSY B1, `(.L_x_1999) ;  /* 0x0000054000017945 */ /* 0x000fe20003800000 */
[----:B------:R-:W-:-:S02]  /*21bd0*/  SHF.R.S32.HI R50, RZ, 0x1f, R219 ;  /* 0x0000001fff327819 */ /* 0x000fc400000114db */
[----:B------:R-:W-:Y:S01]  /*21be0*/  SHF.R.S32.HI R52, RZ, 0x1f, R210 ;  /* 0x0000001fff347819 */ /* 0x000fe200000114d2 */
[----:B--2---:R-:W-:-:S04]  /*21bf0*/  IMAD.IADD R6, R10, 0x1, R202 ;  /* 0x000000010a067824 */ /* 0x004fc800078e02ca */
[C---:B------:R-:W-:Y:S01]  /*21c00*/  VIADD R0, R6.reuse, 0x8 ;  /* 0x0000000806007836 */ /* 0x040fe20000000000 */
[----:B------:R-:W-:-:S04]  /*21c10*/  ISETP.GE.OR P2, PT, R6, R53, P0 ;  /* 0x000000350600720c */ /* 0x000fc80000746670 */
[----:B------:R-:W-:Y:S02]  /*21c20*/  ISETP.GE.OR P0, PT, R0, R53, P0 ;  /* 0x000000350000720c */ /* 0x000fe40000706670 */
[----:B------:R-:W-:-:S04]  /*21c30*/  LOP3.LUT R0, R5, 0x380, RZ, 0xc0, !PT ;  /* 0x0000038005007812 */ /* 0x000fc800078ec0ff */
[----:B------:R-:W-:-:S03]  /*21c40*/  SHF.R.U64 R0, R0, 0x3, RZ ;  /* 0x0000000300007819 */ /* 0x000fc600000012ff */
[----:B0-----:R-:W-:Y:S01]  /*21c50*/  @!P2 ST.E desc[UR60][R20.64], R88 ;  /* 0x000000581400a985 */ /* 0x001fe2000c10193c */
[----:B------:R-:W-:-:S03]  /*21c60*/  LOP3.LUT R40, R0, R5, RZ, 0x3c, !PT ;  /* 0x0000000500287212 */ /* 0x000fc600078e3cff */
[----:B---3--:R0:W-:Y:S01]  /*21c70*/  @!P0 ST.E desc[UR60][R44.64], R89 ;  /* 0x000000592c008985 */ /* 0x0081e2000c10193c */
[----:B------:R-:W-:Y:S02]  /*21c80*/  IMAD R0, R3, UR4, RZ ;  /* 0x0000000403007c24 */ /* 0x000fe4000f8e02ff */
[C---:B------:R-:W-:Y:S01]  /*21c90*/  IMAD.WIDE.U32 R2, R47.reuse, UR4, RZ ;  /* 0x000000042f027c25 */ /* 0x040fe2000f8e00ff */
[----:B------:R2:W5:Y:S01]  /*21ca0*/  LD.E.128 R4, desc[UR60][R56.64] ;  /* 0x0000003c38047980 */ /* 0x000562000c101d00 */
[----:B0-----:R-:W0:Y:S02]  /*21cb0*/  @P1 LDC R45, c[0x0][0xbf0] ;  /* 0x0002fc00ff2d1b82 */ /* 0x001e240000000800 */
[----:B------:R-:W-:Y:S01]  /*21cc0*/  IMAD R21, R47, UR5, R0 ;  /* 0x000000052f157c24 */ /* 0x000fe2000f8e0200 */
[----:B------:R-:W-:Y:S01]  /*21cd0*/  ULDC.64 UR4, c[0x0][0xae8] ;  /* 0x0002ba0000047ab9 */ /* 0x000fe20000000a00 */
[----:B------:R-:W5:Y:S02]  /*21ce0*/  LD.E.128 R8, desc[UR60][R8.64] ;  /* 0x0000003c08087980 */ /* 0x000f64000c101d00 */
[----:B------:R-:W-:-:S02]  /*21cf0*/  IMAD.IADD R3, R3, 0x1, R21 ;  /* 0x0000000103037824 */ /* 0x000fc400078e0215 */
[----:B------:R-:W-:Y:S01]  /*21d00*/  IMAD R21, R220, 0x20, R226 ;  /* 0x00000020dc157824 */ /* 0x000fe200078e02e2 */
[----:B------:R-:W5:Y:S01]  /*21d10*/  LD.E.128 R12, desc[UR60][R12.64] ;  /* 0x0000003c0c0c7980 */ /* 0x000f62000c101d00 */
[----:B------:R-:W-:Y:S02]  /*21d20*/  IMAD R0, R48, UR4, RZ ;  /* 0x0000000430007c24 */ /* 0x000fe4000f8e02ff */
[----:B------:R-:W-:Y:S01]  /*21d30*/  IMAD.IADD R44, R202, 0x1, R21 ;  /* 0x00000001ca2c7824 */ /* 0x000fe200078e0215 */
[----:B------:R-:W5:Y:S01]  /*21d40*/  LD.E.128 R24, desc[UR60][R24.64] ;  /* 0x0000003c18187980 */ /* 0x000f62000c101d00 */
[C---:B------:R-:W-:Y:S02]  /*21d50*/  IMAD R21, R223.reuse, UR5, R0 ;  /* 0x00000005df157c24 */ /* 0x040fe4000f8e0200 */
[----:B------:R-:W-:Y:S01]  /*21d60*/  IMAD.WIDE.U32 R2, R223, UR4, R2 ;  /* 0x00000004df027c25 */ /* 0x000fe2000f8e0002 */
[----:B------:R-:W-:Y:S01]  /*21d70*/  ULDC.64 UR4, c[0x0][0xaf0] ;  /* 0x0002bc0000047ab9 */ /* 0x000fe20000000a00 */
[----:B------:R-:W5:Y:S02]  /*21d80*/  LD.E.128 R28, desc[UR60][R28.64] ;  /* 0x0000003c1c1c7980 */ /* 0x000f64000c101d00 */
[----:B-1----:R-:W-:-:S02]  /*21d90*/  @P1 IMAD.HI.U32 R0, R44, R55, RZ ;  /* 0x000000372c001227 */ /* 0x002fc400078e00ff */
[----:B------:R-:W5:Y:S02]  /*21da0*/  LD.E.128 R32, desc[UR60][R32.64] ;  /* 0x0000003c20207980 */ /* 0x000f64000c101d00 */
[----:B------:R-:W-:Y:S02]  /*21db0*/  IMAD.IADD R3, R3, 0x1, R21 ;  /* 0x0000000103037824 */ /* 0x000fe400078e0215 */
[----:B------:R-:W-:Y:S01]  /*21dc0*/  IMAD.MOV.U32 R21, RZ, RZ, R44 ;  /* 0x000000ffff157224 */ /* 0x000fe200078e002c */
[----:B0-----:R-:W-:Y:S01]  /*21dd0*/  @P1 SHF.R.U32.HI R21, RZ, R45, R0 ;  /* 0x0000002dff151219 */ /* 0x001fe20000011600 */
[----:B------:R-:W-:Y:S01]  /*21de0*/  IMAD R20, R46, UR4, RZ ;  /* 0x000000042e147c24 */ /* 0x000fe2000f8e02ff */
[----:B------:R-:W5:Y:S01]  /*21df0*/  LD.E.128 R36, desc[UR60][R36.64] ;  /* 0x0000003c24247980 */ /* 0x000f62000c101d00 */
[C---:B------:R-:W-:Y:S01]  /*21e00*/  IMAD.WIDE.U32 R2, R51.reuse, UR4, R2 ;  /* 0x0000000433027c25 */ /* 0x040fe2000f8e0002 */
[--C-:B------:R-:W-:Y:S02]  /*21e10*/  SHF.R.S32.HI R0, RZ, 0x1f, R21.reuse ;  /* 0x0000001fff007819 */ /* 0x100fe40000011415 */
[----:B------:R-:W5:Y:S01]  /*21e20*/  LD.E.128 R40, desc[UR60][R40.64] ;  /* 0x0000003c28287980 */ /* 0x000f62000c101d00 */
[----:B------:R-:W-:Y:S01]  /*21e30*/  IMAD R45, R51, UR5, R20 ;  /* 0x00000005332d7c24 */ /* 0x000fe2000f8e0214 */
[----:B------:R-:W-:Y:S01]  /*21e40*/  ULDC.64 UR4, c[0x0][0xae0] ;  /* 0x0002b80000047ab9 */ /* 0x000fe20000000a00 */
[----:B------:R-:W-:Y:S01]  /*21e50*/  IMAD.MOV R20, RZ, RZ, -R21 ;  /* 0x000000ffff147224 */ /* 0x000fe200078e0a15 */
[----:B------:R-:W-:Y:S01]  /*21e60*/  @!PT LDS RZ, [RZ] ;  /* 0x00000000fffff984 */ /* 0x000fe20000000800 */
[----:B------:R-:W-:Y:S01]  /*21e70*/  @!PT LDS RZ, [RZ] ;  /* 0x00000000fffff984 */ /* 0x000fe20000000800 */
[----:B------:R-:W-:Y:S01]  /*21e80*/  @!PT LDS RZ, [RZ] ;  /* 0x00000000fffff984 */ /* 0x000fe20000000800 */
[----:B------:R-:W-:Y:S01]  /*21e90*/  @!PT LDS RZ, [RZ] ;  /* 0x00000000fffff984 */ /* 0x000fe20000000800 */
[----:B------:R0:W-:Y:S06]  /*21ea0*/  MEMBAR.ALL.CTA ;  /* 0x0000000000007992 */ /* 0x0001ec0000008000 */
[----:B0-----:R-:W0:Y:S01]  /*21eb0*/  FENCE.VIEW.ASYNC.S ;  /* 0x00000000000073c6 */ /* 0x001e220000000000 */
[----:B------:R-:W-:-:S02]  /*21ec0*/  IMAD.IADD R3, R3, 0x1, R45 ;  /* 0x0000000103037824 */ /* 0x000fc400078e022d */
[----:B------:R-:W-:Y:S02]  /*21ed0*/  IMAD R0, R0, UR4, RZ ;  /* 0x0000000400007c24 */ /* 0x000fe4000f8e02ff */
[----:B------:R-:W-:Y:S02]  /*21ee0*/  IMAD R45, R49, R20, R44 ;  /* 0x00000014312d7224 */ /* 0x000fe400078e022c */
[C---:B------:R-:W-:Y:S02]  /*21ef0*/  IMAD R47, R21.reuse, UR5, R0 ;  /* 0x00000005152f7c24 */ /* 0x040fe4000f8e0200 */
[----:B------:R-:W-:Y:S01]  /*21f00*/  IMAD.WIDE.U32 R2, R21, UR4, R2 ;  /* 0x0000000415027c25 */ /* 0x000fe2000f8e0002 */
[----:B------:R-:W-:Y:S01]  /*21f10*/  SHF.R.S32.HI R0, RZ, 0x1f, R45 ;  /* 0x0000001fff007819 */ /* 0x000fe2000001142d */
[----:B------:R-:W-:Y:S02]  /*21f20*/  ULDC.64 UR4, c[0x0][0xad8] ;  /* 0x0002b60000047ab9 */ /* 0x000fe40000000a00 */
[----:B------:R-:W-:-:S02]  /*21f30*/  IMAD.IADD R202, R226, 0x1, R202 ;  /* 0x00000001e2ca7824 */ /* 0x000fc400078e02ca */
[----:B------:R-:W-:Y:S02]  /*21f40*/  IMAD.IADD R3, R3, 0x1, R47 ;  /* 0x0000000103037824 */ /* 0x000fe400078e022f */
[----:B------:R-:W-:Y:S01]  /*21f50*/  IMAD R20, R0, UR4, RZ ;  /* 0x0000000400147c24 */ /* 0x000fe2000f8e02ff */
[CC--:B------:R-:W-:Y:S01]  /*21f60*/  ISETP.GE.AND P2, PT, R202.reuse, R53.reuse, PT ;  /* 0x00000035ca00720c */ /* 0x0c0fe20003f46270 */
[----:B------:R-:W-:Y:S02]  /*21f70*/  VIADD R0, R202, 0x20 ;  /* 0x00000020ca007836 */ /* 0x000fe40000000000 */
        /* <DEDUP_REMOVED lines=10> */
[----:B------:R-:W-:Y:S01]  /*22020*/  ISETP.GE.AND P1, PT, R20, R53, PT ;  /* 0x000000351400720c */ /* 0x000fe20003f26270 */
[----:B0-----:R0:W-:Y:S01]  /*22030*/  SYNCS.ARRIVE.TRANS64.RED.A1T0 RZ, [R0+URZ], RZ ;  /* 0x000000ff00ff79a7 */ /* 0x0011e2000810043f */
[----:B------:R2:W1:Y:S04]  /*22040*/  SHFL.IDX PT, R20, R44, RZ, 0x181f ;  /* 0x00181fff2c147589 */ /* 0x00046800000e0000 */
[----:B0-----:R2:W0:Y:S01]  /*22050*/  SHFL.IDX PT, R0, R45, RZ, 0x181f ;  /* 0x00181fff2d007589 */ /* 0x00142200000e0000 */
[----:B------:R-:W-:Y:S06]  /*22060*/  @P2 BRA `(.L_x_2000) ;  /* 0x0000000000242947 */ /* 0x000fec0003800000 */
[----:B------:R-:W-:Y:S02]  /*22070*/  ULDC UR4, c[0x0][0xac8] ;  /* 0x0002b20000047ab9 */ /* 0x000fe40000000800 */
[----:B------:R-:W-:Y:S02]  /*22080*/  ISETP.GE.AND P2, PT, R210, UR4, PT ;  /* 0x00000004d2007c0c */ /* 0x000fe4000bf46270 */
[----:B------:R-:W-:-:S11]  /*22090*/  ISETP.GE.AND P3, PT, R219, UR4, PT ;  /* 0x00000004db007c0c */ /* 0x000fd6000bf66270 */
[CC--:B-1----:R-:W-:Y:S02]  /*220a0*/  @!P2 LEA R2, P4, R210.reuse, R20.reuse, 0x1 ;  /* 0x00000014d202a211 */ /* 0x0c2fe400078808ff */
[C---:B------:R-:W-:Y:S02]  /*220b0*/  @!P3 LEA R20, P5, R219.reuse, R20, 0x1 ;  /* 0x00000014db14b211 */ /* 0x040fe400078a08ff */
[-C--:B0-----:R-:W-:Y:S02]  /*220c0*/  @!P2 LEA.HI.X R3, R210, R0.reuse, R52, 0x1, P4 ;  /* 0x00000000d203a211 */ /* 0x081fe400020f0c34 */
[----:B------:R-:W-:-:S03]  /*220d0*/  @!P3 LEA.HI.X R21, R219, R0, R50, 0x1, P5 ;  /* 0x00000000db15b211 */ /* 0x000fc600028f0c32 */
[----:B-----5:R3:W-:Y:S04]  /*220e0*/  @!P2 ST.E.128 desc[UR60][R2.64], R4 ;  /* 0x000000040200a985 */ /* 0x0207e8000c101d3c */
[----:B------:R3:W-:Y:S02]  /*220f0*/  @!P3 ST.E.128 desc[UR60][R20.64], R28 ;  /* 0x0000001c1400b985 */ /* 0x0007e4000c101d3c */
.L_x_2000:
[----:B------:R-:W-:Y:S05]  /*22100*/  BSYNC B1 ;  /* 0x0000000000017941 */ /* 0x000fea0003800000 */
.L_x_1999:
[----:B0-----:R0:W4:Y:S01]  /*22110*/  SHFL.IDX PT, R0, R45, 0x1, 0x181f ;  /* 0x00381f002d007f89 */ /* 0x00112200000e0000 */
[----:B------:R-:W-:Y:S03]  /*22120*/  BSSY B1, `(.L_x_2001) ;  /* 0x000000c000017945 */ /* 0x000fe60003800000 */
[----:B---3-5:R0:W3:Y:S01]  /*22130*/  SHFL.IDX PT, R4, R44, 0x1, 0x181f ;  /* 0x00381f002c047f89 */ /* 0x0280e200000e0000 */
[----:B------:R-:W-:Y:S05]  /*22140*/  @P0 BRA `(.L_x_2002) ;  /* 0x0000000000240947 */ /* 0x000fea0003800000 */
[----:B------:R-:W-:Y:S02]  /*22150*/  ULDC UR4, c[0x0][0xac8] ;  /* 0x0002b20000047ab9 */ /* 0x000fe40000000800 */
[----:B------:R-:W-:Y:S02]  /*22160*/  ISETP.GE.AND P3, PT, R210, UR4, PT ;  /* 0x00000004d2007c0c */ /* 0x000fe4000bf66270 */
[----:B------:R-:W-:-:S11]  /*22170*/  ISETP.GE.AND P4, PT, R219, UR4, PT ;  /* 0x00000004db007c0c */ /* 0x000fd6000bf86270 */
[CC--:B---3--:R-:W-:Y:S02]  /*22180*/  @!P3 LEA R2, P0, R210.reuse, R4.reuse, 0x1 ;  /* 0x00000004d202b211 */ /* 0x0c8fe400078008ff */
[C---:B------:R-:W-:Y:S02]  /*22190*/  @!P4 LEA R4, P2, R219.reuse, R4, 0x1 ;  /* 0x00000004db04c211 */ /* 0x040fe400078408ff */
[-C--:B----4-:R-:W-:Y:S02]  /*221a0*/  @!P3 LEA.HI.X R3, R210, R0.reuse, R52, 0x1, P0 ;  /* 0x00000000d203b211 */ /* 0x090fe400000f0c34 */
[----:B------:R-:W-:-:S03]  /*221b0*/  @!P4 LEA.HI.X R5, R219, R0, R50, 0x1, P2 ;  /* 0x00000000db05c211 */ /* 0x000fc600010f0c32 */
[----:B------:R3:W-:Y:S04]  /*221c0*/  @!P3 ST.E.128 desc[UR60][R2.64], R8 ;  /* 0x000000080200b985 */ /* 0x0007e8000c101d3c */
[----:B------:R3:W-:Y:S02]  /*221d0*/  @!P4 ST.E.128 desc[UR60][R4.64], R32 ;  /* 0x000000200400c985 */ /* 0x0007e4000c101d3c */
.L_x_2002:
[----:B------:R-:W-:Y:S05]  /*221e0*/  BSYNC B1 ;  /* 0x0000000000017941 */ /* 0x000fea0003800000 */
.L_x_2001:
[----:B----4-:R4:W0:Y:S01]  /*221f0*/  SHFL.IDX PT, R0, R45, 0x2, 0x181f ;  /* 0x00581f002d007f89 */ /* 0x01082200000e0000 */
[----:B------:R-:W-:Y:S03]  /*22200*/  BSSY B1, `(.L_x_2003) ;  /* 0x000000c000017945 */ /* 0x000fe60003800000 */
[----:B---3--:R4:W3:Y:S01]  /*22210*/  SHFL.IDX PT, R4, R44, 0x2, 0x181f ;  /* 0x00581f002c047f89 */ /* 0x0088e200000e0000 */
[----:B------:R-:W-:Y:S05]  /*22220*/  @P1 BRA `(.L_x_2004) ;  /* 0x0000000000241947 */ /* 0x000fea0003800000 */
[----:B------:R-:W-:Y:S02]  /*22230*/  ULDC UR4, c[0x0][0xac8] ;  /* 0x0002b20000047ab9 */ /* 0x000fe40000000800 */
[----:B------:R-:W-:Y:S02]  /*22240*/  ISETP.GE.AND P2, PT, R210, UR4, PT ;  /* 0x00000004d2007c0c */ /* 0x000fe4000bf46270 */
[----:B------:R-:W-:-:S11]  /*22250*/  ISETP.GE.AND P3, PT, R219, UR4, PT ;  /* 0x00000004db007c0c */ /* 0x000fd6000bf66270 */
[CC--:B---3--:R-:W-:Y:S02]  /*22260*/  @!P2 LEA R2, P0, R210.reuse, R4.reuse, 0x1 ;  /* 0x00000004d202a211 */ /* 0x0c8fe400078008ff */
[C---:B------:R-:W-:Y:S02]  /*22270*/  @!P3 LEA R4, P1, R219.reuse, R4, 0x1 ;  /* 0x00000004db04b211 */ /* 0x040fe400078208ff */
[-C--:B0-----:R-:W-:Y:S02]  /*22280*/  @!P2 LEA.HI.X R3, R210, R0.reuse, R52, 0x1, P0 ;  /* 0x00000000d203a211 */ /* 0x081fe400000f0c34 */
[----:B------:R-:W-:-:S03]  /*22290*/  @!P3 LEA.HI.X R5, R219, R0, R50, 0x1, P1 ;  /* 0x00000000db05b211 */ /* 0x000fc600008f0c32 */
[----:B------:R0:W-:Y:S04]  /*222a0*/  @!P2 ST.E.128 desc[UR60][R2.64], R12 ;  /* 0x0000000c0200a985 */ /* 0x0001e8000c101d3c */
[----:B------:R0:W-:Y:S02]  /*222b0*/  @!P3 ST.E.128 desc[UR60][R4.64], R36 ;  /* 0x000000240400b985 */ /* 0x0001e4000c101d3c */
.L_x_2004:
[----:B------:R-:W-:Y:S05]  /*222c0*/  BSYNC B1 ;  /* 0x0000000000017941 */ /* 0x000fea0003800000 */
.L_x_2003:
[----:B0-----:R-:W-:Y:S01]  /*222d0*/  VIADD R0, R202, 0x60 ;  /* 0x00000060ca007836 */ /* 0x001fe20000000000 */
[----:B--2-4-:R-:W0:Y:S04]  /*222e0*/  SHFL.IDX PT, R45, R45, 0x3, 0x181f ;  /* 0x00781f002d2d7f89 */ /* 0x014e2800000e0000 */
[----:B------:R-:W-:Y:S01]  /*222f0*/  ISETP.GE.AND P0, PT, R0, R53, PT ;  /* 0x000000350000720c */ /* 0x000fe20003f06270 */
[----:B------:R-:W2:-:S12]  /*22300*/  SHFL.IDX PT, R44, R44, 0x3, 0x181f ;  /* 0x00781f002c2c7f89 */ /* 0x000e9800000e0000 */
[----:B------:R-:W-:Y:S05]  /*22310*/  @P0 BRA `(.L_x_2005) ;  /* 0x0000000c00240947 */ /* 0x000fea0003800000 */
[----:B------:R-:W-:Y:S02]  /*22320*/  ULDC UR4, c[0x0][0xac8] ;  /* 0x0002b20000047ab9 */ /* 0x000fe40000000800 */
[----:B------:R-:W-:-:S13]  /*22330*/  ISETP.GE.AND P1, PT, R210, UR4, PT ;  /* 0x00000004d2007c0c */ /* 0x000fda000bf26270 */
[----:B--2---:R-:W-:-:S04]  /*22340*/  @!P1 LEA R2, P0, R210, R44, 0x1 ;  /* 0x0000002cd2029211 */ /* 0x004fc800078008ff */
[----:B0-----:R-:W-:Y:S02]  /*22350*/  @!P1 LEA.HI.X R3, R210, R45, R52, 0x1, P0 ;  /* 0x0000002dd2039211 */ /* 0x001fe400000f0c34 */
[----:B------:R-:W-:-:S03]  /*22360*/  ISETP.GE.AND P0, PT, R219, UR4, PT ;  /* 0x00000004db007c0c */ /* 0x000fc6000bf06270 */
[----:B------:R4:W-:Y:S10]  /*22370*/  @!P1 ST.E.128 desc[UR60][R2.64], R24 ;  /* 0x0000001802009985 */ /* 0x0009f4000c101d3c */
[----:B------:R-:W-:Y:S05]  /*22380*/  @P0 BRA `(.L_x_2005) ;  /* 0x0000000c00080947 */ /* 0x000fea0003800000 */
[----:B----4-:R-:W-:-:S04]  /*22390*/  LEA R2, P0, R219, R44, 0x1 ;  /* 0x0000002cdb027211 */ /* 0x010fc800078008ff */
[----:B------:R-:W-:-:S05]  /*223a0*/  LEA.HI.X R3, R219, R45, R50, 0x1, P0 ;  /* 0x0000002ddb037211 */ /* 0x000fca00000f0c32 */
[----:B------:R0:W-:Y:S01]  /*223b0*/  ST.E.128 desc[UR60][R2.64], R40 ;  /* 0x0000002802007985 */ /* 0x0001e2000c101d3c */
[----:B------:R-:W-:Y:S05]  /*223c0*/  BRA `(.L_x_2005) ;  /* 0x0000000800f87947 */ /* 0x000fea0003800000 */
.L_x_1996:
[----:B------:R-:W-:Y:S01]  /*223d0*/  ULDC.64 UR4, c[0x0][0xc00] ;  /* 0x0003000000047ab9 */ /* 0x000fe20000000a00 */
[----:B------:R-:W2:Y:S01]  /*223e0*/  LDC.64 R2, c[0x0][0xc00] ;  /* 0x00030000ff027b82 */ /* 0x000ea20000000a00 */
[----:B------:R-:W-:Y:S01]  /*223f0*/  ISETP.NE.U32.AND P0, PT, RZ, UR4, PT ;  /* 0x00000004ff007c0c */ /* 0x000fe2000bf05070 */
[----:B------:R-:W-:-:S03]  /*22400*/  IMAD.MOV.U32 R0, RZ, RZ, RZ ;  /* 0x000000ffff007224 */ /* 0x000fc600078e00ff */
[----:B------:R-:W-:Y:S01]  /*22410*/  ISETP.NE.AND.EX P0, PT, RZ, UR5, PT, P0 ;  /* 0x00000005ff007c0c */ /* 0x000fe2000bf05300 */
[----:B------:R-:W-:Y:S02]  /*22420*/  ULDC.64 UR4, c[0x0][0xc08] ;  /* 0x0003020000047ab9 */ /* 0x000fe40000000a00 */
[----:B------:R-:W-:Y:S01]  /*22430*/  ISETP.NE.U32.AND P1, PT, RZ, UR4, PT ;  /* 0x00000004ff007c0c */ /* 0x000fe2000bf25070 */
[----:B------:R-:W3:Y:S03]  /*22440*/  LDC R21, c[0x0][0xbe8] ;  /* 0x0002fa00ff157b82 */ /* 0x000ee60000000800 */
[----:B------:R-:W-:Y:S01]  /*22450*/  ISETP.NE.AND.EX P1, PT, RZ, UR5, PT, P1 ;  /* 0x00000005ff007c0c */ /* 0x000fe2000bf25310 */
[----:B--2---:R-:W-:-:S12]  /*22460*/  IMAD.WIDE R2, R224, 0x4, R2 ;  /* 0x00000004e0027825 */ /* 0x004fd800078e0202 */
[----:B------:R-:W2:Y:S01]  /*22470*/  @P1 LDC.64 R4, c[0x0][0xc08] ;  /* 0x00030200ff041b82 */ /* 0x000ea20000000a00 */
[----:B------:R-:W-:Y:S02]  /*22480*/  ULDC UR4, c[0x0][0xa88] ;  /* 0x0002a20000047ab9 */ /* 0x000fe40000000800 */
[----:B------:R-:W-:Y:S01]  /*22490*/  IMAD.U32 R6, RZ, RZ, UR4 ;  /* 0x00000004ff067e24 */ /* 0x000fe2000f8e00ff */
[----:B------:R4:W5:Y:S01]  /*224a0*/  @P0 LDG.E R0, desc[UR60][R2.64] ;  /* 0x0000003c02000981 */ /* 0x000962000c1e1900 */
[----:B------:R-:W0:Y:S01]  /*224b0*/  S2R R7, SR_TID.X ;  /* 0x0000000000077919 */ /* 0x000e220000002100 */
[----:B--2---:R-:W-:-:S05]  /*224c0*/  @P1 IMAD.WIDE R4, R224, 0x4, R4 ;  /* 0x00000004e0041825 */ /* 0x004fca00078e0204 */
[----:B------:R4:W5:Y:S01]  /*224d0*/  @P1 LDG.E R6, desc[UR60][R4.64] ;  /* 0x0000003c04061981 */ /* 0x000962000c1e1900 */
[----:B---3--:R-:W-:Y:S01]  /*224e0*/  ISETP.NE.AND P2, PT, R21, 0x1, PT ;  /* 0x000000011500780c */ /* 0x008fe20003f45270 */
[----:B0-----:R-:W-:-:S12]  /*224f0*/  VIADD R7, R7, 0xffffff80 ;  /* 0xffffff8007077836 */ /* 0x001fd80000000000 */
[----:B------:R-:W0:Y:S01]  /*22500*/  @P2 LDC R20, c[0x0][0xbec] ;  /* 0x0002fb00ff142b82 */ /* 0x000e220000000800 */
[----:B------:R-:W-:Y:S02]  /*22510*/  ISETP.GE.AND P3, PT, R7, 0x80, PT ;  /* 0x000000800700780c */ /* 0x000fe40003f66270 */
[----:B------:R-:W-:-:S05]  /*22520*/  SHF.R.S32.HI R7, RZ, 0x1f, R224 ;  /* 0x0000001fff077819 */ /* 0x000fca00000114e0 */
[----:B------:R-:W2:Y:S01]  /*22530*/  @P2 LDC R25, c[0x0][0xbf0] ;  /* 0x0002fc00ff192b82 */ /* 0x000ea20000000800 */
[----:B----4-:R-:W-:Y:S05]  /*22540*/  @P1 BRA `(.L_x_2006) ;  /* 0x0000000000101947 */ /* 0x010fea0003800000 */
[----:B------:R-:W-:Y:S05]  /*22550*/  @!P0 BRA `(.L_x_2006) ;  /* 0x00000000000c8947 */ /* 0x000fea0003800000 */
[----:B------:R-:W3:Y:S04]  /*22560*/  LDG.E R5, desc[UR60][R2.64] ;  /* 0x0000003c02057981 */ /* 0x000ee8000c1e1900 */
[----:B-----5:R-:W3:Y:S02]  /*22570*/  LDG.E R6, desc[UR60][R2.64+0x4] ;  /* 0x0000043c02067981 */ /* 0x020ee4000c1e1900 */
[----:B---3--:R-:W-:-:S07]  /*22580*/  IMAD.IADD R6, R6, 0x1, -R5 ;  /* 0x0000000106067824 */ /* 0x008fce00078e0a05 */
.L_x_2006:
[----:B------:R-:W-:Y:S01]  /*22590*/  BSSY B1, `(.L_x_2007) ;  /* 0x000002d000017945 */ /* 0x000fe20003800000 */
[----:B------:R-:W-:Y:S02]  /*225a0*/  SHF.R.S32.HI R10, RZ, 0x1f, R223 ;  /* 0x0000001fff0a7819 */ /* 0x000fe400000114df */
[----:B------:R-:W-:Y:S02]  /*225b0*/  SEL R13, R224, RZ, !P0 ;  /* 0x000000ffe00d7207 */ /* 0x000fe40004000000 */
[----:B------:R-:W-:Y:S02]  /*225c0*/  SEL R12, R7, RZ, !P0 ;  /* 0x000000ff070c7207 */ /* 0x000fe40004000000 */
[----:B-----5:R-:W-:Y:S01]  /*225d0*/  SHF.R.S32.HI R11, RZ, 0x1f, R0 ;  /* 0x0000001fff0b7819 */ /* 0x020fe20000011400 */
[----:B------:R-:W-:Y:S06]  /*225e0*/  @P3 BRA `(.L_x_2008) ;  /* 0x00000000009c3947 */ /* 0x000fec0003800000 */
[----:B------:R-:W3:Y:S01]  /*225f0*/  S2R R3, SR_TID.X ;  /* 0x0000000000037919 */ /* 0x000ee20000002100 */
[----:B------:R-:W4:Y:S02]  /*22600*/  LDC R14, c[0x0][0xbe8] ;  /* 0x0002fa00ff0e7b82 */ /* 0x000f240000000800 */
[----:B----4-:R-:W-:Y:S01]  /*22610*/  IMAD R2, R6, R14, RZ ;  /* 0x0000000e06027224 */ /* 0x010fe200078e02ff */
[----:B---3--:R-:W-:-:S04]  /*22620*/  IADD3 R9, R202, -0x80, R3 ;  /* 0xffffff80ca097810 */ /* 0x008fc80007ffe003 */
        /* <DEDUP_REMOVED lines=11> */
[----:B------:R-:W-:-:S03]  /*226e0*/  ULDC.64 UR4, c[0x0][0xb98] ;  /* 0x0002e60000047ab9 */ /* 0x000fc60000000a00 */
[----:B------:R-:W-:-:S03]  /*226f0*/  IMAD.IADD R3, R3, 0x1, R7 ;  /* 0x0000000103037824 */ /* 0x000fc600078e0207 */
[----:B------:R-:W4:Y:S01]  /*22700*/  @P0 LDC R15, c[0x0][0xbf0] ;  /* 0x0002fc00ff0f0b82 */ /* 0x000f220000000800 */
[----:B------:R-:W-:-:S04]  /*22710*/  IMAD.WIDE.U32 R2, R13, UR4, R2 ;  /* 0x000000040d027c25 */ /* 0x000fc8000f8e0002 */
[----:B---3--:R-:W-:-:S05]  /*22720*/  @P0 IMAD.HI.U32 R4, R9, R4, RZ ;  /* 0x0000000409040227 */ /* 0x008fca00078e00ff */
[----:B----4-:R-:W-:Y:S01]  /*22730*/  @P0 SHF.R.U32.HI R5, RZ, R15, R4 ;  /* 0x0000000fff050219 */ /* 0x010fe20000011604 */
[----:B------:R-:W-:-:S03]  /*22740*/  IMAD R4, R12, UR4, RZ ;  /* 0x000000040c047c24 */ /* 0x000fc6000f8e02ff */
[----:B------:R-:W-:Y:S01]  /*22750*/  IADD3 R2, P0, R5, R2, RZ ;  /* 0x0000000205027210 */ /* 0x000fe20007f1e0ff */
[----:B------:R-:W-:Y:S02]  /*22760*/  IMAD.MOV R7, RZ, RZ, -R5 ;  /* 0x000000ffff077224 */ /* 0x000fe400078e0a05 */
[----:B------:R-:W-:Y:S01]  /*22770*/  IMAD R8, R13, UR5, R4 ;  /* 0x000000050d087c24 */ /* 0x000fe2000f8e0204 */
[----:B------:R-:W-:Y:S01]  /*22780*/  ULDC.64 UR4, c[0x0][0xb88] ;  /* 0x0002e20000047ab9 */ /* 0x000fe20000000a00 */
[----:B------:R-:W-:Y:S01]  /*22790*/  IMAD R7, R14, R7, R9 ;  /* 0x000000070e077224 */ /* 0x000fe200078e0209 */
[----:B------:R-:W-:-:S04]  /*227a0*/  SHF.R.S32.HI R9, RZ, 0x1f, R5 ;  /* 0x0000001fff097819 */ /* 0x000fc80000011405 */
        /* <DEDUP_REMOVED lines=11> */
.L_x_2008:
[----:B------:R-:W-:Y:S05]  /*22860*/  BSYNC B1 ;  /* 0x0000000000017941 */ /* 0x000fea0003800000 */
.L_x_2007:
[----:B------:R-:W-:Y:S01]  /*22870*/  ULDC.64 UR4, c[0x0][0xaa0] ;  /* 0x0002a80000047ab9 */ /* 0x000fe20000000a00 */
[----:B------:R-:W-:Y:S02]  /*22880*/  IMAD R7, R220, 0x20, R226 ;  /* 0x00000020dc077824 */ /* 0x000fe400078e02e2 */
[----:B---3--:R-:W-:Y:S02]  /*22890*/  IMAD R3, R11, UR4, RZ ;  /* 0x000000040b037c24 */ /* 0x008fe4000f8e02ff */
[----:B------:R-:W-:Y:S02]  /*228a0*/  IMAD.IADD R9, R202, 0x1, R7 ;  /* 0x00000001ca097824 */ /* 0x000fe400078e0207 */
[C---:B------:R-:W-:Y:S02]  /*228b0*/  IMAD R5, R0.reuse, UR5, R3 ;  /* 0x0000000500057c24 */ /* 0x040fe4000f8e0203 */
[----:B------:R-:W-:Y:S01]  /*228c0*/  IMAD.WIDE.U32 R2, R0, UR4, RZ ;  /* 0x0000000400027c25 */ /* 0x000fe2000f8e00ff */
[----:B------:R-:W-:-:S03]  /*228d0*/  ULDC.64 UR4, c[0x0][0xae8] ;  /* 0x0002ba0000047ab9 */ /* 0x000fc60000000a00 */
[----:B------:R-:W-:Y:S02]  /*228e0*/  IMAD.IADD R3, R3, 0x1, R5 ;  /* 0x0000000103037824 */ /* 0x000fe400078e0205 */
[----:B------:R-:W-:Y:S02]  /*228f0*/  IMAD R4, R10, UR4, RZ ;  /* 0x000000040a047c24 */ /* 0x000fe4000f8e02ff */
[----:B0-----:R-:W-:-:S04]  /*22900*/  @P2 IMAD.HI.U32 R0, R9, R20, RZ ;  /* 0x0000001409002227 */ /* 0x001fc800078e00ff */
[C---:B------:R-:W-:Y:S02]  /*22910*/  IMAD R7, R223.reuse, UR5, R4 ;  /* 0x00000005df077c24 */ /* 0x040fe4000f8e0204 */
[----:B------:R-:W-:Y:S01]  /*22920*/  IMAD.WIDE.U32 R2, R223, UR4, R2 ;  /* 0x00000004df027c25 */ /* 0x000fe2000f8e0002 */
[----:B------:R-:W-:-:S03]  /*22930*/  ULDC.64 UR4, c[0x0][0xaf0] ;  /* 0x0002bc0000047ab9 */ /* 0x000fc60000000a00 */
[----:B------:R-:W-:Y:S01]  /*22940*/  IMAD.MOV.U32 R5, RZ, RZ, R9 ;  /* 0x000000ffff057224 */ /* 0x000fe200078e0009 */
[----:B--2---:R-:W-:Y:S01]  /*22950*/  @P2 SHF.R.U32.HI R5, RZ, R25, R0 ;  /* 0x00000019ff052219 */ /* 0x004fe20000011600 */
[----:B------:R-:W-:Y:S02]  /*22960*/  IMAD R4, R12, UR4, RZ ;  /* 0x000000040c047c24 */ /* 0x000fe4000f8e02ff */
[----:B------:R-:W-:Y:S01]  /*22970*/  IMAD.IADD R3, R3, 0x1, R7 ;  /* 0x0000000103037824 */ /* 0x000fe200078e0207 */
[----:B------:R-:W-:Y:S01]  /*22980*/  SHF.R.S32.HI R0, RZ, 0x1f, R5 ;  /* 0x0000001fff007819 */ /* 0x000fe20000011405 */
[C---:B------:R-:W-:Y:S02]  /*22990*/  IMAD R7, R13.reuse, UR5, R4 ;  /* 0x000000050d077c24 */ /* 0x040fe4000f8e0204 */
[----:B------:R-:W-:Y:S01]  /*229a0*/  IMAD.WIDE.U32 R2, R13, UR4, R2 ;  /* 0x000000040d027c25 */ /* 0x000fe2000f8e0002 */
[----:B------:R-:W-:-:S03]  /*229b0*/  ULDC.64 UR4, c[0x0][0xae0] ;  /* 0x0002b80000047ab9 */ /* 0x000fc60000000a00 */
[----:B------:R-:W-:Y:S02]  /*229c0*/  IMAD.MOV R4, RZ, RZ, -R5 ;  /* 0x000000ffff047224 */ /* 0x000fe400078e0a05 */
[----:B------:R-:W-:Y:S02]  /*229d0*/  IMAD.IADD R3, R3, 0x1, R7 ;  /* 0x0000000103037824 */ /* 0x000fe400078e0207 */
        /* <DEDUP_REMOVED lines=16> */
[----:B------:R0:W2:Y:S04]  /*22ae0*/  SHFL.IDX PT, R0, R3, RZ, 0x181f ;  /* 0x00181fff03007589 */ /* 0x0000a800000e0000 */
[----:B------:R0:W3:Y:S02]  /*22af0*/  SHFL.IDX PT, R14, R2, RZ, 0x181f ;  /* 0x00181fff020e7589 */ /* 0x0000e400000e0000 */
.L_x_2270:
[----:B------:R-:W-:Y:S01]  /*22b00*/  IMAD R21, R6, R21, RZ ;  /* 0x0000001506157224 */ /* 0x000fe200078e02ff */
[----:B------:R-:W-:Y:S01]  /*22b10*/  BSSY B1, `(.L_x_2010) ;  /* 0x000000f000017945 */ /* 0x000fe20003800000 */
[----:B------:R-:W-:-:S05]  /*22b20*/  IMAD.IADD R202, R226, 0x1, R202 ;  /* 0x00000001e2ca7824 */ /* 0x000fca00078e02ca */
[----:B------:R-:W-:-:S13]  /*22b30*/  ISETP.GE.AND P0, PT, R202, R21, PT ;  /* 0x00000015ca00720c */ /* 0x000fda0003f06270 */
[----:B------:R-:W-:Y:S05]  /*22b40*/  @P0 BRA `(.L_x_2011) ;  /* 0x00000000002c0947 */ /* 0x000fea0003800000 */
[----:B------:R-:W-:Y:S01]  /*22b50*/  ULDC UR4, c[0x0][0xac8] ;  /* 0x0002b20000047ab9 */ /* 0x000fe20000000800 */
[----:B------:R-:W-:Y:S02]  /*22b60*/  SHF.R.S32.HI R8, RZ, 0x1f, R210 ;  /* 0x0000001fff087819 */ /* 0x000fe400000114d2 */
[----:B------:R-:W-:Y:S02]  /*22b70*/  ISETP.GE.AND P2, PT, R210, UR4, PT ;  /* 0x00000004d2007c0c */ /* 0x000fe4000bf46270 */
[----:B------:R-:W-:Y:S02]  /*22b80*/  ISETP.GE.AND P3, PT, R219, UR4, PT ;  /* 0x00000004db007c0c */ /* 0x000fe4000bf66270 */
[----:B------:R-:W-:-:S09]  /*22b90*/  SHF.R.S32.HI R7, RZ, 0x1f, R219 ;  /* 0x0000001fff077819 */ /* 0x000fd200000114db */
[CC--:B---3--:R-:W-:Y:S02]  /*22ba0*/  @!P2 LEA R4, P0, R210.reuse, R14.reuse, 0x1 ;  /* 0x0000000ed204a211 */ /* 0x0c8fe400078008ff */
[C---:B------:R-:W-:Y:S02]  /*22bb0*/  @!P3 LEA R14, P1, R219.reuse, R14, 0x1 ;  /* 0x0000000edb0eb211 */ /* 0x040fe400078208ff */
[-C--:B--2---:R-:W-:Y:S02]  /*22bc0*/  @!P2 LEA.HI.X R5, R210, R0.reuse, R8, 0x1, P0 ;  /* 0x00000000d205a211 */ /* 0x084fe400000f0c08 */
[----:B------:R-:W-:-:S03]  /*22bd0*/  @!P3 LEA.HI.X R15, R219, R0, R7, 0x1, P1 ;  /* 0x00000000db0fb211 */ /* 0x000fc600008f0c07 */
[----:B------:R4:W-:Y:S04]  /*22be0*/  @!P2 ST.E.128 desc[UR60][R4.64], RZ ;  /* 0x000000ff0400a985 */ /* 0x0009e8000c101d3c */
[----:B------:R4:W-:Y:S02]  /*22bf0*/  @!P3 ST.E.128 desc[UR60][R14.64], RZ ;  /* 0x000000ff0e00b985 */ /* 0x0009e4000c101d3c */
.L_x_2011:
[----:B------:R-:W-:Y:S05]  /*22c00*/  BSYNC B1 ;  /* 0x0000000000017941 */ /* 0x000fea0003800000 */
.L_x_2010:
[----:B------:R-:W-:-:S03]  /*22c10*/  UMOV UR4, 0xffffffff ;  /* 0xffffffff00047882 */ /* 0x000fc60000000000 */
[----:B------:R-:W-:Y:S05]  /*22c20*/  BRA.DIV UR4, `(.L_x_2012) ;  /* 0x000000b204687947 */ /* 0x000fea000b800000 */
[----:B--2---:R2:W0:Y:S04]  /*22c30*/  SHFL.IDX PT, R0, R3, 0x1, 0x181f ;  /* 0x00381f0003007f89 */ /* 0x00442800000e0000 */
[----:B---34-:R2:W3:Y:S02]  /*22c40*/  SHFL.IDX PT, R14, R2, 0x1, 0x181f ;  /* 0x00381f00020e7f89 */ /* 0x0184e400000e0000 */
.L_x_2274:
        /* <DEDUP_REMOVED lines=11> */
[-C--:B0-----:R-:W-:Y:S02]  /*22d00*/  @!P2 LEA.HI.X R5, R210, R0.reuse, R7, 0x1, P0 ;  /* 0x00000000d205a211 */ /* 0x081fe400000f0c07 */
[----:B------:R-:W-:-:S03]  /*22d10*/  @!P3 LEA.HI.X R15, R219, R0, R6, 0x1, P1 ;  /* 0x00000000db0fb211 */ /* 0x000fc600008f0c06 */
[----:B------:R4:W-:Y:S04]  /*22d20*/  @!P2 ST.E.128 desc[UR60][R4.64], RZ ;  /* 0x000000ff0400a985 */ /* 0x0009e8000c101d3c */
[----:B------:R4:W-:Y:S02]  /*22d30*/  @!P3 ST.E.128 desc[UR60][R14.64], RZ ;  /* 0x000000ff0e00b985 */ /* 0x0009e4000c101d3c */
.L_x_2014:
[----:B------:R-:W-:Y:S05]  /*22d40*/  BSYNC B1 ;  /* 0x0000000000017941 */ /* 0x000fea0003800000 */
.L_x_2013:
[----:B------:R-:W-:-:S03]  /*22d50*/  UMOV UR4, 0xffffffff ;  /* 0xffffffff00047882 */ /* 0x000fc60000000000 */
[----:B------:R-:W-:Y:S05]  /*22d60*/  BRA.DIV UR4, `(.L_x_2015) ;  /* 0x000000b204607947 */ /* 0x000fea000b800000 */
[----:B0-----:R0:W0:Y:S04]  /*22d70*/  SHFL.IDX PT, R0, R3, 0x2, 0x181f ;  /* 0x00581f0003007f89 */ /* 0x00102800000e0000 */
[----:B---34-:R3:W4:Y:S02]  /*22d80*/  SHFL.IDX PT, R14, R2, 0x2, 0x181f ;  /* 0x00581f00020e7f89 */ /* 0x01872400000e0000 */
.L_x_2278:
        /* <DEDUP_REMOVED lines=9> */
[CC--:B----4-:R-:W-:Y:S02]  /*22e20*/  @!P2 LEA R4, P0, R210.reuse, R14.reuse, 0x1 ;  /* 0x0000000ed204a211 */ /* 0x0d0fe400078008ff */
[C---:B------:R-:W-:Y:S02]  /*22e30*/  @!P3 LEA R14, P1, R219.reuse, R14, 0x1 ;  /* 0x0000000edb0eb211 */ /* 0x040fe400078208ff */
[-C--:B0-----:R-:W-:Y:S02]  /*22e40*/  @!P2 LEA.HI.X R5, R210, R0.reuse, R7, 0x1, P0 ;  /* 0x00000000d205a211 */ /* 0x081fe400000f0c07 */
[----:B------:R-:W-:-:S03]  /*22e50*/  @!P3 LEA.HI.X R15, R219, R0, R6, 0x1, P1 ;  /* 0x00000000db0fb211 */ /* 0x000fc600008f0c06 */
[----:B------:R0:W-:Y:S04]  /*22e60*/  @!P2 ST.E.128 desc[UR60][R4.64], RZ ;  /* 0x000000ff0400a985 */ /* 0x0001e8000c101d3c */
[----:B------:R0:W-:Y:S02]  /*22e70*/  @!P3 ST.E.128 desc[UR60][R14.64], RZ ;  /* 0x000000ff0e00b985 */ /* 0x0001e4000c101d3c */
.L_x_2017:
[----:B------:R-:W-:Y:S05]  /*22e80*/  BSYNC B1 ;  /* 0x0000000000017941 */ /* 0x000fea0003800000 */
.L_x_2016:
[----:B------:R-:W-:-:S03]  /*22e90*/  UMOV UR4, 0xffffffff ;  /* 0xffffffff00047882 */ /* 0x000fc60000000000 */
[----:B------:R-:W-:Y:S05]  /*22ea0*/  BRA.DIV UR4, `(.L_x_2018) ;  /* 0x000000b204587947 */ /* 0x000fea000b800000 */
[----:B0-----:R0:W0:Y:S04]  /*22eb0*/  SHFL.IDX PT, R0, R3, 0x3, 0x181f ;  /* 0x00781f0003007f89 */ /* 0x00102800000e0000 */
[----:B----4-:R4:W0:Y:S02]  /*22ec0*/  SHFL.IDX PT, R14, R2, 0x3, 0x181f ;  /* 0x00781f00020e7f89 */ /* 0x01082400000e0000 */
.L_x_2282:
[----:B--234-:R-:W-:-:S05]  /*22ed0*/  VIADD R2, R202, 0x60 ;  /* 0x00000060ca027836 */ /* 0x01cfca0000000000 */
[----:B------:R-:W-:-:S13]  /*22ee0*/  ISETP.GE.AND P0, PT, R2, R21, PT ;  /* 0x000000150200720c */ /* 0x000fda0003f06270 */
[----:B------:R-:W-:Y:S05]  /*22ef0*/  @P0 BRA `(.L_x_2005) ;  /* 0x00000000002c0947 */ /* 0x000fea0003800000 */
[----:B------:R-:W-:Y:S01]  /*22f00*/  ULDC UR4, c[0x0][0xac8] ;  /* 0x0002b20000047ab9 */ /* 0x000fe20000000800 */
[----:B------:R-:W-:Y:S02]  /*22f10*/  SHF.R.S32.HI R5, RZ, 0x1f, R210 ;  /* 0x0000001fff057819 */ /* 0x000fe400000114d2 */
[----:B------:R-:W-:Y:S02]  /*22f20*/  ISETP.GE.AND P2, PT, R210, UR4, PT ;  /* 0x00000004d2007c0c */ /* 0x000fe4000bf46270 */
[----:B------:R-:W-:Y:S02]  /*22f30*/  ISETP.GE.AND P3, PT, R219, UR4, PT ;  /* 0x00000004db007c0c */ /* 0x000fe4000bf66270 */
[----:B------:R-:W-:-:S09]  /*22f40*/  SHF.R.S32.HI R4, RZ, 0x1f, R219 ;  /* 0x0000001fff047819 */ /* 0x000fd200000114db */
[CC--:B0-----:R-:W-:Y:S02]  /*22f50*/  @!P2 LEA R2, P0, R210.reuse, R14.reuse, 0x1 ;  /* 0x0000000ed202a211 */ /* 0x0c1fe400078008ff */
[C---:B------:R-:W-:Y:S02]  /*22f60*/  @!P3 LEA R14, P1, R219.reuse, R14, 0x1 ;  /* 0x0000000edb0eb211 */ /* 0x040fe400078208ff */
[-C--:B------:R-:W-:Y:S02]  /*22f70*/  @!P2 LEA.HI.X R3, R210, R0.reuse, R5, 0x1, P0 ;  /* 0x00000000d203a211 */ /* 0x080fe400000f0c05 */
[----:B------:R-:W-:-:S03]  /*22f80*/  @!P3 LEA.HI.X R15, R219, R0, R4, 0x1, P1 ;  /* 0x00000000db0fb211 */ /* 0x000fc600008f0c04 */
[----:B------:R0:W-:Y:S04]  /*22f90*/  @!P2 ST.E.128 desc[UR60][R2.64], RZ ;  /* 0x000000ff0200a985 */ /* 0x0001e8000c101d3c */
[----:B------:R0:W-:Y:S02]  /*22fa0*/  @!P3 ST.E.128 desc[UR60][R14.64], RZ ;  /* 0x000000ff0e00b985 */ /* 0x0001e4000c101d3c */
.L_x_2005:
[----:B------:R-:W-:Y:S05]  /*22fb0*/  BSYNC B0 ;  /* 0x0000000000007941 */ /* 0x000fea0003800000 */
.L_x_1995:
[----:B------:R-:W-:Y:S02]  /*22fc0*/  ULDC UR4, c[0x0][0xc3c] ;  /* 0x00030f0000047ab9 */ /* 0x000fe40000000800 */
[----:B-1----:R-:W-:-:S13]  /*22fd0*/  ISETP.GE.AND P0, PT, R191, UR4, PT ;  /* 0x00000004bf007c0c */ /* 0x002fda000bf06270 */
[----:B------:R-:W-:Y:S05]  /*22fe0*/  @!P0 BRA `(.L_x_2019) ;  /* 0xfffffde000188947 */ /* 0x000fea000383ffff */
[----:B------:R-:W-:Y:S05]  /*22ff0*/  BRA `(.L_x_1778) ;  /* 0x0000008400507947 */ /* 0x000fea0003800000 */
.L_x_1776:
        /* <DEDUP_REMOVED lines=52> */
[----:B------:R-:W-:Y:S01]  /*23340*/  IMAD.MOV.U32 R4, RZ, RZ, R3 ;  /* 0x000000ffff047224 */ /* 0x000fe200078e0003 */
[----:B------:R-:W-:Y:S01]  /*23350*/  UMOV UR4, URZ ;  /* 0x0000003f00047c82 */ /* 0x000fe20008000000 */
[----:B------:R-:W-:Y:S01]  /*23360*/  ULDC UR7, c[0x0][0xc3c] ;  /* 0x00030f0000077ab9 */ /* 0x000fe20000000800 */
[----:B------:R-:W-:-:S05]  /*23370*/  ULDC UR5, c[0x0][0xc38] ;  /* 0x00030e0000057ab9 */ /* 0x000fca0000000800 */
.L_x_2025:
        /* <DEDUP_REMOVED lines=12> */
.L_x_2024:
[----:B------:R-:W-:Y:S05]  /*23440*/  BSYNC B0 ;  /* 0x0000000000007941 */ /* 0x000fea0003800000 */
.L_x_2023:
        /* <DEDUP_REMOVED lines=20> */
.L_x_2021:
[----:B------:R-:W-:-:S04]  /*23590*/  IMAD.IADD R11, R4, 0x1, -R3 ;  /* 0x00000001040b7824 */ /* 0x000fc800078e0a03 */
[----:B------:R-:W-:-:S05]  /*235a0*/  IMAD R2, R6, UR5, R11 ;  /* 0x0000000506027c24 */ /* 0x000fca000f8e020b */
[----:B------:R-:W-:Y:S02]  /*235b0*/  ISETP.GT.AND P0, PT, R2, UR6, PT ;  /* 0x0000000602007c0c */ /* 0x000fe4000bf04270 */
[----:B------:R-:W0:Y:S11]  /*235c0*/  LDC.64 R2, c[0x0][0xc90] ;  /* 0x00032400ff027b82 */ /* 0x000e360000000a00 */
[----:B------:R-:W-:-:S04]  /*235d0*/  VOTE.ANY R8, PT, !P0 ;  /* 0x0000000000087806 */ /* 0x000fc800040e0100 */
[----:B------:R-:W1:Y:S02]  /*235e0*/  POPC R13, R8 ;  /* 0x00000008000d7309 */ /* 0x000e640000000000 */
[----:B-1----:R-:W-:-:S04]  /*235f0*/  VIADD R27, R13, UR4 ;  /* 0x000000040d1b7c36 */ /* 0x002fc80008000000 */
[----:B0-----:R-:W-:-:S05]  /*23600*/  IMAD.WIDE R2, R27, 0x4, R2 ;  /* 0x000000041b027825 */ /* 0x001fca00078e0202 */
[----:B------:R-:W2:Y:S01]  /*23610*/  LDG.E R7, desc[UR60][R2.64] ;  /* 0x0000003c02077981 */ /* 0x000ea2000c1e1900 */
[----:B------:R-:W-:-:S03]  /*23620*/  ISETP.NE.AND P0, PT, R8, RZ, PT ;  /* 0x000000ff0800720c */ /* 0x000fc60003f05270 */
[----:B------:R-:W2:Y:S02]  /*23630*/  SHFL.IDX PT, R0, R0, R13, 0x1f ;  /* 0x00001f0d00007589 */ /* 0x000ea400000e0000 */
[----:B--2---:R-:W-:-:S05]  /*23640*/  IMAD R4, R0, R7, RZ ;  /* 0x0000000700047224 */ /* 0x004fca00078e02ff */
        /* <DEDUP_REMOVED lines=8> */
.L_x_2026:
[----:B-1----:R-:W-:Y:S02]  /*236d0*/  IMAD.MOV R2, RZ, RZ, -R3 ;  /* 0x000000ffff027224 */ /* 0x002fe400078e0a03 */
[----:B---3--:R-:W-:Y:S02]  /*236e0*/  IMAD R24, R24, UR5, R11 ;  /* 0x0000000518187c24 */ /* 0x008fe4000f8e020b */
[----:B------:R-:W-:Y:S01]  /*236f0*/  IMAD.MOV.U32 R11, RZ, RZ, R2 ;  /* 0x000000ffff0b7224 */ /* 0x000fe200078e0002 */
[----:B------:R-:W-:Y:S02]  /*23700*/  IABS R2, R4 ;  /* 0x0000000400027213 */ /* 0x000fe40000000000 */
[----:B--2---:R-:W-:Y:S01]  /*23710*/  IADD3 R9, -R24, UR6, RZ ;  /* 0x0000000618097c10 */ /* 0x004fe2000fffe1ff */
[----:B------:R-:W-:Y:S02]  /*23720*/  IMAD R11, R11, R12, RZ ;  /* 0x0000000c0b0b7224 */ /* 0x000fe400078e02ff */
[----:B------:R-:W-:Y:S01]  /*23730*/  IMAD.MOV R8, RZ, RZ, -R2 ;  /* 0x000000ffff087224 */ /* 0x000fe200078e0a02 */
        /* <DEDUP_REMOVED lines=20> */
[----:B------:R-:W-:Y:S02]  /*23880*/  IMAD R13, R4, R2, R9 ;  /* 0x00000002040d7224 */ /* 0x000fe400078e0209 */
[----:B------:R-:W-:Y:S01]  /*23890*/  IMAD.MOV.U32 R2, RZ, RZ, RZ ;  /* 0x000000ffff027224 */ /* 0x000fe200078e00ff */
[----:B------:R-:W-:Y:S02]  /*238a0*/  VIADDMNMX R26, R8, UR5, R7, PT ;  /* 0x00000005081a7c46 */ /* 0x000fe4000b800107 */
[----:B------:R-:W-:-:S02]  /*238b0*/  IABS R11, R13 ;  /* 0x0000000d000b7213 */ /* 0x000fc40000000000 */
[-C--:B------:R-:W-:Y:S02]  /*238c0*/  IABS R8, R26.reuse ;  /* 0x0000001a00087213 */ /* 0x080fe40000000000 */
[----:B------:R-:W-:Y:S02]  /*238d0*/  IABS R4, R26 ;  /* 0x0000001a00047213 */ /* 0x000fe40000000000 */
[----:B------:R-:W1:Y:S08]  /*238e0*/  I2F.RP R7, R8 ;  /* 0x0000000800077306 */ /* 0x000e700000209400 */
[----:B-1----:R-:W1:Y:S02]  /*238f0*/  MUFU.RCP R7, R7 ;  /* 0x0000000700077308 */ /* 0x002e640000001000 */
[----:B-1----:R-:W-:-:S06]  /*23900*/  VIADD R3, R7, 0xffffffe ;  /* 0x0ffffffe07037836 */ /* 0x002fcc0000000000 */
[----:B------:R-:W0:Y:S02]  /*23910*/  F2I.FTZ.U32.TRUNC.NTZ R3, R3 ;  /* 0x0000000300037305 */ /* 0x000e24000021f000 */
[----:B0-----:R-:W-:-:S04]  /*23920*/  IMAD.MOV R10, RZ, RZ, -R3 ;  /* 0x000000ffff0a7224 */ /* 0x001fc800078e0a03 */
[----:B------:R-:W-:-:S04]  /*23930*/  IMAD.MOV.U32 R9, RZ, RZ, R10 ;  /* 0x000000ffff097224 */ /* 0x000fc800078e000a */
[----:B------:R-:W-:-:S04]  /*23940*/  IMAD R9, R9, R8, RZ ;  /* 0x0000000809097224 */ /* 0x000fc800078e02ff */
[----:B------:R-:W-:-:S04]  /*23950*/  IMAD.HI.U32 R2, R3, R9, R2 ;  /* 0x0000000903027227 */ /* 0x000fc800078e0002 */
[----:B------:R-:W-:Y:S02]  /*23960*/  IMAD.MOV R3, RZ, RZ, -R4 ;  /* 0x000000ffff037224 */ /* 0x000fe400078e0a04 */
        /* <DEDUP_REMOVED lines=8> */
[----:B------:R-:W-:Y:S01]  /*239f0*/  ISETP.GE.AND P2, PT, R3, RZ, PT ;  /* 0x000000ff0300720c */ /* 0x000fe20003f46270 */
[----:B------:R-:W-:-:S06]  /*23a00*/  IMAD.IADD R3, R13, 0x1, R6 ;  /* 0x000000010d037824 */ /* 0x000fcc00078e0206 */
[----:B------:R-:W-:-:S06]  /*23a10*/  @P0 VIADD R2, R2, 0x1 ;  /* 0x0000000102020836 */ /* 0x000fcc0000000000 */
[----:B------:R-:W-:Y:S01]  /*23a20*/  @!P2 IMAD.MOV R2, RZ, RZ, -R2 ;  /* 0x000000ffff02a224 */ /* 0x000fe200078e0a02 */
[----:B------:R-:W-:Y:S01]  /*23a30*/  @!P1 LOP3.LUT R2, RZ, R26, RZ, 0x33, !PT ;  /* 0x0000001aff029212 */ /* 0x000fe200078e33ff */
[----:B------:R-:W-:-:S03]  /*23a40*/  IMAD.MOV R26, RZ, RZ, -R26 ;  /* 0x000000ffff1a7224 */ /* 0x000fc600078e0a1a */
[----:B------:R-:W-:Y:S01]  /*23a50*/  LOP3.LUT R25, RZ, R2, RZ, 0x33, !PT ;  /* 0x00000002ff197212 */ /* 0x000fe200078e33ff */
[----:B------:R-:W-:-:S04]  /*23a60*/  IMAD R26, R2, R26, R3 ;  /* 0x0000001a021a7224 */ /* 0x000fc800078e0203 */
[----:B------:R-:W-:Y:S01]  /*23a70*/  IMAD.IADD R25, R0, 0x1, R25 ;  /* 0x0000000100197824 */ /* 0x000fe200078e0219 */
[----:B------:R-:W-:Y:S06]  /*23a80*/  BRA `(.L_x_2027) ;  /* 0x00000000000c7947 */ /* 0x000fec0003800000 */
.L_x_2022:
[----:B------:R-:W-:Y:S02]  /*23a90*/  IMAD.MOV.U32 R25, RZ, RZ, RZ ;  /* 0x000000ffff197224 */ /* 0x000fe400078e00ff */
[----:B------:R-:W-:Y:S02]  /*23aa0*/  IMAD.U32 R24, RZ, RZ, UR6 ;  /* 0x00000006ff187e24 */ /* 0x000fe4000f8e00ff */
[----:B------:R-:W-:-:S07]  /*23ab0*/  IMAD.MOV.U32 R26, RZ, RZ, RZ ;  /* 0x000000ffff1a7224 */ /* 0x000fce00078e00ff */
.L_x_2027:
[----:B------:R-:W-:-:S13]  /*23ac0*/  ISETP.NE.AND P0, PT, R5, RZ, PT ;  /* 0x000000ff0500720c */ /* 0x000fda0003f05270 */
[----:B------:R-:W0:Y:S01]  /*23ad0*/  @!P0 S2R R3, SR_CgaCtaId ;  /* 0x0000000000038919 */ /* 0x000e220000008800 */
[----:B------:R-:W-:-:S04]  /*23ae0*/  @!P0 MOV R0, 0x400 ;  /* 0x0000040000008802 */ /* 0x000fc80000000f00 */
[----:B0-----:R-:W-:-:S05]  /*23af0*/  @!P0 LEA R0, R3, R0, 0x18 ;  /* 0x0000000003008211 */ /* 0x001fca00078ec0ff */
[----:B------:R2:W-:Y:S01]  /*23b00*/  @!P0 STS.128 [R0+0x228d0], R24 ;  /* 0x0228d01800008388 */ /* 0x0005e20000000c00 */
[----:B------:R-:W-:Y:S06]  /*23b10*/  BAR.ARV 0x5, 0x180 ;  /* 0x0146000000007b1d */ /* 0x000fec0000002000 */
.L_x_2020:
[----:B------:R3:W-:Y:S01]  /*23b20*/  STL [R1+0x3c], RZ ;  /* 0x00003cff01007387 */ /* 0x0007e20000100800 */
[----:B------:R-:W-:Y:S01]  /*23b30*/  ULDC UR4, c[0x0][0xc3c] ;  /* 0x00030f0000047ab9 */ /* 0x000fe20000000800 */
[----:B------:R-:W-:Y:S01]  /*23b40*/  IMAD.MOV.U32 R37, RZ, RZ, 0x1 ;  /* 0x00000001ff257424 */ /* 0x000fe200078e00ff */
[----:B-1----:R-:W-:Y:S01]  /*23b50*/  ISETP.GE.AND P0, PT, R27, UR4, PT ;  /* 0x000000041b007c0c */ /* 0x002fe2000bf06270 */
[----:B------:R-:W-:-:S12]  /*23b60*/  IMAD.MOV.U32 R33, RZ, RZ, RZ ;  /* 0x000000ffff217224 */ /* 0x000fd800078e00ff */
[----:B---3--:R-:W-:Y:S05]  /*23b70*/  @P0 BRA `(.L_x_2028) ;  /* 0x0000007400740947 */ /* 0x008fea0003800000 */
[----:B------:R-:W3:Y:S01]  /*23b80*/  LDL R13, [R1+0x18] ;  /* 0x00001800010d7983 */ /* 0x000ee20000100800 */
[----:B------:R-:W1:Y:S01]  /*23b90*/  S2R R15, SR_TID.X ;  /* 0x00000000000f7919 */ /* 0x000e620000002100 */
[----:B------:R-:W4:Y:S01]  /*23ba0*/  S2UR UR4, SR_CgaCtaId ;  /* 0x00000000000479c3 */ /* 0x000f220000008800 */
[C---:B-1----:R-:W-:Y:S01]  /*23bb0*/  LOP3.LUT R14, R15.reuse, 0x7f, RZ, 0xc0, !PT ;  /* 0x0000007f0f0e7812 */ /* 0x042fe200078ec0ff */
[C---:B------:R-:W-:Y:S02]  /*23bc0*/  IMAD.SHL.U32 R5, R15.reuse, 0x20, RZ ;  /* 0x000000200f057824 */ /* 0x040fe400078e00ff */
[----:B------:R-:W-:Y:S02]  /*23bd0*/  IMAD.SHL.U32 R2, R15, 0x80, RZ ;  /* 0x000000800f027824 */ /* 0x000fe400078e00ff */
[----:B------:R-:W-:Y:S01]  /*23be0*/  IMAD.SHL.U32 R7, R14, 0x10, RZ ;  /* 0x000000100e077824 */ /* 0x000fe200078e00ff */
[----:B------:R-:W-:Y:S01]  /*23bf0*/  LOP3.LUT R6, R5, 0x80, RZ, 0xc0, !PT ;  /* 0x0000008005067812 */ /* 0x000fe200078ec0ff */
[----:B0-2---:R-:W-:Y:S01]  /*23c00*/  IMAD.SHL.U32 R0, R15, 0x10, RZ ;  /* 0x000000100f007824 */ /* 0x005fe200078e00ff */
[----:B------:R-:W-:-:S02]  /*23c10*/  SHF.R.U32.HI R4, RZ, 0x1, R15 ;  /* 0x00000001ff047819 */ /* 0x000fc4000001160f */
[----:B------:R-:W-:Y:S01]  /*23c20*/  LOP3.LUT R8, R7, 0x600, RZ, 0xc0, !PT ;  /* 0x0000060007087812 */ /* 0x000fe200078ec0ff */
[C---:B------:R-:W-:Y:S01]  /*23c30*/  IMAD.SHL.U32 R11, R15.reuse, 0x4, RZ ;  /* 0x000000040f0b7824 */ /* 0x040fe200078e00ff */
[----:B------:R-:W-:Y:S01]  /*23c40*/  LOP3.LUT R3, R2, 0x380, RZ, 0xc0, !PT ;  /* 0x0000038002037812 */ /* 0x000fe200078ec0ff */
[----:B------:R-:W-:Y:S01]  /*23c50*/  IMAD.SHL.U32 R10, R15, 0x2, RZ ;  /* 0x000000020f0a7824 */ /* 0x000fe200078e00ff */
[----:B------:R-:W-:Y:S02]  /*23c60*/  LOP3.LUT R6, R6, 0x10, R15, 0xf8, !PT ;  /* 0x0000001006067812 */ /* 0x000fe400078ef80f */
[----:B------:R-:W-:Y:S02]  /*23c70*/  LOP3.LUT R8, R8, 0x60, R5, 0xf8, !PT ;  /* 0x0000006008087812 */ /* 0x000fe400078ef805 */
[----:B------:R-:W-:Y:S02]  /*23c80*/  LOP3.LUT R9, R0, 0x3f0, RZ, 0xc0, !PT ;  /* 0x000003f000097812 */ /* 0x000fe400078ec0ff */
[----:B------:R-:W-:-:S02]  /*23c90*/  LOP3.LUT R3, R3, 0x30, R4, 0xf8, !PT ;  /* 0x0000003003037812 */ /* 0x000fc400078ef804 */
[----:B------:R-:W-:Y:S02]  /*23ca0*/  LOP3.LUT R6, R6, 0x10, R11, 0x78, !PT ;  /* 0x0000001006067812 */ /* 0x000fe400078e780b */
[----:B------:R-:W-:Y:S02]  /*23cb0*/  LOP3.LUT R5, R8, 0x100, R5, 0xf8, !PT ;  /* 0x0000010008057812 */ /* 0x000fe400078ef805 */
[----:B------:R-:W-:Y:S02]  /*23cc0*/  LOP3.LUT R10, R9, 0x70, R10, 0x78, !PT ;  /* 0x00000070090a7812 */ /* 0x000fe400078e780a */
[----:B------:R-:W-:Y:S02]  /*23cd0*/  LOP3.LUT R3, R3, 0x70, R0, 0x78, !PT ;  /* 0x0000007003037812 */ /* 0x000fe400078e7800 */
[----:B------:R-:W-:Y:S02]  /*23ce0*/  LOP3.LUT R4, R5, R6, RZ, 0xfc, !PT ;  /* 0x0000000605047212 */ /* 0x000fe400078efcff */
[----:B------:R-:W-:-:S02]  /*23cf0*/  LOP3.LUT R12, R10, 0x400, R7, 0xf8, !PT ;  /* 0x000004000a0c7812 */ /* 0x000fc400078ef807 */
[----:B------:R-:W-:Y:S01]  /*23d00*/  LOP3.LUT R2, R3, 0xc00, R2, 0xf8, !PT ;  /* 0x00000c0003027812 */ /* 0x000fe200078ef802 */
[----:B------:R4:W-:Y:S01]  /*23d10*/  STL [R1+0x20], R4 ;  /* 0x0000200401007387 */ /* 0x0009e20000100800 */
[----:B------:R-:W-:-:S03]  /*23d20*/  LOP3.LUT P0, RZ, R15, 0x4, RZ, 0xc0, !PT ;  /* 0x000000040fff7812 */ /* 0x000fc6000780c0ff */
[----:B------:R-:W-:Y:S04]  /*23d30*/  STL [R1+0x1c], R12 ;  /* 0x00001c0c01007387 */ /* 0x000fe80000100800 */
[----:B------:R0:W-:Y:S01]  /*23d40*/  STL [R1+0x24], R2 ;  /* 0x0000240201007387 */ /* 0x0001e20000100800 */
[----:B------:R-:W-:Y:S01]  /*23d50*/  SHF.R.U32.HI R3, RZ, 0x3, R14 ;  /* 0x00000003ff037819 */ /* 0x000fe2000001160e */
[----:B----4-:R-:W-:Y:S01]  /*23d60*/  IMAD.U32 R4, RZ, RZ, UR4 ;  /* 0x00000004ff047e24 */ /* 0x010fe2000f8e00ff */
[----:B------:R-:W-:Y:S01]  /*23d70*/  MOV R17, 0x400 ;  /* 0x0000040000117802 */ /* 0x000fe20000000f00 */
[----:B0-----:R-:W-:Y:S01]  /*23d80*/  IMAD.MOV.U32 R2, RZ, RZ, 0x40 ;  /* 0x00000040ff027424 */ /* 0x001fe200078e00ff */
[----:B------:R-:W-:Y:S02]  /*23d90*/  LOP3.LUT R32, R0, 0x70, RZ, 0xc0, !PT ;  /* 0x0000007000207812 */ /* 0x000fe400078ec0ff */
[----:B------:R-:W-:-:S02]  /*23da0*/  LOP3.LUT R3, R3, 0x70, R0, 0xf8, !PT ;  /* 0x0000007003037812 */ /* 0x000fc400078ef800 */
[----:B------:R-:W-:Y:S01]  /*23db0*/  SEL R2, R2, 0xffffffc0, !P0 ;  /* 0xffffffc002027807 */ /* 0x000fe20004000000 */
[----:B------:R-:W-:Y:S01]  /*23dc0*/  IMAD.MOV.U32 R0, RZ, RZ, 0x1 ;  /* 0x00000001ff007424 */ /* 0x000fe200078e00ff */
[----:B------:R-:W-:Y:S01]  /*23dd0*/  LEA R17, R4, R17, 0x18 ;  /* 0x0000001104117211 */ /* 0x000fe200078ec0ff */
[----:B------:R-:W-:Y:S01]  /*23de0*/  BSSY B7, `(.L_x_2028) ;  /* 0x0000736000077945 */ /* 0x000fe20003800000 */
[----:B------:R-:W-:Y:S02]  /*23df0*/  IMAD.MOV.U32 R35, RZ, RZ, RZ ;  /* 0x000000ffff237224 */ /* 0x000fe400078e00ff */
[----:B------:R-:W-:Y:S02]  /*23e00*/  IMAD.MOV.U32 R33, RZ, RZ, RZ ;  /* 0x000000ffff217224 */ /* 0x000fe400078e00ff */
[----:B------:R-:W-:Y:S01]  /*23e10*/  IMAD.MOV.U32 R37, RZ, RZ, 0x1 ;  /* 0x00000001ff257424 */ /* 0x000fe200078e00ff */
[----:B------:R-:W-:Y:S01]  /*23e20*/  ULDC.64 UR36, c[0x0][0x198] ;  /* 0x0000660000247ab9 */ /* 0x000fe20000000a00 */
[----:B------:R-:W-:Y:S01]  /*23e30*/  ULDC UR38, c[0x0][0xc] ;  /* 0x0000030000267ab9 */ /* 0x000fe20000000800 */
[----:B---3--:R-:W-:-:S02]  /*23e40*/  LOP3.LUT R6, R13, 0x2, RZ, 0xfc, !PT ;  /* 0x000000020d067812 */ /* 0x008fc400078efcff */
[----:B------:R-:W-:-:S03]  /*23e50*/  LOP3.LUT R5, R13, 0x1, RZ, 0xfc, !PT ;  /* 0x000000010d057812 */ /* 0x000fc600078efcff */
[----:B------:R-:W-:Y:S04]  /*23e60*/  STL [R1+0x40], R6 ;  /* 0x0000400601007387 */ /* 0x000fe80000100800 */
[----:B------:R-:W-:Y:S04]  /*23e70*/  STL [R1+0x38], R5 ;  /* 0x0000380501007387 */ /* 0x000fe80000100800 */
[----:B------:R-:W-:Y:S04]  /*23e80*/  STL [R1+0x28], R2 ;  /* 0x0000280201007387 */ /* 0x000fe80000100800 */
[----:B------:R-:W-:Y:S04]  /*23e90*/  STL [R1+0x14], R4 ;  /* 0x0000140401007387 */ /* 0x000fe80000100800 */
[----:B------:R-:W-:Y:S04]  /*23ea0*/  STL [R1+0x3c], RZ ;  /* 0x00003cff01007387 */ /* 0x000fe80000100800 */
[----:B------:R0:W-:Y:S02]  /*23eb0*/  STL [R1], R0 ;  /* 0x0000000001007387 */ /* 0x0001e40000100800 */
[----:B0-----:R-:W-:-:S05]  /*23ec0*/  IMAD.IADD R0, R17, 0x1, R12 ;  /* 0x0000000111007824 */ /* 0x001fca00078e020c */
[----:B------:R0:W-:Y:S01]  /*23ed0*/  STL [R1+0x30], R0 ;  /* 0x0000300001007387 */ /* 0x0001e20000100800 */
[----:B------:R-:W-:-:S07]  /*23ee0*/  LOP3.LUT R2, R3, 0x80, RZ, 0xfc, !PT ;  /* 0x0000008003027812 */ /* 0x000fce00078efcff */
.L_x_2152:
[----:B------:R-:W-:Y:S05]  /*23ef0*/  YIELD ;  /* 0x0000000000007946 */ /* 0x000fea0003800000 */
[----:B------:R-:W-:Y:S01]  /*23f00*/  ULDC.64 UR4, c[0x0][0xa28] ;  /* 0x00028a0000047ab9 */ /* 0x000fe20000000a00 */
[----:B------:R-:W-:Y:S01]  /*23f10*/  IMAD.MOV.U32 R9, RZ, RZ, RZ ;  /* 0x000000ffff097224 */ /* 0x000fe200078e00ff */
[----:B------:R-:W-:Y:S01]  /*23f20*/  ISETP.NE.U32.AND P0, PT, RZ, UR4, PT ;  /* 0x00000004ff007c0c */ /* 0x000fe2000bf05070 */
[----:B-1----:R-:W1:Y:S01]  /*23f30*/  LDC.64 R4, c[0x0][0xa00] ;  /* 0x00028000ff047b82 */ /* 0x002e620000000a00 */
[----:B------:R-:W-:Y:S02]  /*23f40*/  ULDC.64 UR6, c[0x0][0xa10] ;  /* 0x0002840000067ab9 */ /* 0x000fe40000000a00 */
[----:B------:R-:W-:Y:S01]  /*23f50*/  ISETP.NE.AND.EX P0, PT, RZ, UR5, PT, P0 ;  /* 0x00000005ff007c0c */ /* 0x000fe2000bf05300 */
[----:B------:R-:W-:-:S12]  /*23f60*/  ULDC.64 UR4, c[0x0][0xa18] ;  /* 0x0002860000047ab9 */ /* 0x000fd80000000a00 */
[----:B0-2---:R-:W2:Y:S01]  /*23f70*/  @P0 LDC.64 R2, c[0x0][0xa28] ;  /* 0x00028a00ff020b82 */ /* 0x005ea20000000a00 */
[----:B------:R-:W-:Y:S01]  /*23f80*/  ISETP.NE.U32.AND P1, PT, RZ, UR6, PT ;  /* 0x00000006ff007c0c */ /* 0x000fe2000bf25070 */
[----:B--2---:R-:W-:-:S05]  /*23f90*/  @P0 IMAD.WIDE R2, R27, 0x4, R2 ;  /* 0x000000041b020825 */ /* 0x004fca00078e0202 */
[----:B------:R2:W3:Y:S01]  /*23fa0*/  @P0 LDG.E R9, desc[UR60][R2.64] ;  /* 0x0000003c02090981 */ /* 0x0004e2000c1e1900 */
[----:B------:R-:W-:Y:S01]  /*23fb0*/  ISETP.NE.U32.AND P0, PT, RZ, UR4, PT ;  /* 0x00000004ff007c0c */ /* 0x000fe2000bf05070 */
[----:B------:R-:W-:Y:S01]  /*23fc0*/  IMAD.MOV.U32 R28, RZ, RZ, RZ ;  /* 0x000000ffff1c7224 */ /* 0x000fe200078e00ff */
[----:B------:R-:W-:Y:S01]  /*23fd0*/  ISETP.NE.AND.EX P1, PT, RZ, UR7, PT, P1 ;  /* 0x00000007ff007c0c */ /* 0x000fe2000bf25310 */
[----:B0-----:R-:W-:Y:S01]  /*23fe0*/  IMAD.MOV.U32 R0, RZ, RZ, RZ ;  /* 0x000000ffff007224 */ /* 0x001fe200078e00ff */
[----:B------:R-:W-:Y:S01]  /*23ff0*/  ISETP.NE.AND.EX P2, PT, RZ, UR5, PT, P0 ;  /* 0x00000005ff007c0c */ /* 0x000fe2000bf45300 */
[----:B------:R-:W-:Y:S01]  /*24000*/  ULDC.64 UR4, c[0x0][0xa00] ;  /* 0x0002800000047ab9 */ /* 0x000fe20000000a00 */
[----:B-1----:R-:W-:Y:S01]  /*24010*/  IMAD.WIDE R4, R27, 0x4, R4 ;  /* 0x000000041b047825 */ /* 0x002fe200078e0204 */
[----:B------:R-:W-:Y:S01]  /*24020*/  ISETP.NE.U32.AND P0, PT, RZ, UR4, PT ;  /* 0x00000004ff007c0c */ /* 0x000fe2000bf05070 */
[----:B--2---:R-:W0:Y:S03]  /*24030*/  LDC.64 R2, c[0x0][0xa10] ;  /* 0x00028400ff027b82 */ /* 0x004e260000000a00 */
[----:B------:R-:W-:-:S06]  /*24040*/  ISETP.NE.AND.EX P0, PT, RZ, UR5, PT, P0 ;  /* 0x00000005ff007c0c */ /* 0x000fcc000bf05300 */
[----:B------:R-:W1:Y:S07]  /*24050*/  @P2 LDC.64 R6, c[0x0][0xa18] ;  /* 0x00028600ff062b82 */ /* 0x000e6e0000000a00 */
[----:B------:R-:W5:Y:S01]  /*24060*/  @P0 LDG.E R28, desc[UR60][R4.64] ;  /* 0x0000003c041c0981 */ /* 0x000f62000c1e1900 */
[----:B0-----:R-:W-:-:S05]  /*24070*/  IMAD.WIDE R2, R27, 0x4, R2 ;  /* 0x000000041b027825 */ /* 0x001fca00078e0202 */
[----:B------:R-:W5:Y:S01]  /*24080*/  @P1 LDG.E R0, desc[UR60][R2.64] ;  /* 0x0000003c02001981 */ /* 0x000f62000c1e1900 */
[----:B------:R-:W-:Y:S02]  /*24090*/  ULDC UR4, c[0x0][0x288] ;  /* 0x0000a20000047ab9 */ /* 0x000fe40000000800 */
[----:B------:R-:W-:Y:S01]  /*240a0*/  IMAD.U32 R23, RZ, RZ, UR4 ;  /* 0x00000004ff177e24 */ /* 0x000fe2000f8e00ff */
[----:B------:R-:W-:Y:S02]  /*240b0*/  ULDC.64 UR4, c[0x0][0x418] ;  /* 0x0001060000047ab9 */ /* 0x000fe40000000a00 */
[----:B------:R-:W-:-:S03]  /*240c0*/  UISETP.NE.U32.AND UP0, UPT, UR4, URZ, UPT ;  /* 0x0000003f0400728c */ /* 0x000fc6000bf05070 */
[----:B------:R-:W-:Y:S01]  /*240d0*/  ULDC UR4, c[0x0][0x424] ;  /* 0x0001090000047ab9 */ /* 0x000fe20000000800 */
[----:B------:R-:W-:Y:S01]  /*240e0*/  UISETP.NE.AND.EX UP0, UPT, UR5, URZ, UPT, UP0 ;  /* 0x0000003f0500728c */ /* 0x000fe2000bf05300 */
[----:B-1----:R-:W-:Y:S02]  /*240f0*/  @P2 IMAD.WIDE R6, R27, 0x4, R6 ;  /* 0x000000041b062825 */ /* 0x002fe400078e0206 */
[----:B------:R-:W-:Y:S01]  /*24100*/  ULDC UR5, c[0x0][0x2f0] ;  /* 0x0000bc0000057ab9 */ /* 0x000fe20000000800 */
[----:B------:R-:W-:Y:S02]  /*24110*/  USEL UR4, UR4, 0x1, UP0 ;  /* 0x0000000104047887 */ /* 0x000fe40008000000 */
[----:B------:R0:W5:Y:S02]  /*24120*/  @P2 LDG.E R23, desc[UR60][R6.64] ;  /* 0x0000003c06172981 */ /* 0x000164000c1e1900 */
[----:B------:R-:W-:-:S03]  /*24130*/  UIMAD UR4, UR4, UR5, URZ ;  /* 0x00000005040472a4 */ /* 0x000fc6000f8e023f */
[----:B------:R-:W-:-:S03]  /*24140*/  ULDC UR5, c[0x0][0x348] ;  /* 0x0000d20000057ab9 */ /* 0x000fc60000000800 */
[----:B------:R-:W-:Y:S02]  /*24150*/  IMAD.U32 R10, RZ, RZ, UR4 ;  /* 0x00000004ff0a7e24 */ /* 0x000fe4000f8e00ff */
[----:B0-----:R-:W-:Y:S01]  /*24160*/  IMAD.U32 R6, RZ, RZ, UR5 ;  /* 0x00000005ff067e24 */ /* 0x001fe2000f8e00ff */
[----:B---3--:R0:W-:Y:S01]  /*24170*/  STL [R1+0x8], R9 ;  /* 0x0000080901007387 */ /* 0x0081e20000100800 */
[----:B------:R-:W-:Y:S05]  /*24180*/  @P2 BRA `(.L_x_2029) ;  /* 0x0000000000102947 */ /* 0x000fea0003800000 */
[----:B------:R-:W-:Y:S05]  /*24190*/  @!P0 BRA `(.L_x_2029) ;  /* 0x00000000000c8947 */ /* 0x000fea0003800000 */
[----:B-----5:R-:W2:Y:S04]  /*241a0*/  LDG.E R23, desc[UR60][R4.64] ;  /* 0x0000003c04177981 */ /* 0x020ea8000c1e1900 */
[----:B------:R-:W2:Y:S02]  /*241b0*/  LDG.E R8, desc[UR60][R4.64+0x4] ;  /* 0x0000043c04087981 */ /* 0x000ea4000c1e1900 */
[----:B--2---:R-:W-:-:S07]  /*241c0*/  IMAD.IADD R23, R8, 0x1, -R23 ;  /* 0x0000000108177824 */ /* 0x004fce00078e0a17 */
.L_x_2029:
[----:B------:R-:W-:Y:S02]  /*241d0*/  ULDC.64 UR4, c[0x0][0xa20] ;  /* 0x0002880000047ab9 */ /* 0x000fe40000000a00 */
[----:B------:R-:W-:-:S04]  /*241e0*/  ISETP.NE.U32.AND P0, PT, RZ, UR4, PT ;  /* 0x00000004ff007c0c */ /* 0x000fc8000bf05070 */
[----:B------:R-:W-:-:S13]  /*241f0*/  ISETP.NE.AND.EX P0, PT, RZ, UR5, PT, P0 ;  /* 0x00000005ff007c0c */ /* 0x000fda000bf05300 */
[----:B------:R-:W-:Y:S05]  /*24200*/  @!P0 BRA `(.L_x_2030) ;  /* 0x0000000000108947 */ /* 0x000fea0003800000 */
[----:B------:R-:W1:Y:S02]  /*24210*/  LDC.64 R4, c[0x0][0xa20] ;  /* 0x00028800ff047b82 */ /* 0x000e640000000a00 */
[----:B-1----:R-:W-:-:S05]  /*24220*/  IMAD.WIDE R4, R27, 0x4, R4 ;  /* 0x000000041b047825 */ /* 0x002fca00078e0204 */
[----:B------:R1:W5:Y:S01]  /*24230*/  LDG.E R10, desc[UR60][R4.64] ;  /* 0x0000003c040a7981 */ /* 0x000362000c1e1900 */
[----:B------:R-:W-:Y:S05]  /*24240*/  BRA `(.L_x_2031) ;  /* 0x0000000000247947 */ /* 0x000fea0003800000 */
.L_x_2030:
[----:B------:R-:W-:Y:S02]  /*24250*/  ULDC.64 UR4, c[0x0][0xa08] ;  /* 0x0002820000047ab9 */ /* 0x000fe40000000a00 */
[----:B------:R-:W-:-:S04]  /*24260*/  ISETP.NE.U32.AND P0, PT, RZ, UR4, PT ;  /* 0x00000004ff007c0c */ /* 0x000fc8000bf05070 */
[----:B------:R-:W-:-:S13]  /*24270*/  ISETP.NE.AND.EX P0, PT, RZ, UR5, PT, P0 ;  /* 0x00000005ff007c0c */ /* 0x000fda000bf05300 */
[----:B------:R-:W-:Y:S05]  /*24280*/  @!P0 BRA `(.L_x_2031) ;  /* 0x0000000000148947 */ /* 0x000fea0003800000 */
[----:B------:R-:W1:Y:S02]  /*24290*/  LDC.64 R4, c[0x0][0xa08] ;  /* 0x00028200ff047b82 */ /* 0x000e640000000a00 */
[----:B-1----:R-:W-:-:S05]  /*242a0*/  IMAD.WIDE R4, R27, 0x4, R4 ;  /* 0x000000041b047825 */ /* 0x002fca00078e0204 */
[----:B------:R-:W2:Y:S04]  /*242b0*/  LDG.E R10, desc[UR60][R4.64] ;  /* 0x0000003c040a7981 */ /* 0x000ea8000c1e1900 */
[----:B------:R-:W2:Y:S02]  /*242c0*/  LDG.E R7, desc[UR60][R4.64+0x4] ;  /* 0x0000043c04077981 */ /* 0x000ea4000c1e1900 */
[----:B--2---:R-:W-:-:S07]  /*242d0*/  IMAD.IADD R10, R7, 0x1, -R10 ;  /* 0x00000001070a7824 */ /* 0x004fce00078e0a0a */
.L_x_2031:
[----:B-1----:R-:W2:Y:S01]  /*242e0*/  @P1 LDG.E R4, desc[UR60][R2.64] ;  /* 0x0000003c02041981 */ /* 0x002ea2000c1e1900 */
[----:B------:R-:W1:Y:S03]  /*242f0*/  LDC R7, c[0x0][0x448] ;  /* 0x00011200ff077b82 */ /* 0x000e660000000800 */
[----:B------:R3:W2:Y:S01]  /*24300*/  @P1 LDG.E R5, desc[UR60][R2.64+0x4] ;  /* 0x0000043c02051981 */ /* 0x0006a2000c1e1900 */
[----:B-----5:R-:W-:Y:S02]  /*24310*/  IMAD.IADD R10, R10, 0x1, -R9 ;  /* 0x000000010a0a7824 */ /* 0x020fe400078e0a09 */
[----:B------:R-:W-:-:S04]  /*24320*/  IMAD.SHL.U32 R25, R25, 0x80, RZ ;  /* 0x0000008019197824 */ /* 0x000fc800078e00ff */
[----:B------:R-:W-:Y:S01]  /*24330*/  VIADD R8, R25, 0x7f ;  /* 0x0000007f19087836 */ /* 0x000fe20000000000 */
[----:B-1----:R-:W-:-:S13]  /*24340*/  ISETP.NE.AND P2, PT, R7, 0x1, PT ;  /* 0x000000010700780c */ /* 0x002fda0003f45270 */
[----:B---3--:R-:W1:Y:S08]  /*24350*/  @P2 LDC R3, c[0x0][0x44c] ;  /* 0x00011300ff032b82 */ /* 0x008e700000000800 */
[----:B------:R-:W3:Y:S01]  /*24360*/  @P2 LDC R2, c[0x0][0x450] ;  /* 0x00011400ff022b82 */ /* 0x000ee20000000800 */
[----:B-1----:R-:W-:-:S05]  /*24370*/  @P2 IMAD.HI.U32 R3, R8, R3, RZ ;  /* 0x0000000308032227 */ /* 0x002fca00078e00ff */
[----:B---3--:R-:W-:Y:S01]  /*24380*/  @P2 SHF.R.U32.HI R8, RZ, R2, R3 ;  /* 0x00000002ff082219 */ /* 0x008fe20000011603 */
[----:B--2---:R-:W-:-:S04]  /*24390*/  @P1 IMAD.IADD R6, R5, 0x1, -R4 ;  /* 0x0000000105061824 */ /* 0x004fc800078e0a04 */
[----:B------:R-:W-:-:S04]  /*243a0*/  IMAD.IADD R18, R10, 0x1, R6 ;  /* 0x000000010a127824 */ /* 0x000fc800078e0206 */
[C---:B0-----:R-:W-:Y:S01]  /*243b0*/  VIADD R9, R18.reuse, 0x9f ;  /* 0x0000009f12097836 */ /* 0x041fe20000000000 */
[----:B------:R-:W-:-:S03]  /*243c0*/  IADD3 R7, R18, 0x1, -R23 ;  /* 0x0000000112077810 */ /* 0x000fc60007ffe817 */
[----:B------:R-:W-:-:S04]  /*243d0*/  IMAD.HI R9, R9, 0x66666667, RZ ;  /* 0x6666666709097827 */ /* 0x000fc800078e02ff */
[----:B------:R-:W-:Y:S01]  /*243e0*/  IMAD.IADD R8, R7, 0x1, R8 ;  /* 0x0000000107087824 */ /* 0x000fe200078e0208 */
[----:B------:R-:W-:-:S04]  /*243f0*/  SHF.R.U32.HI R2, RZ, 0x1f, R9 ;  /* 0x0000001fff027819 */ /* 0x000fc80000011609 */
[----:B------:R-:W-:Y:S02]  /*24400*/  LEA.HI.SX32 R9, R9, R2, 0x1a ;  /* 0x0000000209097211 */ /* 0x000fe400078fd2ff */
[----:B------:R-:W0:Y:S02]  /*24410*/  LDC.64 R2, c[0x0][0x9e0] ;  /* 0x00027800ff027b82 */ /* 0x000e240000000a00 */
[----:B0-----:R-:W-:Y:S01]  /*24420*/  ISETP.GE.AND P3, PT, R3, 0x1, PT ;  /* 0x000000010300780c */ /* 0x001fe20003f66270 */
[----:B------:R-:W-:-:S12]  /*24430*/  IMAD.IADD R2, R8, 0x1, R2 ;  /* 0x0000000108027824 */ /* 0x000fd800078e0202 */
[----:B------:R-:W-:Y:S05]  /*24440*/  @!P3 BRA `(.L_x_2032) ;  /* 0x000000000048b947 */ /* 0x000fea0003800000 */
        /* <DEDUP_REMOVED lines=11> */
.L_x_2034:
[----:B------:R-:W-:-:S13]  /*24500*/  ISETP.NE.AND P0, PT, R3, 0x1, PT ;  /* 0x000000010300780c */ /* 0x000fda0003f05270 */
[----:B------:R-:W0:Y:S02]  /*24510*/  @P0 LDC.64 R4, c[0x0][0x9e8] ;  /* 0x00027a00ff040b82 */ /* 0x000e240000000a00 */
[----:B0-----:R-:W-:-:S05]  /*24520*/  @P0 IMAD.HI.U32 R4, R11, R4, RZ ;  /* 0x000000040b040227 */ /* 0x001fca00078e00ff */
[----:B------:R-:W-:-:S07]  /*24530*/  @P0 SHF.R.U32.HI R11, RZ, R5, R4 ;  /* 0x00000005ff0b0219 */ /* 0x000fce0000011604 */
.L_x_2035:
[----:B------:R-:W-:Y:S05]  /*24540*/  BSYNC B0 ;  /* 0x0000000000007941 */ /* 0x000fea0003800000 */
.L_x_2033:
[----:B------:R-:W-:-:S05]  /*24550*/  IMAD R11, R11, R3, R3 ;  /* 0x000000030b0b7224 */ /* 0x000fca00078e0203 */
[----:B------:R-:W-:-:S07]  /*24560*/  VIMNMX R2, R2, R11, PT ;  /* 0x0000000b02027248 */ /* 0x000fce0003fe0100 */
.L_x_2032:
[----:B------:R-:W0:Y:S01]  /*24570*/  @P2 LDC R8, c[0x0][0x44c] ;  /* 0x00011300ff082b82 */ /* 0x000e220000000800 */
[----:B------:R-:W-:Y:S01]  /*24580*/  IMAD.MOV.U32 R4, RZ, RZ, R25 ;  /* 0x000000ffff047224 */ /* 0x000fe200078e0019 */
[----:B------:R-:W-:-:S06]  /*24590*/  ULDC UR4, c[0x0][0x9dc] ;  /* 0x0002770000047ab9 */ /* 0x000fcc0000000800 */
[----:B------:R-:W1:Y:S01]  /*245a0*/  @P2 LDC R5, c[0x0][0x450] ;  /* 0x00011400ff052b82 */ /* 0x000e620000000800 */
[----:B0-----:R-:W-:-:S05]  /*245b0*/  @P2 IMAD.HI.U32 R8, R25, R8, RZ ;  /* 0x0000000819082227 */ /* 0x001fca00078e00ff */
[----:B-1----:R-:W-:Y:S01]  /*245c0*/  @P2 SHF.R.U32.HI R4, RZ, R5, R8 ;  /* 0x00000005ff042219 */ /* 0x002fe20000011608 */
[----:B------:R-:W-:-:S04]  /*245d0*/  IMAD.IADD R8, R18, 0x1, -R23 ;  /* 0x0000000112087824 */ /* 0x000fc800078e0a17 */
        /* <DEDUP_REMOVED lines=13> */
.L_x_2038:
[----:B------:R-:W-:-:S13]  /*246b0*/  ISETP.NE.AND P0, PT, R3, 0x1, PT ;  /* 0x000000010300780c */ /* 0x000fda0003f05270 */
[----:B------:R-:W0:Y:S02]  /*246c0*/  @P0 LDC.64 R4, c[0x0][0x9e8] ;  /* 0x00027a00ff040b82 */ /* 0x000e240000000a00 */
[----:B0-----:R-:W-:-:S05]  /*246d0*/  @P0 IMAD.HI.U32 R4, R12, R4, RZ ;  /* 0x000000040c040227 */ /* 0x001fca00078e00ff */
[----:B------:R-:W-:-:S07]  /*246e0*/  @P0 SHF.R.U32.HI R12, RZ, R5, R4 ;  /* 0x00000005ff0c0219 */ /* 0x000fce0000011604 */
.L_x_2039:
[----:B------:R-:W-:Y:S05]  /*246f0*/  BSYNC B0 ;  /* 0x0000000000007941 */ /* 0x000fea0003800000 */
.L_x_2037:
[----:B------:R-:W-:-:S05]  /*24700*/  IMAD R3, R12, R3, RZ ;  /* 0x000000030c037224 */ /* 0x000fca00078e02ff */
[----:B------:R-:W-:-:S07]  /*24710*/  VIMNMX R11, R11, R3, !PT ;  /* 0x000000030b0b7248 */ /* 0x000fce0007fe0100 */
.L_x_2036:
[----:B------:R-:W-:Y:S01]  /*24720*/  VIADD R2, R2, 0x9f ;  /* 0x0000009f02027836 */ /* 0x000fe20000000000 */
[----:B------:R-:W-:Y:S01]  /*24730*/  BSSY B0, `(.L_x_2040) ;  /* 0x00000e2000007945 */ /* 0x000fe20003800000 */
[----:B------:R-:W-:-:S04]  /*24740*/  IMAD.HI R11, R11, 0x66666667, RZ ;  /* 0x666666670b0b7827 */ /* 0x000fc800078e02ff */
[----:B------:R-:W-:-:S05]  /*24750*/  IMAD.HI R2, R2, 0x66666667, RZ ;  /* 0x6666666702027827 */ /* 0x000fca00078e02ff */
[----:B------:R-:W-:-:S04]  /*24760*/  SHF.R.U32.HI R3, RZ, 0x1f, R2 ;  /* 0x0000001fff037819 */ /* 0x000fc80000011602 */
[----:B------:R-:W-:Y:S02]  /*24770*/  LEA.HI.SX32 R3, R2, R3, 0x1a ;  /* 0x0000000302037211 */ /* 0x000fe400078fd2ff */
[----:B------:R-:W-:Y:S02]  /*24780*/  SHF.R.U32.HI R2, RZ, 0x1f, R11 ;  /* 0x0000001fff027819 */ /* 0x000fe4000001160b */
[----:B------:R-:W-:Y:S02]  /*24790*/  VIMNMX R3, R9, R3, PT ;  /* 0x0000000309037248 */ /* 0x000fe40003fe0100 */
[----:B------:R-:W-:-:S03]  /*247a0*/  LEA.HI.SX32 R2, R11, R2, 0x1a ;  /* 0x000000020b027211 */ /* 0x000fc600078fd2ff */
[----:B------:R-:W-:Y:S01]  /*247b0*/  IMAD R3, R3, 0xa0, -R10 ;  /* 0x000000a003037824 */ /* 0x000fe200078e0a0a */
[----:B------:R-:W-:-:S04]  /*247c0*/  VIMNMX R2, RZ, R2, !PT ;  /* 0x00000002ff027248 */ /* 0x000fc80007fe0100 */
[----:B------:R-:W-:Y:S01]  /*247d0*/  VIMNMX R6, R3, R6, PT ;  /* 0x0000000603067248 */ /* 0x000fe20003fe0100 */
[----:B------:R-:W-:-:S05]  /*247e0*/  IMAD R2, R2, 0xa0, -R10 ;  /* 0x000000a002027824 */ /* 0x000fca00078e0a0a */
[----:B------:R-:W-:-:S04]  /*247f0*/  VIMNMX R5, RZ, R2, !PT ;  /* 0x00000002ff057248 */ /* 0x000fc80007fe0100 */
        /* <DEDUP_REMOVED lines=14> */
[----:B------:R-:W0:Y:S02]  /*248e0*/  S2R R5, SR_TID.X ;  /* 0x0000000000057919 */ /* 0x000e240000002100 */
[----:B0-----:R-:W-:-:S04]  /*248f0*/  SHF.R.U32.HI R5, RZ, 0x5, R5 ;  /* 0x00000005ff057819 */ /* 0x001fc80000011605 */
[----:B------:R-:W-:-:S05]  /*24900*/  LOP3.LUT R5, R5, 0x3, RZ, 0xc0, !PT ;  /* 0x0000000305057812 */ /* 0x000fca00078ec0ff */
[----:B------:R0:W1:Y:S02]  /*24910*/  SHFL.IDX PT, R14, R5, RZ, 0x1f ;  /* 0x00001fff050e7589 */ /* 0x00006400000e0000 */
.L_x_2285:
[----:B-1----:R-:W-:Y:S02]  /*24920*/  ISETP.NE.AND P0, PT, R14, RZ, PT ;  /* 0x000000ff0e00720c */ /* 0x002fe40003f05270 */
[----:B------:R-:W-:-:S11]  /*24930*/  PLOP3.LUT P6, PT, PT, PT, PT, 0x8, 0x0 ;  /* 0x000000000000781c */ /* 0x000fd60003fce170 */
[----:B------:R-:W-:Y:S05]  /*24940*/  @P0 BRA `(.L_x_2043) ;  /* 0x00000000000c0947 */ /* 0x000fea0003800000 */
[----:B------:R-:W-:-:S03]  /*24950*/  UMOV UR4, 0xffffffff ;  /* 0xffffffff00047882 */ /* 0x000fc60000000000 */
[----:B------:R-:W-:Y:S05]  /*24960*/  BRA.DIV UR4, `(.L_x_2044) ;  /* 0x0000009a04247947 */ /* 0x000fea000b800000 */
[----:B------:R-:W-:-:S13]  /*24970*/  ELECT P6, URZ, PT ;  /* 0x00000000003f782f */ /* 0x000fda00038c0000 */
.L_x_2043:
[----:B0-----:R-:W2:Y:S01]  /*24980*/  LDL R5, [R1+0x3c] ;  /* 0x00003c0001057983 */ /* 0x001ea20000100800 */
[----:B------:R-:W-:Y:S01]  /*24990*/  BSSY B1, `(.L_x_2045) ;  /* 0x0000008000017945 */ /* 0x000fe20003800000 */
[----:B--2---:R-:W-:-:S05]  /*249a0*/  VIADD R5, R5, 0x1 ;  /* 0x0000000105057836 */ /* 0x004fca0000000000 */
[----:B------:R-:W-:-:S04]  /*249b0*/  LEA.HI R6, R5, R5, RZ, 0x1 ;  /* 0x0000000505067211 */ /* 0x000fc800078f08ff */
[----:B------:R-:W-:-:S05]  /*249c0*/  LOP3.LUT R6, R6, 0xfffffffe, RZ, 0xc0, !PT ;  /* 0xfffffffe06067812 */ /* 0x000fca00078ec0ff */
[----:B------:R-:W-:-:S05]  /*249d0*/  IMAD.IADD R5, R5, 0x1, -R6 ;  /* 0x0000000105057824 */ /* 0x000fca00078e0a06 */
[----:B------:R-:W-:-:S04]  /*249e0*/  SHF.L.U32 R5, R5, 0x1f, RZ ;  /* 0x0000001f05057819 */ /* 0x000fc800000006ff */
[----:B------:R-:W0:Y:S02]  /*249f0*/  SYNCS.PHASECHK.TRANS64.TRYWAIT P0, [R17+URZ+0x22820], R5 ;  /* 0x02282005110075a7 */ /* 0x000e24000800017f */
[----:B0-----:R-:W-:Y:S05]  /*24a00*/  @!P0 BRA `(.L_x_2046) ;  /* 0x00000098001c8947 */ /* 0x001fea0003800000 */
.L_x_2288:
[----:B------:R-:W-:Y:S05]  /*24a10*/  BSYNC B1 ;  /* 0x0000000000017941 */ /* 0x000fea0003800000 */
.L_x_2045:
[----:B------:R-:W-:Y:S04]  /*24a20*/  BSSY B1, `(.L_x_2047) ;  /* 0x000004e000017945 */ /* 0x000fe80003800000 */
[----:B------:R-:W-:Y:S05]  /*24a30*/  @!P6 BRA `(.L_x_2048) ;  /* 0x000000040030e947 */ /* 0x000fea0003800000 */
[----:B------:R-:W2:Y:S01]  /*24a40*/  LDL R6, [R1] ;  /* 0x0000000001067983 */ /* 0x000ea20000100800 */
[----:B0-----:R-:W-:Y:S01]  /*24a50*/  IMAD R5, R35, 0x8, R17 ;  /* 0x0000000823057824 */ /* 0x001fe200078e0211 */
[----:B------:R-:W0:Y:S01]  /*24a60*/  S2R R10, SR_TID.X ;  /* 0x00000000000a7919 */ /* 0x000e220000002100 */
[----:B------:R-:W-:Y:S01]  /*24a70*/  BSSY B2, `(.L_x_2049) ;  /* 0x0000006000027945 */ /* 0x000fe20003800000 */
[----:B0-----:R-:W-:-:S04]  /*24a80*/  LOP3.LUT R10, R10, 0x7f, RZ, 0xc0, !PT ;  /* 0x0000007f0a0a7812 */ /* 0x001fc800078ec0ff */
[----:B------:R-:W-:Y:S02]  /*24a90*/  ISETP.NE.AND P1, PT, R10, RZ, PT ;  /* 0x000000ff0a00720c */ /* 0x000fe40003f25270 */
[----:B--2---:R-:W-:-:S04]  /*24aa0*/  SHF.L.U32 R6, R6, 0x1f, RZ ;  /* 0x0000001f06067819 */ /* 0x004fc800000006ff */
[----:B------:R-:W0:Y:S02]  /*24ab0*/  SYNCS.PHASECHK.TRANS64.TRYWAIT P0, [R5+URZ+0x228a0], R6 ;  /* 0x0228a006050075a7 */ /* 0x000e24000800017f */
[----:B0-----:R-:W-:Y:S05]  /*24ac0*/  @!P0 BRA `(.L_x_2050) ;  /* 0x0000009800008947 */ /* 0x001fea0003800000 */
.L_x_2289:
[----:B------:R-:W-:Y:S05]  /*24ad0*/  BSYNC B2 ;  /* 0x0000000000027941 */ /* 0x000fea0003800000 */
.L_x_2049:
[----:B------:R-:W-:Y:S04]  /*24ae0*/  BSSY B2, `(.L_x_2051) ;  /* 0x0000009000027945 */ /* 0x000fe80003800000 */
[----:B------:R-:W-:Y:S05]  /*24af0*/  @P1 BRA `(.L_x_2052) ;  /* 0x00000000001c1947 */ /* 0x000fea0003800000 */
[----:B------:R-:W1:Y:S02]  /*24b00*/  S2R R10, SR_TID.X ;  /* 0x00000000000a7919 */ /* 0x000e640000002100 */
[----:B-1----:R-:W-:Y:S01]  /*24b10*/  LOP3.LUT R11, R10, 0x1f, RZ, 0xc0, !PT ;  /* 0x0000001f0a0b7812 */ /* 0x002fe200078ec0ff */
[----:B------:R-:W-:-:S03]  /*24b20*/  IMAD.MOV.U32 R10, RZ, RZ, 0x5000 ;  /* 0x00005000ff0a7424 */ /* 0x000fc600078e00ff */
[----:B------:R-:W-:Y:S01]  /*24b30*/  ISETP.NE.AND P0, PT, R11, RZ, PT ;  /* 0x000000ff0b00720c */ /* 0x000fe20003f05270 */
[----:B------:R1:W-:-:S12]  /*24b40*/  SYNCS.ARRIVE.TRANS64 RZ, [R5+URZ+0x22890], R10 ;  /* 0x0228900a05ff79a7 */ /* 0x0003d8000800003f */
[----:B-1----:R-:W-:Y:S05]  /*24b50*/  @!P0 BRA `(.L_x_2052) ;  /* 0x0000000000048947 */ /* 0x002fea0003800000 */
[----:B------:R-:W-:Y:S01]  /*24b60*/  BPT.TRAP 0x1 ;  /* 0x000000040000795c */ /* 0x000fe20000300000 */
.L_x_2052:
[----:B------:R-:W-:Y:S05]  /*24b70*/  BSYNC B2 ;  /* 0x0000000000027941 */ /* 0x000fea0003800000 */
.L_x_2051:
[----:B------:R-:W-:Y:S01]  /*24b80*/  IMAD.MOV.U32 R14, RZ, RZ, RZ ;  /* 0x000000ffff0e7224 */ /* 0x000fe200078e00ff */
[----:B------:R-:W-:Y:S01]  /*24b90*/  UIADD3 UR4, UP0, UR36, 0x570, URZ ;  /* 0x0000057024047890 */ /* 0x000fe2000ff1e03f */
[----:B------:R-:W-:Y:S01]  /*24ba0*/  IMAD R11, R3, 0xa0, R0 ;  /* 0x000000a0030b7824 */ /* 0x000fe200078e0200 */
[----:B------:R-:W-:Y:S01]  /*24bb0*/  PLOP3.LUT P0, PT, PT, PT, PT, 0x80, 0x0 ;  /* 0x000000000000781c */ /* 0x000fe20003f0f070 */
[----:B------:R-:W-:Y:S01]  /*24bc0*/  IMAD R10, R35, 0x5000, R17 ;  /* 0x00005000230a7824 */ /* 0x000fe200078e0211 */
[----:B------:R-:W-:Y:S01]  /*24bd0*/  R2UR UR10, R14 ;  /* 0x000000000e0a72ca */ /* 0x000fe200000e0000 */
[----:B------:R-:W-:Y:S01]  /*24be0*/  VIADD R11, R11, 0xffffff60 ;  /* 0xffffff600b0b7836 */ /* 0x000fe20000000000 */
[----:B------:R-:W-:Y:S01]  /*24bf0*/  UIADD3.X UR5, URZ, UR37, URZ, UP0, !UPT ;  /* 0x000000253f057290 */ /* 0x000fe200087fe43f */
[----:B------:R-:W-:Y:S01]  /*24c00*/  VIADD R12, R5, 0x22890 ;  /* 0x00022890050c7836 */ /* 0x000fe20000000000 */
[----:B------:R-:W-:Y:S01]  /*24c10*/  UMOV UR6, 0x0 ;  /* 0x0000000000067882 */ /* 0x000fe20000000000 */
[----:B------:R-:W-:Y:S01]  /*24c20*/  VIADD R13, R10, 0x18400 ;  /* 0x000184000a0d7836 */ /* 0x000fe20000000000 */
[----:B------:R-:W-:-:S09]  /*24c30*/  UMOV UR7, 0x12f00000 ;  /* 0x12f0000000077882 */ /* 0x000fd20000000000 */
.L_x_2053:
        /* <DEDUP_REMOVED lines=10> */
[----:B------:R-:W1:Y:S01]  /*24ce0*/  SYNCS.PHASECHK.TRANS64.TRYWAIT P0, [R5+URZ+0x228c0], R6 ;  /* 0x0228c006050075a7 */ /* 0x000e62000800017f */
[----:B------:R-:W-:Y:S04]  /*24cf0*/  BSSY B2, `(.L_x_2054) ;  /* 0x0000002000027945 */ /* 0x000fe80003800000 */
[----:B-1----:R-:W-:Y:S05]  /*24d00*/  @!P0 BRA `(.L_x_2055) ;  /* 0x0000009400848947 */ /* 0x002fea0003800000 */
.L_x_2290:
[----:B------:R-:W-:Y:S05]  /*24d10*/  BSYNC B2 ;  /* 0x0000000000027941 */ /* 0x000fea0003800000 */
.L_x_2054:
        /* <DEDUP_REMOVED lines=11> */
.L_x_2057:
[----:B------:R-:W-:Y:S05]  /*24dd0*/  BSYNC B2 ;  /* 0x0000000000027941 */ /* 0x000fea0003800000 */
.L_x_2056:
        /* <DEDUP_REMOVED lines=8> */
.L_x_2058:
        /* <DEDUP_REMOVED lines=10> */
.L_x_2048:
[----:B------:R-:W-:Y:S05]  /*24f00*/  BSYNC B1 ;  /* 0x0000000000017941 */ /* 0x000fea0003800000 */
.L_x_2047:
[----:B------:R-:W2:Y:S01]  /*24f10*/  LDL.LU R6, [R1] ;  /* 0x0000000001067983 */ /* 0x000ea20000300800 */
[----:B------:R-:W-:Y:S01]  /*24f20*/  VIADD R35, R35, 0x1 ;  /* 0x0000000123237836 */ /* 0x000fe20000000000 */
[----:B------:R-:W-:Y:S01]  /*24f30*/  PLOP3.LUT P0, PT, PT, PT, PT, 0x8, 0x0 ;  /* 0x000000000000781c */ /* 0x000fe20003f0e170 */
[----:B------:R-:W-:-:S03]  /*24f40*/  VIADD R3, R3, 0xfffffffe ;  /* 0xfffffffe03037836 */ /* 0x000fc60000000000 */
[----:B------:R-:W-:Y:S02]  /*24f50*/  ISETP.NE.AND P1, PT, R35, 0x2, PT ;  /* 0x000000022300780c */ /* 0x000fe40003f25270 */
[----:B------:R-:W-:Y:S02]  /*24f60*/  ISETP.GE.AND P2, PT, R3, R4, PT ;  /* 0x000000040300720c */ /* 0x000fe40003f46270 */
[----:B0-----:R-:W-:Y:S02]  /*24f70*/  SEL R5, RZ, 0x1, P1 ;  /* 0x00000001ff057807 */ /* 0x001fe40000800000 */
[----:B------:R-:W-:Y:S02]  /*24f80*/  SEL R35, R35, RZ, P1 ;  /* 0x000000ff23237207 */ /* 0x000fe40000800000 */
[----:B--2---:R-:W-:-:S05]  /*24f90*/  LOP3.LUT R6, R6, R5, RZ, 0x3c, !PT ;  /* 0x0000000506067212 */ /* 0x004fca00078e3cff */
[----:B------:R0:W-:Y:S02]  /*24fa0*/  STL [R1], R6 ;  /* 0x0000000601007387 */ /* 0x0001e40000100800 */
[----:B------:R-:W-:Y:S05]  /*24fb0*/  @!P2 BRA `(.L_x_2041) ;  /* 0x000000040064a947 */ /* 0x000fea0003800000 */
.L_x_2071:
[----:B------:R-:W-:Y:S05]  /*24fc0*/  YIELD ;  /* 0x0000000000007946 */ /* 0x000fea0003800000 */
[----:B------:R-:W-:Y:S04]  /*24fd0*/  BSSY B1, `(.L_x_2059) ;  /* 0x000004d000017945 */ /* 0x000fe80003800000 */
[----:B-1----:R-:W-:Y:S05]  /*24fe0*/  @!P6 BRA `(.L_x_2060) ;  /* 0x00000004002ce947 */ /* 0x002fea0003800000 */
[----:B0-----:R-:W2:Y:S01]  /*24ff0*/  LDL R6, [R1] ;  /* 0x0000000001067983 */ /* 0x001ea20000100800 */
[----:B------:R-:W0:Y:S02]  /*25000*/  S2R R5, SR_TID.X ;  /* 0x0000000000057919 */ /* 0x000e240000002100 */
[----:B0-----:R-:W-:Y:S01]  /*25010*/  LOP3.LUT R10, R5, 0x7f, RZ, 0xc0, !PT ;  /* 0x0000007f050a7812 */ /* 0x001fe200078ec0ff */
[----:B------:R-:W-:Y:S01]  /*25020*/  IMAD R5, R35, 0x8, R17 ;  /* 0x0000000823057824 */ /* 0x000fe200078e0211 */
[----:B------:R-:W-:Y:S02]  /*25030*/  BSSY B2, `(.L_x_2061) ;  /* 0x0000005000027945 */ /* 0x000fe40003800000 */
[----:B------:R-:W-:Y:S02]  /*25040*/  ISETP.NE.AND P2, PT, R10, RZ, PT ;  /* 0x000000ff0a00720c */ /* 0x000fe40003f45270 */
[----:B--2---:R-:W-:-:S04]  /*25050*/  SHF.L.U32 R6, R6, 0x1f, RZ ;  /* 0x0000001f06067819 */ /* 0x004fc800000006ff */
[----:B------:R-:W0:Y:S02]  /*25060*/  SYNCS.PHASECHK.TRANS64.TRYWAIT P1, [R5+URZ+0x228a0], R6 ;  /* 0x0228a006050075a7 */ /* 0x000e24000802017f */
[----:B0-----:R-:W-:Y:S05]  /*25070*/  @!P1 BRA `(.L_x_2062) ;  /* 0x0000009000bc9947 */ /* 0x001fea0003800000 */
.L_x_2291:
[----:B------:R-:W-:Y:S05]  /*25080*/  BSYNC B2 ;  /* 0x0000000000027941 */ /* 0x000fea0003800000 */
.L_x_2061:
        /* <DEDUP_REMOVED lines=9> */
.L_x_2064:
[----:B------:R-:W-:Y:S05]  /*25120*/  BSYNC B2 ;  /* 0x0000000000027941 */ /* 0x000fea0003800000 */
.L_x_2063:
        /* <DEDUP_REMOVED lines=10> */
[----:B------:R-:W-:-:S10]  /*251d0*/  UMOV UR7, 0x12f00000 ;  /* 0x12f0000000077882 */ /* 0x000fd40000000000 */
.L_x_2065:
        /* <DEDUP_REMOVED lines=13> */
.L_x_2292:
[----:B------:R-:W-:Y:S05]  /*252b0*/  BSYNC B2 ;  /* 0x0000000000027941 */ /* 0x000fea0003800000 */
.L_x_2066:
        /* <DEDUP_REMOVED lines=11> */
.L_x_2069:
[----:B------:R-:W-:Y:S05]  /*25370*/  BSYNC B2 ;  /* 0x0000000000027941 */ /* 0x000fea0003800000 */
.L_x_2068:
        /* <DEDUP_REMOVED lines=8> */
.L_x_2070:
        /* <DEDUP_REMOVED lines=10> */
.L_x_2060:
[----:B------:R-:W-:Y:S05]  /*254a0*/  BSYNC B1 ;  /* 0x0000000000017941 */ /* 0x000fea0003800000 */
.L_x_2059:
[----:B0-----:R-:W2:Y:S01]  /*254b0*/  LDL.LU R6, [R1] ;  /* 0x0000000001067983 */ /* 0x001ea20000300800 */
[----:B------:R-:W-:Y:S01]  /*254c0*/  VIADD R35, R35, 0x1 ;  /* 0x0000000123237836 */ /* 0x000fe20000000000 */
[C---:B------:R-:W-:Y:S01]  /*254d0*/  ISETP.GT.AND P2, PT, R3.reuse, R4, PT ;  /* 0x000000040300720c */ /* 0x040fe20003f44270 */
[----:B------:R-:W-:-:S03]  /*254e0*/  VIADD R3, R3, 0xffffffff ;  /* 0xffffffff03037836 */ /* 0x000fc60000000000 */
[----:B------:R-:W-:-:S04]  /*254f0*/  ISETP.NE.AND P1, PT, R35, 0x2, PT ;  /* 0x000000022300780c */ /* 0x000fc80003f25270 */
[----:B------:R-:W-:Y:S02]  /*25500*/  SEL R5, RZ, 0x1, P1 ;  /* 0x00000001ff057807 */ /* 0x000fe40000800000 */
[----:B------:R-:W-:Y:S02]  /*25510*/  SEL R35, R35, RZ, P1 ;  /* 0x000000ff23237207 */ /* 0x000fe40000800000 */
[----:B--2---:R-:W-:-:S05]  /*25520*/  LOP3.LUT R6, R6, R5, RZ, 0x3c, !PT ;  /* 0x0000000506067212 */ /* 0x004fca00078e3cff */
[----:B------:R1:W-:Y:S01]  /*25530*/  STL [R1], R6 ;  /* 0x0000000601007387 */ /* 0x0003e20000100800 */
[----:B------:R-:W-:Y:S05]  /*25540*/  @P2 BRA `(.L_x_2071) ;  /* 0xfffffff8009c2947 */ /* 0x000fea000383ffff */
.L_x_2041:
[----:B------:R-:W-:Y:S05]  /*25550*/  BSYNC B0 ;  /* 0x0000000000007941 */ /* 0x000fea0003800000 */
.L_x_2040:
[----:B------:R-:W2:Y:S01]  /*25560*/  LDC R0, c[0x0][0x448] ;  /* 0x00011200ff007b82 */ /* 0x000ea20000000800 */
[----:B------:R-:W-:Y:S01]  /*25570*/  VIADD R2, R25, 0x7f ;  /* 0x0000007f19027836 */ /* 0x000fe20000000000 */
[----:B------:R-:W-:Y:S06]  /*25580*/  @!P0 WARPSYNC.ALL ;  /* 0x0000000000008948 */ /* 0x000fec0003800000 */
[----:B------:R-:W-:Y:S01]  /*25590*/  @!P0 BAR.SYNC.DEFER_BLOCKING 0xc, 0x180 ;  /* 0x0306000000008b1d */ /* 0x000fe20000010000 */
[----:B--2---:R-:W-:-:S13]  /*255a0*/  ISETP.NE.AND P1, PT, R0, 0x1, PT ;  /* 0x000000010000780c */ /* 0x004fda0003f25270 */
[----:B------:R-:W2:Y:S08]  /*255b0*/  @P1 LDC R3, c[0x0][0x44c] ;  /* 0x00011300ff031b82 */ /* 0x000eb00000000800 */
[----:B------:R-:W3:Y:S01]  /*255c0*/  @P1 LDC R0, c[0x0][0x450] ;  /* 0x00011400ff001b82 */ /* 0x000ee20000000800 */
[----:B--2---:R-:W-:-:S05]  /*255d0*/  @P1 IMAD.HI.U32 R3, R2, R3, RZ ;  /* 0x0000000302031227 */ /* 0x004fca00078e00ff */
[----:B---3--:R-:W-:-:S05]  /*255e0*/  @P1 SHF.R.U32.HI R2, RZ, R0, R3 ;  /* 0x00000000ff021219 */ /* 0x008fca0000011603 */
[----:B------:R-:W-:Y:S02]  /*255f0*/  IMAD.IADD R7, R7, 0x1, R2 ;  /* 0x0000000107077824 */ /* 0x000fe400078e0202 */
[----:B------:R-:W2:Y:S02]  /*25600*/  LDC.64 R2, c[0x0][0x9e0] ;  /* 0x00027800ff027b82 */ /* 0x000ea40000000a00 */
[----:B--2---:R-:W-:Y:S01]  /*25610*/  ISETP.GE.AND P2, PT, R3, 0x1, PT ;  /* 0x000000010300780c */ /* 0x004fe20003f46270 */
        /* <DEDUP_REMOVED lines=8> */
[----:B------:R-:W2:Y:S02]  /*256a0*/  @P0 LDC.64 R4, c[0x0][0x9e8] ;  /* 0x00027a00ff040b82 */ /* 0x000ea40000000a00 */
[----:B--2---:R-:W-:-:S05]  /*256b0*/  @P0 IMAD.HI.U32 R4, R0, R4, RZ ;  /* 0x0000000400040227 */ /* 0x004fca00078e00ff */
[----:B------:R-:W-:-:S04]  /*256c0*/  @P0 SHF.R.U32.HI R0, RZ, R5, R4 ;  /* 0x00000005ff000219 */ /* 0x000fc80000011604 */
[----:B------:R-:W-:Y:S01]  /*256d0*/  LOP3.LUT R0, RZ, R0, RZ, 0x33, !PT ;  /* 0x00000000ff007212 */ /* 0x000fe200078e33ff */
[----:B------:R-:W-:Y:S06]  /*256e0*/  BRA `(.L_x_2075) ;  /* 0x0000000000107947 */ /* 0x000fec0003800000 */
.L_x_2074:
[----:B------:R-:W-:-:S13]  /*256f0*/  ISETP.NE.AND P0, PT, R3, 0x1, PT ;  /* 0x000000010300780c */ /* 0x000fda0003f05270 */
[----:B------:R-:W2:Y:S02]  /*25700*/  @P0 LDC.64 R4, c[0x0][0x9e8] ;  /* 0x00027a00ff040b82 */ /* 0x000ea40000000a00 */
[----:B--2---:R-:W-:-:S05]  /*25710*/  @P0 IMAD.HI.U32 R4, R0, R4, RZ ;  /* 0x0000000400040227 */ /* 0x004fca00078e00ff */
[----:B------:R-:W-:-:S07]  /*25720*/  @P0 SHF.R.U32.HI R0, RZ, R5, R4 ;  /* 0x00000005ff000219 */ /* 0x000fce0000011604 */
.L_x_2075:
[----:B------:R-:W-:Y:S05]  /*25730*/  BSYNC B0 ;  /* 0x0000000000007941 */ /* 0x000fea0003800000 */
.L_x_2073:
[----:B------:R-:W-:-:S05]  /*25740*/  IMAD R5, R0, R3, R3 ;  /* 0x0000000300057224 */ /* 0x000fca00078e0203 */
[----:B------:R-:W-:-:S07]  /*25750*/  VIMNMX R2, R2, R5, PT ;  /* 0x0000000502027248 */ /* 0x000fce0003fe0100 */
.L_x_2072:
[----:B------:R-:W-:Y:S01]  /*25760*/  VIADD R2, R2, 0x9f ;  /* 0x0000009f02027836 */ /* 0x000fe20000000000 */
[----:B------:R-:W2:Y:S01]  /*25770*/  @P1 LDC R0, c[0x0][0x450] ;  /* 0x00011400ff001b82 */ /* 0x000ea20000000800 */
[----:B------:R-:W-:Y:S01]  /*25780*/  IMAD.MOV.U32 R4, RZ, RZ, R25 ;  /* 0x000000ffff047224 */ /* 0x000fe200078e0019 */
[----:B------:R-:W-:Y:S01]  /*25790*/  ULDC UR4, c[0x0][0x9dc] ;  /* 0x0002770000047ab9 */ /* 0x000fe20000000800 */
[----:B------:R-:W-:-:S05]  /*257a0*/  IMAD.HI R2, R2, 0x66666667, RZ ;  /* 0x6666666702027827 */ /* 0x000fca00078e02ff */
[----:B------:R-:W-:-:S04]  /*257b0*/  SHF.R.U32.HI R5, RZ, 0x1f, R2 ;  /* 0x0000001fff057819 */ /* 0x000fc80000011602 */
[----:B------:R-:W-:-:S04]  /*257c0*/  LEA.HI.SX32 R2, R2, R5, 0x1a ;  /* 0x0000000502027211 */ /* 0x000fc800078fd2ff */
[----:B------:R-:W-:Y:S02]  /*257d0*/  VIMNMX R29, R9, R2, PT ;  /* 0x00000002091d7248 */ /* 0x000fe40003fe0100 */
[----:B------:R-:W3:Y:S02]  /*257e0*/  @P1 LDC R2, c[0x0][0x44c] ;  /* 0x00011300ff021b82 */ /* 0x000ee40000000800 */
[----:B---3--:R-:W-:-:S05]  /*257f0*/  @P1 IMAD.HI.U32 R2, R25, R2, RZ ;  /* 0x0000000219021227 */ /* 0x008fca00078e00ff */
[----:B--2---:R-:W-:-:S05]  /*25800*/  @P1 SHF.R.U32.HI R4, RZ, R0, R2 ;  /* 0x00000000ff041219 */ /* 0x004fca0000011602 */
        /* <DEDUP_REMOVED lines=8> */
[----:B------:R-:W2:Y:S02]  /*25890*/  @P0 LDC.64 R4, c[0x0][0x9e8] ;  /* 0x00027a00ff040b82 */ /* 0x000ea40000000a00 */
[----:B--2---:R-:W-:-:S05]  /*258a0*/  @P0 IMAD.HI.U32 R4, R2, R4, RZ ;  /* 0x0000000402040227 */ /* 0x004fca00078e00ff */
[----:B------:R-:W-:-:S04]  /*258b0*/  @P0 SHF.R.U32.HI R2, RZ, R5, R4 ;  /* 0x00000005ff020219 */ /* 0x000fc80000011604 */
[----:B------:R-:W-:Y:S01]  /*258c0*/  LOP3.LUT R2, RZ, R2, RZ, 0x33, !PT ;  /* 0x00000002ff027212 */ /* 0x000fe200078e33ff */
[----:B------:R-:W-:Y:S06]  /*258d0*/  BRA `(.L_x_2079) ;  /* 0x0000000000107947 */ /* 0x000fec0003800000 */
.L_x_2078:
[----:B------:R-:W-:-:S13]  /*258e0*/  ISETP.NE.AND P0, PT, R3, 0x1, PT ;  /* 0x000000010300780c */ /* 0x000fda0003f05270 */
[----:B------:R-:W2:Y:S02]  /*258f0*/  @P0 LDC.64 R4, c[0x0][0x9e8] ;  /* 0x00027a00ff040b82 */ /* 0x000ea40000000a00 */
[----:B--2---:R-:W-:-:S05]  /*25900*/  @P0 IMAD.HI.U32 R4, R2, R4, RZ ;  /* 0x0000000402040227 */ /* 0x004fca00078e00ff */
[----:B------:R-:W-:-:S07]  /*25910*/  @P0 SHF.R.U32.HI R2, RZ, R5, R4 ;  /* 0x00000005ff020219 */ /* 0x000fce0000011604 */
.L_x_2079:
[----:B------:R-:W-:Y:S05]  /*25920*/  BSYNC B0 ;  /* 0x0000000000007941 */ /* 0x000fea0003800000 */
.L_x_2077:
[----:B------:R-:W-:-:S05]  /*25930*/  IMAD R3, R2, R3, RZ ;  /* 0x0000000302037224 */ /* 0x000fca00078e02ff */
[----:B------:R-:W-:-:S07]  /*25940*/  VIMNMX R0, R0, R3, !PT ;  /* 0x0000000300007248 */ /* 0x000fce0007fe0100 */
.L_x_2076:
[----:B------:R-:W-:-:S05]  /*25950*/  IMAD.HI R0, R0, 0x66666667, RZ ;  /* 0x6666666700007827 */ /* 0x000fca00078e02ff */
[----:B------:R-:W-:-:S04]  /*25960*/  SHF.R.U32.HI R3, RZ, 0x1f, R0 ;  /* 0x0000001fff037819 */ /* 0x000fc80000011600 */
[----:B------:R-:W-:-:S04]  /*25970*/  LEA.HI.SX32 R3, R0, R3, 0x1a ;  /* 0x0000000300037211 */ /* 0x000fc800078fd2ff */
[----:B------:R-:W-:-:S04]  /*25980*/  VIMNMX R2, RZ, R3, !PT ;  /* 0x00000003ff027248 */ /* 0x000fc80007fe0100 */
[----:B------:R-:W-:Y:S01]  /*25990*/  ISETP.GT.AND P0, PT, R29, R2, PT ;  /* 0x000000021d00720c */ /* 0x000fe20003f04270 */
[----:B------:R2:W-:-:S12]  /*259a0*/  STL [R1+0x10], R2 ;  /* 0x0000100201007387 */ /* 0x0005d80000100800 */
[----:B--2---:R-:W-:Y:S05]  /*259b0*/  @P0 BRA `(.L_x_2080) ;  /* 0x0000000000440947 */ /* 0x004fea0003800000 */
[----:B------:R-:W2:Y:S02]  /*259c0*/  S2R R2, SR_TID.X ;  /* 0x0000000000027919 */ /* 0x000ea40000002100 */
[----:B--2---:R-:W-:-:S04]  /*259d0*/  LOP3.LUT R2, R2, 0x7f, RZ, 0xc0, !PT ;  /* 0x0000007f02027812 */ /* 0x004fc800078ec0ff */
[----:B------:R-:W-:-:S13]  /*259e0*/  ISETP.NE.AND P0, PT, R2, RZ, PT ;  /* 0x000000ff0200720c */ /* 0x000fda0003f05270 */
[----:B------:R-:W-:Y:S05]  /*259f0*/  @P0 BRA `(.L_x_2081) ;  /* 0x0000004800c00947 */ /* 0x000fea0003800000 */
[----:B------:R-:W2:Y:S01]  /*25a00*/  S2R R5, SR_LANEID ;  /* 0x0000000000057919 */ /* 0x000ea20000000000 */
[----:B------:R-:W-:Y:S01]  /*25a10*/  VOTEU.ANY UR4, UPT, PT ;  /* 0x0000000000047886 */ /* 0x000fe200038e0100 */
[----:B------:R-:W3:Y:S01]  /*25a20*/  LDC.64 R2, c[0x0][0xc60] ;  /* 0x00031800ff027b82 */ /* 0x000ee20000000a00 */
[----:B------:R-:W2:Y:S02]  /*25a30*/  FLO.U32 R0, UR4 ;  /* 0x0000000400007d00 */ /* 0x000ea400080e0000 */
[----:B--2---:R-:W-:-:S06]  /*25a40*/  ISETP.EQ.U32.AND P0, PT, R0, R5, PT ;  /* 0x000000050000720c */ /* 0x004fcc0003f02070 */
[----:B------:R-:W3:Y:S07]  /*25a50*/  POPC R5, UR4 ;  /* 0x0000000400057d09 */ /* 0x000eee0008000000 */
[----:B---3--:R-:W2:Y:S01]  /*25a60*/  @P0 ATOMG.E.ADD.STRONG.GPU PT, R3, desc[UR60][R2.64], R5 ;  /* 0x00000005020309a8 */ /* 0x008ea200081ee1fc */
[----:B------:R-:W3:Y:S02]  /*25a70*/  S2R R4, SR_LTMASK ;  /* 0x0000000000047919 */ /* 0x000ee40000003900 */
[----:B---3--:R-:W-:-:S04]  /*25a80*/  LOP3.LUT R4, R4, UR4, RZ, 0xc0, !PT ;  /* 0x0000000404047c12 */ /* 0x008fc8000f8ec0ff */
[----:B------:R-:W3:Y:S01]  /*25a90*/  POPC R7, R4 ;  /* 0x0000000400077309 */ /* 0x000ee20000000000 */
[----:B--2---:R-:W3:Y:S02]  /*25aa0*/  SHFL.IDX PT, R0, R3, R0, 0x1f ;  /* 0x00001f0003007589 */ /* 0x004ee400000e0000 */
[----:B---3--:R-:W-:Y:S01]  /*25ab0*/  IADD3 R24, R0, UR38, R7 ;  /* 0x0000002600187c10 */ /* 0x008fe2000fffe007 */
[----:B------:R-:W-:Y:S06]  /*25ac0*/  BRA `(.L_x_2081) ;  /* 0x00000048008c7947 */ /* 0x000fec0003800000 */
.L_x_2080:
        /* <DEDUP_REMOVED lines=9> */
[----:B------:R-:W2:Y:S01]  /*25b60*/  LDC.64 R2, c[0x4][R2] ;  /* 0x0100000002027b82 */ /* 0x000ea20000000a00 */
[----:B------:R-:W-:Y:S02]  /*25b70*/  IMAD.U32 R5, RZ, RZ, UR7 ;  /* 0x00000007ff057e24 */ /* 0x000fe4000f8e00ff */
[----:B01----:R-:W-:Y:S02]  /*25b80*/  IMAD.U32 R6, RZ, RZ, UR8 ;  /* 0x00000008ff067e24 */ /* 0x003fe4000f8e00ff */
[----:B------:R-:W-:-:S02]  /*25b90*/  IMAD.U32 R7, RZ, RZ, UR9 ;  /* 0x00000009ff077e24 */ /* 0x000fc4000f8e00ff */
[----:B------:R-:W-:Y:S02]  /*25ba0*/  IMAD.U32 R10, RZ, RZ, UR4 ;  /* 0x00000004ff0a7e24 */ /* 0x000fe4000f8e00ff */
[----:B------:R-:W-:Y:S02]  /*25bb0*/  IMAD.U32 R11, RZ, RZ, UR5 ;  /* 0x00000005ff0b7e24 */ /* 0x000fe4000f8e00ff */
[----:B------:R-:W-:Y:S02]  /*25bc0*/  IMAD.MOV.U32 R8, RZ, RZ, 0x70 ;  /* 0x00000070ff087424 */ /* 0x000fe400078e00ff */
[----:B------:R-:W-:Y:S02]  /*25bd0*/  IMAD.MOV.U32 R12, RZ, RZ, 0x1 ;  /* 0x00000001ff0c7424 */ /* 0x000fe400078e00ff */
[----:B------:R-:W-:-:S07]  /*25be0*/  IMAD.MOV.U32 R13, RZ, RZ, RZ ;  /* 0x000000ffff0d7224 */ /* 0x000fce00078e00ff */
[----:B------:R-:W-:-:S07]  /*25bf0*/  LEPC R20, `(.L_x_2083) ;  /* 0x000000001014794e */ /* 0x000fce0000000000 */
[----:B--2---:R-:W-:Y:S05]  /*25c00*/  CALL.ABS.NOINC R2 ;  /* 0x0000000002007343 */ /* 0x004fea0003c00000 */
.L_x_2083:
[----:B------:R-:W-:Y:S05]  /*25c10*/  BSYNC B6 ;  /* 0x0000000000067941 */ /* 0x000fea0003800000 */
.L_x_2082:
        /* <DEDUP_REMOVED lines=22> */
.L_x_2085:
[----:B------:R-:W-:Y:S05]  /*25d80*/  BSYNC B6 ;  /* 0x0000000000067941 */ /* 0x000fea0003800000 */
.L_x_2084:
        /* <DEDUP_REMOVED lines=20> */
.L_x_2087:
[----:B------:R-:W-:Y:S05]  /*25ed0*/  BSYNC B6 ;  /* 0x0000000000067941 */ /* 0x000fea0003800000 */
.L_x_2086:
        /* <DEDUP_REMOVED lines=19> */
.L_x_2089:
[----:B------:R-:W-:Y:S05]  /*26010*/  BSYNC B6 ;  /* 0x0000000000067941 */ /* 0x000fea0003800000 */
.L_x_2088:
[----:B------:R-:W-:Y:S01]  /*26020*/  ULDC.64 UR4, c[0x0][0x9f8] ;  /* 0x00027e0000047ab9 */ /* 0x000fe20000000a00 */
[----:B------:R-:W2:Y:S01]  /*26030*/  LDL R20, [R1+0x8] ;  /* 0x0000080001147983 */ /* 0x000ea20000100800 */
[----:B------:R-:W-:Y:S01]  /*26040*/  ISETP.NE.U32.AND P0, PT, RZ, UR4, PT ;  /* 0x00000004ff007c0c */ /* 0x000fe2000bf05070 */
[----:B------:R-:W-:Y:S01]  /*26050*/  IMAD.MOV.U32 R36, RZ, RZ, R27 ;  /* 0x000000ffff247224 */ /* 0x000fe200078e001b */
[----:B------:R-:W3:Y:S01]  /*26060*/  LDC R12, c[0x0][0x430] ;  /* 0x00010c00ff0c7b82 */ /* 0x000ee20000000800 */
[----:B------:R-:W4:Y:S01]  /*26070*/  LDL R13, [R1+0x40] ;  /* 0x00004000010d7983 */ /* 0x000f220000100800 */
[----:B------:R-:W-:Y:S01]  /*26080*/  ISETP.NE.AND.EX P0, PT, RZ, UR5, PT, P0 ;  /* 0x00000005ff007c0c */ /* 0x000fe2000bf05300 */
[----:B------:R-:W0:-:S12]  /*26090*/  S2R R19, SR_TID.X ;  /* 0x0000000000137919 */ /* 0x000e180000002100 */
[----:B------:R-:W1:Y:S01]  /*260a0*/  @P0 LDC.64 R2, c[0x0][0x9f8] ;  /* 0x00027e00ff020b82 */ /* 0x000e620000000a00 */
[----:B------:R-:W-:Y:S01]  /*260b0*/  IMAD.MOV.U32 R0, RZ, RZ, 0xa0 ;  /* 0x000000a0ff007424 */ /* 0x000fe200078e00ff */
[----:B---3--:R-:W-:Y:S02]  /*260c0*/  ISETP.NE.AND P2, PT, R12, 0x1, PT ;  /* 0x000000010c00780c */ /* 0x008fe40003f45270 */
[----:B0-----:R-:W-:Y:S01]  /*260d0*/  LOP3.LUT R21, R19, 0x7f, RZ, 0xc0, !PT ;  /* 0x0000007f13157812 */ /* 0x001fe200078ec0ff */
[----:B-1----:R-:W-:-:S10]  /*260e0*/  @P0 IMAD.WIDE R2, R27, 0x4, R2 ;  /* 0x000000041b020825 */ /* 0x002fd400078e0202 */
[----:B------:R-:W0:Y:S01]  /*260f0*/  @P2 LDC R5, c[0x0][0x434] ;  /* 0x00010d00ff052b82 */ /* 0x000e220000000800 */
[----:B------:R-:W-:Y:S01]  /*26100*/  SHF.R.U32.HI R21, RZ, 0x3, R21 ;  /* 0x00000003ff157819 */ /* 0x000fe20000011615 */
[----:B------:R1:W3:Y:S01]  /*26110*/  @P0 LDG.E R36, desc[UR60][R2.64] ;  /* 0x0000003c02240981 */ /* 0x0002e2000c1e1900 */
[----:B------:R-:W-:Y:S02]  /*26120*/  IMAD.SHL.U32 R19, R19, 0x10, RZ ;  /* 0x0000001013137824 */ /* 0x000fe400078e00ff */
[----:B------:R-:W-:-:S03]  /*26130*/  IMAD R9, R29, R0, -0xa0 ;  /* 0xffffff601d097424 */ /* 0x000fc600078e0200 */
[----:B------:R-:W0:Y:S01]  /*26140*/  @P2 LDC R4, c[0x0][0x438] ;  /* 0x00010e00ff042b82 */ /* 0x000e220000000800 */
[----:B------:R-:W-:-:S05]  /*26150*/  LOP3.LUT R19, R21, 0x70, R19, 0xf8, !PT ;  /* 0x0000007015137812 */ /* 0x000fca00078ef813 */
[----:B------:R-:W-:Y:S02]  /*26160*/  IMAD.IADD R8, R19, 0x1, R9 ;  /* 0x0000000113087824 */ /* 0x000fe400078e0209 */
[----:B------:R-:W3:Y:S01]  /*26170*/  @P2 LDC R11, c[0x0][0x438] ;  /* 0x00010e00ff0b2b82 */ /* 0x000ee20000000800 */
[----:B------:R-:W0:Y:S02]  /*26180*/  S2R R19, SR_TID.X ;  /* 0x0000000000137919 */ /* 0x000e240000002100 */
[----:B------:R-:W-:-:S13]  /*26190*/  ISETP.GE.AND P1, PT, R8, R18, PT ;  /* 0x000000120800720c */ /* 0x000fda0003f26270 */
[----:B-1----:R-:W1:Y:S01]  /*261a0*/  @!P1 LDC.64 R2, c[0x0][0x428] ;  /* 0x00010a00ff029b82 */ /* 0x002e620000000a00 */
[C---:B0-----:R-:W-:Y:S01]  /*261b0*/  LOP3.LUT R21, R19.reuse, 0x7f, RZ, 0xc0, !PT ;  /* 0x0000007f13157812 */ /* 0x041fe200078ec0ff */
[----:B------:R-:W-:-:S03]  /*261c0*/  IMAD.SHL.U32 R19, R19, 0x10, RZ ;  /* 0x0000001013137824 */ /* 0x000fc600078e00ff */
[----:B------:R-:W-:-:S04]  /*261d0*/  SHF.R.U32.HI R21, RZ, 0x3, R21 ;  /* 0x00000003ff157819 */ /* 0x000fc80000011615 */
[----:B------:R-:W-:-:S04]  /*261e0*/  LOP3.LUT R19, R21, 0x70, R19, 0xf8, !PT ;  /* 0x0000007015137812 */ /* 0x000fc800078ef813 */
[----:B------:R-:W-:-:S05]  /*261f0*/  LOP3.LUT R19, R19, 0x80, RZ, 0xfc, !PT ;  /* 0x0000008013137812 */ /* 0x000fca00078efcff */
[----:B------:R-:W-:Y:S01]  /*26200*/  IMAD.IADD R9, R19, 0x1, R9 ;  /* 0x0000000113097824 */ /* 0x000fe200078e0209 */
[----:B------:R-:W-:Y:S01]  /*26210*/  LOP3.LUT R16, R16, 0xfffffffd, RZ, 0xc0, !PT ;  /* 0xfffffffd10107812 */ /* 0x000fe200078ec0ff */
[----:B------:R-:W-:Y:S01]  /*26220*/  UMOV UR4, 0xffffffff ;  /* 0xffffffff00047882 */ /* 0x000fe20000000000 */
[----:B--2---:R-:W-:-:S04]  /*26230*/  IMAD.IADD R8, R8, 0x1, R20 ;  /* 0x0000000108087824 */ /* 0x004fc800078e0214 */
[----:B------:R-:W-:-:S04]  /*26240*/  @P2 IMAD.HI.U32 R5, R8, R5, RZ ;  /* 0x0000000508052227 */ /* 0x000fc800078e00ff */
[----:B------:R-:W-:Y:S01]  /*26250*/  IMAD.MOV.U32 R0, RZ, RZ, R8 ;  /* 0x000000ffff007224 */ /* 0x000fe200078e0008 */
[----:B------:R-:W-:Y:S02]  /*26260*/  @P2 SHF.R.U32.HI R0, RZ, R4, R5 ;  /* 0x00000004ff002219 */ /* 0x000fe40000011605 */
[----:B------:R-:W0:Y:S02]  /*26270*/  @!P1 LDC.64 R4, c[0x0][0x418] ;  /* 0x00010600ff049b82 */ /* 0x000e240000000a00 */
[----:B------:R-:W-:Y:S02]  /*26280*/  @!P1 SHF.R.S32.HI R7, RZ, 0x1f, R0 ;  /* 0x0000001fff079819 */ /* 0x000fe40000011400 */
[----:B---3--:R-:W-:-:S05]  /*26290*/  SHF.R.S32.HI R14, RZ, 0x1f, R36 ;  /* 0x0000001fff0e7819 */ /* 0x008fca0000011424 */
[----:B-1----:R-:W-:-:S04]  /*262a0*/  @!P1 IMAD R6, R14, R2, RZ ;  /* 0x000000020e069224 */ /* 0x002fc800078e02ff */
[----:B------:R-:W-:Y:S02]  /*262b0*/  @!P1 IMAD R10, R36, R3, R6 ;  /* 0x00000003240a9224 */ /* 0x000fe400078e0206 */
[----:B------:R-:W-:-:S04]  /*262c0*/  @!P1 IMAD.MOV.U32 R6, RZ, RZ, R0 ;  /* 0x000000ffff069224 */ /* 0x000fc800078e0000 */
[----:B------:R-:W-:-:S04]  /*262d0*/  @!P1 IMAD.WIDE.U32 R2, R36, R2, R6 ;  /* 0x0000000224029225 */ /* 0x000fc800078e0006 */
[----:B------:R-:W-:Y:S01]  /*262e0*/  @!P1 IMAD.IADD R3, R3, 0x1, R10 ;  /* 0x0000000103039824 */ /* 0x000fe200078e020a */
[C---:B0-----:R-:W-:Y:S02]  /*262f0*/  @!P1 LEA R6, P0, R2.reuse, R4, 0x2 ;  /* 0x0000000402069211 */ /* 0x041fe400078010ff */
[----:B------:R-:W0:Y:S02]  /*26300*/  @P2 LDC R4, c[0x0][0x434] ;  /* 0x00010d00ff042b82 */ /* 0x000e240000000800 */
[----:B------:R-:W-:Y:S02]  /*26310*/  @!P1 LEA.HI.X R7, R2, R5, R3, 0x2, P0 ;  /* 0x0000000502079211 */ /* 0x000fe400000f1403 */
[----:B------:R-:W-:-:S04]  /*26320*/  ISETP.GE.AND P0, PT, R9, R18, PT ;  /* 0x000000120900720c */ /* 0x000fc80003f06270 */
[----:B------:R-:W-:Y:S01]  /*26330*/  ISETP.GT.U32.OR P0, PT, R19, 0x9f, P0 ;  /* 0x0000009f1300780c */ /* 0x000fe20000704470 */
[----:B------:R-:W-:-:S12]  /*26340*/  IMAD.IADD R9, R9, 0x1, R20 ;  /* 0x0000000109097824 */ /* 0x000fd800078e0214 */
[----:B------:R-:W1:Y:S01]  /*26350*/  @!P0 LDC.64 R2, c[0x0][0x428] ;  /* 0x00010a00ff028b82 */ /* 0x000e620000000a00 */
[----:B------:R-:W-:Y:S02]  /*26360*/  IMAD.MOV.U32 R5, RZ, RZ, RZ ;  /* 0x000000ffff057224 */ /* 0x000fe400078e00ff */
[----:B0-----:R-:W-:-:S04]  /*26370*/  @P2 IMAD.HI.U32 R4, R9, R4, RZ ;  /* 0x0000000409042227 */ /* 0x001fc800078e00ff */
[----:B------:R-:W-:Y:S01]  /*26380*/  IMAD.MOV.U32 R10, RZ, RZ, R9 ;  /* 0x000000ffff0a7224 */ /* 0x000fe200078e0009 */
[----:B------:R-:W-:Y:S01]  /*26390*/  @P2 SHF.R.U32.HI R10, RZ, R11, R4 ;  /* 0x0000000bff0a2219 */ /* 0x000fe20000011604 */
[----:B------:R0:W5:Y:S01]  /*263a0*/  @!P1 LDG.E R5, desc[UR60][R6.64] ;  /* 0x0000003c06059981 */ /* 0x000162000c1e1900 */
[----:B------:R-:W-:Y:S02]  /*263b0*/  IMAD.MOV R4, RZ, RZ, -R0 ;  /* 0x000000ffff047224 */ /* 0x000fe400078e0a00 */
[--C-:B0-----:R-:W-:Y:S01]  /*263c0*/  @!P0 SHF.R.S32.HI R7, RZ, 0x1f, R10.reuse ;  /* 0x0000001fff078819 */ /* 0x101fe2000001140a */
[----:B------:R-:W-:Y:S02]  /*263d0*/  @!P0 IMAD.MOV.U32 R6, RZ, RZ, R10 ;  /* 0x000000ffff068224 */ /* 0x000fe400078e000a */
[-C--:B-1----:R-:W-:Y:S02]  /*263e0*/  @!P0 IMAD R0, R14, R2.reuse, RZ ;  /* 0x000000020e008224 */ /* 0x082fe400078e02ff */
[----:B------:R-:W-:-:S04]  /*263f0*/  @!P0 IMAD.WIDE.U32 R6, R36, R2, R6 ;  /* 0x0000000224068225 */ /* 0x000fc800078e0006 */
[----:B------:R-:W-:Y:S02]  /*26400*/  @!P0 IMAD R0, R36, R3, R0 ;  /* 0x0000000324008224 */ /* 0x000fe400078e0200 */
[----:B------:R-:W0:Y:S02]  /*26410*/  @!P0 LDC.64 R2, c[0x0][0x418] ;  /* 0x00010600ff028b82 */ /* 0x000e240000000a00 */
[----:B------:R-:W-:Y:S01]  /*26420*/  @!P0 IMAD.IADD R0, R0, 0x1, R7 ;  /* 0x0000000100008824 */ /* 0x000fe200078e0207 */
[----:B------:R1:W-:Y:S01]  /*26430*/  STL [R1+0xc], R14 ;  /* 0x00000c0e01007387 */ /* 0x0003e20000100800 */
[----:B------:R-:W-:Y:S02]  /*26440*/  IMAD R4, R12, R4, R8 ;  /* 0x000000040c047224 */ /* 0x000fe400078e0208 */
[----:B------:R-:W-:Y:S01]  /*26450*/  IMAD.MOV.U32 R8, RZ, RZ, RZ ;  /* 0x000000ffff087224 */ /* 0x000fe200078e00ff */
[----:B0-----:R-:W-:-:S04]  /*26460*/  @!P0 LEA R2, P1, R6, R2, 0x2 ;  /* 0x0000000206028211 */ /* 0x001fc800078210ff */
[----:B------:R-:W-:Y:S02]  /*26470*/  @!P0 LEA.HI.X R3, R6, R3, R0, 0x2, P1 ;  /* 0x0000000306038211 */ /* 0x000fe400008f1400 */
[----:B------:R-:W-:-:S03]  /*26480*/  ISETP.GT.U32.AND P1, PT, R19, 0x9f, PT ;  /* 0x0000009f1300780c */ /* 0x000fc60003f24070 */
[----:B------:R1:W5:Y:S01]  /*26490*/  @!P0 LDG.E R8, desc[UR60][R2.64] ;  /* 0x0000003c02088981 */ /* 0x000362000c1e1900 */
[----:B----4-:R-:W-:Y:S01]  /*264a0*/  ISETP.NE.AND P0, PT, R13, 0x3, PT ;  /* 0x000000030d00780c */ /* 0x010fe20003f05270 */
[----:B------:R-:W-:-:S08]  /*264b0*/  IMAD.MOV R7, RZ, RZ, -R10 ;  /* 0x000000ffff077224 */ /* 0x000fd000078e0a0a */
[----:B------:R-:W-:-:S04]  /*264c0*/  @P1 LOP3.LUT R16, R16, 0x2, RZ, 0xfc, !PT ;  /* 0x0000000210101812 */ /* 0x000fc800078efcff */
[----:B------:R-:W-:Y:S01]  /*264d0*/  LOP3.LUT R16, R16, 0xfffffffb, RZ, 0xc0, !PT ;  /* 0xfffffffb10107812 */ /* 0x000fe200078ec0ff */
[----:B------:R-:W-:-:S03]  /*264e0*/  IMAD R7, R12, R7, R9 ;  /* 0x000000070c077224 */ /* 0x000fc600078e0209 */
[----:B------:R-:W-:Y:S01]  /*264f0*/  @P0 LOP3.LUT R16, R16, 0x4, RZ, 0xfc, !PT ;  /* 0x0000000410100812 */ /* 0x000fe200078efcff */
[----:B-1----:R-:W-:Y:S06]  /*26500*/  BRA.DIV UR4, `(.L_x_2090) ;  /* 0x0000007e04c07947 */ /* 0x002fec000b800000 */
.L_x_2295:
[----:B------:R-:W-:Y:S01]  /*26510*/  SHF.R.S32.HI R0, RZ, 0x1f, R26 ;  /* 0x0000001fff007819 */ /* 0x000fe2000001141a */
[----:B------:R-:W-:-:S04]  /*26520*/  VIADD R9, R29, 0xffffffff ;  /* 0xffffffff1d097836 */ /* 0x000fc80000000000 */
[----:B------:R0:W-:Y:S01]  /*26530*/  STL [R1+0x4], R0 ;  /* 0x0000040001007387 */ /* 0x0001e20000100800 */
[----:B------:R-:W-:Y:S05]  /*26540*/  @!P0 BRA `(.L_x_2091) ;  /* 0x0000000000048947 */ /* 0x000fea0003800000 */
[----:B------:R-:W-:Y:S01]  /*26550*/  BPT.TRAP 0x1 ;  /* 0x000000040000795c */ /* 0x000fe20000300000 */
.L_x_2091:
[----:B------:R-:W-:Y:S01]  /*26560*/  IMAD R6, R33, 0x8, R17 ;  /* 0x0000000821067824 */ /* 0x000fe200078e0211 */
[----:B0-----:R-:W-:Y:S01]  /*26570*/  SHF.L.U32 R0, R37, 0x1f, RZ ;  /* 0x0000001f25007819 */ /* 0x001fe200000006ff */
[----:B------:R-:W-:Y:S01]  /*26580*/  BSSY B0, `(.L_x_2092) ;  /* 0x0000005000007945 */ /* 0x000fe20003800000 */
[----:B------:R-:W-:Y:S02]  /*26590*/  SHF.R.S32.HI R34, RZ, 0x1f, R4 ;  /* 0x0000001fff227819 */ /* 0x000fe40000011404 */
[----:B------:R-:W0:Y:S01]  /*265a0*/  SYNCS.PHASECHK.TRANS64.TRYWAIT P0, [R6+URZ+0x22880], R0 ;  /* 0x02288000060075a7 */ /* 0x000e22000800017f */
[----:B------:R1:W-:Y:S02]  /*265b0*/  STL [R1+0x34], R0 ;  /* 0x0000340001007387 */ /* 0x0003e40000100800 */
[----:B01----:R-:W-:Y:S05]  /*265c0*/  @!P0 BRA `(.L_x_2093) ;  /* 0x0000007c00c08947 */ /* 0x003fea0003800000 */
.L_x_2296:
[----:B------:R-:W-:Y:S05]  /*265d0*/  BSYNC B0 ;  /* 0x0000000000007941 */ /* 0x000fea0003800000 */
.L_x_2092:
[----:B------:R-:W2:Y:S01]  /*265e0*/  LDL R10, [R1+0x4] ;  /* 0x00000400010a7983 */ /* 0x000ea20000100800 */
[----:B-----5:R-:W-:Y:S01]  /*265f0*/  SHF.R.S32.HI R12, RZ, 0x1f, R5 ;  /* 0x0000001fff0c7819 */ /* 0x020fe20000011405 */
[----:B------:R-:W1:Y:S01]  /*26600*/  LDC R11, c[0x0][0x2f4] ;  /* 0x0000bd00ff0b7b82 */ /* 0x000e620000000800 */
[----:B------:R-:W-:Y:S01]  /*26610*/  ULDC.64 UR4, c[0x0][0x328] ;  /* 0x0000ca0000047ab9 */ /* 0x000fe20000000a00 */
[----:B------:R-:W-:Y:S01]  /*26620*/  ULDC.64 UR6, c[0x0][0x338] ;  /* 0x0000ce0000067ab9 */ /* 0x000fe20000000a00 */
[----:B0-----:R-:W-:Y:S01]  /*26630*/  IMAD R0, R34, UR4, RZ ;  /* 0x0000000422007c24 */ /* 0x001fe2000f8e02ff */
[----:B------:R2:W-:Y:S01]  /*26640*/  STL [R1+0x2c], R12 ;  /* 0x00002c0c01007387 */ /* 0x0005e20000100800 */
[----:B------:R-:W-:Y:S01]  /*26650*/  IMAD.WIDE.U32 R2, R4, UR4, RZ ;  /* 0x0000000404027c25 */ /* 0x000fe2000f8e00ff */
[----:B------:R-:W-:Y:S01]  /*26660*/  ULDC.64 UR8, c[0x0][0x330] ;  /* 0x0000cc0000087ab9 */ /* 0x000fe20000000a00 */
[----:B------:R-:W-:Y:S01]  /*26670*/  LOP3.LUT R16, R16, 0xfffffffe, RZ, 0xc0, !PT ;  /* 0xfffffffe10107812 */ /* 0x000fe200078ec0ff */
[----:B------:R-:W3:Y:S01]  /*26680*/  LDL R13, [R1+0x1c] ;  /* 0x00001c00010d7983 */ /* 0x000ee20000100800 */
[----:B------:R-:W-:Y:S01]  /*26690*/  IMAD R0, R4, UR5, R0 ;  /* 0x0000000504007c24 */ /* 0x000fe2000f8e0200 */
[----:B------:R-:W-:Y:S01]  /*266a0*/  ULDC.64 UR10, c[0x0][0x318] ;  /* 0x0000c600000a7ab9 */ /* 0x000fe20000000a00 */
[----:B------:R-:W0:Y:S02]  /*266b0*/  S2R R14, SR_TID.X ;  /* 0x00000000000e7919 */ /* 0x000e240000002100 */
[----:B------:R-:W-:-:S02]  /*266c0*/  IMAD.IADD R3, R3, 0x1, R0 ;  /* 0x0000000103037824 */ /* 0x000fc400078e0200 */
[----:B------:R-:W-:Y:S02]  /*266d0*/  IMAD R0, R12, UR6, RZ ;  /* 0x000000060c007c24 */ /* 0x000fe4000f8e02ff */
[----:B------:R-:W-:-:S04]  /*266e0*/  IMAD.WIDE.U32 R2, R5, UR6, R2 ;  /* 0x0000000605027c25 */ /* 0x000fc8000f8e0002 */
[----:B------:R-:W-:Y:S01]  /*266f0*/  IMAD R0, R5, UR7, R0 ;  /* 0x0000000705007c24 */ /* 0x000fe2000f8e0200 */
[----:B-1----:R-:W-:-:S03]  /*26700*/  ISETP.GE.AND P1, PT, R32, R11, PT ;  /* 0x0000000b2000720c */ /* 0x002fc60003f26270 */
[----:B------:R-:W-:Y:S02]  /*26710*/  IMAD.IADD R3, R3, 0x1, R0 ;  /* 0x0000000103037824 */ /* 0x000fe400078e0200 */
[----:B------:R-:W-:Y:S01]  /*26720*/  IMAD.WIDE.U32 R2, R26, UR8, R2 ;  /* 0x000000081a027c25 */ /* 0x000fe2000f8e0002 */
[----:B------:R-:W-:-:S07]  /*26730*/  SHF.R.S32.HI R31, RZ, 0x1f, R7 ;  /* 0x0000001fff1f7819 */ /* 0x000fce0000011407 */
[----:B------:R-:W-:Y:S02]  /*26740*/  @P1 LOP3.LUT R16, R16, 0x1, RZ, 0xfc, !PT ;  /* 0x0000000110101812 */ /* 0x000fe400078efcff */
[----:B------:R-:W-:Y:S02]  /*26750*/  IADD3 R2, P1, R2, UR10, RZ ;  /* 0x0000000a02027c10 */ /* 0x000fe4000ff3e0ff */
[----:B------:R-:W-:Y:S02]  /*26760*/  ISETP.GE.AND P0, PT, R32, R11, PT ;  /* 0x0000000b2000720c */ /* 0x000fe40003f06270 */
[----:B------:R-:W-:Y:S02]  /*26770*/  SHF.R.S32.HI R30, RZ, 0x1f, R8 ;  /* 0x0000001fff1e7819 */ /* 0x000fe40000011408 */
[----:B0-----:R-:W-:Y:S01]  /*26780*/  LOP3.LUT R14, R14, 0x7f, RZ, 0xc0, !PT ;  /* 0x0000007f0e0e7812 */ /* 0x001fe200078ec0ff */
[----:B------:R-:W-:-:S03]  /*26790*/  IMAD R9, R9, -0xa0, R18 ;  /* 0xffffff6009097824 */ /* 0x000fc600078e0212 */
[----:B------:R-:W-:-:S05]  /*267a0*/  SHF.R.U32.HI R14, RZ, 0x3, R14 ;  /* 0x00000003ff0e7819 */ /* 0x000fca000001160e */
[----:B------:R-:W-:-:S05]  /*267b0*/  IMAD.IADD R9, R9, 0x1, -R14 ;  /* 0x0000000109097824 */ /* 0x000fca00078e0a0e */
[----:B------:R-:W-:Y:S02]  /*267c0*/  ISETP.GE.AND P2, PT, R9, 0x1, PT ;  /* 0x000000010900780c */ /* 0x000fe40003f46270 */
[----:B------:R-:W-:-:S11]  /*267d0*/  LOP3.LUT R16, R16, 0xffffffbf, RZ, 0xc0, !PT ;  /* 0xffffffbf10107812 */ /* 0x000fd600078ec0ff */
[----:B------:R-:W-:Y:S01]  /*267e0*/  @P2 LOP3.LUT R16, R16, 0x40, RZ, 0xfc, !PT ;  /* 0x0000004010102812 */ /* 0x000fe200078efcff */
[----:B--2---:R-:W-:-:S04]  /*267f0*/  IMAD R12, R10, UR8, RZ ;  /* 0x000000080a0c7c24 */ /* 0x004fc8000f8e02ff */
[----:B------:R-:W-:-:S05]  /*26800*/  IMAD R12, R26, UR9, R12 ;  /* 0x000000091a0c7c24 */ /* 0x000fca000f8e020c */
        /* <DEDUP_REMOVED lines=12> */
[----:B---3--:R-:W-:-:S03]  /*268d0*/  IMAD R19, R33, 0x5000, R13 ;  /* 0x0000500021137824 */ /* 0x008fc600078e020d */
        /* <DEDUP_REMOVED lines=58> */
[----:B0-----:R-:W-:-:S05]  /*26c80*/  IADD3 R12, P1, R32, R12, RZ ;  /* 0x0000000c200c7210 */ /* 0x001fca0007f3e0ff */
[----:B------:R-:W-:Y:S01]  /*26c90*/  IMAD.X R13, RZ, RZ, R0, P1 ;  /* 0x000000ffff0d7224 */ /* 0x000fe200008e0600 */
        /* <DEDUP_REMOVED lines=18> */
.L_x_2318:
        /* <DEDUP_REMOVED lines=9> */
.L_x_2095:
        /* <DEDUP_REMOVED lines=11> */
.L_x_2096:
[----:B------:R1:W-:Y:S01]  /*26f00*/  SYNCS.ARRIVE.TRANS64.A1T0 RZ, [R6+URZ+0x22870], RZ ;  /* 0x022870ff06ff79a7 */ /* 0x0003e2000810003f */
[----:B------:R-:W-:Y:S05]  /*26f10*/  @!P6 BRA `(.L_x_2097) ;  /* 0x000000000004e947 */ /* 0x000fea0003800000 */
[----:B------:R-:W-:Y:S01]  /*26f20*/  BPT.TRAP 0x1 ;  /* 0x000000040000795c */ /* 0x000fe20000300000 */
.L_x_2097:
[----:B------:R-:W2:Y:S01]  /*26f30*/  LDL R0, [R1+0x34] ;  /* 0x0000340001007983 */ /* 0x000ea20000100800 */
[----:B------:R-:W-:Y:S01]  /*26f40*/  BSSY B0, `(.L_x_2098) ;  /* 0x0000003000007945 */ /* 0x000fe20003800000 */
[----:B--2---:R-:W2:Y:S03]  /*26f50*/  SYNCS.PHASECHK.TRANS64.TRYWAIT P0, [R6+URZ+0x22840], R0 ;  /* 0x02284000060075a7 */ /* 0x004ea6000800017f */
[----:B--2---:R-:W-:Y:S05]  /*26f60*/  @!P0 BRA `(.L_x_2099) ;  /* 0x0000008000948947 */ /* 0x004fea0003800000 */
.L_x_2319:
[----:B------:R-:W-:Y:S05]  /*26f70*/  BSYNC B0 ;  /* 0x0000000000007941 */ /* 0x000fea0003800000 */
.L_x_2098:
[----:B--2---:R-:W2:Y:S01]  /*26f80*/  LDL.LU R0, [R1+0x2c] ;  /* 0x00002c0001007983 */ /* 0x004ea20000300800 */
[----:B------:R-:W-:Y:S01]  /*26f90*/  ULDC.64 UR4, c[0x0][0x300] ;  /* 0x0000c00000047ab9 */ /* 0x000fe20000000a00 */
[----:B------:R-:W-:Y:S01]  /*26fa0*/  ULDC.64 UR6, c[0x0][0x310] ;  /* 0x0000c40000067ab9 */ /* 0x000fe20000000a00 */
[----:B------:R-:W3:Y:S01]  /*26fb0*/  LDC R9, c[0x0][0x2f4] ;  /* 0x0000bd00ff097b82 */ /* 0x000ee20000000800 */
[----:B------:R-:W4:Y:S01]  /*26fc0*/  LDL R2, [R1+0x4] ;  /* 0x0000040001027983 */ /* 0x000f220000100800 */
[----:B------:R-:W-:Y:S02]  /*26fd0*/  IMAD R34, R34, UR4, RZ ;  /* 0x0000000422227c24 */ /* 0x000fe4000f8e02ff */
[----:B0-----:R-:W-:-:S04]  /*26fe0*/  IMAD.WIDE.U32 R10, R4, UR4, RZ ;  /* 0x00000004040a7c25 */ /* 0x001fc8000f8e00ff */
[----:B------:R-:W-:-:S04]  /*26ff0*/  IMAD R34, R4, UR5, R34 ;  /* 0x0000000504227c24 */ /* 0x000fc8000f8e0222 */
[----:B------:R-:W-:Y:S02]  /*27000*/  IMAD.IADD R11, R11, 0x1, R34 ;  /* 0x000000010b0b7824 */ /* 0x000fe400078e0222 */
[----:B------:R-:W-:Y:S01]  /*27010*/  IMAD.WIDE.U32 R10, R5, UR6, R10 ;  /* 0x00000006050a7c25 */ /* 0x000fe2000f8e000a */
[----:B---3--:R-:W-:-:S03]  /*27020*/  ISETP.GE.AND P3, PT, R32, R9, PT ;  /* 0x000000092000720c */ /* 0x008fc60003f66270 */
[----:B--2---:R-:W-:-:S04]  /*27030*/  IMAD R0, R0, UR6, RZ ;  /* 0x0000000600007c24 */ /* 0x004fc8000f8e02ff */
        /* <DEDUP_REMOVED lines=12> */
[----:B----4-:R-:W-:Y:S01]  /*27100*/  IMAD R2, R2, UR4, RZ ;  /* 0x0000000402027c24 */ /* 0x010fe2000f8e02ff */
[----:B------:R-:W-:Y:S01]  /*27110*/  IADD3 R8, P0, R10, UR6, RZ ;  /* 0x000000060a087c10 */ /* 0x000fe2000ff1e0ff */
[----:B------:R-:W-:Y:S02]  /*27120*/  IMAD.IADD R5, R5, 0x1, R0 ;  /* 0x0000000105057824 */ /* 0x000fe400078e0200 */
[C---:B------:R-:W-:Y:S02]  /*27130*/  IMAD R2, R26.reuse, UR5, R2 ;  /* 0x000000051a027c24 */ /* 0x040fe4000f8e0202 */
[----:B------:R-:W-:Y:S01]  /*27140*/  IMAD.WIDE.U32 R4, R26, UR4, R4 ;  /* 0x000000041a047c25 */ /* 0x000fe2000f8e0004 */
[----:B------:R-:W-:Y:S02]  /*27150*/  UMOV UR4, 0xffffffff ;  /* 0xffffffff00047882 */ /* 0x000fe40000000000 */
[----:B------:R-:W-:-:S02]  /*27160*/  IADD3.X R7, R11, UR7, R2, P0, !PT ;  /* 0x000000070b077c10 */ /* 0x000fc400087fe402 */
[----:B------:R-:W-:-:S04]  /*27170*/  IADD3 R0, P0, R4, UR6, RZ ;  /* 0x0000000604007c10 */ /* 0x000fc8000ff1e0ff */
[----:B------:R-:W-:Y:S01]  /*27180*/  IADD3.X R2, R2, UR7, R5, P0, !PT ;  /* 0x0000000702027c10 */ /* 0x000fe200087fe405 */
[----:B------:R-:W-:Y:S08]  /*27190*/  BRA.DIV UR4, `(.L_x_2100) ;  /* 0x0000008204207947 */ /* 0x000ff0000b800000 */
[----:B------:R-:W0:Y:S01]  /*271a0*/  SHFL.IDX PT, R5, R8, RZ, 0x181f ;  /* 0x00181fff08057589 */ /* 0x000e2200000e0000 */
[----:B------:R-:W-:Y:S02]  /*271b0*/  LOP3.LUT R22, R22, 0xfffffeff, RZ, 0xc0, !PT ;  /* 0xfffffeff16167812 */ /* 0x000fe400078ec0ff */
[----:B------:R-:W-:Y:S01]  /*271c0*/  LOP3.LUT P6, RZ, R16, 0x80, RZ, 0xc0, !PT ;  /* 0x0000008010ff7812 */ /* 0x000fe200078cc0ff */
[----:B------:R-:W2:Y:S01]  /*271d0*/  SHFL.IDX PT, R4, R7, RZ, 0x181f ;  /* 0x00181fff07047589 */ /* 0x000ea200000e0000 */
[----:B------:R-:W-:Y:S02]  /*271e0*/  @P4 LOP3.LUT R22, R22, 0x100, RZ, 0xfc, !PT ;  /* 0x0000010016164812 */ /* 0x000fe400078efcff */
[----:B------:R-:W-:Y:S02]  /*271f0*/  LOP3.LUT P4, RZ, R16, 0x40, RZ, 0xc0, !PT ;  /* 0x0000004010ff7812 */ /* 0x000fe4000788c0ff */
[----:B------:R-:W-:-:S04]  /*27200*/  LOP3.LUT R22, R22, 0xffffff7f, RZ, 0xc0, !PT ;  /* 0xffffff7f16167812 */ /* 0x000fc800078ec0ff */
[----:B------:R-:W-:Y:S02]  /*27210*/  @P1 LOP3.LUT R22, R22, 0x80, RZ, 0xfc, !PT ;  /* 0x0000008016161812 */ /* 0x000fe400078efcff */
[----:B------:R-:W-:Y:S02]  /*27220*/  LOP3.LUT P1, RZ, R16, 0x10, RZ, 0xc0, !PT ;  /* 0x0000001010ff7812 */ /* 0x000fe4000782c0ff */
[----:B------:R-:W-:-:S04]  /*27230*/  LOP3.LUT R22, R22, 0xffffffbf, RZ, 0xc0, !PT ;  /* 0xffffffbf16167812 */ /* 0x000fc800078ec0ff */
[----:B------:R-:W-:Y:S02]  /*27240*/  @P2 LOP3.LUT R22, R22, 0x40, RZ, 0xfc, !PT ;  /* 0x0000004016162812 */ /* 0x000fe400078efcff */
[----:B------:R-:W-:Y:S02]  /*27250*/  LOP3.LUT P2, RZ, R16, 0x8, RZ, 0xc0, !PT ;  /* 0x0000000810ff7812 */ /* 0x000fe4000784c0ff */
[----:B0-----:R-:W-:-:S05]  /*27260*/  @P4 IADD3 R5, P0, R32, R5, RZ ;  /* 0x0000000520054210 */ /* 0x001fca0007f1e0ff */
[----:B--2---:R-:W-:-:S05]  /*27270*/  @P4 IMAD.X R4, RZ, RZ, R4, P0 ;  /* 0x000000ffff044224 */ /* 0x004fca00000e0604 */
        /* <DEDUP_REMOVED lines=35> */
[----:B0-----:R-:W-:-:S05]  /*274b0*/  @P5 IADD3 R5, P0, R32, R5, RZ ;  /* 0x0000000520055210 */ /* 0x001fca0007f1e0ff */
[----:B--2---:R-:W-:-:S05]  /*274c0*/  @P5 IMAD.X R4, RZ, RZ, R4, P0 ;  /* 0x000000ffff045224 */ /* 0x004fca00000e0604 */
        /* <DEDUP_REMOVED lines=32> */
.L_x_2341:
[----:B------:R-:W-:-:S13]  /*276d0*/  LOP3.LUT P1, RZ, R16, 0x100, RZ, 0xc0, !PT ;  /* 0x0000010010ff7812 */ /* 0x000fda000782c0ff */
[----:B------:R-:W-:-:S05]  /*276e0*/  @P1 IADD3 R0, P0, R32, R0, RZ ;  /* 0x0000000020001210 */ /* 0x000fca0007f1e0ff */
[----:B---3--:R-:W-:Y:S01]  /*276f0*/  @P1 IMAD.X R2, RZ, RZ, R2, P0 ;  /* 0x000000ffff021224 */ /* 0x008fe200000e0602 */
[----:B------:R-:W-:Y:S01]  /*27700*/  PLOP3.LUT P0, PT, PT, PT, PT, 0x80, 0x0 ;  /* 0x000000000000781c */ /* 0x000fe20003f0f070 */
[----:B0-----:R-:W-:Y:S02]  /*27710*/  @P1 IMAD.MOV.U32 R4, RZ, RZ, R0 ;  /* 0x000000ffff041224 */ /* 0x001fe400078e0000 */
[----:B------:R-:W-:-:S05]  /*27720*/  @P1 IMAD.MOV.U32 R5, RZ, RZ, R2 ;  /* 0x000000ffff051224 */ /* 0x000fca00078e0002 */
[----:B------:R-:W-:Y:S01]  /*27730*/  @!PT LDS RZ, [RZ] ;  /* 0x00000000fffff984 */ /* 0x000fe20000000800 */
[----:B------:R-:W-:Y:S01]  /*27740*/  @!PT LDS RZ, [RZ] ;  /* 0x00000000fffff984 */ /* 0x000fe20000000800 */
[----:B------:R-:W-:Y:S01]  /*27750*/  @!PT LDS RZ, [RZ] ;  /* 0x00000000fffff984 */ /* 0x000fe20000000800 */
[----:B------:R0:W-:Y:S01]  /*27760*/  @P1 LDGSTS.E.BYPASS.LTC128B.128 [R3+0x1cc00], desc[UR60][R4.64], !P3 ;  /* 0x1cc0000004031fae */ /* 0x0001e2000d901d7c */
[----:B------:R-:W-:-:S04]  /*27770*/  NOP ;  /* 0x0000000000007918 */ /* 0x000fc80000000000 */
.L_x_2101:
        /* <DEDUP_REMOVED lines=11> */
.L_x_2102:
[----:B------:R-:W-:Y:S01]  /*27830*/  VIADD R0, R17, 0x14400 ;  /* 0x0001440011007836 */ /* 0x000fe20000000000 */
[----:B------:R-:W-:Y:S01]  /*27840*/  SHF.R.S32.HI R2, RZ, 0x1f, R28 ;  /* 0x0000001fff027819 */ /* 0x000fe2000001141c */
[----:B------:R2:W-:Y:S06]  /*27850*/  SYNCS.ARRIVE.TRANS64.A1T0 RZ, [R6+URZ+0x22830], RZ ;  /* 0x022830ff06ff79a7 */ /* 0x0005ec000810003f */
[----:B------:R-:W-:Y:S05]  /*27860*/  WARPSYNC.ALL ;  /* 0x0000000000007948 */ /* 0x000fea0003800000 */
[----:B------:R-:W-:Y:S01]  /*27870*/  BAR.SYNC.DEFER_BLOCKING 0x8, 0x180 ;  /* 0x0206000000007b1d */ /* 0x000fe20000010000 */
[----:B------:R-:W-:Y:S02]  /*27880*/  LOP3.LUT P1, RZ, R0, 0x3ff, RZ, 0xc0, !PT ;  /* 0x000003ff00ff7812 */ /* 0x000fe4000782c0ff */
[----:B------:R-:W-:-:S03]  /*27890*/  SHF.R.S32.HI R31, RZ, 0x1f, R27 ;  /* 0x0000001fff1f7819 */ /* 0x000fc6000001141b */
        /* <DEDUP_REMOVED lines=10> */
[----:B------:R-:W-:Y:S01]  /*27940*/  SEL R28, R27, RZ, !P0 ;  /* 0x000000ff1b1c7207 */ /* 0x000fe20004000000 */
[----:B------:R-:W-:Y:S06]  /*27950*/  @!P1 BRA `(.L_x_2104) ;  /* 0x0000000000409947 */ /* 0x000fec0003800000 */
[----:B------:R-:W-:Y:S01]  /*27960*/  MOV R2, 0x0 ;  /* 0x0000000000027802 */ /* 0x000fe20000000f00 */
[----:B------:R-:W-:Y:S01]  /*27970*/  ULDC.64 UR4, c[0x4][0x98] ;  /* 0x0100260000047ab9 */ /* 0x000fe20000000a00 */
[----:B------:R-:W-:Y:S01]  /*27980*/  ULDC.64 UR6, c[0x4][0xa0] ;  /* 0x0100280000067ab9 */ /* 0x000fe20000000a00 */
[----:B------:R-:W-:Y:S01]  /*27990*/  ULDC.64 UR8, c[0x4][0x28] ;  /* 0x01000a0000087ab9 */ /* 0x000fe20000000a00 */
[----:B0-----:R-:W-:Y:S02]  /*279a0*/  IMAD.U32 R4, RZ, RZ, UR4 ;  /* 0x00000004ff047e24 */ /* 0x001fe4000f8e00ff */
[----:B------:R-:W0:Y:S01]  /*279b0*/  LDC.64 R2, c[0x4][R2] ;  /* 0x0100000002027b82 */ /* 0x000e220000000a00 */
[----:B------:R-:W-:Y:S02]  /*279c0*/  IMAD.U32 R5, RZ, RZ, UR5 ;  /* 0x00000005ff057e24 */ /* 0x000fe4000f8e00ff */
[----:B-12---:R-:W-:Y:S02]  /*279d0*/  IMAD.U32 R6, RZ, RZ, UR6 ;  /* 0x00000006ff067e24 */ /* 0x006fe4000f8e00ff */
        /* <DEDUP_REMOVED lines=8> */
.L_x_2104:
[----:B------:R-:W-:Y:S05]  /*27a60*/  BSYNC B6 ;  /* 0x0000000000067941 */ /* 0x000fea0003800000 */
.L_x_2103:
[----:B------:R-:W3:Y:S01]  /*27a70*/  LDL R20, [R1+0x4] ;  /* 0x0000040001147983 */ /* 0x000ee20000100800 */
[----:B------:R-:W4:Y:S01]  /*27a80*/  LDC R7, c[0x0][0x448] ;  /* 0x00011200ff077b82 */ /* 0x000f220000000800 */
[----:B------:R-:W-:Y:S01]  /*27a90*/  ULDC.64 UR4, c[0x0][0x2d8] ;  /* 0x0000b60000047ab9 */ /* 0x000fe20000000a00 */
[----:B------:R-:W-:Y:S01]  /*27aa0*/  IMAD.MOV.U32 R2, RZ, RZ, R18 ;  /* 0x000000ffff027224 */ /* 0x000fe200078e0012 */
[----:B------:R1:W5:Y:S01]  /*27ab0*/  LDL R8, [R1+0x30] ;  /* 0x0000300001087983 */ /* 0x0003620000100800 */
[----:B0-----:R-:W-:Y:S01]  /*27ac0*/  IMAD.MOV.U32 R3, RZ, RZ, R30 ;  /* 0x000000ffff037224 */ /* 0x001fe200078e001e */
[----:B------:R-:W-:Y:S01]  /*27ad0*/  ULDC.64 UR6, c[0x0][0x280] ;  /* 0x0000a00000067ab9 */ /* 0x000fe20000000a00 */
[----:B------:R-:W-:Y:S01]  /*27ae0*/  IMAD.WIDE.U32 R2, R26, UR4, R2 ;  /* 0x000000041a027c25 */ /* 0x000fe2000f8e0002 */
[----:B----4-:R-:W-:-:S13]  /*27af0*/  ISETP.NE.AND P0, PT, R7, 0x1, PT ;  /* 0x000000010700780c */ /* 0x010fda0003f05270 */
[----:B-12---:R-:W0:Y:S01]  /*27b00*/  @P0 LDC R6, c[0x0][0x44c] ;  /* 0x00011300ff060b82 */ /* 0x006e220000000800 */
[----:B---3--:R-:W-:Y:S02]  /*27b10*/  IMAD R0, R20, UR4, RZ ;  /* 0x0000000414007c24 */ /* 0x008fe4000f8e02ff */
[----:B------:R-:W1:Y:S02]  /*27b20*/  S2R R20, SR_TID.X ;  /* 0x0000000000147919 */ /* 0x000e640000002100 */
        /* <DEDUP_REMOVED lines=8> */
[----:B------:R-:W2:Y:S01]  /*27bb0*/  @P0 LDC R0, c[0x0][0x450] ;  /* 0x00011400ff000b82 */ /* 0x000ea20000000800 */
[C---:B-1----:R-:W-:Y:S01]  /*27bc0*/  LOP3.LUT R21, R20.reuse, 0x7f, RZ, 0xc0, !PT ;  /* 0x0000007f14157812 */ /* 0x042fe200078ec0ff */
[----:B------:R-:W-:-:S03]  /*27bd0*/  IMAD.SHL.U32 R20, R20, 0x10, RZ ;  /* 0x0000001014147824 */ /* 0x000fc600078e00ff */
[----:B------:R-:W-:-:S04]  /*27be0*/  SHF.R.U32.HI R21, RZ, 0x3, R21 ;  /* 0x00000003ff157819 */ /* 0x000fc80000011615 */
[----:B------:R-:W-:-:S05]  /*27bf0*/  LOP3.LUT R20, R21, 0x70, R20, 0xf8, !PT ;  /* 0x0000007015147812 */ /* 0x000fca00078ef814 */
[----:B------:R-:W-:-:S04]  /*27c00*/  IMAD.IADD R5, R20, 0x1, R25 ;  /* 0x0000000114057824 */ /* 0x000fc800078e0219 */
[----:B0-----:R-:W-:-:S04]  /*27c10*/  @P0 IMAD.HI.U32 R6, R5, R6, RZ ;  /* 0x0000000605060227 */ /* 0x001fc800078e00ff */
[----:B------:R-:W-:Y:S01]  /*27c20*/  IMAD.MOV.U32 R4, RZ, RZ, R5 ;  /* 0x000000ffff047224 */ /* 0x000fe200078e0005 */
[----:B--2---:R-:W-:Y:S01]  /*27c30*/  @P0 SHF.R.U32.HI R4, RZ, R0, R6 ;  /* 0x00000000ff040219 */ /* 0x004fe20000011606 */
[----:B------:R-:W0:Y:S04]  /*27c40*/  S2R R20, SR_TID.X ;  /* 0x0000000000147919 */ /* 0x000e280000002100 */
        /* <DEDUP_REMOVED lines=19> */
[----:B------:R-:W-:Y:S06]  /*27d80*/  BRA.DIV UR4, `(.L_x_2105) ;  /* 0x00000082043c7947 */ /* 0x000fec000b800000 */
[----:B------:R-:W-:Y:S01]  /*27d90*/  IMAD.IADD R25, R9, 0x1, R25 ;  /* 0x0000000109197824 */ /* 0x000fe200078e0219 */
[----:B------:R-:W0:Y:S01]  /*27da0*/  SHFL.IDX PT, R3, R0, RZ, 0x181f ;  /* 0x00181fff00037589 */ /* 0x000e2200000e0000 */
[----:B------:R-:W-:Y:S02]  /*27db0*/  IMAD R23, R23, R7, RZ ;  /* 0x0000000717177224 */ /* 0x000fe400078e02ff */
[C---:B------:R-:W-:Y:S01]  /*27dc0*/  VIADD R2, R25.reuse, 0x10 ;  /* 0x0000001019027836 */ /* 0x040fe20000000000 */
[----:B------:R-:W-:Y:S02]  /*27dd0*/  SHFL.IDX PT, R5, R0, 0x1, 0x181f ;  /* 0x00381f0000057f89 */ /* 0x000fe400000e0000 */
[-C--:B------:R-:W-:Y:S02]  /*27de0*/  ISETP.GE.AND P2, PT, R25, R23.reuse, PT ;  /* 0x000000171900720c */ /* 0x080fe40003f46270 */
[----:B------:R-:W-:Y:S02]  /*27df0*/  ISETP.GE.AND P1, PT, R2, R23, PT ;  /* 0x000000170200720c */ /* 0x000fe40003f26270 */
[----:B------:R-:W1:Y:S09]  /*27e00*/  SHFL.IDX PT, R2, R4, RZ, 0x181f ;  /* 0x00181fff04027589 */ /* 0x000e7200000e0000 */
[----:B0-----:R-:W-:-:S05]  /*27e10*/  @!P2 IADD3 R3, P3, R32, R3, RZ ;  /* 0x000000032003a210 */ /* 0x001fca0007f7e0ff */
[----:B-1----:R-:W-:Y:S01]  /*27e20*/  @!P2 IMAD.X R7, RZ, RZ, R2, P3 ;  /* 0x000000ffff07a224 */ /* 0x002fe200018e0602 */
[----:B------:R-:W-:Y:S01]  /*27e30*/  @!P1 IADD3 R5, P3, R32, R5, RZ ;  /* 0x0000000520059210 */ /* 0x000fe20007f7e0ff */
[----:B------:R-:W0:Y:S04]  /*27e40*/  SHFL.IDX PT, R2, R4, 0x1, 0x181f ;  /* 0x00381f0004027f89 */ /* 0x000e2800000e0000 */
[----:B0-----:R-:W-:Y:S02]  /*27e50*/  @!P1 IMAD.X R6, RZ, RZ, R2, P3 ;  /* 0x000000ffff069224 */ /* 0x001fe400018e0602 */
[----:B------:R-:W-:Y:S02]  /*27e60*/  @!P2 IMAD.MOV.U32 R2, RZ, RZ, R3 ;  /* 0x000000ffff02a224 */ /* 0x000fe400078e0003 */
[----:B------:R-:W-:-:S05]  /*27e70*/  @!P2 IMAD.MOV.U32 R3, RZ, RZ, R7 ;  /* 0x000000ffff03a224 */ /* 0x000fca00078e0007 */
[----:B-----5:R0:W-:Y:S02]  /*27e80*/  @!P2 LDGSTS.E.BYPASS.LTC128B.128 [R8+0x14400], desc[UR60][R2.64], !P0 ;  /* 0x144000000208afae */ /* 0x0201e4000c101d7c */
[----:B0-----:R-:W-:Y:S02]  /*27e90*/  @!P1 IMAD.MOV.U32 R2, RZ, RZ, R5 ;  /* 0x000000ffff029224 */ /* 0x001fe400078e0005 */
[----:B------:R-:W-:-:S05]  /*27ea0*/  @!P1 IMAD.MOV.U32 R3, RZ, RZ, R6 ;  /* 0x000000ffff039224 */ /* 0x000fca00078e0006 */
        /* <DEDUP_REMOVED lines=43> */
[----:B------:R-:W-:Y:S01]  /*28160*/  ISETP.GE.AND P2, PT, R2, R23, PT ;  /* 0x000000170200720c */ /* 0x000fe20003f46270 */
[----:B------:R-:W-:Y:S04]  /*28170*/  SHFL.IDX PT, R0, R0, 0x7, 0x181f ;  /* 0x00f81f0000007f89 */ /* 0x000fe800000e0000 */
[----:B------:R-:W1:Y:S04]  /*28180*/  SHFL.IDX PT, R2, R4, 0x6, 0x181f ;  /* 0x00d81f0004027f89 */ /* 0x000e6800000e0000 */
[----:B------:R-:W2:Y:S04]  /*28190*/  SHFL.IDX PT, R4, R4, 0x7, 0x181f ;  /* 0x00f81f0004047f89 */ /* 0x000ea800000e0000 */
[----:B0-----:R-:W-:-:S05]  /*281a0*/  @!P2 IADD3 R3, P1, R32, R3, RZ ;  /* 0x000000032003a210 */ /* 0x001fca0007f3e0ff */
[----:B-1----:R-:W-:-:S05]  /*281b0*/  @!P2 IMAD.X R2, RZ, RZ, R2, P1 ;  /* 0x000000ffff02a224 */ /* 0x002fca00008e0602 */
[----:B------:R-:W-:-:S04]  /*281c0*/  @!P2 LOP3.LUT R3, R3, R2, RZ, 0x3c, !PT ;  /* 0x000000020303a212 */ /* 0x000fc800078e3cff */
[----:B------:R-:W-:-:S04]  /*281d0*/  @!P2 LOP3.LUT R2, R3, R2, RZ, 0x3c, !PT ;  /* 0x000000020302a212 */ /* 0x000fc800078e3cff */
[----:B------:R-:W-:-:S05]  /*281e0*/  @!P2 LOP3.LUT R3, R3, R2, RZ, 0x3c, !PT ;  /* 0x000000020303a212 */ /* 0x000fca00078e3cff */
[----:B--2---:R0:W-:Y:S02]  /*281f0*/  @!P2 LDGSTS.E.BYPASS.LTC128B.128 [R8+0x17400], desc[UR60][R2.64], !P0 ;  /* 0x174000000208afae */ /* 0x0041e4000c101d7c */
.L_x_2358:
[----:B------:R-:W-:-:S05]  /*28200*/  VIADD R25, R25, 0x70 ;  /* 0x0000007019197836 */ /* 0x000fca0000000000 */
[----:B------:R-:W-:-:S13]  /*28210*/  ISETP.GE.AND P1, PT, R25, R23, PT ;  /* 0x000000171900720c */ /* 0x000fda0003f26270 */
[----:B01----:R-:W-:-:S05]  /*28220*/  @!P1 IADD3 R2, P2, R32, R0, RZ ;  /* 0x0000000020029210 */ /* 0x003fca0007f5e0ff */
[----:B------:R-:W-:-:S05]  /*28230*/  @!P1 IMAD.X R3, RZ, RZ, R4, P2 ;  /* 0x000000ffff039224 */ /* 0x000fca00010e0604 */
[----:B------:R-:W-:Y:S01]  /*28240*/  @!PT LDS RZ, [RZ] ;  /* 0x00000000fffff984 */ /* 0x000fe20000000800 */
[----:B------:R-:W-:Y:S01]  /*28250*/  @!PT LDS RZ, [RZ] ;  /* 0x00000000fffff984 */ /* 0x000fe20000000800 */
[----:B------:R-:W-:Y:S01]  /*28260*/  @!PT LDS RZ, [RZ] ;  /* 0x00000000fffff984 */ /* 0x000fe20000000800 */
[----:B------:R0:W-:Y:S01]  /*28270*/  @!P1 LDGSTS.E.BYPASS.LTC128B.128 [R8+0x17c00], desc[UR60][R2.64], !P0 ;  /* 0x17c0000002089fae */ /* 0x0001e2000c101d7c */
[----:B------:R-:W-:Y:S01]  /*28280*/  PLOP3.LUT P0, PT, PT, PT, PT, 0x80, 0x0 ;  /* 0x000000000000781c */ /* 0x000fe20003f0f070 */
[----:B------:R-:W-:-:S12]  /*28290*/  NOP ;  /* 0x0000000000007918 */ /* 0x000fd80000000000 */
.L_x_2106:
        /* <DEDUP_REMOVED lines=14> */
[----:B0-----:R-:W2:Y:S01]  /*28380*/  LDL R2, [R1+0x10] ;  /* 0x0000100001027983 */ /* 0x001ea20000100800 */
[----:B------:R0:W-:Y:S01]  /*28390*/  SYNCS.ARRIVE.TRANS64.A1T0 RZ, [R17+URZ+0x22800], RZ ;  /* 0x022800ff11ff79a7 */ /* 0x0001e2000810003f */
[----:B------:R-:W-:Y:S01]  /*283a0*/  VIADD R34, R29, 0xfffffffe ;  /* 0xfffffffe1d227836 */ /* 0x000fe20000000000 */
[----:B------:R-:W-:Y:S01]  /*283b0*/  BSSY B0, `(.L_x_2107) ;  /* 0x0000004000007945 */ /* 0x000fe20003800000 */
[----:B------:R-:W1:Y:S03]  /*283c0*/  SYNCS.PHASECHK.TRANS64.TRYWAIT P0, [R17+URZ+0x22820], R0 ;  /* 0x02282000110075a7 */ /* 0x000e66000800017f */
[----:B--2---:R-:W-:Y:S01]  /*283d0*/  ISETP.GE.AND P1, PT, R34, R2, PT ;  /* 0x000000022200720c */ /* 0x004fe20003f26270 */
[----:B01----:R-:W-:-:S12]  /*283e0*/  @!P0 BRA `(.L_x_2108) ;  /* 0x0000008400408947 */ /* 0x003fd80003800000 */
.L_x_2359:
[----:B------:R-:W-:Y:S05]  /*283f0*/  BSYNC B0 ;  /* 0x0000000000007941 */ /* 0x000fea0003800000 */
.L_x_2107:
[----:B------:R-:W-:Y:S05]  /*28400*/  @!P1 BRA `(.L_x_2109) ;  /* 0x0000001800389947 */ /* 0x000fea0003800000 */
[----:B------:R-:W-:Y:S02]  /*28410*/  IMAD.MOV.U32 R21, RZ, RZ, R33 ;  /* 0x000000ffff157224 */ /* 0x000fe400078e0021 */
[----:B------:R-:W-:-:S07]  /*28420*/  IMAD.MOV.U32 R23, RZ, RZ, R37 ;  /* 0x000000ffff177224 */ /* 0x000fce00078e0025 */
.L_x_2129:
[----:B0-----:R-:W2:Y:S01]  /*28430*/  LDL R0, [R1+0x8] ;  /* 0x0000080001007983 */ /* 0x001ea20000100800 */
[----:B------:R-:W0:Y:S03]  /*28440*/  LDC R7, c[0x0][0x430] ;  /* 0x00010c00ff077b82 */ /* 0x000e260000000800 */
[----:B------:R-:W3:Y:S01]  /*28450*/  LDL R9, [R1+0xc] ;  /* 0x00000c0001097983 */ /* 0x000ee20000100800 */
[----:B-1----:R-:W1:Y:S01]  /*28460*/  S2R R2, SR_TID.X ;  /* 0x0000000000027919 */ /* 0x002e620000002100 */
[----:B------:R-:W4:Y:S01]  /*28470*/  S2R R3, SR_TID.X ;  /* 0x0000000000037919 */ /* 0x000f220000002100 */
[----:B------:R-:W4:Y:S01]  /*28480*/  S2R R8, SR_TID.X ;  /* 0x0000000000087919 */ /* 0x000f220000002100 */
[----:B------:R-:W3:Y:S04]  /*28490*/  LDL R12, [R1+0x40] ;  /* 0x00004000010c7983 */ /* 0x000ee80000100800 */
[----:B------:R-:W3:Y:S01]  /*284a0*/  LDL R13, [R1+0x10] ;  /* 0x00001000010d7983 */ /* 0x000ee20000100800 */
[----:B0-----:R-:W-:-:S13]  /*284b0*/  ISETP.NE.AND P0, PT, R7, 0x1, PT ;  /* 0x000000010700780c */ /* 0x001fda0003f05270 */
[----:B------:R-:W0:Y:S01]  /*284c0*/  @P0 LDC R5, c[0x0][0x434] ;  /* 0x00010d00ff050b82 */ /* 0x000e220000000800 */
[----:B-1----:R-:W-:-:S04]  /*284d0*/  LOP3.LUT R2, R2, 0x7f, RZ, 0xc0, !PT ;  /* 0x0000007f02027812 */ /* 0x002fc800078ec0ff */
[----:B------:R-:W-:Y:S01]  /*284e0*/  SHF.R.U32.HI R2, RZ, 0x3, R2 ;  /* 0x00000003ff027819 */ /* 0x000fe20000011602 */
[----:B----4-:R-:W-:Y:S02]  /*284f0*/  IMAD.SHL.U32 R4, R3, 0x10, RZ ;  /* 0x0000001003047824 */ /* 0x010fe400078e00ff */
[----:B------:R-:W1:Y:S03]  /*28500*/  @P0 LDC R3, c[0x0][0x438] ;  /* 0x00010e00ff030b82 */ /* 0x000e660000000800 */
[----:B------:R-:W-:Y:S02]  /*28510*/  LOP3.LUT R4, R2, 0x70, R4, 0xf8, !PT ;  /* 0x0000007002047812 */ /* 0x000fe400078ef804 */
[----:B------:R-:W4:Y:S01]  /*28520*/  S2R R2, SR_TID.X ;  /* 0x0000000000027919 */ /* 0x000f220000002100 */
[----:B------:R-:W-:Y:S01]  /*28530*/  IMAD.SHL.U32 R8, R8, 0x10, RZ ;  /* 0x0000001008087824 */ /* 0x000fe200078e00ff */
[----:B----4-:R-:W-:-:S04]  /*28540*/  LOP3.LUT R2, R2, 0x7f, RZ, 0xc0, !PT ;  /* 0x0000007f02027812 */ /* 0x010fc800078ec0ff */
        /* <DEDUP_REMOVED lines=10> */
[----:B0-----:R-:W-:-:S04]  /*285f0*/  @P0 IMAD.HI.U32 R5, R4, R5, RZ ;  /* 0x0000000504050227 */ /* 0x001fc800078e00ff */
[----:B------:R-:W-:Y:S01]  /*28600*/  IMAD.MOV.U32 R2, RZ, RZ, R4 ;  /* 0x000000ffff027224 */ /* 0x000fe200078e0004 */
[----:B-1----:R-:W-:Y:S02]  /*28610*/  @P0 SHF.R.U32.HI R2, RZ, R3, R5 ;  /* 0x00000003ff020219 */ /* 0x002fe40000011605 */
[----:B------:R-:W0:Y:S01]  /*28620*/  @P0 LDC R3, c[0x0][0x438] ;  /* 0x00010e00ff030b82 */ /* 0x000e220000000800 */
[----:B------:R-:W-:-:S04]  /*28630*/  IMAD.IADD R0, R8, 0x1, R0 ;  /* 0x0000000108007824 */ /* 0x000fc800078e0200 */
[----:B----4-:R-:W-:-:S04]  /*28640*/  @P0 IMAD.HI.U32 R6, R0, R6, RZ ;  /* 0x0000000600060227 */ /* 0x010fc800078e00ff */
[----:B------:R-:W-:Y:S01]  /*28650*/  IMAD.MOV.U32 R5, RZ, RZ, R0 ;  /* 0x000000ffff057224 */ /* 0x000fe200078e0000 */
[----:B0-----:R-:W-:Y:S01]  /*28660*/  @P0 SHF.R.U32.HI R5, RZ, R3, R6 ;  /* 0x00000003ff050219 */ /* 0x001fe20000011606 */
[----:B------:R-:W-:-:S04]  /*28670*/  IMAD.MOV R6, RZ, RZ, -R2 ;  /* 0x000000ffff067224 */ /* 0x000fc800078e0a02 */
[----:B------:R-:W-:Y:S02]  /*28680*/  IMAD.MOV R3, RZ, RZ, -R5 ;  /* 0x000000ffff037224 */ /* 0x000fe400078e0a05 */
[C---:B------:R-:W-:Y:S02]  /*28690*/  IMAD R4, R7.reuse, R6, R4 ;  /* 0x0000000607047224 */ /* 0x040fe400078e0204 */
        /* <DEDUP_REMOVED lines=14> */
[----:B------:R-:W-:Y:S01]  /*28780*/  @!P1 LEA R10, P0, R2, UR6, 0x2 ;  /* 0x00000006020a9c11 */ /* 0x000fe2000f8010ff */
[----:B------:R-:W-:-:S03]  /*28790*/  VIADD R33, R21, 0x1 ;  /* 0x0000000115217836 */ /* 0x000fc60000000000 */
[----:B------:R-:W-:Y:S01]  /*287a0*/  @!P1 LEA.HI.X R11, R2, UR7, R0, 0x2, P0 ;  /* 0x00000007020b9c11 */ /* 0x000fe200080f1400 */
[----:B0-----:R-:W-:Y:S01]  /*287b0*/  IMAD.MOV.U32 R8, RZ, RZ, RZ ;  /* 0x000000ffff087224 */ /* 0x001fe200078e00ff */
[----:B------:R-:W-:Y:S01]  /*287c0*/  ISETP.NE.AND P0, PT, R33, 0x2, PT ;  /* 0x000000022100780c */ /* 0x000fe20003f05270 */
[----:B------:R-:W-:-:S03]  /*287d0*/  IMAD.MOV.U32 R0, RZ, RZ, R34 ;  /* 0x000000ffff007224 */ /* 0x000fc600078e0022 */
[----:B------:R-:W-:Y:S01]  /*287e0*/  SEL R37, RZ, 0x1, P0 ;  /* 0x00000001ff257807 */ /* 0x000fe20000000000 */
[----:B------:R0:W5:Y:S01]  /*287f0*/  @!P1 LDG.E R8, desc[UR60][R10.64] ;  /* 0x0000003c0a089981 */ /* 0x000162000c1e1900 */
[----:B------:R-:W-:Y:S01]  /*28800*/  ISETP.GT.AND P1, PT, R0, R13, PT ;  /* 0x0000000d0000720c */ /* 0x000fe20003f24270 */
[----:B------:R-:W-:Y:S01]  /*28810*/  VIADD R34, R34, 0xffffffff ;  /* 0xffffffff22227836 */ /* 0x000fe20000000000 */
[----:B------:R-:W-:Y:S02]  /*28820*/  SEL R33, R33, RZ, P0 ;  /* 0x000000ff21217207 */ /* 0x000fe40000000000 */
[----:B------:R-:W-:Y:S02]  /*28830*/  LOP3.LUT R37, R23, R37, RZ, 0x3c, !PT ;  /* 0x0000002517257212 */ /* 0x000fe400078e3cff */
[----:B--2---:R-:W-:Y:S01]  /*28840*/  SHF.R.S32.HI R30, RZ, 0x1f, R5 ;  /* 0x0000001fff1e7819 */ /* 0x004fe20000011405 */
[----:B0-----:R-:W-:Y:S06]  /*28850*/  @!P2 BRA `(.L_x_2110) ;  /* 0x000000000004a947 */ /* 0x001fec0003800000 */
[----:B------:R-:W-:Y:S01]  /*28860*/  BPT.TRAP 0x1 ;  /* 0x000000040000795c */ /* 0x000fe20000300000 */
.L_x_2110:
[----:B------:R-:W-:Y:S01]  /*28870*/  IMAD R0, R33, 0x8, R17 ;  /* 0x0000000821007824 */ /* 0x000fe200078e0211 */
[----:B------:R-:W-:Y:S01]  /*28880*/  SHF.L.U32 R31, R37, 0x1f, RZ ;  /* 0x0000001f251f7819 */ /* 0x000fe200000006ff */
[----:B------:R-:W-:Y:S01]  /*28890*/  BSSY B0, `(.L_x_2111) ;  /* 0x0000004000007945 */ /* 0x000fe20003800000 */
[----:B------:R-:W-:Y:S02]  /*288a0*/  SHF.R.S32.HI R29, RZ, 0x1f, R4 ;  /* 0x0000001fff1d7819 */ /* 0x000fe40000011404 */
[----:B------:R-:W0:Y:S02]  /*288b0*/  SYNCS.PHASECHK.TRANS64.TRYWAIT P0, [R0+URZ+0x22880], R31 ;  /* 0x0228801f000075a7 */ /* 0x000e24000800017f */
[----:B0-----:R-:W-:Y:S05]  /*288c0*/  @!P0 BRA `(.L_x_2112) ;  /* 0x00000080001c8947 */ /* 0x001fea0003800000 */
.L_x_2360:
[----:B------:R-:W-:Y:S05]  /*288d0*/  BSYNC B0 ;  /* 0x0000000000007941 */ /* 0x000fea0003800000 */
.L_x_2111:
[----:B------:R-:W2:Y:S01]  /*288e0*/  LDL R9, [R1+0x4] ;  /* 0x0000040001097983 */ /* 0x000ea20000100800 */
        /* <DEDUP_REMOVED lines=77> */
[----:B------:R-:W-:-:S05]  /*28dc0*/  IADD3 R2, P0, R32, R11, RZ ;  /* 0x0000000b20027210 */ /* 0x000fca0007f1e0ff */
[----:B-1----:R-:W-:-:S05]  /*28dd0*/  IMAD.X R3, RZ, RZ, R3, P0 ;  /* 0x000000ffff037224 */ /* 0x002fca00000e0603 */
[----:B------:R1:W-:Y:S02]  /*28de0*/  LDGSTS.E.BYPASS.LTC128B.128 [R6+0xdc00], desc[UR60][R2.64], !P2 ;  /* 0x0dc0000002067fae */ /* 0x0003e4000d101d7c */
[----:B-1----:R-:W-:-:S05]  /*28df0*/  IADD3 R2, P0, R32, R12, RZ ;  /* 0x0000000c20027210 */ /* 0x002fca0007f1e0ff */
[----:B------:R-:W-:-:S05]  /*28e00*/  IMAD.X R3, RZ, RZ, R10, P0 ;  /* 0x000000ffff037224 */ /* 0x000fca00000e060a */
[----:B------:R1:W-:Y:S04]  /*28e10*/  LDGSTS.E.BYPASS.LTC128B.128 [R6+0xe400], desc[UR60][R2.64], !P2 ;  /* 0x0e40000002067fae */ /* 0x0003e8000d101d7c */
[----:B-1----:R1:W2:Y:S02]  /*28e20*/  SHFL.IDX PT, R2, R9, 0x1, 0x181f ;  /* 0x00381f0009027f89 */ /* 0x0022a400000e0000 */
.L_x_2382:
        /* <DEDUP_REMOVED lines=8> */
.L_x_2114:
        /* <DEDUP_REMOVED lines=11> */
.L_x_2115:
[----:B------:R2:W-:Y:S01]  /*28f60*/  SYNCS.ARRIVE.TRANS64.A1T0 RZ, [R0+URZ+0x22870], RZ ;  /* 0x022870ff00ff79a7 */ /* 0x0005e2000810003f */
[----:B------:R-:W-:Y:S05]  /*28f70*/  @!P3 BRA `(.L_x_2116) ;  /* 0x000000000004b947 */ /* 0x000fea0003800000 */
[----:B------:R-:W-:Y:S01]  /*28f80*/  BPT.TRAP 0x1 ;  /* 0x000000040000795c */ /* 0x000fe20000300000 */
.L_x_2116:
[----:B------:R-:W3:Y:S01]  /*28f90*/  SYNCS.PHASECHK.TRANS64.TRYWAIT P0, [R0+URZ+0x22840], R31 ;  /* 0x0228401f000075a7 */ /* 0x000ee2000800017f */
[----:B------:R-:W-:Y:S04]  /*28fa0*/  BSSY B0, `(.L_x_2117) ;  /* 0x0000002000007945 */ /* 0x000fe80003800000 */
[----:B---3--:R-:W-:Y:S05]  /*28fb0*/  @!P0 BRA `(.L_x_2118) ;  /* 0x0000008400308947 */ /* 0x008fea0003800000 */
.L_x_2383:
[----:B------:R-:W-:Y:S05]  /*28fc0*/  BSYNC B0 ;  /* 0x0000000000007941 */ /* 0x000fea0003800000 */
.L_x_2117:
[----:B------:R-:W4:Y:S01]  /*28fd0*/  LDL R10, [R1+0x4] ;  /* 0x00000400010a7983 */ /* 0x000f220000100800 */
        /* <DEDUP_REMOVED lines=9> */
[----:B------:R-:W-:Y:S02]  /*29070*/  IMAD R5, R5, UR7, R30 ;  /* 0x0000000705057c24 */ /* 0x000fe4000f8e021e */
[----:B------:R-:W-:Y:S02]  /*29080*/  IMAD.MOV.U32 R4, RZ, RZ, R2 ;  /* 0x000000ffff047224 */ /* 0x000fe400078e0002 */
[----:B------:R-:W-:Y:S02]  /*29090*/  IMAD.IADD R5, R3, 0x1, R5 ;  /* 0x0000000103057824 */ /* 0x000fe400078e0205 */
[C---:B------:R-:W-:Y:S02]  /*290a0*/  IMAD R9, R7.reuse, UR5, R9 ;  /* 0x0000000507097c24 */ /* 0x040fe4000f8e0209 */
        /* <DEDUP_REMOVED lines=60> */
[----:B------:R-:W1:Y:S02]  /*29470*/  SHFL.IDX PT, R5, R7, RZ, 0x181f ;  /* 0x00181fff07057589 */ /* 0x000e6400000e0000 */
[----:B0-----:R-:W-:-:S05]  /*29480*/  IMAD.X R3, RZ, RZ, R3, P0 ;  /* 0x000000ffff037224 */ /* 0x001fca00000e0603 */
[----:B------:R1:W-:Y:S02]  /*29490*/  LDGSTS.E.BYPASS.LTC128B.128 [R6+0x1bc00], desc[UR60][R2.64], !P2 ;  /* 0x1bc0000002067fae */ /* 0x0003e4000d101d7c */
[----:B-1----:R-:W-:-:S05]  /*294a0*/  IADD3 R2, P0, R32, R5, RZ ;  /* 0x0000000520027210 */ /* 0x002fca0007f1e0ff */
[----:B------:R-:W-:-:S05]  /*294b0*/  IMAD.X R3, RZ, RZ, R4, P0 ;  /* 0x000000ffff037224 */ /* 0x000fca00000e0604 */
[----:B------:R0:W-:Y:S04]  /*294c0*/  LDGSTS.E.BYPASS.LTC128B.128 [R6+0x1c400], desc[UR60][R2.64], !P2 ;  /* 0x1c40000002067fae */ /* 0x0001e8000d101d7c */
[----:B0-----:R0:W1:Y:S02]  /*294d0*/  SHFL.IDX PT, R2, R7, 0x1, 0x181f ;  /* 0x00381f0007027f89 */ /* 0x00106400000e0000 */
.L_x_2405:
        /* <DEDUP_REMOVED lines=8> */
.L_x_2120:
        /* <DEDUP_REMOVED lines=11> */
.L_x_2121:
[----:B------:R-:W4:Y:S01]  /*29610*/  LDL R2, [R1+0x38] ;  /* 0x0000380001027983 */ /* 0x000f220000100800 */
[----:B------:R1:W-:Y:S01]  /*29620*/  SYNCS.ARRIVE.TRANS64.A1T0 RZ, [R0+URZ+0x22830], RZ ;  /* 0x022830ff00ff79a7 */ /* 0x0003e2000810003f */
[----:B----4-:R-:W-:-:S13]  /*29630*/  ISETP.NE.AND P0, PT, R2, 0x3, PT ;  /* 0x000000030200780c */ /* 0x010fda0003f05270 */
[----:B-1----:R-:W-:Y:S05]  /*29640*/  @!P0 BRA `(.L_x_2122) ;  /* 0x0000000000048947 */ /* 0x002fea0003800000 */
[----:B------:R-:W-:Y:S01]  /*29650*/  BPT.TRAP 0x1 ;  /* 0x000000040000795c */ /* 0x000fe20000300000 */
.L_x_2122:
[----:B--23--:R-:W-:Y:S01]  /*29660*/  LOP3.LUT R0, R23, 0x1, RZ, 0x3c, !PT ;  /* 0x0000000117007812 */ /* 0x00cfe200078e3cff */
[----:B------:R-:W-:Y:S01]  /*29670*/  IMAD R3, R21, 0x8, R17 ;  /* 0x0000000815037824 */ /* 0x000fe200078e0211 */
[----:B------:R-:W-:Y:S02]  /*29680*/  BSSY B0, `(.L_x_2123) ;  /* 0x0000004000007945 */ /* 0x000fe40003800000 */
[----:B------:R-:W-:-:S04]  /*29690*/  SHF.L.U32 R0, R0, 0x1f, RZ ;  /* 0x0000001f00007819 */ /* 0x000fc800000006ff */
[----:B------:R-:W1:Y:S02]  /*296a0*/  SYNCS.PHASECHK.TRANS64.TRYWAIT P2, [R3+URZ+0x22870], R0 ;  /* 0x02287000030075a7 */ /* 0x000e64000804017f */
[----:B-1----:R-:W-:Y:S05]  /*296b0*/  @!P2 BRA `(.L_x_2124) ;  /* 0x000000880034a947 */ /* 0x002fea0003800000 */
.L_x_2406:
[----:B------:R-:W-:Y:S05]  /*296c0*/  BSYNC B0 ;  /* 0x0000000000007941 */ /* 0x000fea0003800000 */
.L_x_2123:
[----:B------:R-:W2:Y:S02]  /*296d0*/  LDL R2, [R1+0x40] ;  /* 0x0000400001027983 */ /* 0x000ea40000100800 */
[----:B--2---:R-:W-:-:S13]  /*296e0*/  ISETP.NE.AND P2, PT, R2, 0x3, PT ;  /* 0x000000030200780c */ /* 0x004fda0003f45270 */
[----:B------:R-:W-:Y:S05]  /*296f0*/  @!P2 BRA `(.L_x_2125) ;  /* 0x000000000004a947 */ /* 0x000fea0003800000 */
[----:B------:R-:W-:Y:S01]  /*29700*/  BPT.TRAP 0x1 ;  /* 0x000000040000795c */ /* 0x000fe20000300000 */
.L_x_2125:
[----:B-1----:R-:W-:Y:S01]  /*29710*/  SHF.L.U32 R0, R23, 0x1f, RZ ;  /* 0x0000001f17007819 */ /* 0x002fe200000006ff */
[----:B------:R-:W-:-:S03]  /*29720*/  IMAD R12, R21, 0x5000, RZ ;  /* 0x00005000150c7824 */ /* 0x000fc600078e02ff */
[----:B------:R-:W1:Y:S02]  /*29730*/  SYNCS.PHASECHK.TRANS64.TRYWAIT P2, [R3+URZ+0x22860], R0 ;  /* 0x02286000030075a7 */ /* 0x000e64000804017f */
[----:B-1----:R-:W-:Y:S05]  /*29740*/  @!P2 BRA `(.L_x_2126) ;  /* 0x000000880024a947 */ /* 0x002fea0003800000 */
.L_x_2407:
[----:B------:R-:W1:Y:S04]  /*29750*/  LDL R4, [R1+0x24] ;  /* 0x0000240001047983 */ /* 0x000e680000100800 */
[----:B------:R-:W2:Y:S04]  /*29760*/  LDL R2, [R1+0x28] ;  /* 0x0000280001027983 */ /* 0x000ea80000100800 */
[----:B------:R-:W3:Y:S01]  /*29770*/  LDL R13, [R1+0x20] ;  /* 0x00002000010d7983 */ /* 0x000ee20000100800 */
[----:B------:R-:W-:Y:S05]  /*29780*/  WARPSYNC.ALL ;  /* 0x0000000000007948 */ /* 0x000fea0003800000 */
[----:B------:R-:W4:Y:S01]  /*29790*/  LDL R19, [R1+0x40] ;  /* 0x0000400001137983 */ /* 0x000f220000100800 */
[----:B-1----:R-:W-:-:S05]  /*297a0*/  LOP3.LUT R0, R12, R4, RZ, 0xfc, !PT ;  /* 0x000000040c007212 */ /* 0x002fca00078efcff */
[----:B------:R-:W-:Y:S01]  /*297b0*/  IMAD.IADD R0, R17, 0x1, R0 ;  /* 0x0000000111007824 */ /* 0x000fe200078e0200 */
[----:B---3--:R-:W-:-:S03]  /*297c0*/  LOP3.LUT R18, R12, R13, RZ, 0xfc, !PT ;  /* 0x0000000d0c127212 */ /* 0x008fc600078efcff */
[----:B--2---:R-:W-:Y:S01]  /*297d0*/  IMAD.IADD R2, R2, 0x1, R0 ;  /* 0x0000000102027824 */ /* 0x004fe200078e0200 */
[----:B0-----:R-:W0:Y:S02]  /*297e0*/  LDSM.16.MT88.4 R4, [R0+0xa400] ;  /* 0x00a400000004783b */ /* 0x001e240000004200 */
        /* <DEDUP_REMOVED lines=69> */
.L_x_2127:
[----:B-1----:R1:W-:Y:S01]  /*29c40*/  SYNCS.ARRIVE.TRANS64.A1T0 RZ, [R3+URZ+0x22850], RZ ;  /* 0x022850ff03ff79a7 */ /* 0x0023e2000810003f */
[----:B------:R-:W-:Y:S06]  /*29c50*/  BAR.SYNC.DEFER_BLOCKING 0x2, 0x80 ;  /* 0x0082000000007b1d */ /* 0x000fec0000010000 */
[----:B------:R-:W-:Y:S05]  /*29c60*/  @!P0 BRA `(.L_x_2128) ;  /* 0x0000000000048947 */ /* 0x000fea0003800000 */
[----:B------:R-:W-:Y:S01]  /*29c70*/  BPT.TRAP 0x1 ;  /* 0x000000040000795c */ /* 0x000fe20000300000 */
.L_x_2128:
[----:B------:R-:W2:Y:S01]  /*29c80*/  LDL R0, [R1+0x14] ;  /* 0x0000140001007983 */ /* 0x000ea20000100800 */
[----:B-1----:R-:W-:Y:S02]  /*29c90*/  VIADD R3, R3, 0x22880 ;  /* 0x0002288003037836 */ /* 0x002fe40000000000 */
[----:B------:R-:W-:Y:S02]  /*29ca0*/  IMAD.MOV.U32 R21, RZ, RZ, R33 ;  /* 0x000000ffff157224 */ /* 0x000fe400078e0021 */
[----:B------:R-:W-:Y:S01]  /*29cb0*/  IMAD.MOV.U32 R23, RZ, RZ, R37 ;  /* 0x000000ffff177224 */ /* 0x000fe200078e0025 */
[----:B--2---:R-:W-:-:S04]  /*29cc0*/  PRMT R3, R0, 0x654, R3 ;  /* 0x0000065400037816 */ /* 0x004fc80000000003 */
[----:B------:R1:W-:Y:S01]  /*29cd0*/  SYNCS.ARRIVE.TRANS64.RED.A1T0 RZ, [R3+URZ], RZ ;  /* 0x000000ff03ff79a7 */ /* 0x0003e2000810043f */
[----:B------:R-:W-:Y:S05]  /*29ce0*/  @P1 BRA `(.L_x_2129) ;  /* 0xffffffe400d01947 */ /* 0x000fea000383ffff */
.L_x_2109:
[----:B0-----:R-:W0:Y:S02]  /*29cf0*/  S2R R0, SR_TID.X ;  /* 0x0000000000007919 */ /* 0x001e240000002100 */
[----:B0-----:R-:W-:Y:S02]  /*29d00*/  LOP3.LUT R2, R0, 0x7f, RZ, 0xc0, !PT ;  /* 0x0000007f00027812 */ /* 0x001fe400078ec0ff */
[----:B------:R-:W2:Y:S01]  /*29d10*/  LDL R0, [R1+0x38] ;  /* 0x0000380001007983 */ /* 0x000ea20000100800 */
[----:B------:R-:W-:Y:S01]  /*29d20*/  BSSY B0, `(.L_x_2130) ;  /* 0x0000010000007945 */ /* 0x000fe20003800000 */
[----:B------:R-:W-:Y:S02]  /*29d30*/  ISETP.NE.AND P1, PT, R2, RZ, PT ;  /* 0x000000ff0200720c */ /* 0x000fe40003f25270 */
[----:B--2---:R-:W-:-:S11]  /*29d40*/  ISETP.NE.AND P0, PT, R0, 0x3, PT ;  /* 0x000000030000780c */ /* 0x004fd60003f05270 */
[----:B------:R-:W-:Y:S05]  /*29d50*/  @P1 BRA `(.L_x_2131) ;  /* 0x0000000000301947 */ /* 0x000fea0003800000 */
[----:B------:R-:W0:Y:S01]  /*29d60*/  S2R R5, SR_LANEID ;  /* 0x0000000000057919 */ /* 0x000e220000000000 */
[----:B------:R-:W-:Y:S01]  /*29d70*/  VOTEU.ANY UR4, UPT, PT ;  /* 0x0000000000047886 */ /* 0x000fe200038e0100 */
[----:B-1----:R-:W1:Y:S01]  /*29d80*/  LDC.64 R2, c[0x0][0xc60] ;  /* 0x00031800ff027b82 */ /* 0x002e620000000a00 */
        /* <DEDUP_REMOVED lines=8> */
[----:B0-----:R-:W-:-:S07]  /*29e10*/  IADD3 R24, R0, UR38, R7 ;  /* 0x0000002600187c10 */ /* 0x001fce000fffe007 */
.L_x_2131:
[----:B------:R-:W-:Y:S05]  /*29e20*/  BSYNC B0 ;  /* 0x0000000000007941 */ /* 0x000fea0003800000 */
.L_x_2130:
[----:B------:R-:W-:Y:S05]  /*29e30*/  @!P0 BRA `(.L_x_2132) ;  /* 0x0000000000048947 */ /* 0x000fea0003800000 */
[----:B------:R-:W-:Y:S01]  /*29e40*/  BPT.TRAP 0x1 ;  /* 0x000000040000795c */ /* 0x000fe20000300000 */
.L_x_2132:
[----:B-1----:R-:W-:Y:S01]  /*29e50*/  LOP3.LUT R3, R37, 0x1, RZ, 0x3c, !PT ;  /* 0x0000000125037812 */ /* 0x002fe200078e3cff */
[----:B------:R-:W-:Y:S01]  /*29e60*/  IMAD R18, R33, 0x8, R17 ;  /* 0x0000000821127824 */ /* 0x000fe200078e0211 */
[----:B------:R-:W-:Y:S02]  /*29e70*/  BSSY B0, `(.L_x_2133) ;  /* 0x0000004000007945 */ /* 0x000fe40003800000 */
[----:B------:R-:W-:-:S04]  /*29e80*/  SHF.L.U32 R3, R3, 0x1f, RZ ;  /* 0x0000001f03037819 */ /* 0x000fc800000006ff */
[----:B------:R-:W0:Y:S02]  /*29e90*/  SYNCS.PHASECHK.TRANS64.TRYWAIT P1, [R18+URZ+0x22870], R3 ;  /* 0x02287003120075a7 */ /* 0x000e24000802017f */
[----:B0-----:R-:W-:Y:S05]  /*29ea0*/  @!P1 BRA `(.L_x_2134) ;  /* 0x0000008000609947 */ /* 0x001fea0003800000 */
.L_x_2408:
[----:B------:R-:W-:Y:S05]  /*29eb0*/  BSYNC B0 ;  /* 0x0000000000007941 */ /* 0x000fea0003800000 */
.L_x_2133:
[----:B------:R-:W2:Y:S02]  /*29ec0*/  LDL R0, [R1+0x40] ;  /* 0x0000400001007983 */ /* 0x000ea40000100800 */
[----:B--2---:R-:W-:-:S13]  /*29ed0*/  ISETP.NE.AND P1, PT, R0, 0x3, PT ;  /* 0x000000030000780c */ /* 0x004fda0003f25270 */
[----:B------:R-:W-:Y:S05]  /*29ee0*/  @!P1 BRA `(.L_x_2135) ;  /* 0x0000000000049947 */ /* 0x000fea0003800000 */
[----:B------:R-:W-:Y:S01]  /*29ef0*/  BPT.TRAP 0x1 ;  /* 0x000000040000795c */ /* 0x000fe20000300000 */
.L_x_2135:
[----:B0-----:R-:W-:-:S04]  /*29f00*/  SHF.L.U32 R3, R37, 0x1f, RZ ;  /* 0x0000001f25037819 */ /* 0x001fc800000006ff */
[----:B------:R-:W0:Y:S02]  /*29f10*/  SYNCS.PHASECHK.TRANS64.TRYWAIT P1, [R18+URZ+0x22860], R3 ;  /* 0x02286003120075a7 */ /* 0x000e24000802017f */
[----:B0-----:R-:W-:Y:S05]  /*29f20*/  @!P1 BRA `(.L_x_2136) ;  /* 0x0000008000549947 */ /* 0x001fea0003800000 */
.L_x_2409:
[----:B------:R-:W2:Y:S04]  /*29f30*/  LDL R2, [R1+0x24] ;  /* 0x0000240001027983 */ /* 0x000ea80000100800 */
[----:B------:R-:W0:Y:S04]  /*29f40*/  LDL R13, [R1+0x28] ;  /* 0x00002800010d7983 */ /* 0x000e280000100800 */
[----:B------:R-:W3:Y:S01]  /*29f50*/  LDL R12, [R1+0x20] ;  /* 0x00002000010c7983 */ /* 0x000ee20000100800 */
[----:B------:R-:W-:Y:S01]  /*29f60*/  IMAD R0, R33, 0x5000, RZ ;  /* 0x0000500021007824 */ /* 0x000fe200078e02ff */
[----:B------:R-:W-:Y:S05]  /*29f70*/  WARPSYNC.ALL ;  /* 0x0000000000007948 */ /* 0x000fea0003800000 */
[----:B------:R-:W4:Y:S01]  /*29f80*/  LDL R19, [R1+0x40] ;  /* 0x0000400001137983 */ /* 0x000f220000100800 */
[----:B--2---:R-:W-:-:S05]  /*29f90*/  LOP3.LUT R2, R0, R2, RZ, 0xfc, !PT ;  /* 0x0000000200027212 */ /* 0x004fca00078efcff */
[----:B------:R-:W-:Y:S01]  /*29fa0*/  IMAD.IADD R2, R17, 0x1, R2 ;  /* 0x0000000111027824 */ /* 0x000fe200078e0202 */
[----:B---3--:R-:W-:-:S03]  /*29fb0*/  LOP3.LUT R0, R0, R12, RZ, 0xfc, !PT ;  /* 0x0000000c00007212 */ /* 0x008fc600078efcff */
[----:B0-----:R-:W-:Y:S01]  /*29fc0*/  IMAD.IADD R3, R13, 0x1, R2 ;  /* 0x000000010d037824 */ /* 0x001fe200078e0202 */
[----:B------:R-:W0:Y:S01]  /*29fd0*/  LDSM.16.MT88.4 R4, [R2+0xa400] ;  /* 0x00a400000204783b */ /* 0x000e220000004200 */
[----:B------:R-:W-:Y:S01]  /*29fe0*/  IMAD.IADD R0, R17, 0x1, R0 ;  /* 0x0000000111007824 */ /* 0x000fe200078e0200 */
[C-C-:B0-----:R-:W-:Y:S02]  /*29ff0*/  PRMT R8, R4.reuse, 0x6420, R5.reuse ;  /* 0x0000642004087816 */ /* 0x141fe40000000005 */
[----:B------:R-:W-:Y:S02]  /*2a000*/  PRMT R9, R4, 0x7531, R5 ;  /* 0x0000753104097816 */ /* 0x000fe40000000005 */
[C-C-:B------:R-:W-:Y:S02]  /*2a010*/  PRMT R10, R6.reuse, 0x6420, R7.reuse ;  /* 0x00006420060a7816 */ /* 0x140fe40000000007 */
[----:B------:R-:W-:Y:S02]  /*2a020*/  PRMT R11, R6, 0x7531, R7 ;  /* 0x00007531060b7816 */ /* 0x000fe40000000007 */
[----:B------:R-:W0:Y:S04]  /*2a030*/  LDSM.16.MT88.4 R4, [R3+0xa400] ;  /* 0x00a400000304783b */ /* 0x000e280000004200 */
[----:B------:R0:W-:Y:S02]  /*2a040*/  STSM.16.M88.4 [R0+0x400], R8 ;  /* 0x0004000800007844 */ /* 0x0001e40000000200 */
        /* <DEDUP_REMOVED lines=42> */
[----:B----4-:R-:W-:Y:S02]  /*2a2f0*/  ISETP.NE.AND P1, PT, R19, 0x3, PT ;  /* 0x000000031300780c */ /* 0x010fe40003f25270 */
        /* <DEDUP_REMOVED lines=19> */
.L_x_2137:
[----:B0-----:R0:W-:Y:S01]  /*2a430*/  SYNCS.ARRIVE.TRANS64.A1T0 RZ, [R18+URZ+0x22850], RZ ;  /* 0x022850ff12ff79a7 */ /* 0x0011e2000810003f */
[----:B------:R-:W-:Y:S06]  /*2a440*/  BAR.SYNC.DEFER_BLOCKING 0x2, 0x80 ;  /* 0x0082000000007b1d */ /* 0x000fec0000010000 */
[----:B------:R-:W-:Y:S05]  /*2a450*/  @!P0 BRA `(.L_x_2138) ;  /* 0x0000000000048947 */ /* 0x000fea0003800000 */
[----:B------:R-:W-:Y:S01]  /*2a460*/  BPT.TRAP 0x1 ;  /* 0x000000040000795c */ /* 0x000fe20000300000 */
.L_x_2138:
[----:B-1----:R-:W2:Y:S01]  /*2a470*/  LDL R0, [R1+0x14] ;  /* 0x0000140001007983 */ /* 0x002ea20000100800 */
[----:B0-----:R-:W-:Y:S02]  /*2a480*/  VIADD R18, R18, 0x22880 ;  /* 0x0002288012127836 */ /* 0x001fe40000000000 */
[----:B------:R-:W-:-:S05]  /*2a490*/  VIADD R33, R33, 0x1 ;  /* 0x0000000121217836 */ /* 0x000fca0000000000 */
[----:B------:R-:W-:-:S04]  /*2a4a0*/  ISETP.NE.AND P0, PT, R33, 0x2, PT ;  /* 0x000000022100780c */ /* 0x000fc80003f05270 */
[----:B------:R-:W-:Y:S02]  /*2a4b0*/  SEL R33, R33, RZ, P0 ;  /* 0x000000ff21217207 */ /* 0x000fe40000000000 */
[----:B--2---:R-:W-:Y:S02]  /*2a4c0*/  PRMT R18, R0, 0x654, R18 ;  /* 0x0000065400127816 */ /* 0x004fe40000000012 */
[----:B------:R-:W-:Y:S02]  /*2a4d0*/  SEL R0, RZ, 0x1, P0 ;  /* 0x00000001ff007807 */ /* 0x000fe40000000000 */
[----:B------:R0:W-:Y:S02]  /*2a4e0*/  SYNCS.ARRIVE.TRANS64.RED.A1T0 RZ, [R18+URZ], RZ ;  /* 0x000000ff12ff79a7 */ /* 0x0001e4000810043f */
[----:B------:R-:W-:-:S07]  /*2a4f0*/  LOP3.LUT R37, R37, R0, RZ, 0x3c, !PT ;  /* 0x0000000025257212 */ /* 0x000fce00078e3cff */
.L_x_2081:
[----:B------:R-:W-:-:S13]  /*2a500*/  LOP3.LUT P0, RZ, R16, 0x200, RZ, 0xc0, !PT ;  /* 0x0000020010ff7812 */ /* 0x000fda000780c0ff */
[----:B------:R-:W-:Y:S05]  /*2a510*/  @!P0 BRA `(.L_x_2139) ;  /* 0x0000000000288947 */ /* 0x000fea0003800000 */
[----:B------:R-:W-:Y:S05]  /*2a520*/  WARPSYNC.ALL ;  /* 0x0000000000007948 */ /* 0x000fea0003800000 */
[----:B------:R-:W2:Y:S08]  /*2a530*/  S2UR UR4, SR_CgaCtaId ;  /* 0x00000000000479c3 */ /* 0x000eb00000008800 */
[----:B------:R-:W-:Y:S01]  /*2a540*/  BAR.SYNC.DEFER_BLOCKING 0x5, 0x180 ;  /* 0x0146000000007b1d */ /* 0x000fe20000010000 */
[----:B------:R-:W-:Y:S01]  /*2a550*/  MOV R17, 0x400 ;  /* 0x0000040000117802 */ /* 0x000fe20000000f00 */
[----:B--2---:R-:W-:-:S05]  /*2a560*/  IMAD.U32 R0, RZ, RZ, UR4 ;  /* 0x00000004ff007e24 */ /* 0x004fca000f8e00ff */
[----:B------:R-:W-:Y:S01]  /*2a570*/  LEA R17, R0, R17, 0x18 ;  /* 0x0000001100117211 */ /* 0x000fe200078ec0ff */
[----:B------:R2:W-:Y:S04]  /*2a580*/  STL [R1+0x14], R0 ;  /* 0x0000140001007387 */ /* 0x0005e80000100800 */
[----:B------:R2:W3:Y:S01]  /*2a590*/  LDS.128 R24, [R17+0x228d0] ;  /* 0x0228d00011187984 */ /* 0x0004e20000000c00 */
[----:B------:R-:W-:Y:S06]  /*2a5a0*/  BAR.ARV 0x4, 0x180 ;  /* 0x0106000000007b1d */ /* 0x000fec0000002000 */
[----:B------:R-:W-:Y:S05]  /*2a5b0*/  BRA `(.L_x_2140) ;  /* 0x0000000800d47947 */ /* 0x000fea0003800000 */
.L_x_2139:
[----:B------:R-:W2:Y:S01]  /*2a5c0*/  S2R R0, SR_TID.X ;  /* 0x0000000000007919 */ /* 0x000ea20000002100 */
[----:B------:R-:W-:Y:S01]  /*2a5d0*/  UMOV UR4, 0xffffffff ;  /* 0xffffffff00047882 */ /* 0x000fe20000000000 */
[----:B--2---:R-:W-:-:S04]  /*2a5e0*/  LOP3.LUT R7, R0, 0x1f, RZ, 0xc0, !PT ;  /* 0x0000001f00077812 */ /* 0x004fc800078ec0ff */
[----:B------:R-:W-:Y:S01]  /*2a5f0*/  ISETP.NE.AND P0, PT, R7, 0x1f, PT ;  /* 0x0000001f0700780c */ /* 0x000fe20003f05270 */
[----:B------:R-:W-:-:S12]  /*2a600*/  BRA.DIV UR4, `(.L_x_2141) ;  /* 0x0000007a04b07947 */ /* 0x000fd8000b800000 */
[----:B------:R-:W-:Y:S01]  /*2a610*/  IMAD.IADD R5, R27, 0x1, R7 ;  /* 0x000000011b057824 */ /* 0x000fe200078e0207 */
[----:B------:R-:W-:-:S04]  /*2a620*/  ULDC UR4, c[0x0][0xc3c] ;  /* 0x00030f0000047ab9 */ /* 0x000fc80000000800 */
[----:B------:R-:W-:-:S13]  /*2a630*/  ISETP.GE.OR P1, PT, R5, UR4, !P0 ;  /* 0x0000000405007c0c */ /* 0x000fda000c726670 */
[----:B------:R-:W2:Y:S02]  /*2a640*/  @!P1 LDC.64 R2, c[0x0][0xc80] ;  /* 0x00032000ff029b82 */ /* 0x000ea40000000a00 */
[----:B--2---:R-:W-:-:S06]  /*2a650*/  @!P1 IMAD.WIDE R2, R5, 0x4, R2 ;  /* 0x0000000405029825 */ /* 0x004fcc00078e0202 */
[----:B------:R2:W3:Y:S01]  /*2a660*/  @!P1 LDG.E R3, desc[UR60][R2.64] ;  /* 0x0000003c02039981 */ /* 0x0004e2000c1e1900 */
[C---:B------:R-:W-:Y:S02]  /*2a670*/  ISETP.GE.U32.AND P2, PT, R7.reuse, 0x2, PT ;  /* 0x000000020700780c */ /* 0x040fe40003f46070 */
[C---:B------:R-:W-:Y:S01]  /*2a680*/  ISETP.GE.U32.AND P3, PT, R7.reuse, 0x4, PT ;  /* 0x000000040700780c */ /* 0x040fe20003f66070 */
[----:B------:R-:W-:Y:S01]  /*2a690*/  SHFL.IDX PT, R0, R24, RZ, 0x1f ;  /* 0x00001fff18007589 */ /* 0x000fe200000e0000 */
[C---:B------:R-:W-:Y:S02]  /*2a6a0*/  ISETP.GE.U32.AND P4, PT, R7.reuse, 0x8, PT ;  /* 0x000000080700780c */ /* 0x040fe40003f86070 */
[C---:B------:R-:W-:Y:S01]  /*2a6b0*/  ISETP.GE.U32.AND P5, PT, R7.reuse, 0x10, PT ;  /* 0x000000100700780c */ /* 0x040fe20003fa6070 */
[----:B------:R-:W-:Y:S01]  /*2a6c0*/  SHFL.IDX PT, R24, R24, 0x1, 0x1f ;  /* 0x00201f0018187f89 */ /* 0x000fe200000e0000 */
[----:B--2---:R-:W-:Y:S02]  /*2a6d0*/  IMAD.MOV.U32 R2, RZ, RZ, RZ ;  /* 0x000000ffff027224 */ /* 0x004fe400078e00ff */
[----:B---3--:R-:W-:Y:S01]  /*2a6e0*/  @!P1 IMAD.MOV.U32 R2, RZ, RZ, R3 ;  /* 0x000000ffff029224 */ /* 0x008fe200078e0003 */
[----:B------:R-:W-:-:S04]  /*2a6f0*/  ISETP.NE.AND P1, PT, R7, RZ, PT ;  /* 0x000000ff0700720c */ /* 0x000fc80003f25270 */
[----:B------:R-:W2:Y:S02]  /*2a700*/  SHFL.UP PT, R14, R2, 0x1, RZ ;  /* 0x04200000020e7989 */ /* 0x000ea400000e00ff */
[----:B--2---:R-:W-:-:S05]  /*2a710*/  SEL R5, R14, RZ, P1 ;  /* 0x000000ff0e057207 */ /* 0x004fca0000800000 */
[----:B------:R-:W-:-:S05]  /*2a720*/  IMAD.IADD R4, R2, 0x1, R5 ;  /* 0x0000000102047824 */ /* 0x000fca00078e0205 */
[----:B------:R-:W2:Y:S02]  /*2a730*/  SHFL.UP PT, R14, R4, 0x2, RZ ;  /* 0x04400000040e7989 */ /* 0x000ea400000e00ff */
[----:B--2---:R-:W-:-:S05]  /*2a740*/  SEL R5, R14, RZ, P2 ;  /* 0x000000ff0e057207 */ /* 0x004fca0001000000 */
[----:B------:R-:W-:-:S05]  /*2a750*/  IMAD.IADD R5, R4, 0x1, R5 ;  /* 0x0000000104057824 */ /* 0x000fca00078e0205 */
[----:B------:R-:W0:Y:S02]  /*2a760*/  SHFL.UP PT, R14, R5, 0x4, RZ ;  /* 0x04800000050e7989 */ /* 0x000e2400000e00ff */
[----:B01----:R-:W-:-:S05]  /*2a770*/  SEL R6, R14, RZ, P3 ;  /* 0x000000ff0e067207 */ /* 0x003fca0001800000 */
        /* <DEDUP_REMOVED lines=8> */
.L_x_2419:
[----:B------:R-:W-:Y:S02]  /*2a800*/  ULDC UR4, c[0x0][0xc38] ;  /* 0x00030e0000047ab9 */ /* 0x000fe40000000800 */
[----:B------:R-:W-:-:S04]  /*2a810*/  IMAD.U32 R4, RZ, RZ, UR4 ;  /* 0x00000004ff047e24 */ /* 0x000fc8000f8e00ff */
[----:B-1----:R-:W-:-:S04]  /*2a820*/  IMAD R5, R14, R4, RZ ;  /* 0x000000040e057224 */ /* 0x002fc800078e02ff */
[----:B------:R-:W-:-:S05]  /*2a830*/  IMAD.IADD R24, R24, 0x1, R5 ;  /* 0x0000000118187824 */ /* 0x000fca00078e0205 */
[----:B------:R-:W-:-:S13]  /*2a840*/  ISETP.GT.AND P6, PT, R24, R0, PT ;  /* 0x000000001800720c */ /* 0x000fda0003fc4270 */
[----:B------:R-:W-:Y:S05]  /*2a850*/  @P6 BRA `(.L_x_2142) ;  /* 0x00000000009c6947 */ /* 0x000fea0003800000 */
.L_x_2147:
[----:B------:R-:W1:Y:S01]  /*2a860*/  LDC R4, c[0x0][0xc3c] ;  /* 0x00030f00ff047b82 */ /* 0x000e620000000800 */
[----:B------:R-:W-:-:S05]  /*2a870*/  VIADD R27, R27, 0x1f ;  /* 0x0000001f1b1b7836 */ /* 0x000fca0000000000 */
[----:B-1----:R-:W-:-:S13]  /*2a880*/  ISETP.GE.AND P6, PT, R27, R4, PT ;  /* 0x000000041b00720c */ /* 0x002fda0003fc6270 */
[----:B------:R-:W-:Y:S05]  /*2a890*/  @P6 BRA `(.L_x_2143) ;  /* 0x0000000400d06947 */ /* 0x000fea0003800000 */
[----:B------:R-:W1:Y:S01]  /*2a8a0*/  S2R R2, SR_TID.X ;  /* 0x0000000000027919 */ /* 0x000e620000002100 */
[----:B------:R-:W-:Y:S01]  /*2a8b0*/  BSSY B0, `(.L_x_2144) ;  /* 0x0000009000007945 */ /* 0x000fe20003800000 */
[----:B-1----:R-:W-:-:S05]  /*2a8c0*/  LOP3.LUT R2, R2, 0x1f, RZ, 0xc0, !PT ;  /* 0x0000001f02027812 */ /* 0x002fca00078ec0ff */
[----:B------:R-:W-:Y:S02]  /*2a8d0*/  IMAD.IADD R5, R27, 0x1, R2 ;  /* 0x000000011b057824 */ /* 0x000fe400078e0202 */
[----:B------:R-:W-:-:S03]  /*2a8e0*/  IMAD.MOV.U32 R2, RZ, RZ, RZ ;  /* 0x000000ffff027224 */ /* 0x000fc600078e00ff */
[----:B------:R-:W-:-:S13]  /*2a8f0*/  ISETP.GE.OR P6, PT, R5, R4, !P0 ;  /* 0x000000040500720c */ /* 0x000fda00047c6670 */
[----:B------:R-:W-:Y:S05]  /*2a900*/  @P6 BRA `(.L_x_2145) ;  /* 0x00000000000c6947 */ /* 0x000fea0003800000 */
[----:B0-----:R-:W0:Y:S02]  /*2a910*/  LDC.64 R2, c[0x0][0xc80] ;  /* 0x00032000ff027b82 */ /* 0x001e240000000a00 */
[----:B0-----:R-:W-:-:S06]  /*2a920*/  IMAD.WIDE R2, R5, 0x4, R2 ;  /* 0x0000000405027825 */ /* 0x001fcc00078e0202 */
[----:B------:R1:W5:Y:S02]  /*2a930*/  LDG.E R2, desc[UR60][R2.64] ;  /* 0x0000003c02027981 */ /* 0x000364000c1e1900 */
.L_x_2145:
[----:B------:R-:W-:Y:S05]  /*2a940*/  BSYNC B0 ;  /* 0x0000000000007941 */ /* 0x000fea0003800000 */
.L_x_2144:
[----:B------:R-:W-:-:S03]  /*2a950*/  UMOV UR4, 0xffffffff ;  /* 0xffffffff00047882 */ /* 0x000fc60000000000 */
[----:B------:R-:W-:Y:S05]  /*2a960*/  BRA.DIV UR4, `(.L_x_2146) ;  /* 0x0000007a04fc7947 */ /* 0x000fea000b800000 */
[----:B-----5:R-:W2:Y:S02]  /*2a970*/  SHFL.UP PT, R14, R2, 0x1, RZ ;  /* 0x04200000020e7989 */ /* 0x020ea400000e00ff */
[----:B--2---:R-:W-:-:S05]  /*2a980*/  SEL R13, R14, RZ, P1 ;  /* 0x000000ff0e0d7207 */ /* 0x004fca0000800000 */
[----:B------:R-:W-:-:S05]  /*2a990*/  IMAD.IADD R13, R2, 0x1, R13 ;  /* 0x00000001020d7824 */ /* 0x000fca00078e020d */
[----:B------:R-:W2:Y:S02]  /*2a9a0*/  SHFL.UP PT, R14, R13, 0x2, RZ ;  /* 0x044000000d0e7989 */ /* 0x000ea400000e00ff */
[----:B--2---:R-:W-:-:S05]  /*2a9b0*/  SEL R14, R14, RZ, P2 ;  /* 0x000000ff0e0e7207 */ /* 0x004fca0001000000 */
[----:B01----:R-:W-:-:S05]  /*2a9c0*/  IMAD.IADD R3, R13, 0x1, R14 ;  /* 0x000000010d037824 */ /* 0x003fca00078e020e */
        /* <DEDUP_REMOVED lines=10> */
.L_x_2427:
[----:B------:R-:W-:Y:S02]  /*2aa70*/  ULDC UR4, c[0x0][0xc38] ;  /* 0x00030e0000047ab9 */ /* 0x000fe40000000800 */
[----:B------:R-:W-:-:S04]  /*2aa80*/  IMAD.U32 R4, RZ, RZ, UR4 ;  /* 0x00000004ff047e24 */ /* 0x000fc8000f8e00ff */
[----:B-1----:R-:W-:-:S04]  /*2aa90*/  IMAD R5, R14, R4, RZ ;  /* 0x000000040e057224 */ /* 0x002fc800078e02ff */
[----:B------:R-:W-:-:S05]  /*2aaa0*/  IMAD.IADD R24, R5, 0x1, R24 ;  /* 0x0000000105187824 */ /* 0x000fca00078e0218 */
[----:B------:R-:W-:-:S13]  /*2aab0*/  ISETP.GT.AND P6, PT, R24, R0, PT ;  /* 0x000000001800720c */ /* 0x000fda0003fc4270 */
[----:B------:R-:W-:Y:S05]  /*2aac0*/  @!P6 BRA `(.L_x_2147) ;  /* 0xfffffffc0064e947 */ /* 0x000fea000383ffff */
.L_x_2142:
        /* <DEDUP_REMOVED lines=8> */
.L_x_2431:
[----:B------:R-:W-:Y:S01]  /*2ab50*/  ISETP.NE.AND P0, PT, R6, RZ, PT ;  /* 0x000000ff0600720c */ /* 0x000fe20003f05270 */
[----:B------:R-:W-:-:S12]  /*2ab60*/  IMAD.MOV.U32 R6, RZ, RZ, RZ ;  /* 0x000000ffff067224 */ /* 0x000fd800078e00ff */
[----:B------:R-:W-:Y:S05]  /*2ab70*/  @!P0 BRA `(.L_x_2149) ;  /* 0x0000000000108947 */ /* 0x000fea0003800000 */
[----:B------:R-:W-:Y:S01]  /*2ab80*/  UMOV UR4, 0xffffffff ;  /* 0xffffffff00047882 */ /* 0x000fe20000000000 */
[----:B------:R-:W-:Y:S02]  /*2ab90*/  VIADD R12, R5, 0xffffffff ;  /* 0xffffffff050c7836 */ /* 0x000fe40000000000 */
[----:B------:R-:W-:Y:S05]  /*2aba0*/  BRA.DIV UR4, `(.L_x_2150) ;  /* 0x0000007e04707947 */ /* 0x000fea000b800000 */
[----:B------:R3:W4:Y:S02]  /*2abb0*/  SHFL.IDX PT, R6, R3, R12, 0x1f ;  /* 0x00001f0c03067589 */ /* 0x00072400000e0000 */
.L_x_2149:
[----:B01-3--:R-:W0:Y:S01]  /*2abc0*/  LDC.64 R2, c[0x0][0xc90] ;  /* 0x00032400ff027b82 */ /* 0x00be220000000a00 */
[----:B------:R-:W-:-:S04]  /*2abd0*/  IMAD.IADD R27, R5, 0x1, R27 ;  /* 0x00000001051b7824 */ /* 0x000fc800078e021b */
[----:B0-----:R-:W-:-:S05]  /*2abe0*/  IMAD.WIDE R2, R27, 0x4, R2 ;  /* 0x000000041b027825 */ /* 0x001fca00078e0202 */
[----:B------:R0:W2:Y:S01]  /*2abf0*/  LDG.E R7, desc[UR60][R2.64] ;  /* 0x0000003c02077981 */ /* 0x0000a2000c1e1900 */
[----:B----4-:R-:W-:-:S04]  /*2ac00*/  IMAD R24, R6, R4, R24 ;  /* 0x0000000406187224 */ /* 0x010fc800078e0218 */
[----:B------:R-:W-:Y:S02]  /*2ac10*/  IMAD.IADD R0, R0, 0x1, -R24 ;  /* 0x0000000100007824 */ /* 0x000fe400078e0a18 */
[----:B0-----:R-:W-:Y:S02]  /*2ac20*/  IMAD.MOV.U32 R2, RZ, RZ, RZ ;  /* 0x000000ffff027224 */ /* 0x001fe400078e00ff */
[----:B--2---:R-:W-:-:S05]  /*2ac30*/  IMAD R5, R25, R7, RZ ;  /* 0x0000000719057224 */ /* 0x004fca00078e02ff */
[-C--:B------:R-:W-:Y:S02]  /*2ac40*/  IABS R8, R5.reuse ;  /* 0x0000000500087213 */ /* 0x080fe40000000000 */
[----:B------:R-:W-:Y:S02]  /*2ac50*/  IABS R6, R5 ;  /* 0x0000000500067213 */ /* 0x000fe40000000000 */
[----:B------:R-:W0:Y:S03]  /*2ac60*/  I2F.RP R9, R8 ;  /* 0x0000000800097306 */ /* 0x000e260000209400 */
[----:B------:R-:W-:-:S05]  /*2ac70*/  IMAD.MOV R6, RZ, RZ, -R6 ;  /* 0x000000ffff067224 */ /* 0x000fca00078e0a06 */
[----:B0-----:R-:W0:Y:S02]  /*2ac80*/  MUFU.RCP R9, R9 ;  /* 0x0000000900097308 */ /* 0x001e240000001000 */
[----:B0-----:R-:W-:-:S06]  /*2ac90*/  VIADD R10, R9, 0xffffffe ;  /* 0x0ffffffe090a7836 */ /* 0x001fcc0000000000 */
[----:B------:R-:W0:Y:S02]  /*2aca0*/  F2I.FTZ.U32.TRUNC.NTZ R3, R10 ;  /* 0x0000000a00037305 */ /* 0x000e24000021f000 */
[----:B0-----:R-:W-:-:S04]  /*2acb0*/  IMAD.MOV R11, RZ, RZ, -R3 ;  /* 0x000000ffff0b7224 */ /* 0x001fc800078e0a03 */
[----:B------:R-:W-:-:S04]  /*2acc0*/  IMAD R11, R11, R8, RZ ;  /* 0x000000080b0b7224 */ /* 0x000fc800078e02ff */
[----:B------:R-:W-:Y:S01]  /*2acd0*/  IMAD.HI.U32 R2, R3, R11, R2 ;  /* 0x0000000b03027227 */ /* 0x000fe200078e0002 */
[----:B------:R-:W-:-:S05]  /*2ace0*/  IABS R3, R0 ;  /* 0x0000000000037213 */ /* 0x000fca0000000000 */
        /* <DEDUP_REMOVED lines=17> */
[----:B------:R-:W-:-:S04]  /*2ae00*/  VIADDMNMX R4, R3, R4, R7, PT ;  /* 0x0000000403047246 */ /* 0x000fc80003800107 */
[----:B------:R-:W-:-:S04]  /*2ae10*/  IABS R7, R4 ;  /* 0x0000000400077213 */ /* 0x000fc80000000000 */
[----:B------:R-:W0:Y:S08]  /*2ae20*/  I2F.RP R8, R7 ;  /* 0x0000000700087306 */ /* 0x000e300000209400 */
[----:B0-----:R-:W0:Y:S02]  /*2ae30*/  MUFU.RCP R8, R8 ;  /* 0x0000000800087308 */ /* 0x001e240000001000 */
[----:B0-----:R-:W-:-:S06]  /*2ae40*/  VIADD R3, R8, 0xffffffe ;  /* 0x0ffffffe08037836 */ /* 0x001fcc0000000000 */
[----:B------:R-:W0:Y:S02]  /*2ae50*/  F2I.FTZ.U32.TRUNC.NTZ R3, R3 ;  /* 0x0000000300037305 */ /* 0x000e24000021f000 */
[----:B0-----:R-:W-:-:S04]  /*2ae60*/  IMAD.MOV R0, RZ, RZ, -R3 ;  /* 0x000000ffff007224 */ /* 0x001fc800078e0a03 */
[----:B------:R-:W-:Y:S01]  /*2ae70*/  IMAD R9, R0, R7, RZ ;  /* 0x0000000700097224 */ /* 0x000fe200078e02ff */
[----:B------:R-:W-:-:S03]  /*2ae80*/  IABS R0, R4 ;  /* 0x0000000400007213 */ /* 0x000fc60000000000 */
[----:B------:R-:W-:Y:S01]  /*2ae90*/  IMAD.HI.U32 R2, R3, R9, R2 ;  /* 0x0000000903027227 */ /* 0x000fe200078e0002 */
[----:B------:R-:W-:-:S03]  /*2aea0*/  IABS R9, R5 ;  /* 0x0000000500097213 */ /* 0x000fc60000000000 */
        /* <DEDUP_REMOVED lines=8> */
[C---:B------:R-:W-:Y:S01]  /*2af30*/  LOP3.LUT R0, R5.reuse, R4, RZ, 0x3c, !PT ;  /* 0x0000000405007212 */ /* 0x040fe200078e3cff */
[----:B------:R-:W-:-:S03]  /*2af40*/  IMAD.IADD R5, R5, 0x1, R6 ;  /* 0x0000000105057824 */ /* 0x000fc600078e0206 */
[----:B------:R-:W-:-:S07]  /*2af50*/  ISETP.GE.AND P2, PT, R0, RZ, PT ;  /* 0x000000ff0000720c */ /* 0x000fce0003f46270 */
[----:B------:R-:W-:-:S06]  /*2af60*/  @P0 VIADD R2, R2, 0x1 ;  /* 0x0000000102020836 */ /* 0x000fcc0000000000 */
[----:B------:R-:W-:Y:S01]  /*2af70*/  @!P2 IMAD.MOV R2, RZ, RZ, -R2 ;  /* 0x000000ffff02a224 */ /* 0x000fe200078e0a02 */
[----:B------:R-:W-:Y:S01]  /*2af80*/  @!P1 LOP3.LUT R2, RZ, R4, RZ, 0x33, !PT ;  /* 0x00000004ff029212 */ /* 0x000fe200078e33ff */
[----:B------:R-:W-:-:S04]  /*2af90*/  IMAD.MOV R4, RZ, RZ, -R4 ;  /* 0x000000ffff047224 */ /* 0x000fc800078e0a04 */
[----:B------:R-:W-:Y:S01]  /*2afa0*/  IMAD R26, R2, R4, R5 ;  /* 0x00000004021a7224 */ /* 0x000fe200078e0205 */
[----:B------:R-:W-:-:S05]  /*2afb0*/  LOP3.LUT R2, RZ, R2, RZ, 0x33, !PT ;  /* 0x00000002ff027212 */ /* 0x000fca00078e33ff */
[----:B------:R-:W-:Y:S01]  /*2afc0*/  IMAD.IADD R25, R25, 0x1, R2 ;  /* 0x0000000119197824 */ /* 0x000fe200078e0202 */
[----:B------:R-:W-:Y:S06]  /*2afd0*/  BRA `(.L_x_2151) ;  /* 0x00000000001c7947 */ /* 0x000fec0003800000 */
.L_x_2143:
[----:B------:R-:W-:Y:S01]  /*2afe0*/  UMOV UR4, URZ ;  /* 0x0000003f00047c82 */ /* 0x000fe20008000000 */
[----:B------:R-:W-:Y:S01]  /*2aff0*/  UMOV UR5, URZ ;  /* 0x0000003f00057c82 */ /* 0x000fe20008000000 */
[----:B------:R-:W-:Y:S01]  /*2b000*/  ULDC UR6, c[0x0][0xc3c] ;  /* 0x00030f0000067ab9 */ /* 0x000fe20000000800 */
[----:B------:R-:W-:Y:S02]  /*2b010*/  IMAD.MOV.U32 R24, RZ, RZ, R0 ;  /* 0x000000ffff187224 */ /* 0x000fe400078e0000 */
[----:B------:R-:W-:Y:S02]  /*2b020*/  IMAD.U32 R25, RZ, RZ, UR4 ;  /* 0x00000004ff197e24 */ /* 0x000fe4000f8e00ff */
[----:B------:R-:W-:Y:S02]  /*2b030*/  IMAD.U32 R26, RZ, RZ, UR5 ;  /* 0x00000005ff1a7e24 */ /* 0x000fe4000f8e00ff */
[----:B------:R-:W-:-:S07]  /*2b040*/  IMAD.U32 R27, RZ, RZ, UR6 ;  /* 0x00000006ff1b7e24 */ /* 0x000fce000f8e00ff */
.L_x_2151:
        /* <DEDUP_REMOVED lines=12> */
.L_x_2140:
[----:B------:R-:W-:Y:S02]  /*2b110*/  ULDC UR4, c[0x0][0xc3c] ;  /* 0x00030f0000047ab9 */ /* 0x000fe40000000800 */
[----:B---3--:R-:W-:-:S13]  /*2b120*/  ISETP.GE.AND P0, PT, R27, UR4, PT ;  /* 0x000000041b007c0c */ /* 0x008fda000bf06270 */
[----:B------:R-:W-:Y:S05]  /*2b130*/  @!P0 BRA `(.L_x_2152) ;  /* 0xffffff8c006c8947 */ /* 0x000fea000383ffff */
[----:B------:R-:W-:Y:S05]  /*2b140*/  BSYNC B7 ;  /* 0x0000000000077941 */ /* 0x000fea0003800000 */
.L_x_2028:
[----:B0-2---:R-:W2:Y:S01]  /*2b150*/  LDL.LU R0, [R1+0x3c] ;  /* 0x00003c0001007983 */ /* 0x005ea20000300800 */
[----:B------:R-:W-:Y:S01]  /*2b160*/  BSSY B0, `(.L_x_2153) ;  /* 0x000000b000007945 */ /* 0x000fe20003800000 */
[----:B------:R-:W0:Y:S01]  /*2b170*/  S2R R5, SR_CgaCtaId ;  /* 0x0000000000057919 */ /* 0x000e220000008800 */
[----:B--2---:R-:W-:-:S05]  /*2b180*/  VIADD R0, R0, 0x1 ;  /* 0x0000000100007836 */ /* 0x004fca0000000000 */
[----:B-1----:R-:W-:-:S04]  /*2b190*/  LEA.HI R2, R0, R0, RZ, 0x1 ;  /* 0x0000000000027211 */ /* 0x002fc800078f08ff */
[----:B------:R-:W-:Y:S02]  /*2b1a0*/  LOP3.LUT R3, R2, 0xfffffffe, RZ, 0xc0, !PT ;  /* 0xfffffffe02037812 */ /* 0x000fe400078ec0ff */
[----:B------:R-:W-:-:S03]  /*2b1b0*/  MOV R2, 0x400 ;  /* 0x0000040000027802 */ /* 0x000fc60000000f00 */
[----:B------:R-:W-:Y:S01]  /*2b1c0*/  IMAD.IADD R0, R0, 0x1, -R3 ;  /* 0x0000000100007824 */ /* 0x000fe200078e0a03 */
[----:B0-----:R-:W-:-:S04]  /*2b1d0*/  LEA R5, R5, R2, 0x18 ;  /* 0x0000000205057211 */ /* 0x001fc800078ec0ff */
[----:B------:R-:W-:-:S04]  /*2b1e0*/  SHF.L.U32 R0, R0, 0x1f, RZ ;  /* 0x0000001f00007819 */ /* 0x000fc800000006ff */
[----:B------:R-:W0:Y:S02]  /*2b1f0*/  SYNCS.PHASECHK.TRANS64.TRYWAIT P0, [R5+URZ+0x22820], R0 ;  /* 0x02282000050075a7 */ /* 0x000e24000800017f */
[----:B0-----:R-:W-:Y:S05]  /*2b200*/  @!P0 BRA `(.L_x_2154) ;  /* 0x0000007800008947 */ /* 0x001fea0003800000 */
.L_x_2434:
[----:B------:R-:W-:Y:S05]  /*2b210*/  BSYNC B0 ;  /* 0x0000000000007941 */ /* 0x000fea0003800000 */
.L_x_2153:
[----:B------:R-:W-:-:S03]  /*2b220*/  UMOV UR4, 0xffffffff ;  /* 0xffffffff00047882 */ /* 0x000fc60000000000 */
[----:B------:R-:W-:Y:S05]  /*2b230*/  BRA.DIV UR4, `(.L_x_2155) ;  /* 0x0000007a04087947 */ /* 0x000fea000b800000 */
[----:B0-----:R-:W0:Y:S02]  /*2b240*/  S2R R0, SR_TID.X ;  /* 0x0000000000007919 */ /* 0x001e240000002100 */
[----:B0-----:R-:W-:-:S04]  /*2b250*/  SHF.R.U32.HI R0, RZ, 0x5, R0 ;  /* 0x00000005ff007819 */ /* 0x001fc80000011600 */
[----:B------:R-:W-:-:S05]  /*2b260*/  LOP3.LUT R0, R0, 0x3, RZ, 0xc0, !PT ;  /* 0x0000000300007812 */ /* 0x000fca00078ec0ff */
[----:B------:R0:W1:Y:S02]  /*2b270*/  SHFL.IDX PT, R14, R0, RZ, 0x1f ;  /* 0x00001fff000e7589 */ /* 0x00006400000e0000 */
.L_x_2437:
[----:B-1----:R-:W-:-:S13]  /*2b280*/  ISETP.NE.AND P0, PT, R14, RZ, PT ;  /* 0x000000ff0e00720c */ /* 0x002fda0003f05270 */
[----:B------:R-:W-:Y:S05]  /*2b290*/  @P0 BRA `(.L_x_1778) ;  /* 0x0000000000a80947 */ /* 0x000fea0003800000 */
[----:B------:R-:W-:-:S03]  /*2b2a0*/  UMOV UR4, 0xffffffff ;  /* 0xffffffff00047882 */ /* 0x000fc60000000000 */
[----:B------:R-:W-:Y:S05]  /*2b2b0*/  BRA.DIV UR4, `(.L_x_2156) ;  /* 0x0000007a041c7947 */ /* 0x000fea000b800000 */
[----:B------:R-:W-:-:S13]  /*2b2c0*/  ELECT P6, URZ, PT ;  /* 0x00000000003f782f */ /* 0x000fda00038c0000 */
.L_x_2440:
[----:B------:R-:W-:Y:S05]  /*2b2d0*/  @!P6 BRA `(.L_x_1778) ;  /* 0x000000000098e947 */ /* 0x000fea0003800000 */
[----:B0-----:R-:W2:Y:S02]  /*2b2e0*/  LDL.LU R0, [R1+0x18] ;  /* 0x0000180001007983 */ /* 0x001ea40000300800 */
[----:B--2---:R-:W-:-:S04]  /*2b2f0*/  LOP3.LUT R0, R0, 0x2, RZ, 0xfc, !PT ;  /* 0x0000000200007812 */ /* 0x004fc800078efcff */
[----:B------:R-:W-:-:S13]  /*2b300*/  ISETP.NE.AND P0, PT, R0, 0x3, PT ;  /* 0x000000030000780c */ /* 0x000fda0003f05270 */
[----:B------:R-:W-:Y:S05]  /*2b310*/  @!P0 BRA `(.L_x_2157) ;  /* 0x0000000000048947 */ /* 0x000fea0003800000 */
[----:B------:R-:W-:Y:S01]  /*2b320*/  BPT.TRAP 0x1 ;  /* 0x000000040000795c */ /* 0x000fe20000300000 */
.L_x_2157:
[----:B------:R-:W-:Y:S01]  /*2b330*/  IMAD R3, R33, 0x8, R5 ;  /* 0x0000000821037824 */ /* 0x000fe200078e0205 */
[----:B------:R-:W-:Y:S01]  /*2b340*/  SHF.L.U32 R2, R37, 0x1f, RZ ;  /* 0x0000001f25027819 */ /* 0x000fe200000006ff */
[----:B------:R-:W-:-:S03]  /*2b350*/  VIADD R33, R33, 0x1 ;  /* 0x0000000121217836 */ /* 0x000fc60000000000 */
[----:B------:R-:W0:Y:S02]  /*2b360*/  SYNCS.PHASECHK.TRANS64.TRYWAIT P1, [R3+URZ+0x22840], R2 ;  /* 0x02284002030075a7 */ /* 0x000e24000802017f */
[----:B------:R-:W-:-:S04]  /*2b370*/  ISETP.NE.AND P2, PT, R33, 0x2, PT ;  /* 0x000000022100780c */ /* 0x000fc80003f45270 */
[----:B------:R-:W-:Y:S01]  /*2b380*/  SEL R0, RZ, 0x1, P2 ;  /* 0x00000001ff007807 */ /* 0x000fe20001000000 */
[----:B0-----:R-:W-:Y:S08]  /*2b390*/  @!P1 BRA `(.L_x_2158) ;  /* 0x0000007800049947 */ /* 0x001ff00003800000 */
.L_x_2441:
[----:B------:R-:W-:Y:S02]  /*2b3a0*/  SEL R33, R33, RZ, P2 ;  /* 0x000000ff21217207 */ /* 0x000fe40001000000 */
[----:B------:R-:W-:Y:S01]  /*2b3b0*/  LOP3.LUT R0, R37, R0, RZ, 0x3c, !PT ;  /* 0x0000000025007212 */ /* 0x000fe200078e3cff */
[----:B------:R-:W-:Y:S06]  /*2b3c0*/  @!P0 BRA `(.L_x_2159) ;  /* 0x0000000000048947 */ /* 0x000fec0003800000 */
[----:B------:R-:W-:Y:S01]  /*2b3d0*/  BPT.TRAP 0x1 ;  /* 0x000000040000795c */ /* 0x000fe20000300000 */
.L_x_2159:
[----:B------:R-:W-:Y:S01]  /*2b3e0*/  IMAD R33, R33, 0x8, R5 ;  /* 0x0000000821217824 */ /* 0x000fe200078e0205 */
[----:B------:R-:W-:-:S04]  /*2b3f0*/  SHF.L.U32 R0, R0, 0x1f, RZ ;  /* 0x0000001f00007819 */ /* 0x000fc800000006ff */
[----:B------:R-:W1:Y:S02]  /*2b400*/  SYNCS.PHASECHK.TRANS64.TRYWAIT P1, [R33+URZ+0x22840], R0 ;  /* 0x02284000210075a7 */ /* 0x000e64000802017f */
[----:B-1----:R-:W-:Y:S05]  /*2b410*/  @!P1 BRA `(.L_x_2160) ;  /* 0x0000007400f89947 */ /* 0x002fea0003800000 */
.L_x_2442:
[----:B------:R-:W-:Y:S05]  /*2b420*/  @!P0 BRA `(.L_x_2161) ;  /* 0x0000000000048947 */ /* 0x000fea0003800000 */
[----:B------:R-:W-:Y:S01]  /*2b430*/  BPT.TRAP 0x1 ;  /* 0x000000040000795c */ /* 0x000fe20000300000 */
.L_x_2161:
[----:B------:R-:W2:Y:S02]  /*2b440*/  SYNCS.PHASECHK.TRANS64.TRYWAIT P1, [R3+URZ+0x22860], R2 ;  /* 0x02286002030075a7 */ /* 0x000ea4000802017f */
[----:B--2---:R-:W-:Y:S05]  /*2b450*/  @!P1 BRA `(.L_x_2162) ;  /* 0x0000007400fc9947 */ /* 0x004fea0003800000 */
.L_x_2443:
[----:B------:R-:W-:Y:S05]  /*2b460*/  @!P0 BRA `(.L_x_2163) ;  /* 0x0000000000048947 */ /* 0x000fea0003800000 */
[----:B------:R-:W-:Y:S01]  /*2b470*/  BPT.TRAP 0x1 ;  /* 0x000000040000795c */ /* 0x000fe20000300000 */
.L_x_2163:
[----:B------:R-:W3:Y:S02]  /*2b480*/  SYNCS.PHASECHK.TRANS64.TRYWAIT P1, [R33+URZ+0x22860], R0 ;  /* 0x02286000210075a7 */ /* 0x000ee4000802017f */
[----:B---3--:R-:W-:Y:S05]  /*2b490*/  @!P1 BRA `(.L_x_2164) ;  /* 0x0000007800009947 */ /* 0x008fea0003800000 */
.L_x_2444:
[----:B------:R-:W-:Y:S05]  /*2b4a0*/  @!P0 BRA `(.L_x_2165) ;  /* 0x0000000000048947 */ /* 0x000fea0003800000 */
[----:B------:R-:W-:Y:S01]  /*2b4b0*/  BPT.TRAP 0x1 ;  /* 0x000000040000795c */ /* 0x000fe20000300000 */
.L_x_2165:
[----:B------:R-:W4:Y:S02]  /*2b4c0*/  SYNCS.PHASECHK.TRANS64.TRYWAIT P1, [R3+URZ+0x22880], R2 ;  /* 0x02288002030075a7 */ /* 0x000f24000802017f */
[----:B----4-:R-:W-:Y:S05]  /*2b4d0*/  @!P1 BRA `(.L_x_2166) ;  /* 0x0000007800049947 */ /* 0x010fea0003800000 */
.L_x_2445:
[----:B------:R-:W-:Y:S05]  /*2b4e0*/  @!P0 BRA `(.L_x_2167) ;  /* 0x0000000000048947 */ /* 0x000fea0003800000 */
[----:B------:R-:W-:Y:S01]  /*2b4f0*/  BPT.TRAP 0x1 ;  /* 0x000000040000795c */ /* 0x000fe20000300000 */
.L_x_2167:
[----:B------:R0:W0:Y:S02]  /*2b500*/  SYNCS.PHASECHK.TRANS64.TRYWAIT P0, [R33+URZ+0x22880], R0 ;  /* 0x02288000210075a7 */ /* 0x000024000800017f */
[----:B0-----:R-:W-:Y:S05]  /*2b510*/  @!P0 NANOSLEEP.SYNCS 0x989680 ;  /* 0x009896800000895d */ /* 0x001fea0003900000 */
[----:B------:R-:W0:Y:S02]  /*2b520*/  @!P0 SYNCS.PHASECHK.TRANS64 P0, [R33+URZ+0x22880], R0 ;  /* 0x02288000210085a7 */ /* 0x000e24000800007f */
[----:B0-----:R-:W-:Y:S05]  /*2b530*/  @!P0 BRA `(.L_x_2167) ;  /* 0xfffffffc00f08947 */ /* 0x001fea000383ffff */
.L_x_1778:
[----:B------:R-:W-:Y:S05]  /*2b540*/  BSYNC B8 ;  /* 0x0000000000087941 */ /* 0x000fea0003800000 */
.L_x_1775:
[----:B------:R-:W-:Y:S05]  /*2b550*/  EXIT ;  /* 0x000000000000794d */ /* 0x000fea0003800000 */
.L_x_1806:
[----:B-1----:R1:W2:Y:S02]  /*2b560*/  SYNCS.PHASECHK.TRANS64.TRYWAIT P6, [R87+URZ+0x22890], R97 ;  /* 0x02289061570075a7 */ /* 0x0022a400080c017f */
[----:B--2---:R-:W-:Y:S05]  /*2b570*/  @!P6 NANOSLEEP.SYNCS 0x989680 ;  /* 0x009896800000e95d */ /* 0x004fea0003900000 */
[----:B------:R-:W2:Y:S02]  /*2b580*/  @!P6 SYNCS.PHASECHK.TRANS64 P6, [R87+URZ+0x22890], R97 ;  /* 0x022890615700e5a7 */ /* 0x000ea400080c007f */
[----:B--2---:R-:W-:Y:S05]  /*2b590*/  @!P6 BRA `(.L_x_1806) ;  /* 0xfffffffc00f0e947 */ /* 0x004fea000383ffff */
[----:B------:R-:W-:Y:S05]  /*2b5a0*/  BRA `(.L_x_2168) ;  /* 0xfffffd7400f47947 */ /* 0x000fea000383ffff */
.L_x_1807:
[----:B------:R-:W-:Y:S01]  /*2b5b0*/  BSSY B1, `(.L_x_2169) ;  /* 0x0000008000017945 */ /* 0x000fe20003800000 */
[----:B------:R-:W-:Y:S02]  /*2b5c0*/  IMAD.MOV.U32 R13, RZ, RZ, R101 ;  /* 0x000000ffff0d7224 */ /* 0x000fe400078e0065 */
[----:B------:R-:W-:Y:S02]  /*2b5d0*/  IMAD.MOV.U32 R12, RZ, RZ, RZ ;  /* 0x000000ffff0c7224 */ /* 0x000fe400078e00ff */
[----:B------:R-:W-:Y:S02]  /*2b5e0*/  IMAD.MOV.U32 R11, RZ, RZ, 0x1c1f ;  /* 0x00001c1fff0b7424 */ /* 0x000fe400078e00ff */
[----:B------:R-:W-:-:S07]  /*2b5f0*/  IMAD.MOV.U32 R15, RZ, RZ, -0x1 ;  /* 0xffffffffff0f7424 */ /* 0x000fce00078e00ff */
[----:B01----:R-:W-:Y:S05]  /*2b600*/  WARPSYNC.COLLECTIVE R15, `(.L_x_2170) ;  /* 0x000000000f087348 */ /* 0x003fea0003c00000 */
[----:B------:R2:W3:Y:S02]  /*2b610*/  SHFL.IDX P6, R14, R13, R12, R11 ;  /* 0x0000000c0d0e7389 */ /* 0x0004e400000c000b */
[----:B0123--:R-:W-:Y:S01]  /*2b620*/  ENDCOLLECTIVE ;  /* 0x000000000000791b */ /* 0x00ffe20003800000 */
.L_x_2170:
[----:B------:R-:W-:Y:S05]  /*2b630*/  BSYNC B1 ;  /* 0x0000000000017941 */ /* 0x000fea0003800000 */
.L_x_2169:
        /* <DEDUP_REMOVED lines=8> */
.L_x_2171:
[----:B------:R-:W-:Y:S05]  /*2b6c0*/  BRA `(.L_x_2172) ;  /* 0xfffffd7400c07947 */ /* 0x000fea000383ffff */
.L_x_1816:
[----:B------:R-:W-:Y:S01]  /*2b6d0*/  BSSY B1, `(.L_x_2173) ;  /* 0x0000008000017945 */ /* 0x000fe20003800000 */
[----:B------:R-:W-:Y:S02]  /*2b6e0*/  IMAD.MOV.U32 R13, RZ, RZ, R101 ;  /* 0x000000ffff0d7224 */ /* 0x000fe400078e0065 */
[----:B------:R-:W-:Y:S02]  /*2b6f0*/  IMAD.MOV.U32 R12, RZ, RZ, 0x1 ;  /* 0x00000001ff0c7424 */ /* 0x000fe400078e00ff */
[----:B0-----:R-:W-:Y:S02]  /*2b700*/  IMAD.MOV.U32 R11, RZ, RZ, 0x1c1f ;  /* 0x00001c1fff0b7424 */ /* 0x001fe400078e00ff */
[----:B------:R-:W-:-:S07]  /*2b710*/  IMAD.MOV.U32 R15, RZ, RZ, -0x1 ;  /* 0xffffffffff0f7424 */ /* 0x000fce00078e00ff */
[----:B-1234-:R-:W-:Y:S05]  /*2b720*/  WARPSYNC.COLLECTIVE R15, `(.L_x_2174) ;  /* 0x000000000f087348 */ /* 0x01efea0003c00000 */
[----:B----4-:R0:W4:Y:S02]  /*2b730*/  SHFL.IDX P6, R14, R13, R12, R11 ;  /* 0x0000000c0d0e7389 */ /* 0x01012400000c000b */
[----:B01234-:R-:W-:Y:S01]  /*2b740*/  ENDCOLLECTIVE ;  /* 0x000000000000791b */ /* 0x01ffe20003800000 */
.L_x_2174:
[----:B------:R-:W-:Y:S05]  /*2b750*/  BSYNC B1 ;  /* 0x0000000000017941 */ /* 0x000fea0003800000 */
.L_x_2173:
[----:B------:R-:W-:Y:S02]  /*2b760*/  IMAD.MOV.U32 R13, RZ, RZ, R100 ;  /* 0x000000ffff0d7224 */ /* 0x000fe400078e0064 */
[----:B------:R-:W-:Y:S02]  /*2b770*/  IMAD.MOV.U32 R12, RZ, RZ, 0x1 ;  /* 0x00000001ff0c7424 */ /* 0x000fe400078e00ff */
[----:B------:R-:W-:Y:S02]  /*2b780*/  IMAD.MOV.U32 R11, RZ, RZ, 0x1c1f ;  /* 0x00001c1fff0b7424 */ /* 0x000fe400078e00ff */
[----:B------:R-:W-:Y:S02]  /*2b790*/  IMAD.MOV.U32 R15, RZ, RZ, -0x1 ;  /* 0xffffffffff0f7424 */ /* 0x000fe400078e00ff */
[----:B------:R-:W-:-:S07]  /*2b7a0*/  IMAD.MOV.U32 R42, RZ, RZ, R14 ;  /* 0x000000ffff2a7224 */ /* 0x000fce00078e000e */
[----:B------:R-:W-:Y:S05]  /*2b7b0*/  WARPSYNC.COLLECTIVE R15, `(.L_x_2175) ;  /* 0x000000000f087348 */ /* 0x000fea0003c00000 */
[----:B------:R0:W1:Y:S02]  /*2b7c0*/  SHFL.IDX P6, R14, R13, R12, R11 ;  /* 0x0000000c0d0e7389 */ /* 0x00006400000c000b */
[----:B01----:R-:W-:Y:S01]  /*2b7d0*/  ENDCOLLECTIVE ;  /* 0x000000000000791b */ /* 0x003fe20003800000 */
.L_x_2175:
[----:B------:R-:W-:Y:S05]  /*2b7e0*/  BRA `(.L_x_2176) ;  /* 0xfffffd8400287947 */ /* 0x000fea000383ffff */
.L_x_1825:
[----:B------:R-:W-:Y:S01]  /*2b7f0*/  BSSY B1, `(.L_x_2177) ;  /* 0x0000008000017945 */ /* 0x000fe20003800000 */
[----:B------:R-:W-:Y:S02]  /*2b800*/  IMAD.MOV.U32 R13, RZ, RZ, R101 ;  /* 0x000000ffff0d7224 */ /* 0x000fe400078e0065 */
[----:B------:R-:W-:Y:S02]  /*2b810*/  IMAD.MOV.U32 R12, RZ, RZ, 0x2 ;  /* 0x00000002ff0c7424 */ /* 0x000fe400078e00ff */
[----:B0-----:R-:W-:Y:S02]  /*2b820*/  IMAD.MOV.U32 R11, RZ, RZ, 0x1c1f ;  /* 0x00001c1fff0b7424 */ /* 0x001fe400078e00ff */
[----:B------:R-:W-:-:S07]  /*2b830*/  IMAD.MOV.U32 R15, RZ, RZ, -0x1 ;  /* 0xffffffffff0f7424 */ /* 0x000fce00078e00ff */
[----:B-1234-:R-:W-:Y:S05]  /*2b840*/  WARPSYNC.COLLECTIVE R15, `(.L_x_2178) ;  /* 0x000000000f087348 */ /* 0x01efea0003c00000 */
[----:B------:R0:W0:Y:S02]  /*2b850*/  SHFL.IDX P6, R14, R13, R12, R11 ;  /* 0x0000000c0d0e7389 */ /* 0x00002400000c000b */
[----:B01234-:R-:W-:Y:S01]  /*2b860*/  ENDCOLLECTIVE ;  /* 0x000000000000791b */ /* 0x01ffe20003800000 */
.L_x_2178:
[----:B------:R-:W-:Y:S05]  /*2b870*/  BSYNC B1 ;  /* 0x0000000000017941 */ /* 0x000fea0003800000 */
.L_x_2177:
        /* <DEDUP_REMOVED lines=8> */
.L_x_2179:
[----:B------:R-:W-:Y:S05]  /*2b900*/  BRA `(.L_x_2180) ;  /* 0xfffffd9000947947 */ /* 0x000fea000383ffff */
.L_x_1835:
[----:B-1----:R1:W2:Y:S02]  /*2b910*/  SYNCS.PHASECHK.TRANS64.TRYWAIT P3, [R87+URZ+0x22890], R97 ;  /* 0x02289061570075a7 */ /* 0x0022a4000806017f */
[----:B--2---:R-:W-:Y:S05]  /*2b920*/  @!P3 NANOSLEEP.SYNCS 0x989680 ;  /* 0x009896800000b95d */ /* 0x004fea0003900000 */
[----:B------:R-:W2:Y:S02]  /*2b930*/  @!P3 SYNCS.PHASECHK.TRANS64 P3, [R87+URZ+0x22890], R97 ;  /* 0x022890615700b5a7 */ /* 0x000ea4000806007f */
[----:B--2---:R-:W-:Y:S05]  /*2b940*/  @!P3 BRA `(.L_x_1835) ;  /* 0xfffffffc00f0b947 */ /* 0x004fea000383ffff */
[----:B------:R-:W-:Y:S05]  /*2b950*/  BRA `(.L_x_2181) ;  /* 0xfffffda400487947 */ /* 0x000fea000383ffff */
.L_x_1836:
[----:B------:R-:W-:Y:S01]  /*2b960*/  BSSY B1, `(.L_x_2182) ;  /* 0x0000008000017945 */ /* 0x000fe20003800000 */
[----:B------:R-:W-:Y:S02]  /*2b970*/  IMAD.MOV.U32 R13, RZ, RZ, R101 ;  /* 0x000000ffff0d7224 */ /* 0x000fe400078e0065 */
[----:B------:R-:W-:Y:S02]  /*2b980*/  IMAD.MOV.U32 R12, RZ, RZ, RZ ;  /* 0x000000ffff0c7224 */ /* 0x000fe400078e00ff */
[----:B------:R-:W-:Y:S02]  /*2b990*/  IMAD.MOV.U32 R11, RZ, RZ, 0x1c1f ;  /* 0x00001c1fff0b7424 */ /* 0x000fe400078e00ff */
[----:B------:R-:W-:-:S07]  /*2b9a0*/  IMAD.MOV.U32 R15, RZ, RZ, -0x1 ;  /* 0xffffffffff0f7424 */ /* 0x000fce00078e00ff */
[----:B-1----:R-:W-:Y:S05]  /*2b9b0*/  WARPSYNC.COLLECTIVE R15, `(.L_x_2183) ;  /* 0x000000000f087348 */ /* 0x002fea0003c00000 */
[----:B------:R0:W2:Y:S02]  /*2b9c0*/  SHFL.IDX P6, R14, R13, R12, R11 ;  /* 0x0000000c0d0e7389 */ /* 0x0000a400000c000b */
[----:B012---:R-:W-:Y:S01]  /*2b9d0*/  ENDCOLLECTIVE ;  /* 0x000000000000791b */ /* 0x007fe20003800000 */
.L_x_2183:
[----:B------:R-:W-:Y:S05]  /*2b9e0*/  BSYNC B1 ;  /* 0x0000000000017941 */ /* 0x000fea0003800000 */
.L_x_2182:
        /* <DEDUP_REMOVED lines=8> */
.L_x_2184:
[----:B------:R-:W-:Y:S01]  /*2ba70*/  IMAD.MOV.U32 R103, RZ, RZ, R14 ;  /* 0x000000ffff677224 */ /* 0x000fe200078e000e */
[----:B------:R-:W-:Y:S06]  /*2ba80*/  BRA `(.L_x_2185) ;  /* 0xfffffda400147947 */ /* 0x000fec000383ffff */
.L_x_1841:
[----:B------:R-:W-:Y:S01]  /*2ba90*/  BSSY B1, `(.L_x_2186) ;  /* 0x0000008000017945 */ /* 0x000fe20003800000 */
[----:B----4-:R-:W-:Y:S02]  /*2baa0*/  IMAD.MOV.U32 R13, RZ, RZ, R101 ;  /* 0x000000ffff0d7224 */ /* 0x010fe400078e0065 */
[----:B------:R-:W-:Y:S02]  /*2bab0*/  IMAD.MOV.U32 R12, RZ, RZ, 0x1 ;  /* 0x00000001ff0c7424 */ /* 0x000fe400078e00ff */
[----:B------:R-:W-:Y:S02]  /*2bac0*/  IMAD.MOV.U32 R11, RZ, RZ, 0x1c1f ;  /* 0x00001c1fff0b7424 */ /* 0x000fe400078e00ff */
[----:B------:R-:W-:-:S07]  /*2bad0*/  IMAD.MOV.U32 R15, RZ, RZ, -0x1 ;  /* 0xffffffffff0f7424 */ /* 0x000fce00078e00ff */
[----:B0123--:R-:W-:Y:S05]  /*2bae0*/  WARPSYNC.COLLECTIVE R15, `(.L_x_2187) ;  /* 0x000000000f087348 */ /* 0x00ffea0003c00000 */
[----:B------:R4:W0:Y:S02]  /*2baf0*/  SHFL.IDX P6, R14, R13, R12, R11 ;  /* 0x0000000c0d0e7389 */ /* 0x00082400000c000b */
[----:B01234-:R-:W-:Y:S01]  /*2bb00*/  ENDCOLLECTIVE ;  /* 0x000000000000791b */ /* 0x01ffe20003800000 */
.L_x_2187:
[----:B------:R-:W-:Y:S05]  /*2bb10*/  BSYNC B1 ;  /* 0x0000000000017941 */ /* 0x000fea0003800000 */
.L_x_2186:
        /* <DEDUP_REMOVED lines=8> */
.L_x_2188:
[----:B------:R-:W-:Y:S05]  /*2bba0*/  BRA `(.L_x_2189) ;  /* 0xfffffdb000847947 */ /* 0x000fea000383ffff */
.L_x_1846:
[----:B------:R-:W-:Y:S01]  /*2bbb0*/  BSSY B1, `(.L_x_2190) ;  /* 0x0000008000017945 */ /* 0x000fe20003800000 */
[----:B0-----:R-:W-:Y:S02]  /*2bbc0*/  IMAD.MOV.U32 R13, RZ, RZ, R101 ;  /* 0x000000ffff0d7224 */ /* 0x001fe400078e0065 */
[----:B------:R-:W-:Y:S02]  /*2bbd0*/  IMAD.MOV.U32 R12, RZ, RZ, 0x2 ;  /* 0x00000002ff0c7424 */ /* 0x000fe400078e00ff */
[----:B------:R-:W-:Y:S02]  /*2bbe0*/  IMAD.MOV.U32 R11, RZ, RZ, 0x1c1f ;  /* 0x00001c1fff0b7424 */ /* 0x000fe400078e00ff */
[----:B------:R-:W-:-:S07]  /*2bbf0*/  IMAD.MOV.U32 R15, RZ, RZ, -0x1 ;  /* 0xffffffffff0f7424 */ /* 0x000fce00078e00ff */
[----:B-1234-:R-:W-:Y:S05]  /*2bc00*/  WARPSYNC.COLLECTIVE R15, `(.L_x_2191) ;  /* 0x000000000f087348 */ /* 0x01efea0003c00000 */
[----:B------:R0:W0:Y:S02]  /*2bc10*/  SHFL.IDX P6, R14, R13, R12, R11 ;  /* 0x0000000c0d0e7389 */ /* 0x00002400000c000b */
[----:B01234-:R-:W-:Y:S01]  /*2bc20*/  ENDCOLLECTIVE ;  /* 0x000000000000791b */ /* 0x01ffe20003800000 */
.L_x_2191:
[----:B------:R-:W-:Y:S05]  /*2bc30*/  BSYNC B1 ;  /* 0x0000000000017941 */ /* 0x000fea0003800000 */
.L_x_2190:
        /* <DEDUP_REMOVED lines=8> */
.L_x_2192:
[----:B------:R-:W-:Y:S05]  /*2bcc0*/  BRA `(.L_x_2193) ;  /* 0xfffffdc000147947 */ /* 0x000fea000383ffff */
.L_x_1851:
[----:B0-----:R0:W1:Y:S02]  /*2bcd0*/  SYNCS.PHASECHK.TRANS64.TRYWAIT P2, [R87+URZ+0x22890], R97 ;  /* 0x02289061570075a7 */ /* 0x001064000804017f */
[----:B-1----:R-:W-:Y:S05]  /*2bce0*/  @!P2 NANOSLEEP.SYNCS 0x989680 ;  /* 0x009896800000a95d */ /* 0x002fea0003900000 */
[----:B------:R-:W1:Y:S02]  /*2bcf0*/  @!P2 SYNCS.PHASECHK.TRANS64 P2, [R87+URZ+0x22890], R97 ;  /* 0x022890615700a5a7 */ /* 0x000e64000804007f */
[----:B-1----:R-:W-:Y:S05]  /*2bd00*/  @!P2 BRA `(.L_x_1851) ;  /* 0xfffffffc00f0a947 */ /* 0x002fea000383ffff */
[----:B------:R-:W-:Y:S05]  /*2bd10*/  BRA `(.L_x_2194) ;  /* 0xfffffdcc00e87947 */ /* 0x000fea000383ffff */
.L_x_1852:
        /* <DEDUP_REMOVED lines=8> */
.L_x_2196:
[----:B------:R-:W-:Y:S05]  /*2bda0*/  BSYNC B1 ;  /* 0x0000000000017941 */ /* 0x000fea0003800000 */
.L_x_2195:
        /* <DEDUP_REMOVED lines=8> */
.L_x_2197:
[----:B------:R-:W-:Y:S05]  /*2be30*/  BRA `(.L_x_2198) ;  /* 0xfffffdd0000c7947 */ /* 0x000fea000383ffff */
.L_x_1855:
[----:B------:R-:W-:Y:S01]  /*2be40*/  BSSY B1, `(.L_x_2199) ;  /* 0x0000008000017945 */ /* 0x000fe20003800000 */
[----:B------:R-:W-:Y:S02]  /*2be50*/  IMAD.MOV.U32 R13, RZ, RZ, R9 ;  /* 0x000000ffff0d7224 */ /* 0x000fe400078e0009 */
[----:B------:R-:W-:Y:S02]  /*2be60*/  IMAD.MOV.U32 R12, RZ, RZ, 0x1 ;  /* 0x00000001ff0c7424 */ /* 0x000fe400078e00ff */
[----:B------:R-:W-:Y:S02]  /*2be70*/  IMAD.MOV.U32 R11, RZ, RZ, 0x1c1f ;  /* 0x00001c1fff0b7424 */ /* 0x000fe400078e00ff */
[----:B----4-:R-:W-:-:S07]  /*2be80*/  IMAD.MOV.U32 R15, RZ, RZ, -0x1 ;  /* 0xffffffffff0f7424 */ /* 0x010fce00078e00ff */
[----:B0123--:R-:W-:Y:S05]  /*2be90*/  WARPSYNC.COLLECTIVE R15, `(.L_x_2200) ;  /* 0x000000000f087348 */ /* 0x00ffea0003c00000 */
[----:B---3--:R3:W4:Y:S02]  /*2bea0*/  SHFL.IDX P6, R14, R13, R12, R11 ;  /* 0x0000000c0d0e7389 */ /* 0x00872400000c000b */
[----:B01234-:R-:W-:Y:S01]  /*2beb0*/  ENDCOLLECTIVE ;  /* 0x000000000000791b */ /* 0x01ffe20003800000 */
.L_x_2200:
[----:B------:R-:W-:Y:S05]  /*2bec0*/  BSYNC B1 ;  /* 0x0000000000017941 */ /* 0x000fea0003800000 */
.L_x_2199:
        /* <DEDUP_REMOVED lines=8> */
.L_x_2201:
[----:B------:R-:W-:Y:S05]  /*2bf50*/  BRA `(.L_x_2202) ;  /* 0xfffffdd0000c7947 */ /* 0x000fea000383ffff */
.L_x_1858:
[----:B------:R-:W-:Y:S01]  /*2bf60*/  BSSY B1, `(.L_x_2203) ;  /* 0x0000008000017945 */ /* 0x000fe20003800000 */
[----:B------:R-:W-:Y:S02]  /*2bf70*/  IMAD.MOV.U32 R13, RZ, RZ, R9 ;  /* 0x000000ffff0d7224 */ /* 0x000fe400078e0009 */
[----:B------:R-:W-:Y:S02]  /*2bf80*/  IMAD.MOV.U32 R12, RZ, RZ, 0x2 ;  /* 0x00000002ff0c7424 */ /* 0x000fe400078e00ff */
[----:B------:R-:W-:Y:S02]  /*2bf90*/  IMAD.MOV.U32 R11, RZ, RZ, 0x1c1f ;  /* 0x00001c1fff0b7424 */ /* 0x000fe400078e00ff */
[----:B---3--:R-:W-:-:S07]  /*2bfa0*/  IMAD.MOV.U32 R15, RZ, RZ, -0x1 ;  /* 0xffffffffff0f7424 */ /* 0x008fce00078e00ff */
[----:B012-4-:R-:W-:Y:S05]  /*2bfb0*/  WARPSYNC.COLLECTIVE R15, `(.L_x_2204) ;  /* 0x000000000f087348 */ /* 0x017fea0003c00000 */
[----:B------:R3:W0:Y:S02]  /*2bfc0*/  SHFL.IDX P6, R14, R13, R12, R11 ;  /* 0x0000000c0d0e7389 */ /* 0x00062400000c000b */
[----:B01234-:R-:W-:Y:S01]  /*2bfd0*/  ENDCOLLECTIVE ;  /* 0x000000000000791b */ /* 0x01ffe20003800000 */
.L_x_2204:
[----:B------:R-:W-:Y:S05]  /*2bfe0*/  BSYNC B1 ;  /* 0x0000000000017941 */ /* 0x000fea0003800000 */
.L_x_2203:
        /* <DEDUP_REMOVED lines=8> */
.L_x_2205:
[----:B------:R-:W-:Y:S05]  /*2c070*/  BRA `(.L_x_2206) ;  /* 0xfffffdd000107947 */ /* 0x000fea000383ffff */
.L_x_1862:
[----:B------:R0:W0:Y:S02]  /*2c080*/  SYNCS.PHASECHK.TRANS64.TRYWAIT P3, [R87+URZ+0x228b0], R97 ;  /* 0x0228b061570075a7 */ /* 0x000024000806017f */
[----:B0-----:R-:W-:Y:S05]  /*2c090*/  @!P3 NANOSLEEP.SYNCS 0x989680 ;  /* 0x009896800000b95d */ /* 0x001fea0003900000 */
[----:B------:R-:W0:Y:S02]  /*2c0a0*/  @!P3 SYNCS.PHASECHK.TRANS64 P3, [R87+URZ+0x228b0], R97 ;  /* 0x0228b0615700b5a7 */ /* 0x000e24000806007f */
[----:B0-----:R-:W-:Y:S05]  /*2c0b0*/  @!P3 BRA `(.L_x_1862) ;  /* 0xfffffffc00f0b947 */ /* 0x001fea000383ffff */
[----:B------:R-:W-:Y:S05]  /*2c0c0*/  BRA `(.L_x_2207) ;  /* 0xfffffdd000847947 */ /* 0x000fea000383ffff */
.L_x_1880:
[----:B------:R-:W0:Y:S01]  /*2c0d0*/  S2R R35, SR_TID.X ;  /* 0x0000000000237919 */ /* 0x000e220000002100 */
[----:B------:R-:W-:Y:S01]  /*2c0e0*/  BSSY B0, `(.L_x_2208) ;  /* 0x000000c000007945 */ /* 0x000fe20003800000 */
[----:B------:R-:W-:Y:S02]  /*2c0f0*/  IMAD.MOV.U32 R12, RZ, RZ, RZ ;  /* 0x000000ffff0c7224 */ /* 0x000fe400078e00ff */
[----:B------:R-:W-:Y:S02]  /*2c100*/  IMAD.MOV.U32 R11, RZ, RZ, 0x1f ;  /* 0x0000001fff0b7424 */ /* 0x000fe400078e00ff */
[----:B------:R-:W-:Y:S02]  /*2c110*/  IMAD.MOV.U32 R15, RZ, RZ, -0x1 ;  /* 0xffffffffff0f7424 */ /* 0x000fe400078e00ff */
[----:B0-----:R-:W-:-:S05]  /*2c120*/  VIADD R42, R35, 0xffffff80 ;  /* 0xffffff80232a7836 */ /* 0x001fca0000000000 */
[----:B------:R-:W-:-:S04]  /*2c130*/  SHF.R.S32.HI R35, RZ, 0x1f, R42 ;  /* 0x0000001fff237819 */ /* 0x000fc8000001142a */
[----:B------:R-:W-:-:S04]  /*2c140*/  LEA.HI R35, R35, R42, RZ, 0x7 ;  /* 0x0000002a23237211 */ /* 0x000fc800078f38ff */
[----:B------:R-:W-:-:S05]  /*2c150*/  SHF.R.S32.HI R35, RZ, 0x7, R35 ;  /* 0x00000007ff237819 */ /* 0x000fca0000011423 */
[----:B------:R-:W-:-:S07]  /*2c160*/  IMAD.MOV.U32 R13, RZ, RZ, R35 ;  /* 0x000000ffff0d7224 */ /* 0x000fce00078e0023 */
[----:B-----5:R-:W-:Y:S05]  /*2c170*/  WARPSYNC.COLLECTIVE R15, `(.L_x_2209) ;  /* 0x000000000f087348 */ /* 0x020fea0003c00000 */
[----:B------:R0:W1:Y:S02]  /*2c180*/  SHFL.IDX P6, R14, R13, R12, R11 ;  /* 0x0000000c0d0e7389 */ /* 0x00006400000c000b */
[----:B01---5:R-:W-:Y:S01]  /*2c190*/  ENDCOLLECTIVE ;  /* 0x000000000000791b */ /* 0x023fe20003800000 */
.L_x_2209:
[----:B------:R-:W-:Y:S05]  /*2c1a0*/  BSYNC B0 ;  /* 0x0000000000007941 */ /* 0x000fea0003800000 */
.L_x_2208:
[----:B------:R-:W-:Y:S01]  /*2c1b0*/  IMAD.MOV.U32 R203, RZ, RZ, R14 ;  /* 0x000000ffffcb7224 */ /* 0x000fe200078e000e */
[----:B------:R-:W-:Y:S06]  /*2c1c0*/  BRA `(.L_x_2210) ;  /* 0xfffffde000287947 */ /* 0x000fec000383ffff */
.L_x_1892:
[----:B------:R-:W-:Y:S01]  /*2c1d0*/  BSSY B1, `(.L_x_2211) ;  /* 0x0000008000017945 */ /* 0x000fe20003800000 */
[----:B------:R-:W-:Y:S02]  /*2c1e0*/  IMAD.MOV.U32 R13, RZ, RZ, R6 ;  /* 0x000000ffff0d7224 */ /* 0x000fe400078e0006 */
[----:B------:R-:W-:Y:S02]  /*2c1f0*/  IMAD.MOV.U32 R12, RZ, RZ, RZ ;  /* 0x000000ffff0c7224 */ /* 0x000fe400078e00ff */
[----:B------:R-:W-:Y:S02]  /*2c200*/  IMAD.MOV.U32 R11, RZ, RZ, 0x1c1f ;  /* 0x00001c1fff0b7424 */ /* 0x000fe400078e00ff */
[----:B------:R-:W-:-:S07]  /*2c210*/  IMAD.MOV.U32 R15, RZ, RZ, -0x1 ;  /* 0xffffffffff0f7424 */ /* 0x000fce00078e00ff */
[----:B------:R-:W-:Y:S05]  /*2c220*/  WARPSYNC.COLLECTIVE R15, `(.L_x_2212) ;  /* 0x000000000f087348 */ /* 0x000fea0003c00000 */
[----:B------:R0:W1:Y:S02]  /*2c230*/  SHFL.IDX P6, R14, R13, R12, R11 ;  /* 0x0000000c0d0e7389 */ /* 0x00006400000c000b */
[----:B01----:R-:W-:Y:S01]  /*2c240*/  ENDCOLLECTIVE ;  /* 0x000000000000791b */ /* 0x003fe20003800000 */
.L_x_2212:
[----:B------:R-:W-:Y:S05]  /*2c250*/  BSYNC B1 ;  /* 0x0000000000017941 */ /* 0x000fea0003800000 */
.L_x_2211:
        /* <DEDUP_REMOVED lines=8> */
.L_x_2213:
[----:B------:R-:W-:Y:S02]  /*2c2e0*/  IMAD.MOV.U32 R13, RZ, RZ, R8 ;  /* 0x000000ffff0d7224 */ /* 0x000fe400078e0008 */
[----:B------:R-:W-:-:S07]  /*2c2f0*/  IMAD.MOV.U32 R3, RZ, RZ, R14 ;  /* 0x000000ffff037224 */ /* 0x000fce00078e000e */
[----:B------:R-:W-:Y:S05]  /*2c300*/  WARPSYNC.COLLECTIVE R15, `(.L_x_2214) ;  /* 0x000000000f087348 */ /* 0x000fea0003c00000 */
[----:B------:R0:W1:Y:S02]  /*2c310*/  SHFL.IDX P6, R14, R13, R12, R11 ;  /* 0x0000000c0d0e7389 */ /* 0x00006400000c000b */
[----:B01----:R-:W-:Y:S01]  /*2c320*/  ENDCOLLECTIVE ;  /* 0x000000000000791b */ /* 0x003fe20003800000 */
.L_x_2214:
[----:B------:R-:W-:Y:S02]  /*2c330*/  IMAD.MOV.U32 R13, RZ, RZ, R7 ;  /* 0x000000ffff0d7224 */ /* 0x000fe400078e0007 */
[----:B------:R-:W-:-:S07]  /*2c340*/  IMAD.MOV.U32 R4, RZ, RZ, R14 ;  /* 0x000000ffff047224 */ /* 0x000fce00078e000e */
[----:B------:R-:W-:Y:S05]  /*2c350*/  WARPSYNC.COLLECTIVE R15, `(.L_x_2215) ;  /* 0x000000000f087348 */ /* 0x000fea0003c00000 */
[----:B------:R0:W1:Y:S02]  /*2c360*/  SHFL.IDX P6, R14, R13, R12, R11 ;  /* 0x0000000c0d0e7389 */ /* 0x00006400000c000b */
[----:B01----:R-:W-:Y:S01]  /*2c370*/  ENDCOLLECTIVE ;  /* 0x000000000000791b */ /* 0x003fe20003800000 */
.L_x_2215:
[----:B------:R-:W-:Y:S05]  /*2c380*/  BRA `(.L_x_2216) ;  /* 0xfffffde4007c7947 */ /* 0x000fea000383ffff */
.L_x_1895:
[----:B------:R-:W-:Y:S01]  /*2c390*/  BSSY B1, `(.L_x_2217) ;  /* 0x0000008000017945 */ /* 0x000fe20003800000 */
[----:B------:R-:W-:Y:S02]  /*2c3a0*/  IMAD.MOV.U32 R13, RZ, RZ, R6 ;  /* 0x000000ffff0d7224 */ /* 0x000fe400078e0006 */
[----:B------:R-:W-:Y:S02]  /*2c3b0*/  IMAD.MOV.U32 R12, RZ, RZ, 0x1 ;  /* 0x00000001ff0c7424 */ /* 0x000fe400078e00ff */
[----:B------:R-:W-:Y:S02]  /*2c3c0*/  IMAD.MOV.U32 R11, RZ, RZ, 0x1c1f ;  /* 0x00001c1fff0b7424 */ /* 0x000fe400078e00ff */
[----:B------:R-:W-:-:S07]  /*2c3d0*/  IMAD.MOV.U32 R15, RZ, RZ, -0x1 ;  /* 0xffffffffff0f7424 */ /* 0x000fce00078e00ff */
[----:B0-2345:R-:W-:Y:S05]  /*2c3e0*/  WARPSYNC.COLLECTIVE R15, `(.L_x_2218) ;  /* 0x000000000f087348 */ /* 0x03dfea0003c00000 */
[----:B----4-:R1:W4:Y:S02]  /*2c3f0*/  SHFL.IDX P6, R14, R13, R12, R11 ;  /* 0x0000000c0d0e7389 */ /* 0x01032400000c000b */
[----:B012345:R-:W-:Y:S01]  /*2c400*/  ENDCOLLECTIVE ;  /* 0x000000000000791b */ /* 0x03ffe20003800000 */
.L_x_2218:
[----:B------:R-:W-:Y:S05]  /*2c410*/  BSYNC B1 ;  /* 0x0000000000017941 */ /* 0x000fea0003800000 */
.L_x_2217:
        /* <DEDUP_REMOVED lines=8> */
.L_x_2219:
[----:B------:R-:W-:Y:S02]  /*2c4a0*/  IMAD.MOV.U32 R13, RZ, RZ, R8 ;  /* 0x000000ffff0d7224 */ /* 0x000fe400078e0008 */
[----:B------:R-:W-:-:S07]  /*2c4b0*/  IMAD.MOV.U32 R3, RZ, RZ, R14 ;  /* 0x000000ffff037224 */ /* 0x000fce00078e000e */
[----:B------:R-:W-:Y:S05]  /*2c4c0*/  WARPSYNC.COLLECTIVE R15, `(.L_x_2220) ;  /* 0x000000000f087348 */ /* 0x000fea0003c00000 */
[----:B------:R0:W1:Y:S02]  /*2c4d0*/  SHFL.IDX P6, R14, R13, R12, R11 ;  /* 0x0000000c0d0e7389 */ /* 0x00006400000c000b */
[----:B01----:R-:W-:Y:S01]  /*2c4e0*/  ENDCOLLECTIVE ;  /* 0x000000000000791b */ /* 0x003fe20003800000 */
.L_x_2220:
[----:B------:R-:W-:Y:S02]  /*2c4f0*/  IMAD.MOV.U32 R13, RZ, RZ, R7 ;  /* 0x000000ffff0d7224 */ /* 0x000fe400078e0007 */
[----:B------:R-:W-:-:S07]  /*2c500*/  IMAD.MOV.U32 R4, RZ, RZ, R14 ;  /* 0x000000ffff047224 */ /* 0x000fce00078e000e */
[----:B------:R-:W-:Y:S05]  /*2c510*/  WARPSYNC.COLLECTIVE R15, `(.L_x_2221) ;  /* 0x000000000f087348 */ /* 0x000fea0003c00000 */
[----:B------:R0:W1:Y:S02]  /*2c520*/  SHFL.IDX P6, R14, R13, R12, R11 ;  /* 0x0000000c0d0e7389 */ /* 0x00006400000c000b */
[----:B01----:R-:W-:Y:S01]  /*2c530*/  ENDCOLLECTIVE ;  /* 0x000000000000791b */ /* 0x003fe20003800000 */
.L_x_2221:
[----:B------:R-:W-:Y:S05]  /*2c540*/  BRA `(.L_x_2222) ;  /* 0xfffffde4009c7947 */ /* 0x000fea000383ffff */
.L_x_1899:
[----:B0-----:R0:W1:Y:S02]  /*2c550*/  SYNCS.PHASECHK.TRANS64.TRYWAIT P0, [R17+URZ+0x22800], R38 ;  /* 0x02280026110075a7 */ /* 0x001064000800017f */
[----:B-1----:R-:W-:Y:S05]  /*2c560*/  @!P0 NANOSLEEP.SYNCS 0x989680 ;  /* 0x009896800000895d */ /* 0x002fea0003900000 */
[----:B------:R-:W1:Y:S02]  /*2c570*/  @!P0 SYNCS.PHASECHK.TRANS64 P0, [R17+URZ+0x22800], R38 ;  /* 0x02280026110085a7 */ /* 0x000e64000800007f */
[----:B-1----:R-:W-:Y:S05]  /*2c580*/  @!P0 BRA `(.L_x_1899) ;  /* 0xfffffffc00f08947 */ /* 0x002fea000383ffff */
[----:B------:R-:W-:Y:S05]  /*2c590*/  BRA `(.L_x_2223) ;  /* 0xfffffde800407947 */ /* 0x000fea000383ffff */
.L_x_1907:
[----:B------:R-:W0:Y:S01]  /*2c5a0*/  LDC R41, c[0x0][0x3f4] ;  /* 0x0000fd00ff297b82 */ /* 0x000e220000000800 */
        /* <DEDUP_REMOVED lines=8> */
.L_x_2225:
[----:B------:R-:W-:Y:S05]  /*2c630*/  BSYNC B1 ;  /* 0x0000000000017941 */ /* 0x000fea0003800000 */
.L_x_2224:
[----:B------:R-:W-:Y:S01]  /*2c640*/  IMAD.MOV.U32 R13, RZ, RZ, R35 ;  /* 0x000000ffff0d7224 */ /* 0x000fe200078e0023 */
[----:B------:R-:W-:Y:S01]  /*2c650*/  ISETP.GE.AND P0, PT, R18, R41, PT ;  /* 0x000000291200720c */ /* 0x000fe20003f06270 */
[----:B------:R-:W-:Y:S02]  /*2c660*/  IMAD.MOV.U32 R12, RZ, RZ, RZ ;  /* 0x000000ffff0c7224 */ /* 0x000fe400078e00ff */
[----:B------:R-:W-:Y:S02]  /*2c670*/  IMAD.MOV.U32 R11, RZ, RZ, 0x1c1f ;  /* 0x00001c1fff0b7424 */ /* 0x000fe400078e00ff */
[----:B------:R-:W-:Y:S02]  /*2c680*/  IMAD.MOV.U32 R15, RZ, RZ, -0x1 ;  /* 0xffffffffff0f7424 */ /* 0x000fe400078e00ff */
[----:B------:R-:W-:Y:S02]  /*2c690*/  IMAD.MOV.U32 R3, RZ, RZ, R14 ;  /* 0x000000ffff037224 */ /* 0x000fe400078e000e */
[----:B------:R-:W-:-:S07]  /*2c6a0*/  IMAD R39, R188, R39, RZ ;  /* 0x00000027bc277224 */ /* 0x000fce00078e02ff */
[----:B------:R-:W-:Y:S05]  /*2c6b0*/  WARPSYNC.COLLECTIVE R15, `(.L_x_2226) ;  /* 0x000000000f087348 */ /* 0x000fea0003c00000 */
[----:B------:R0:W1:Y:S02]  /*2c6c0*/  SHFL.IDX P6, R14, R13, R12, R11 ;  /* 0x0000000c0d0e7389 */ /* 0x00006400000c000b */
[----:B01----:R-:W-:Y:S01]  /*2c6d0*/  ENDCOLLECTIVE ;  /* 0x000000000000791b */ /* 0x003fe20003800000 */
.L_x_2226:
[----:B------:R-:W-:Y:S01]  /*2c6e0*/  ISETP.GE.OR P1, PT, R36, R39, P0 ;  /* 0x000000272400720c */ /* 0x000fe20000726670 */
[----:B------:R-:W-:Y:S02]  /*2c6f0*/  IMAD.MOV.U32 R13, RZ, RZ, R37 ;  /* 0x000000ffff0d7224 */ /* 0x000fe400078e0025 */
[----:B------:R-:W-:-:S10]  /*2c700*/  IMAD.MOV.U32 R5, RZ, RZ, R14 ;  /* 0x000000ffff057224 */ /* 0x000fd400078e000e */
[----:B------:R-:W-:Y:S05]  /*2c710*/  WARPSYNC.COLLECTIVE R15, `(.L_x_2227) ;  /* 0x000000000f087348 */ /* 0x000fea0003c00000 */
[----:B------:R0:W1:Y:S02]  /*2c720*/  SHFL.IDX P6, R14, R13, R12, R11 ;  /* 0x0000000c0d0e7389 */ /* 0x00006400000c000b */
[----:B01----:R-:W-:Y:S01]  /*2c730*/  ENDCOLLECTIVE ;  /* 0x000000000000791b */ /* 0x003fe20003800000 */
.L_x_2227:
[----:B------:R-:W-:-:S05]  /*2c740*/  @!P1 IADD3 R0, P2, R18, R5, RZ ;  /* 0x0000000512009210 */ /* 0x000fca0007f5e0ff */
[----:B------:R-:W-:Y:S02]  /*2c750*/  @!P1 IMAD.X R5, R3, 0x1, R19, P2 ;  /* 0x0000000103059824 */ /* 0x000fe400010e0613 */
[----:B------:R-:W-:Y:S02]  /*2c760*/  @!P1 IMAD.MOV.U32 R4, RZ, RZ, R0 ;  /* 0x000000ffff049224 */ /* 0x000fe400078e0000 */
[----:B------:R-:W-:Y:S02]  /*2c770*/  IMAD.MOV.U32 R13, RZ, RZ, R9 ;  /* 0x000000ffff0d7224 */ /* 0x000fe400078e0009 */
[----:B------:R-:W-:-:S07]  /*2c780*/  IMAD.MOV.U32 R7, RZ, RZ, R14 ;  /* 0x000000ffff077224 */ /* 0x000fce00078e000e */
[----:B------:R-:W-:Y:S05]  /*2c790*/  WARPSYNC.COLLECTIVE R15, `(.L_x_2228) ;  /* 0x000000000f087348 */ /* 0x000fea0003c00000 */
[----:B------:R0:W1:Y:S02]  /*2c7a0*/  SHFL.IDX P6, R14, R13, R12, R11 ;  /* 0x0000000c0d0e7389 */ /* 0x00006400000c000b */
[----:B01----:R-:W-:Y:S01]  /*2c7b0*/  ENDCOLLECTIVE ;  /* 0x000000000000791b */ /* 0x003fe20003800000 */
.L_x_2228:
[----:B------:R-:W-:-:S05]  /*2c7c0*/  @!P1 IADD3 R14, P3, R18, R14, RZ ;  /* 0x0000000e120e9210 */ /* 0x000fca0007f7e0ff */
[----:B------:R-:W-:Y:S02]  /*2c7d0*/  @!P1 IMAD.X R3, R7, 0x1, R19, P3 ;  /* 0x0000000107039824 */ /* 0x000fe400018e0613 */
[----:B------:R-:W-:Y:S01]  /*2c7e0*/  @!P1 IMAD.MOV.U32 R24, RZ, RZ, R14 ;  /* 0x000000ffff189224 */ /* 0x000fe200078e000e */
[----:B------:R-:W5:Y:S01]  /*2c7f0*/  @!P1 LD.E.128 R4, desc[UR60][R4.64] ;  /* 0x0000003c04049980 */ /* 0x000f62000c101d00 */
[----:B------:R-:W-:-:S06]  /*2c800*/  @!P1 IMAD.MOV.U32 R25, RZ, RZ, R3 ;  /* 0x000000ffff199224 */ /* 0x000fcc00078e0003 */
[----:B------:R-:W5:Y:S01]  /*2c810*/  @!P1 LD.E.128 R24, desc[UR60][R24.64] ;  /* 0x0000003c18189980 */ /* 0x000f62000c101d00 */
[----:B------:R-:W-:Y:S01]  /*2c820*/  IMAD.MOV.U32 R13, RZ, RZ, R8 ;  /* 0x000000ffff0d7224 */ /* 0x000fe200078e0008 */
[----:B------:R-:W-:Y:S01]  /*2c830*/  CS2R R32, SRZ ;  /* 0x0000000000207805 */ /* 0x000fe2000001ff00 */
[----:B------:R-:W-:Y:S01]  /*2c840*/  IMAD.MOV.U32 R12, RZ, RZ, 0x1 ;  /* 0x00000001ff0c7424 */ /* 0x000fe200078e00ff */
[----:B------:R-:W-:Y:S02]  /*2c850*/  CS2R R30, SRZ ;  /* 0x00000000001e7805 */ /* 0x000fe4000001ff00 */
[----:B------:R-:W-:Y:S02]  /*2c860*/  CS2R R28, SRZ ;  /* 0x00000000001c7805 */ /* 0x000fe4000001ff00 */
[----:B------:R-:W-:-:S07]  /*2c870*/  CS2R R20, SRZ ;  /* 0x0000000000147805 */ /* 0x000fce000001ff00 */
[----:B-----5:R-:W-:Y:S05]  /*2c880*/  WARPSYNC.COLLECTIVE R15, `(.L_x_2229) ;  /* 0x000000000f087348 */ /* 0x020fea0003c00000 */
[----:B------:R0:W1:Y:S02]  /*2c890*/  SHFL.IDX P6, R14, R13, R12, R11 ;  /* 0x0000000c0d0e7389 */ /* 0x00006400000c000b */
[----:B01---5:R-:W-:Y:S01]  /*2c8a0*/  ENDCOLLECTIVE ;  /* 0x000000000000791b */ /* 0x023fe20003800000 */
.L_x_2229:
[----:B------:R-:W-:Y:S02]  /*2c8b0*/  IMAD.MOV.U32 R13, RZ, RZ, R35 ;  /* 0x000000ffff0d7224 */ /* 0x000fe400078e0023 */
[----:B------:R-:W-:-:S07]  /*2c8c0*/  IMAD.MOV.U32 R3, RZ, RZ, R14 ;  /* 0x000000ffff037224 */ /* 0x000fce00078e000e */
[----:B------:R-:W-:Y:S05]  /*2c8d0*/  WARPSYNC.COLLECTIVE R15, `(.L_x_2230) ;  /* 0x000000000f087348 */ /* 0x000fea0003c00000 */
[----:B------:R0:W1:Y:S02]  /*2c8e0*/  SHFL.IDX P6, R14, R13, R12, R11 ;  /* 0x0000000c0d0e7389 */ /* 0x00006400000c000b */
[----:B01----:R-:W-:Y:S01]  /*2c8f0*/  ENDCOLLECTIVE ;  /* 0x000000000000791b */ /* 0x003fe20003800000 */
.L_x_2230:
[----:B------:R-:W-:Y:S02]  /*2c900*/  IMAD.MOV.U32 R13, RZ, RZ, R37 ;  /* 0x000000ffff0d7224 */ /* 0x000fe400078e0025 */
[----:B------:R-:W-:-:S07]  /*2c910*/  IMAD.MOV.U32 R35, RZ, RZ, R14 ;  /* 0x000000ffff237224 */ /* 0x000fce00078e000e */
[----:B------:R-:W-:Y:S05]  /*2c920*/  WARPSYNC.COLLECTIVE R15, `(.L_x_2231) ;  /* 0x000000000f087348 */ /* 0x000fea0003c00000 */
[----:B------:R0:W1:Y:S02]  /*2c930*/  SHFL.IDX P6, R14, R13, R12, R11 ;  /* 0x0000000c0d0e7389 */ /* 0x00006400000c000b */
[----:B01----:R-:W-:Y:S01]  /*2c940*/  ENDCOLLECTIVE ;  /* 0x000000000000791b */ /* 0x003fe20003800000 */
.L_x_2231:
[----:B------:R-:W-:Y:S02]  /*2c950*/  IMAD.MOV.U32 R13, RZ, RZ, R9 ;  /* 0x000000ffff0d7224 */ /* 0x000fe400078e0009 */
[----:B------:R-:W-:-:S07]  /*2c960*/  IMAD.MOV.U32 R37, RZ, RZ, R14 ;  /* 0x000000ffff257224 */ /* 0x000fce00078e000e */
[----:B------:R-:W-:Y:S05]  /*2c970*/  WARPSYNC.COLLECTIVE R15, `(.L_x_2232) ;  /* 0x000000000f087348 */ /* 0x000fea0003c00000 */
[----:B------:R0:W1:Y:S02]  /*2c980*/  SHFL.IDX P6, R14, R13, R12, R11 ;  /* 0x0000000c0d0e7389 */ /* 0x00006400000c000b */
[----:B01----:R-:W-:Y:S01]  /*2c990*/  ENDCOLLECTIVE ;  /* 0x000000000000791b */ /* 0x003fe20003800000 */
.L_x_2232:
[----:B------:R-:W-:Y:S02]  /*2c9a0*/  @!P1 IMAD.MOV.U32 R32, RZ, RZ, R4 ;  /* 0x000000ffff209224 */ /* 0x000fe400078e0004 */
[----:B------:R-:W-:Y:S01]  /*2c9b0*/  @!P1 IMAD.MOV.U32 R33, RZ, RZ, R5 ;  /* 0x000000ffff219224 */ /* 0x000fe200078e0005 */
[----:B------:R-:W-:Y:S01]  /*2c9c0*/  CS2R R4, SRZ ;  /* 0x0000000000047805 */ /* 0x000fe2000001ff00 */
[----:B------:R-:W-:Y:S02]  /*2c9d0*/  @!P1 IMAD.MOV.U32 R30, RZ, RZ, R6 ;  /* 0x000000ffff1e9224 */ /* 0x000fe400078e0006 */
[----:B------:R-:W-:Y:S02]  /*2c9e0*/  @!P1 IMAD.MOV.U32 R31, RZ, RZ, R7 ;  /* 0x000000ffff1f9224 */ /* 0x000fe400078e0007 */
[----:B------:R-:W-:Y:S02]  /*2c9f0*/  @!P1 IMAD.MOV.U32 R28, RZ, RZ, R24 ;  /* 0x000000ffff1c9224 */ /* 0x000fe400078e0018 */
[----:B------:R-:W-:-:S02]  /*2ca00*/  @!P1 IMAD.MOV.U32 R29, RZ, RZ, R25 ;  /* 0x000000ffff1d9224 */ /* 0x000fc400078e0019 */
[----:B------:R-:W-:Y:S02]  /*2ca10*/  @!P1 IMAD.MOV.U32 R20, RZ, RZ, R26 ;  /* 0x000000ffff149224 */ /* 0x000fe400078e001a */
[----:B------:R-:W-:Y:S01]  /*2ca20*/  @!P1 IMAD.MOV.U32 R21, RZ, RZ, R27 ;  /* 0x000000ffff159224 */ /* 0x000fe200078e001b */
[----:B------:R-:W-:Y:S06]  /*2ca30*/  BRA `(.L_x_2233) ;  /* 0xfffffe0400ec7947 */ /* 0x000fec000383ffff */
.L_x_1911:
[----:B0-----:R0:W1:Y:S02]  /*2ca40*/  SYNCS.PHASECHK.TRANS64.TRYWAIT P1, [R17+URZ+0x22800], R0 ;  /* 0x02280000110075a7 */ /* 0x001064000802017f */
[----:B-1----:R-:W-:Y:S05]  /*2ca50*/  @!P1 NANOSLEEP.SYNCS 0x989680 ;  /* 0x009896800000995d */ /* 0x002fea0003900000 */
[----:B------:R-:W1:Y:S02]  /*2ca60*/  @!P1 SYNCS.PHASECHK.TRANS64 P1, [R17+URZ+0x22800], R0 ;  /* 0x02280000110095a7 */ /* 0x000e64000802007f */
[----:B-1----:R-:W-:Y:S05]  /*2ca70*/  @!P1 BRA `(.L_x_1911) ;  /* 0xfffffffc00f09947 */ /* 0x002fea000383ffff */
[----:B------:R-:W-:Y:S05]  /*2ca80*/  BRA `(.L_x_2234) ;  /* 0xfffffe08004c7947 */ /* 0x000fea000383ffff */
.L_x_1917:
[----:B0-----:R0:W2:Y:S02]  /*2ca90*/  SYNCS.PHASECHK.TRANS64.TRYWAIT P1, [R14+URZ+0x22830], R3 ;  /* 0x022830030e0075a7 */ /* 0x0010a4000802017f */
[----:B--2---:R-:W-:Y:S05]  /*2caa0*/  @!P1 NANOSLEEP.SYNCS 0x989680 ;  /* 0x009896800000995d */ /* 0x004fea0003900000 */
[----:B------:R-:W2:Y:S02]  /*2cab0*/  @!P1 SYNCS.PHASECHK.TRANS64 P1, [R14+URZ+0x22830], R3 ;  /* 0x022830030e0095a7 */ /* 0x000ea4000802007f */
[----:B--2---:R-:W-:Y:S05]  /*2cac0*/  @!P1 BRA `(.L_x_1917) ;  /* 0xfffffffc00f09947 */ /* 0x004fea000383ffff */
[----:B------:R-:W-:Y:S05]  /*2cad0*/  BRA `(.L_x_1916) ;  /* 0xfffffe2800707947 */ /* 0x000fea000383ffff */
.L_x_1936:
[----:B-1----:R1:W2:Y:S02]  /*2cae0*/  SYNCS.PHASECHK.TRANS64.TRYWAIT P2, [R89+URZ+0x22830], R88 ;  /* 0x02283058590075a7 */ /* 0x0022a4000804017f */
[----:B--2---:R-:W-:Y:S05]  /*2caf0*/  @!P2 NANOSLEEP.SYNCS 0x989680 ;  /* 0x009896800000a95d */ /* 0x004fea0003900000 */
[----:B------:R-:W2:Y:S02]  /*2cb00*/  @!P2 SYNCS.PHASECHK.TRANS64 P2, [R89+URZ+0x22830], R88 ;  /* 0x022830585900a5a7 */ /* 0x000ea4000804007f */
[----:B--2---:R-:W-:Y:S05]  /*2cb10*/  @!P2 BRA `(.L_x_1936) ;  /* 0xfffffffc00f0a947 */ /* 0x004fea000383ffff */
[----:B------:R-:W-:Y:S05]  /*2cb20*/  BRA `(.L_x_1935) ;  /* 0xfffffe6c00207947 */ /* 0x000fea000383ffff */
.L_x_1940:
[----:B-1----:R1:W2:Y:S02]  /*2cb30*/  SYNCS.PHASECHK.TRANS64.TRYWAIT P1, [R204+URZ+0x22850], R196 ;  /* 0x022850c4cc0075a7 */ /* 0x0022a4000802017f */
[----:B--2---:R-:W-:Y:S05]  /*2cb40*/  @!P1 NANOSLEEP.SYNCS 0x989680 ;  /* 0x009896800000995d */ /* 0x004fea0003900000 */
[----:B------:R-:W2:Y:S02]  /*2cb50*/  @!P1 SYNCS.PHASECHK.TRANS64 P1, [R204+URZ+0x22850], R196 ;  /* 0x022850c4cc0095a7 */ /* 0x000ea4000802007f */
[----:B--2---:R-:W-:Y:S05]  /*2cb60*/  @!P1 BRA `(.L_x_1940) ;  /* 0xfffffffc00f09947 */ /* 0x004fea000383ffff */
[----:B------:R-:W-:Y:S05]  /*2cb70*/  BRA `(.L_x_1937) ;  /* 0xfffffe7800387947 */ /* 0x000fea000383ffff */
.L_x_1961:
[----:B-1----:R1:W2:Y:S02]  /*2cb80*/  SYNCS.PHASECHK.TRANS64.TRYWAIT P2, [R0+URZ+0x22830], R3 ;  /* 0x02283003000075a7 */ /* 0x0022a4000804017f */
[----:B--2---:R-:W-:Y:S05]  /*2cb90*/  @!P2 NANOSLEEP.SYNCS 0x989680 ;  /* 0x009896800000a95d */ /* 0x004fea0003900000 */
[----:B------:R-:W2:Y:S02]  /*2cba0*/  @!P2 SYNCS.PHASECHK.TRANS64 P2, [R0+URZ+0x22830], R3 ;  /* 0x022830030000a5a7 */ /* 0x000ea4000804007f */
[----:B--2---:R-:W-:Y:S05]  /*2cbb0*/  @!P2 BRA `(.L_x_1961) ;  /* 0xfffffffc00f0a947 */ /* 0x004fea000383ffff */
[----:B------:R-:W-:Y:S05]  /*2cbc0*/  BRA `(.L_x_1960) ;  /* 0xfffffeb8005c7947 */ /* 0x000fea000383ffff */
.L_x_1965:
[----:B-1----:R1:W2:Y:S02]  /*2cbd0*/  SYNCS.PHASECHK.TRANS64.TRYWAIT P1, [R3+URZ+0x22850], R0 ;  /* 0x02285000030075a7 */ /* 0x0022a4000802017f */
[----:B--2---:R-:W-:Y:S05]  /*2cbe0*/  @!P1 NANOSLEEP.SYNCS 0x989680 ;  /* 0x009896800000995d */ /* 0x004fea0003900000 */
[----:B------:R-:W2:Y:S02]  /*2cbf0*/  @!P1 SYNCS.PHASECHK.TRANS64 P1, [R3+URZ+0x22850], R0 ;  /* 0x02285000030095a7 */ /* 0x000ea4000802007f */
[----:B--2---:R-:W-:Y:S05]  /*2cc00*/  @!P1 BRA `(.L_x_1965) ;  /* 0xfffffffc00f09947 */ /* 0x004fea000383ffff */
[----:B------:R-:W-:Y:S05]  /*2cc10*/  BRA `(.L_x_1962) ;  /* 0xfffffec400807947 */ /* 0x000fea000383ffff */
.L_x_1974:
[----:B-1----:R1:W2:Y:S02]  /*2cc20*/  SYNCS.PHASECHK.TRANS64.TRYWAIT P2, [R0+URZ+0x22830], R3 ;  /* 0x02283003000075a7 */ /* 0x0022a4000804017f */
[----:B--2---:R-:W-:Y:S05]  /*2cc30*/  @!P2 NANOSLEEP.SYNCS 0x989680 ;  /* 0x009896800000a95d */ /* 0x004fea0003900000 */
[----:B------:R-:W2:Y:S02]  /*2cc40*/  @!P2 SYNCS.PHASECHK.TRANS64 P2, [R0+URZ+0x22830], R3 ;  /* 0x022830030000a5a7 */ /* 0x000ea4000804007f */
[----:B--2---:R-:W-:Y:S05]  /*2cc50*/  @!P2 BRA `(.L_x_1974) ;  /* 0xfffffffc00f0a947 */ /* 0x004fea000383ffff */
[----:B------:R-:W-:Y:S05]  /*2cc60*/  BRA `(.L_x_1973) ;  /* 0xfffffee400b87947 */ /* 0x000fea000383ffff */
.L_x_1978:
[----:B-1----:R1:W2:Y:S02]  /*2cc70*/  SYNCS.PHASECHK.TRANS64.TRYWAIT P1, [R3+URZ+0x22850], R0 ;  /* 0x02285000030075a7 */ /* 0x0022a4000802017f */
[----:B--2---:R-:W-:Y:S05]  /*2cc80*/  @!P1 NANOSLEEP.SYNCS 0x989680 ;  /* 0x009896800000995d */ /* 0x004fea0003900000 */
[----:B------:R-:W2:Y:S02]  /*2cc90*/  @!P1 SYNCS.PHASECHK.TRANS64 P1, [R3+URZ+0x22850], R0 ;  /* 0x02285000030095a7 */ /* 0x000ea4000802007f */
[----:B--2---:R-:W-:Y:S05]  /*2cca0*/  @!P1 BRA `(.L_x_1978) ;  /* 0xfffffffc00f09947 */ /* 0x004fea000383ffff */
[----:B------:R-:W-:Y:S05]  /*2ccb0*/  BRA `(.L_x_1975) ;  /* 0xfffffef000dc7947 */ /* 0x000fea000383ffff */
.L_x_1993:
[----:B-1----:R1:W2:Y:S02]  /*2ccc0*/  SYNCS.PHASECHK.TRANS64.TRYWAIT P1, [R13+URZ+0x22850], R4 ;  /* 0x022850040d0075a7 */ /* 0x0022a4000802017f */
[----:B--2---:R-:W-:Y:S05]  /*2ccd0*/  @!P1 NANOSLEEP.SYNCS 0x989680 ;  /* 0x009896800000995d */ /* 0x004fea0003900000 */
[----:B------:R-:W2:Y:S02]  /*2cce0*/  @!P1 SYNCS.PHASECHK.TRANS64 P1, [R13+URZ+0x22850], R4 ;  /* 0x022850040d0095a7 */ /* 0x000ea4000802007f */
[----:B--2---:R-:W-:Y:S05]  /*2ccf0*/  @!P1 BRA `(.L_x_1993) ;  /* 0xfffffffc00f09947 */ /* 0x004fea000383ffff */
[----:B------:R-:W-:Y:S05]  /*2cd00*/  BRA `(.L_x_1992) ;  /* 0xffffff3000287947 */ /* 0x000fea000383ffff */
.L_x_1997:
[----:B------:R-:W-:Y:S01]  /*2cd10*/  IMAD.MOV.U32 R12, RZ, RZ, R0 ;  /* 0x000000ffff0c7224 */ /* 0x000fe200078e0000 */
[----:B------:R-:W-:Y:S01]  /*2cd20*/  SEL R5, R91, R90, P0 ;  /* 0x0000005a5b057207 */ /* 0x000fe20000000000 */
        /* <DEDUP_REMOVED lines=8> */
.L_x_2235:
        /* <DEDUP_REMOVED lines=19> */
.L_x_2236:
        /* <DEDUP_REMOVED lines=19> */
.L_x_2237:
        /* <DEDUP_REMOVED lines=8> */
.L_x_2238:
[----:B------:R-:W-:Y:S02]  /*2d090*/  IMAD.MOV.U32 R13, RZ, RZ, R9 ;  /* 0x000000ffff0d7224 */ /* 0x000fe400078e0009 */
[----:B------:R-:W-:Y:S02]  /*2d0a0*/  IMAD.MOV.U32 R12, RZ, RZ, R0 ;  /* 0x000000ffff0c7224 */ /* 0x000fe400078e0000 */
[----:B------:R-:W-:-:S07]  /*2d0b0*/  IMAD.MOV.U32 R7, RZ, RZ, R14 ;  /* 0x000000ffff077224 */ /* 0x000fce00078e000e */
[----:B------:R-:W-:Y:S05]  /*2d0c0*/  WARPSYNC.COLLECTIVE R15, `(.L_x_2239) ;  /* 0x000000000f087348 */ /* 0x000fea0003c00000 */
[----:B------:R0:W1:Y:S02]  /*2d0d0*/  SHFL.IDX P6, R14, R13, R12, R11 ;  /* 0x0000000c0d0e7389 */ /* 0x00006400000c000b */
[----:B01----:R-:W-:Y:S01]  /*2d0e0*/  ENDCOLLECTIVE ;  /* 0x000000000000791b */ /* 0x003fe20003800000 */
.L_x_2239:
        /* <DEDUP_REMOVED lines=8> */
.L_x_2240:
[----:B------:R-:W-:Y:S02]  /*2d170*/  IMAD.MOV.U32 R13, RZ, RZ, R25 ;  /* 0x000000ffff0d7224 */ /* 0x000fe400078e0019 */
[----:B------:R-:W-:Y:S02]  /*2d180*/  IMAD.MOV.U32 R12, RZ, RZ, R0 ;  /* 0x000000ffff0c7224 */ /* 0x000fe400078e0000 */
[----:B------:R-:W-:-:S07]  /*2d190*/  IMAD.MOV.U32 R21, RZ, RZ, R14 ;  /* 0x000000ffff157224 */ /* 0x000fce00078e000e */
[----:B------:R-:W-:Y:S05]  /*2d1a0*/  WARPSYNC.COLLECTIVE R15, `(.L_x_2241) ;  /* 0x000000000f087348 */ /* 0x000fea0003c00000 */
[----:B------:R0:W1:Y:S02]  /*2d1b0*/  SHFL.IDX P6, R14, R13, R12, R11 ;  /* 0x0000000c0d0e7389 */ /* 0x00006400000c000b */
[----:B01----:R-:W-:Y:S01]  /*2d1c0*/  ENDCOLLECTIVE ;  /* 0x000000000000791b */ /* 0x003fe20003800000 */
.L_x_2241:
        /* <DEDUP_REMOVED lines=8> */
.L_x_2242:
[----:B------:R-:W-:Y:S02]  /*2d250*/  IMAD.MOV.U32 R13, RZ, RZ, R29 ;  /* 0x000000ffff0d7224 */ /* 0x000fe400078e001d */
[----:B------:R-:W-:Y:S02]  /*2d260*/  IMAD.MOV.U32 R12, RZ, RZ, R0 ;  /* 0x000000ffff0c7224 */ /* 0x000fe400078e0000 */
[----:B------:R-:W-:-:S07]  /*2d270*/  IMAD.MOV.U32 R27, RZ, RZ, R14 ;  /* 0x000000ffff1b7224 */ /* 0x000fce00078e000e */
[----:B------:R-:W-:Y:S05]  /*2d280*/  WARPSYNC.COLLECTIVE R15, `(.L_x_2243) ;  /* 0x000000000f087348 */ /* 0x000fea0003c00000 */
[----:B------:R0:W1:Y:S02]  /*2d290*/  SHFL.IDX P6, R14, R13, R12, R11 ;  /* 0x0000000c0d0e7389 */ /* 0x00006400000c000b */
[----:B01----:R-:W-:Y:S01]  /*2d2a0*/  ENDCOLLECTIVE ;  /* 0x000000000000791b */ /* 0x003fe20003800000 */
.L_x_2243:
        /* <DEDUP_REMOVED lines=8> */
.L_x_2244:
[----:B------:R-:W-:Y:S02]  /*2d330*/  IMAD.MOV.U32 R13, RZ, RZ, R33 ;  /* 0x000000ffff0d7224 */ /* 0x000fe400078e0021 */
[----:B------:R-:W-:Y:S02]  /*2d340*/  IMAD.MOV.U32 R12, RZ, RZ, R0 ;  /* 0x000000ffff0c7224 */ /* 0x000fe400078e0000 */
[----:B------:R-:W-:-:S07]  /*2d350*/  IMAD.MOV.U32 R31, RZ, RZ, R14 ;  /* 0x000000ffff1f7224 */ /* 0x000fce00078e000e */
[----:B------:R-:W-:Y:S05]  /*2d360*/  WARPSYNC.COLLECTIVE R15, `(.L_x_2245) ;  /* 0x000000000f087348 */ /* 0x000fea0003c00000 */
[----:B------:R0:W1:Y:S02]  /*2d370*/  SHFL.IDX P6, R14, R13, R12, R11 ;  /* 0x0000000c0d0e7389 */ /* 0x00006400000c000b */
[----:B01----:R-:W-:Y:S01]  /*2d380*/  ENDCOLLECTIVE ;  /* 0x000000000000791b */ /* 0x003fe20003800000 */
.L_x_2245:
        /* <DEDUP_REMOVED lines=8> */
.L_x_2246:
[----:B------:R-:W-:Y:S02]  /*2d410*/  IMAD.MOV.U32 R13, RZ, RZ, R37 ;  /* 0x000000ffff0d7224 */ /* 0x000fe400078e0025 */
[----:B------:R-:W-:Y:S02]  /*2d420*/  IMAD.MOV.U32 R12, RZ, RZ, R0 ;  /* 0x000000ffff0c7224 */ /* 0x000fe400078e0000 */
[----:B------:R-:W-:-:S07]  /*2d430*/  IMAD.MOV.U32 R35, RZ, RZ, R14 ;  /* 0x000000ffff237224 */ /* 0x000fce00078e000e */
[----:B------:R-:W-:Y:S05]  /*2d440*/  WARPSYNC.COLLECTIVE R15, `(.L_x_2247) ;  /* 0x000000000f087348 */ /* 0x000fea0003c00000 */
[----:B------:R0:W1:Y:S02]  /*2d450*/  SHFL.IDX P6, R14, R13, R12, R11 ;  /* 0x0000000c0d0e7389 */ /* 0x00006400000c000b */
[----:B01----:R-:W-:Y:S01]  /*2d460*/  ENDCOLLECTIVE ;  /* 0x000000000000791b */ /* 0x003fe20003800000 */
.L_x_2247:
        /* <DEDUP_REMOVED lines=8> */
.L_x_2248:
[----:B------:R-:W-:Y:S02]  /*2d4f0*/  IMAD.MOV.U32 R13, RZ, RZ, R41 ;  /* 0x000000ffff0d7224 */ /* 0x000fe400078e0029 */
[----:B------:R-:W-:Y:S02]  /*2d500*/  IMAD.MOV.U32 R12, RZ, RZ, R0 ;  /* 0x000000ffff0c7224 */ /* 0x000fe400078e0000 */
[----:B------:R-:W-:-:S07]  /*2d510*/  IMAD.MOV.U32 R20, RZ, RZ, R14 ;  /* 0x000000ffff147224 */ /* 0x000fce00078e000e */
[----:B------:R-:W-:Y:S05]  /*2d520*/  WARPSYNC.COLLECTIVE R15, `(.L_x_2249) ;  /* 0x000000000f087348 */ /* 0x000fea0003c00000 */
[----:B------:R0:W1:Y:S02]  /*2d530*/  SHFL.IDX P6, R14, R13, R12, R11 ;  /* 0x0000000c0d0e7389 */ /* 0x00006400000c000b */
[----:B01----:R-:W-:Y:S01]  /*2d540*/  ENDCOLLECTIVE ;  /* 0x000000000000791b */ /* 0x003fe20003800000 */
.L_x_2249:
[----:B------:R-:W-:Y:S02]  /*2d550*/  IMAD.MOV.U32 R13, RZ, RZ, R43 ;  /* 0x000000ffff0d7224 */ /* 0x000fe400078e002b */
[----:B------:R-:W-:Y:S02]  /*2d560*/  IMAD.MOV.U32 R12, RZ, RZ, R2 ;  /* 0x000000ffff0c7224 */ /* 0x000fe400078e0002 */
[----:B------:R-:W-:-:S07]  /*2d570*/  IMAD.MOV.U32 R41, RZ, RZ, R14 ;  /* 0x000000ffff297224 */ /* 0x000fce00078e000e */
[----:B------:R-:W-:Y:S05]  /*2d580*/  WARPSYNC.COLLECTIVE R15, `(.L_x_2250) ;  /* 0x000000000f087348 */ /* 0x000fea0003c00000 */
[----:B------:R0:W1:Y:S02]  /*2d590*/  SHFL.IDX P6, R14, R13, R12, R11 ;  /* 0x0000000c0d0e7389 */ /* 0x00006400000c000b */
[----:B01----:R-:W-:Y:S01]  /*2d5a0*/  ENDCOLLECTIVE ;  /* 0x000000000000791b */ /* 0x003fe20003800000 */
.L_x_2250:
[----:B------:R-:W-:Y:S02]  /*2d5b0*/  IMAD.MOV.U32 R13, RZ, RZ, R45 ;  /* 0x000000ffff0d7224 */ /* 0x000fe400078e002d */
[----:B------:R-:W-:Y:S02]  /*2d5c0*/  IMAD.MOV.U32 R12, RZ, RZ, R0 ;  /* 0x000000ffff0c7224 */ /* 0x000fe400078e0000 */
[----:B------:R-:W-:-:S07]  /*2d5d0*/  IMAD.MOV.U32 R42, RZ, RZ, R14 ;  /* 0x000000ffff2a7224 */ /* 0x000fce00078e000e */
[----:B------:R-:W-:Y:S05]  /*2d5e0*/  WARPSYNC.COLLECTIVE R15, `(.L_x_2251) ;  /* 0x000000000f087348 */ /* 0x000fea0003c00000 */
[----:B------:R0:W1:Y:S02]  /*2d5f0*/  SHFL.IDX P6, R14, R13, R12, R11 ;  /* 0x0000000c0d0e7389 */ /* 0x00006400000c000b */
[----:B01----:R-:W-:Y:S01]  /*2d600*/  ENDCOLLECTIVE ;  /* 0x000000000000791b */ /* 0x003fe20003800000 */
.L_x_2251:
        /* <DEDUP_REMOVED lines=9> */
.L_x_2252:
[----:B------:R-:W-:Y:S02]  /*2d6a0*/  IMAD.MOV.U32 R13, RZ, RZ, R49 ;  /* 0x000000ffff0d7224 */ /* 0x000fe400078e0031 */
[----:B------:R-:W-:Y:S02]  /*2d6b0*/  IMAD.MOV.U32 R12, RZ, RZ, R0 ;  /* 0x000000ffff0c7224 */ /* 0x000fe400078e0000 */
[----:B------:R-:W-:-:S07]  /*2d6c0*/  IMAD.MOV.U32 R44, RZ, RZ, R14 ;  /* 0x000000ffff2c7224 */ /* 0x000fce00078e000e */
[----:B------:R-:W-:Y:S05]  /*2d6d0*/  WARPSYNC.COLLECTIVE R15, `(.L_x_2253) ;  /* 0x000000000f087348 */ /* 0x000fea0003c00000 */
[----:B------:R0:W1:Y:S02]  /*2d6e0*/  SHFL.IDX P6, R14, R13, R12, R11 ;  /* 0x0000000c0d0e7389 */ /* 0x00006400000c000b */
[----:B01----:R-:W-:Y:S01]  /*2d6f0*/  ENDCOLLECTIVE ;  /* 0x000000000000791b */ /* 0x003fe20003800000 */
.L_x_2253:
        /* <DEDUP_REMOVED lines=8> */
.L_x_2254:
[----:B------:R-:W-:Y:S02]  /*2d780*/  IMAD.MOV.U32 R13, RZ, RZ, R53 ;  /* 0x000000ffff0d7224 */ /* 0x000fe400078e0035 */
[----:B------:R-:W-:Y:S02]  /*2d790*/  IMAD.MOV.U32 R12, RZ, RZ, R0 ;  /* 0x000000ffff0c7224 */ /* 0x000fe400078e0000 */
[----:B------:R-:W-:-:S07]  /*2d7a0*/  IMAD.MOV.U32 R46, RZ, RZ, R14 ;  /* 0x000000ffff2e7224 */ /* 0x000fce00078e000e */
[----:B------:R-:W-:Y:S05]  /*2d7b0*/  WARPSYNC.COLLECTIVE R15, `(.L_x_2255) ;  /* 0x000000000f087348 */ /* 0x000fea0003c00000 */
[----:B------:R0:W1:Y:S02]  /*2d7c0*/  SHFL.IDX P6, R14, R13, R12, R11 ;  /* 0x0000000c0d0e7389 */ /* 0x00006400000c000b */
[----:B01----:R-:W-:Y:S01]  /*2d7d0*/  ENDCOLLECTIVE ;  /* 0x000000000000791b */ /* 0x003fe20003800000 */
.L_x_2255:
[----:B------:R-:W-:Y:S01]  /*2d7e0*/  SEL R9, R49, R46, P0 ;  /* 0x0000002e31097207 */ /* 0x000fe20000000000 */
[----:B------:R-:W-:Y:S02]  /*2d7f0*/  IMAD.MOV.U32 R13, RZ, RZ, R55 ;  /* 0x000000ffff0d7224 */ /* 0x000fe400078e0037 */
[----:B------:R-:W-:Y:S02]  /*2d800*/  IMAD.MOV.U32 R12, RZ, RZ, R2 ;  /* 0x000000ffff0c7224 */ /* 0x000fe400078e0002 */
[----:B------:R-:W-:-:S07]  /*2d810*/  IMAD.MOV.U32 R53, RZ, RZ, R14 ;  /* 0x000000ffff357224 */ /* 0x000fce00078e000e */
[----:B------:R-:W-:Y:S05]  /*2d820*/  WARPSYNC.COLLECTIVE R15, `(.L_x_2256) ;  /* 0x000000000f087348 */ /* 0x000fea0003c00000 */
[----:B------:R0:W1:Y:S02]  /*2d830*/  SHFL.IDX P6, R14, R13, R12, R11 ;  /* 0x0000000c0d0e7389 */ /* 0x00006400000c000b */
[----:B01----:R-:W-:Y:S01]  /*2d840*/  ENDCOLLECTIVE ;  /* 0x000000000000791b */ /* 0x003fe20003800000 */
.L_x_2256:
[----:B------:R-:W-:Y:S02]  /*2d850*/  IMAD.MOV.U32 R13, RZ, RZ, R59 ;  /* 0x000000ffff0d7224 */ /* 0x000fe400078e003b */
[----:B------:R-:W-:Y:S02]  /*2d860*/  IMAD.MOV.U32 R12, RZ, RZ, R0 ;  /* 0x000000ffff0c7224 */ /* 0x000fe400078e0000 */
[----:B------:R-:W-:-:S07]  /*2d870*/  IMAD.MOV.U32 R48, RZ, RZ, R14 ;  /* 0x000000ffff307224 */ /* 0x000fce00078e000e */
[----:B------:R-:W-:Y:S05]  /*2d880*/  WARPSYNC.COLLECTIVE R15, `(.L_x_2257) ;  /* 0x000000000f087348 */ /* 0x000fea0003c00000 */
[----:B------:R0:W1:Y:S02]  /*2d890*/  SHFL.IDX P6, R14, R13, R12, R11 ;  /* 0x0000000c0d0e7389 */ /* 0x00006400000c000b */
[----:B01----:R-:W-:Y:S01]  /*2d8a0*/  ENDCOLLECTIVE ;  /* 0x000000000000791b */ /* 0x003fe20003800000 */
.L_x_2257:
        /* <DEDUP_REMOVED lines=8> */
.L_x_2258:
[----:B------:R-:W-:Y:S02]  /*2d930*/  IMAD.MOV.U32 R13, RZ, RZ, R63 ;  /* 0x000000ffff0d7224 */ /* 0x000fe400078e003f */
[----:B------:R-:W-:Y:S02]  /*2d940*/  IMAD.MOV.U32 R12, RZ, RZ, R0 ;  /* 0x000000ffff0c7224 */ /* 0x000fe400078e0000 */
[----:B------:R-:W-:-:S07]  /*2d950*/  IMAD.MOV.U32 R50, RZ, RZ, R14 ;  /* 0x000000ffff327224 */ /* 0x000fce00078e000e */
[----:B------:R-:W-:Y:S05]  /*2d960*/  WARPSYNC.COLLECTIVE R15, `(.L_x_2259) ;  /* 0x000000000f087348 */ /* 0x000fea0003c00000 */
[----:B------:R0:W1:Y:S02]  /*2d970*/  SHFL.IDX P6, R14, R13, R12, R11 ;  /* 0x0000000c0d0e7389 */ /* 0x00006400000c000b */
[----:B01----:R-:W-:Y:S01]  /*2d980*/  ENDCOLLECTIVE ;  /* 0x000000000000791b */ /* 0x003fe20003800000 */
.L_x_2259:
        /* <DEDUP_REMOVED lines=8> */
.L_x_2260:
[----:B------:R-:W-:Y:S02]  /*2da10*/  IMAD.MOV.U32 R13, RZ, RZ, R67 ;  /* 0x000000ffff0d7224 */ /* 0x000fe400078e0043 */
[----:B------:R-:W-:Y:S02]  /*2da20*/  IMAD.MOV.U32 R12, RZ, RZ, R0 ;  /* 0x000000ffff0c7224 */ /* 0x000fe400078e0000 */
[----:B------:R-:W-:-:S07]  /*2da30*/  IMAD.MOV.U32 R52, RZ, RZ, R14 ;  /* 0x000000ffff347224 */ /* 0x000fce00078e000e */
[----:B------:R-:W-:Y:S05]  /*2da40*/  WARPSYNC.COLLECTIVE R15, `(.L_x_2261) ;  /* 0x000000000f087348 */ /* 0x000fea0003c00000 */
[----:B------:R0:W1:Y:S02]  /*2da50*/  SHFL.IDX P6, R14, R13, R12, R11 ;  /* 0x0000000c0d0e7389 */ /* 0x00006400000c000b */
[----:B01----:R-:W-:Y:S01]  /*2da60*/  ENDCOLLECTIVE ;  /* 0x000000000000791b */ /* 0x003fe20003800000 */
.L_x_2261:
        /* <DEDUP_REMOVED lines=8> */
.L_x_2262:
[----:B------:R-:W-:Y:S02]  /*2daf0*/  IMAD.MOV.U32 R13, RZ, RZ, R71 ;  /* 0x000000ffff0d7224 */ /* 0x000fe400078e0047 */
[----:B------:R-:W-:Y:S02]  /*2db00*/  IMAD.MOV.U32 R12, RZ, RZ, R0 ;  /* 0x000000ffff0c7224 */ /* 0x000fe400078e0000 */
[----:B------:R-:W-:-:S07]  /*2db10*/  IMAD.MOV.U32 R54, RZ, RZ, R14 ;  /* 0x000000ffff367224 */ /* 0x000fce00078e000e */
[----:B------:R-:W-:Y:S05]  /*2db20*/  WARPSYNC.COLLECTIVE R15, `(.L_x_2263) ;  /* 0x000000000f087348 */ /* 0x000fea0003c00000 */
[----:B------:R0:W1:Y:S02]  /*2db30*/  SHFL.IDX P6, R14, R13, R12, R11 ;  /* 0x0000000c0d0e7389 */ /* 0x00006400000c000b */
[----:B01----:R-:W-:Y:S01]  /*2db40*/  ENDCOLLECTIVE ;  /* 0x000000000000791b */ /* 0x003fe20003800000 */
.L_x_2263:
[----:B------:R-:W-:Y:S01]  /*2db50*/  SEL R39, R54, R67, P0 ;  /* 0x0000004336277207 */ /* 0x000fe20000000000 */
[----:B------:R-:W-:Y:S02]  /*2db60*/  IMAD.MOV.U32 R13, RZ, RZ, R73 ;  /* 0x000000ffff0d7224 */ /* 0x000fe400078e0049 */
[----:B------:R-:W-:Y:S02]  /*2db70*/  IMAD.MOV.U32 R12, RZ, RZ, R2 ;  /* 0x000000ffff0c7224 */ /* 0x000fe400078e0002 */
[----:B------:R-:W-:-:S07]  /*2db80*/  IMAD.MOV.U32 R71, RZ, RZ, R14 ;  /* 0x000000ffff477224 */ /* 0x000fce00078e000e */
[----:B------:R-:W-:Y:S05]  /*2db90*/  WARPSYNC.COLLECTIVE R15, `(.L_x_2264) ;  /* 0x000000000f087348 */ /* 0x000fea0003c00000 */
[----:B------:R0:W1:Y:S02]  /*2dba0*/  SHFL.IDX P6, R14, R13, R12, R11 ;  /* 0x0000000c0d0e7389 */ /* 0x00006400000c000b */
[----:B01----:R-:W-:Y:S01]  /*2dbb0*/  ENDCOLLECTIVE ;  /* 0x000000000000791b */ /* 0x003fe20003800000 */
.L_x_2264:
[----:B------:R-:W-:Y:S02]  /*2dbc0*/  IMAD.MOV.U32 R13, RZ, RZ, R75 ;  /* 0x000000ffff0d7224 */ /* 0x000fe400078e004b */
[----:B------:R-:W-:Y:S02]  /*2dbd0*/  IMAD.MOV.U32 R12, RZ, RZ, R0 ;  /* 0x000000ffff0c7224 */ /* 0x000fe400078e0000 */
[----:B------:R-:W-:-:S07]  /*2dbe0*/  IMAD.MOV.U32 R58, RZ, RZ, R14 ;  /* 0x000000ffff3a7224 */ /* 0x000fce00078e000e */
[----:B------:R-:W-:Y:S05]  /*2dbf0*/  WARPSYNC.COLLECTIVE R15, `(.L_x_2265) ;  /* 0x000000000f087348 */ /* 0x000fea0003c00000 */
[----:B------:R0:W1:Y:S02]  /*2dc00*/  SHFL.IDX P6, R14, R13, R12, R11 ;  /* 0x0000000c0d0e7389 */ /* 0x00006400000c000b */
[----:B01----:R-:W-:Y:S01]  /*2dc10*/  ENDCOLLECTIVE ;  /* 0x000000000000791b */ /* 0x003fe20003800000 */
.L_x_2265:
[----:B------:R-:W-:Y:S02]  /*2dc20*/  IMAD.MOV.U32 R13, RZ, RZ, R77 ;  /* 0x000000ffff0d7224 */ /* 0x000fe400078e004d */
[----:B------:R-:W-:Y:S02]  /*2dc30*/  IMAD.MOV.U32 R12, RZ, RZ, R2 ;  /* 0x000000ffff0c7224 */ /* 0x000fe400078e0002 */
[----:B------:R-:W-:-:S07]  /*2dc40*/  IMAD.MOV.U32 R75, RZ, RZ, R14 ;  /* 0x000000ffff4b7224 */ /* 0x000fce00078e000e */
[----:B------:R-:W-:Y:S05]  /*2dc50*/  WARPSYNC.COLLECTIVE R15, `(.L_x_2266) ;  /* 0x000000000f087348 */ /* 0x000fea0003c00000 */
[----:B------:R0:W1:Y:S02]  /*2dc60*/  SHFL.IDX P6, R14, R13, R12, R11 ;  /* 0x0000000c0d0e7389 */ /* 0x00006400000c000b */
[----:B01----:R-:W-:Y:S01]  /*2dc70*/  ENDCOLLECTIVE ;  /* 0x000000000000791b */ /* 0x003fe20003800000 */
.L_x_2266:
        /* <DEDUP_REMOVED lines=8> */
.L_x_2009:
[----:B------:R-:W-:Y:S02]  /*2dd00*/  IMAD.MOV.U32 R13, RZ, RZ, R3 ;  /* 0x000000ffff0d7224 */ /* 0x000fe400078e0003 */
[----:B------:R-:W-:Y:S02]  /*2dd10*/  IMAD.MOV.U32 R12, RZ, RZ, RZ ;  /* 0x000000ffff0c7224 */ /* 0x000fe400078e00ff */
[----:B------:R-:W-:Y:S02]  /*2dd20*/  IMAD.MOV.U32 R11, RZ, RZ, 0x181f ;  /* 0x0000181fff0b7424 */ /* 0x000fe400078e00ff */
[----:B------:R-:W-:-:S07]  /*2dd30*/  IMAD.MOV.U32 R15, RZ, RZ, -0x1 ;  /* 0xffffffffff0f7424 */ /* 0x000fce00078e00ff */
[----:B-1----:R-:W-:Y:S05]  /*2dd40*/  WARPSYNC.COLLECTIVE R15, `(.L_x_2268) ;  /* 0x000000000f087348 */ /* 0x002fea0003c00000 */
[----:B------:R0:W2:Y:S02]  /*2dd50*/  SHFL.IDX P6, R14, R13, R12, R11 ;  /* 0x0000000c0d0e7389 */ /* 0x0000a400000c000b */
[----:B012---:R-:W-:Y:S01]  /*2dd60*/  ENDCOLLECTIVE ;  /* 0x000000000000791b */ /* 0x007fe20003800000 */
.L_x_2268:
[----:B------:R-:W-:Y:S02]  /*2dd70*/  IMAD.MOV.U32 R13, RZ, RZ, R2 ;  /* 0x000000ffff0d7224 */ /* 0x000fe400078e0002 */
[----:B------:R-:W-:-:S07]  /*2dd80*/  IMAD.MOV.U32 R0, RZ, RZ, R14 ;  /* 0x000000ffff007224 */ /* 0x000fce00078e000e */
[----:B------:R-:W-:Y:S05]  /*2dd90*/  WARPSYNC.COLLECTIVE R15, `(.L_x_2269) ;  /* 0x000000000f087348 */ /* 0x000fea0003c00000 */
[----:B------:R0:W1:Y:S02]  /*2dda0*/  SHFL.IDX P6, R14, R13, R12, R11 ;  /* 0x0000000c0d0e7389 */ /* 0x00006400000c000b */
[----:B01----:R-:W-:Y:S01]  /*2ddb0*/  ENDCOLLECTIVE ;  /* 0x000000000000791b */ /* 0x003fe20003800000 */
.L_x_2269:
[----:B------:R-:W-:Y:S05]  /*2ddc0*/  BRA `(.L_x_2270) ;  /* 0xffffff4c004c7947 */ /* 0x000fea000383ffff */
.L_x_2012:
        /* <DEDUP_REMOVED lines=8> */
.L_x_2272:
[----:B------:R-:W-:Y:S05]  /*2de50*/  BSYNC B1 ;  /* 0x0000000000017941 */ /* 0x000fea0003800000 */
.L_x_2271:
        /* <DEDUP_REMOVED lines=8> */
.L_x_2273:
[----:B------:R-:W-:Y:S05]  /*2dee0*/  BRA `(.L_x_2274) ;  /* 0xffffff4c00587947 */ /* 0x000fea000383ffff */
.L_x_2015:
        /* <DEDUP_REMOVED lines=8> */
.L_x_2276:
[----:B------:R-:W-:Y:S05]  /*2df70*/  BSYNC B1 ;  /* 0x0000000000017941 */ /* 0x000fea0003800000 */
.L_x_2275:
        /* <DEDUP_REMOVED lines=8> */
.L_x_2277:
[----:B------:R-:W-:Y:S05]  /*2e000*/  BRA `(.L_x_2278) ;  /* 0xffffff4c00607947 */ /* 0x000fea000383ffff */
.L_x_2018:
[----:B------:R-:W-:Y:S01]  /*2e010*/  BSSY B1, `(.L_x_2279) ;  /* 0x0000008000017945 */ /* 0x000fe20003800000 */
[----:B------:R-:W-:Y:S02]  /*2e020*/  IMAD.MOV.U32 R13, RZ, RZ, R3 ;  /* 0x000000ffff0d7224 */ /* 0x000fe400078e0003 */
[----:B------:R-:W-:Y:S02]  /*2e030*/  IMAD.MOV.U32 R12, RZ, RZ, 0x3 ;  /* 0x00000003ff0c7424 */ /* 0x000fe400078e00ff */
[----:B------:R-:W-:Y:S02]  /*2e040*/  IMAD.MOV.U32 R11, RZ, RZ, 0x181f ;  /* 0x0000181fff0b7424 */ /* 0x000fe400078e00ff */
[----:B0-----:R-:W-:-:S07]  /*2e050*/  IMAD.MOV.U32 R15, RZ, RZ, -0x1 ;  /* 0xffffffffff0f7424 */ /* 0x001fce00078e00ff */
[----:B-1234-:R-:W-:Y:S05]  /*2e060*/  WARPSYNC.COLLECTIVE R15, `(.L_x_2280) ;  /* 0x000000000f087348 */ /* 0x01efea0003c00000 */
[----:B----4-:R0:W4:Y:S02]  /*2e070*/  SHFL.IDX P6, R14, R13, R12, R11 ;  /* 0x0000000c0d0e7389 */ /* 0x01012400000c000b */
[----:B01234-:R-:W-:Y:S01]  /*2e080*/  ENDCOLLECTIVE ;  /* 0x000000000000791b */ /* 0x01ffe20003800000 */
.L_x_2280:
[----:B------:R-:W-:Y:S05]  /*2e090*/  BSYNC B1 ;  /* 0x0000000000017941 */ /* 0x000fea0003800000 */
.L_x_2279:
        /* <DEDUP_REMOVED lines=8> */
.L_x_2281:
[----:B------:R-:W-:Y:S05]  /*2e120*/  BRA `(.L_x_2282) ;  /* 0xffffff4c00687947 */ /* 0x000fea000383ffff */
.L_x_2042:
[----:B------:R-:W0:Y:S01]  /*2e130*/  S2R R12, SR_TID.X ;  /* 0x00000000000c7919 */ /* 0x000e220000002100 */
[----:B------:R-:W-:Y:S01]  /*2e140*/  BSSY B1, `(.L_x_2283) ;  /* 0x000000a000017945 */ /* 0x000fe20003800000 */
[----:B------:R-:W-:Y:S02]  /*2e150*/  IMAD.MOV.U32 R11, RZ, RZ, 0x1f ;  /* 0x0000001fff0b7424 */ /* 0x000fe400078e00ff */
[----:B------:R-:W-:Y:S01]  /*2e160*/  IMAD.MOV.U32 R15, RZ, RZ, -0x1 ;  /* 0xffffffffff0f7424 */ /* 0x000fe200078e00ff */
[----:B0-----:R-:W-:-:S04]  /*2e170*/  SHF.R.U32.HI R12, RZ, 0x5, R12 ;  /* 0x00000005ff0c7819 */ /* 0x001fc8000001160c */
[----:B------:R-:W-:-:S05]  /*2e180*/  LOP3.LUT R12, R12, 0x3, RZ, 0xc0, !PT ;  /* 0x000000030c0c7812 */ /* 0x000fca00078ec0ff */
[----:B------:R-:W-:Y:S02]  /*2e190*/  IMAD.MOV.U32 R13, RZ, RZ, R12 ;  /* 0x000000ffff0d7224 */ /* 0x000fe400078e000c */
[----:B------:R-:W-:-:S07]  /*2e1a0*/  IMAD.MOV.U32 R12, RZ, RZ, RZ ;  /* 0x000000ffff0c7224 */ /* 0x000fce00078e00ff */
[----:B------:R-:W-:Y:S05]  /*2e1b0*/  WARPSYNC.COLLECTIVE R15, `(.L_x_2284) ;  /* 0x000000000f087348 */ /* 0x000fea0003c00000 */
[----:B------:R0:W1:Y:S02]  /*2e1c0*/  SHFL.IDX P6, R14, R13, R12, R11 ;  /* 0x0000000c0d0e7389 */ /* 0x00006400000c000b */
[----:B01----:R-:W-:Y:S01]  /*2e1d0*/  ENDCOLLECTIVE ;  /* 0x000000000000791b */ /* 0x003fe20003800000 */
.L_x_2284:
[----:B------:R-:W-:Y:S05]  /*2e1e0*/  BSYNC B1 ;  /* 0x0000000000017941 */ /* 0x000fea0003800000 */
.L_x_2283:
[----:B------:R-:W-:Y:S05]  /*2e1f0*/  BRA `(.L_x_2285) ;  /* 0xffffff6400c87947 */ /* 0x000fea000383ffff */
.L_x_2044:
[----:B------:R-:W-:Y:S01]  /*2e200*/  BSSY B1, `(.L_x_2286) ;  /* 0x0000006000017945 */ /* 0x000fe20003800000 */
[----:B------:R-:W-:-:S07]  /*2e210*/  IMAD.MOV.U32 R15, RZ, RZ, -0x1 ;  /* 0xffffffffff0f7424 */ /* 0x000fce00078e00ff */
[----:B0-----:R-:W-:Y:S05]  /*2e220*/  WARPSYNC.COLLECTIVE R15, `(.L_x_2287) ;  /* 0x000000000f0c7348 */ /* 0x001fea0003c00000 */
[----:B------:R-:W-:Y:S02]  /*2e230*/  ELECT P6, UR62, PT ;  /* 0x00000000003e782f */ /* 0x000fe400038c0000 */
[----:B------:R-:W-:Y:S01]  /*2e240*/  MOV R14, UR62 ;  /* 0x0000003e000e7c02 */ /* 0x000fe20008000f00 */
[----:B0-----:R-:W-:Y:S10]  /*2e250*/  ENDCOLLECTIVE ;  /* 0x000000000000791b */ /* 0x001ff40003800000 */
.L_x_2287:
[----:B------:R-:W-:Y:S05]  /*2e260*/  BSYNC B1 ;  /* 0x0000000000017941 */ /* 0x000fea0003800000 */
.L_x_2286:
[----:B------:R-:W-:Y:S05]  /*2e270*/  BRA `(.L_x_2043) ;  /* 0xffffff6400c07947 */ /* 0x000fea000383ffff */
.L_x_2046:
[----:B0-----:R0:W1:Y:S02]  /*2e280*/  SYNCS.PHASECHK.TRANS64.TRYWAIT P0, [R17+URZ+0x22820], R5 ;  /* 0x02282005110075a7 */ /* 0x001064000800017f */
[----:B-1----:R-:W-:Y:S05]  /*2e290*/  @!P0 NANOSLEEP.SYNCS 0x989680 ;  /* 0x009896800000895d */ /* 0x002fea0003900000 */
[----:B------:R-:W1:Y:S02]  /*2e2a0*/  @!P0 SYNCS.PHASECHK.TRANS64 P0, [R17+URZ+0x22820], R5 ;  /* 0x02282005110085a7 */ /* 0x000e64000800007f */
[----:B-1----:R-:W-:Y:S05]  /*2e2b0*/  @!P0 BRA `(.L_x_2046) ;  /* 0xfffffffc00f08947 */ /* 0x002fea000383ffff */
[----:B------:R-:W-:Y:S05]  /*2e2c0*/  BRA `(.L_x_2288) ;  /* 0xffffff6400d07947 */ /* 0x000fea000383ffff */
.L_x_2050:
[----:B0-----:R0:W1:Y:S02]  /*2e2d0*/  SYNCS.PHASECHK.TRANS64.TRYWAIT P0, [R5+URZ+0x228a0], R6 ;  /* 0x0228a006050075a7 */ /* 0x001064000800017f */
[----:B-1----:R-:W-:Y:S05]  /*2e2e0*/  @!P0 NANOSLEEP.SYNCS 0x989680 ;  /* 0x009896800000895d */ /* 0x002fea0003900000 */
[----:B------:R-:W1:Y:S02]  /*2e2f0*/  @!P0 SYNCS.PHASECHK.TRANS64 P0, [R5+URZ+0x228a0], R6 ;  /* 0x0228a006050085a7 */ /* 0x000e64000800007f */
[----:B-1----:R-:W-:Y:S05]  /*2e300*/  @!P0 BRA `(.L_x_2050) ;  /* 0xfffffffc00f08947 */ /* 0x002fea000383ffff */
[----:B------:R-:W-:Y:S05]  /*2e310*/  BRA `(.L_x_2289) ;  /* 0xffffff6400ec7947 */ /* 0x000fea000383ffff */
.L_x_2055:
[----:B-1----:R1:W2:Y:S02]  /*2e320*/  SYNCS.PHASECHK.TRANS64.TRYWAIT P0, [R5+URZ+0x228c0], R6 ;  /* 0x0228c006050075a7 */ /* 0x0022a4000800017f */
[----:B--2---:R-:W-:Y:S05]  /*2e330*/  @!P0 NANOSLEEP.SYNCS 0x989680 ;  /* 0x009896800000895d */ /* 0x004fea0003900000 */
[----:B------:R-:W2:Y:S02]  /*2e340*/  @!P0 SYNCS.PHASECHK.TRANS64 P0, [R5+URZ+0x228c0], R6 ;  /* 0x0228c006050085a7 */ /* 0x000ea4000800007f */
[----:B--2---:R-:W-:Y:S05]  /*2e350*/  @!P0 BRA `(.L_x_2055) ;  /* 0xfffffffc00f08947 */ /* 0x004fea000383ffff */
[----:B------:R-:W-:Y:S05]  /*2e360*/  BRA `(.L_x_2290) ;  /* 0xffffff6800687947 */ /* 0x000fea000383ffff */
.L_x_2062:
[----:B0-----:R0:W1:Y:S02]  /*2e370*/  SYNCS.PHASECHK.TRANS64.TRYWAIT P1, [R5+URZ+0x228a0], R6 ;  /* 0x0228a006050075a7 */ /* 0x001064000802017f */
[----:B-1----:R-:W-:Y:S05]  /*2e380*/  @!P1 NANOSLEEP.SYNCS 0x989680 ;  /* 0x009896800000995d */ /* 0x002fea0003900000 */
[----:B------:R-:W1:Y:S02]  /*2e390*/  @!P1 SYNCS.PHASECHK.TRANS64 P1, [R5+URZ+0x228a0], R6 ;  /* 0x0228a006050095a7 */ /* 0x000e64000802007f */
[----:B-1----:R-:W-:Y:S05]  /*2e3a0*/  @!P1 BRA `(.L_x_2062) ;  /* 0xfffffffc00f09947 */ /* 0x002fea000383ffff */
[----:B------:R-:W-:Y:S05]  /*2e3b0*/  BRA `(.L_x_2291) ;  /* 0xffffff6c00307947 */ /* 0x000fea000383ffff */
.L_x_2067:
[----:B-1----:R1:W2:Y:S02]  /*2e3c0*/  SYNCS.PHASECHK.TRANS64.TRYWAIT P1, [R5+URZ+0x228c0], R6 ;  /* 0x0228c006050075a7 */ /* 0x0022a4000802017f */
[----:B--2---:R-:W-:Y:S05]  /*2e3d0*/  @!P1 NANOSLEEP.SYNCS 0x989680 ;  /* 0x009896800000995d */ /* 0x004fea0003900000 */
[----:B------:R-:W2:Y:S02]  /*2e3e0*/  @!P1 SYNCS.PHASECHK.TRANS64 P1, [R5+URZ+0x228c0], R6 ;  /* 0x0228c006050095a7 */ /* 0x000ea4000802007f */
[----:B--2---:R-:W-:Y:S05]  /*2e3f0*/  @!P1 BRA `(.L_x_2067) ;  /* 0xfffffffc00f09947 */ /* 0x004fea000383ffff */
[----:B------:R-:W-:Y:S05]  /*2e400*/  BRA `(.L_x_2292) ;  /* 0xffffff6c00a87947 */ /* 0x000fea000383ffff */
.L_x_2090:
        /* <DEDUP_REMOVED lines=10> */
.L_x_2294:
[----:B------:R-:W-:Y:S05]  /*2e4b0*/  BSYNC B0 ;  /* 0x0000000000007941 */ /* 0x000fea0003800000 */
.L_x_2293:
[----:B------:R-:W-:Y:S05]  /*2e4c0*/  BRA `(.L_x_2295) ;  /* 0xffffff8000107947 */ /* 0x000fea000383ffff */
.L_x_2093:
[----:B0-----:R-:W2:Y:S02]  /*2e4d0*/  LDL R0, [R1+0x34] ;  /* 0x0000340001007983 */ /* 0x001ea40000100800 */
[----:B--2---:R0:W1:Y:S02]  /*2e4e0*/  SYNCS.PHASECHK.TRANS64.TRYWAIT P0, [R6+URZ+0x22880], R0 ;  /* 0x02288000060075a7 */ /* 0x004064000800017f */
[----:B-1----:R-:W-:Y:S05]  /*2e4f0*/  @!P0 NANOSLEEP.SYNCS 0x989680 ;  /* 0x009896800000895d */ /* 0x002fea0003900000 */
[----:B------:R-:W1:Y:S02]  /*2e500*/  @!P0 SYNCS.PHASECHK.TRANS64 P0, [R6+URZ+0x22880], R0 ;  /* 0x02288000060085a7 */ /* 0x000e64000800007f */
[----:B-1----:R-:W-:Y:S05]  /*2e510*/  @!P0 BRA `(.L_x_2093) ;  /* 0xfffffffc00ec8947 */ /* 0x002fea000383ffff */
[----:B------:R-:W-:Y:S05]  /*2e520*/  BRA `(.L_x_2296) ;  /* 0xffffff8000287947 */ /* 0x000fea000383ffff */
.L_x_2094:
        /* <DEDUP_REMOVED lines=8> */
.L_x_2298:
[----:B------:R-:W-:Y:S05]  /*2e5b0*/  BSYNC B0 ;  /* 0x0000000000007941 */ /* 0x000fea0003800000 */
.L_x_2297:
        /* <DEDUP_REMOVED lines=9> */
[----:B------:R-:W-:-:S13]  /*2e650*/  ISETP.GE.AND P4, PT, R9, 0x61, PT ;  /* 0x000000610900780c */ /* 0x000fda0003f86270 */
[----:B------:R-:W-:Y:S05]  /*2e660*/  WARPSYNC.COLLECTIVE R15, `(.L_x_2299) ;  /* 0x000000000f087348 */ /* 0x000fea0003c00000 */
[----:B------:R0:W1:Y:S02]  /*2e670*/  SHFL.IDX P6, R14, R13, R12, R11 ;  /* 0x0000000c0d0e7389 */ /* 0x00006400000c000b */
[----:B01----:R-:W-:Y:S01]  /*2e680*/  ENDCOLLECTIVE ;  /* 0x000000000000791b */ /* 0x003fe20003800000 */
.L_x_2299:
        /* <DEDUP_REMOVED lines=8> */
.L_x_2300:
[----:B------:R-:W-:Y:S01]  /*2e710*/  IMAD.IADD R3, R17, 0x1, R19 ;  /* 0x0000000111037824 */ /* 0x000fe200078e0213 */
        /* <DEDUP_REMOVED lines=10> */
.L_x_2301:
        /* <DEDUP_REMOVED lines=8> */
.L_x_2302:
        /* <DEDUP_REMOVED lines=10> */
.L_x_2303:
        /* <DEDUP_REMOVED lines=8> */
.L_x_2304:
        /* <DEDUP_REMOVED lines=10> */
.L_x_2305:
        /* <DEDUP_REMOVED lines=8> */
.L_x_2306:
        /* <DEDUP_REMOVED lines=10> */
.L_x_2307:
        /* <DEDUP_REMOVED lines=8> */
.L_x_2308:
        /* <DEDUP_REMOVED lines=10> */
.L_x_2309:
        /* <DEDUP_REMOVED lines=8> */
.L_x_2310:
        /* <DEDUP_REMOVED lines=10> */
.L_x_2311:
        /* <DEDUP_REMOVED lines=8> */
.L_x_2312:
        /* <DEDUP_REMOVED lines=10> */
.L_x_2313:
[----:B------:R-:W-:Y:S02]  /*2ee80*/  IMAD.MOV.U32 R13, RZ, RZ, R10 ;  /* 0x000000ffff0d7224 */ /* 0x000fe400078e000a */
[----:B------:R-:W-:Y:S02]  /*2ee90*/  IMAD.MOV.U32 R12, RZ, RZ, RZ ;  /* 0x000000ffff0c7224 */ /* 0x000fe400078e00ff */
[----:B------:R-:W-:-:S07]  /*2eea0*/  IMAD.MOV.U32 R2, RZ, RZ, R14 ;  /* 0x000000ffff027224 */ /* 0x000fce00078e000e */
[----:B------:R-:W-:Y:S05]  /*2eeb0*/  WARPSYNC.COLLECTIVE R15, `(.L_x_2314) ;  /* 0x000000000f087348 */ /* 0x000fea0003c00000 */
[----:B------:R0:W1:Y:S02]  /*2eec0*/  SHFL.IDX P6, R14, R13, R12, R11 ;  /* 0x0000000c0d0e7389 */ /* 0x00006400000c000b */
[----:B01----:R-:W-:Y:S01]  /*2eed0*/  ENDCOLLECTIVE ;  /* 0x000000000000791b */ /* 0x003fe20003800000 */
.L_x_2314:
        /* <DEDUP_REMOVED lines=12> */
.L_x_2315:
[----:B------:R-:W-:Y:S02]  /*2efa0*/  IMAD.MOV.U32 R13, RZ, RZ, R10 ;  /* 0x000000ffff0d7224 */ /* 0x000fe400078e000a */
[----:B------:R-:W-:-:S05]  /*2efb0*/  IMAD.MOV.U32 R12, RZ, RZ, R14 ;  /* 0x000000ffff0c7224 */ /* 0x000fca00078e000e */
[----:B------:R-:W-:Y:S01]  /*2efc0*/  IADD3 R20, P1, R32, R12, RZ ;  /* 0x0000000c20147210 */ /* 0x000fe20007f3e0ff */
[----:B------:R-:W-:-:S04]  /*2efd0*/  IMAD.MOV.U32 R12, RZ, RZ, 0x1 ;  /* 0x00000001ff0c7424 */ /* 0x000fc800078e00ff */
[----:B------:R-:W-:Y:S01]  /*2efe0*/  IMAD.X R21, RZ, RZ, R0, P1 ;  /* 0x000000ffff157224 */ /* 0x000fe200008e0600 */
[----:B------:R-:W-:-:S13]  /*2eff0*/  ISETP.LT.OR P1, PT, R9, 0x81, P0 ;  /* 0x000000810900780c */ /* 0x000fda0000721670 */
[----:B------:R-:W-:Y:S05]  /*2f000*/  WARPSYNC.COLLECTIVE R15, `(.L_x_2316) ;  /* 0x000000000f087348 */ /* 0x000fea0003c00000 */
[----:B------:R0:W1:Y:S02]  /*2f010*/  SHFL.IDX P6, R14, R13, R12, R11 ;  /* 0x0000000c0d0e7389 */ /* 0x00006400000c000b */
[----:B01----:R-:W-:Y:S01]  /*2f020*/  ENDCOLLECTIVE ;  /* 0x000000000000791b */ /* 0x003fe20003800000 */
.L_x_2316:
        /* <DEDUP_REMOVED lines=11> */
.L_x_2317:
        /* <DEDUP_REMOVED lines=14> */
.L_x_2099:
[----:B--2---:R-:W2:Y:S02]  /*2f1c0*/  LDL R0, [R1+0x34] ;  /* 0x0000340001007983 */ /* 0x004ea40000100800 */
[----:B--2---:R2:W3:Y:S02]  /*2f1d0*/  SYNCS.PHASECHK.TRANS64.TRYWAIT P0, [R6+URZ+0x22840], R0 ;  /* 0x02284000060075a7 */ /* 0x0044e4000800017f */
[----:B---3--:R-:W-:Y:S05]  /*2f1e0*/  @!P0 NANOSLEEP.SYNCS 0x989680 ;  /* 0x009896800000895d */ /* 0x008fea0003900000 */
[----:B------:R-:W3:Y:S02]  /*2f1f0*/  @!P0 SYNCS.PHASECHK.TRANS64 P0, [R6+URZ+0x22840], R0 ;  /* 0x02284000060085a7 */ /* 0x000ee4000800007f */
[----:B---3--:R-:W-:Y:S05]  /*2f200*/  @!P0 BRA `(.L_x_2099) ;  /* 0xfffffffc00ec8947 */ /* 0x008fea000383ffff */
[----:B------:R-:W-:Y:S05]  /*2f210*/  BRA `(.L_x_2319) ;  /* 0xffffff7c00547947 */ /* 0x000fea000383ffff */
.L_x_2100:
        /* <DEDUP_REMOVED lines=8> */
.L_x_2321:
[----:B------:R-:W-:Y:S05]  /*2f2a0*/  BSYNC B0 ;  /* 0x0000000000007941 */ /* 0x000fea0003800000 */
.L_x_2320:
        /* <DEDUP_REMOVED lines=8> */
.L_x_2322:
[----:B------:R-:W-:Y:S02]  /*2f330*/  IMAD.MOV.U32 R13, RZ, RZ, R7 ;  /* 0x000000ffff0d7224 */ /* 0x000fe400078e0007 */
        /* <DEDUP_REMOVED lines=15> */
.L_x_2323:
[----:B------:R-:W-:Y:S02]  /*2f430*/  IMAD.MOV.U32 R13, RZ, RZ, R8 ;  /* 0x000000ffff0d7224 */ /* 0x000fe400078e0008 */
[----:B------:R-:W-:-:S07]  /*2f440*/  IMAD.MOV.U32 R4, RZ, RZ, R14 ;  /* 0x000000ffff047224 */ /* 0x000fce00078e000e */
[----:B------:R-:W-:Y:S05]  /*2f450*/  WARPSYNC.COLLECTIVE R15, `(.L_x_2324) ;  /* 0x000000000f087348 */ /* 0x000fea0003c00000 */
[----:B------:R0:W1:Y:S02]  /*2f460*/  SHFL.IDX P6, R14, R13, R12, R11 ;  /* 0x0000000c0d0e7389 */ /* 0x00006400000c000b */
[----:B01----:R-:W-:Y:S01]  /*2f470*/  ENDCOLLECTIVE ;  /* 0x000000000000791b */ /* 0x003fe20003800000 */
.L_x_2324:
        /* <DEDUP_REMOVED lines=16> */
.L_x_2325:
[----:B------:R-:W-:Y:S02]  /*2f580*/  IMAD.MOV.U32 R13, RZ, RZ, R8 ;  /* 0x000000ffff0d7224 */ /* 0x000fe400078e0008 */
[----:B------:R-:W-:-:S07]  /*2f590*/  IMAD.MOV.U32 R4, RZ, RZ, R14 ;  /* 0x000000ffff047224 */ /* 0x000fce00078e000e */
[----:B------:R-:W-:Y:S05]  /*2f5a0*/  WARPSYNC.COLLECTIVE R15, `(.L_x_2326) ;  /* 0x000000000f087348 */ /* 0x000fea0003c00000 */
[----:B------:R0:W1:Y:S02]  /*2f5b0*/  SHFL.IDX P6, R14, R13, R12, R11 ;  /* 0x0000000c0d0e7389 */ /* 0x00006400000c000b */
[----:B01----:R-:W-:Y:S01]  /*2f5c0*/  ENDCOLLECTIVE ;  /* 0x000000000000791b */ /* 0x003fe20003800000 */
.L_x_2326:
        /* <DEDUP_REMOVED lines=16> */
.L_x_2327:
[----:B------:R-:W-:Y:S02]  /*2f6d0*/  IMAD.MOV.U32 R13, RZ, RZ, R8 ;  /* 0x000000ffff0d7224 */ /* 0x000fe400078e0008 */
[----:B------:R-:W-:-:S07]  /*2f6e0*/  IMAD.MOV.U32 R4, RZ, RZ, R14 ;  /* 0x000000ffff047224 */ /* 0x000fce00078e000e */
[----:B------:R-:W-:Y:S05]  /*2f6f0*/  WARPSYNC.COLLECTIVE R15, `(.L_x_2328) ;  /* 0x000000000f087348 */ /* 0x000fea0003c00000 */
[----:B------:R0:W1:Y:S02]  /*2f700*/  SHFL.IDX P6, R14, R13, R12, R11 ;  /* 0x0000000c0d0e7389 */ /* 0x00006400000c000b */
[----:B01----:R-:W-:Y:S01]  /*2f710*/  ENDCOLLECTIVE ;  /* 0x000000000000791b */ /* 0x003fe20003800000 */
.L_x_2328:
[----:B------:R-:W-:Y:S02]  /*2f720*/  IMAD.MOV.U32 R13, RZ, RZ, R7 ;  /* 0x000000ffff0d7224 */ /* 0x000fe400078e0007 */
[----:B------:R-:W-:Y:S02]  /*2f730*/  IMAD.MOV.U32 R12, RZ, RZ, 0x4 ;  /* 0x00000004ff0c7424 */ /* 0x000fe400078e00ff */
[----:B------:R-:W-:-:S07]  /*2f740*/  IMAD.MOV.U32 R5, RZ, RZ, R14 ;  /* 0x000000ffff057224 */ /* 0x000fce00078e000e */
[----:B------:R-:W-:Y:S05]  /*2f750*/  WARPSYNC.COLLECTIVE R15, `(.L_x_2329) ;  /* 0x000000000f087348 */ /* 0x000fea0003c00000 */
[----:B------:R0:W1:Y:S02]  /*2f760*/  SHFL.IDX P6, R14, R13, R12, R11 ;  /* 0x0000000c0d0e7389 */ /* 0x00006400000c000b */
[----:B01----:R-:W-:Y:S01]  /*2f770*/  ENDCOLLECTIVE ;  /* 0x000000000000791b */ /* 0x003fe20003800000 */
.L_x_2329:
        /* <DEDUP_REMOVED lines=10> */
[----:B------:R-:W-:Y:S01]  /*2f820*/  LOP3.LUT P5, RZ, R16, 0x80, RZ, 0xc0, !PT ;  /* 0x0000008010ff7812 */ /* 0x000fe200078ac0ff */
[----:B0-----:R-:W-:-:S12]  /*2f830*/  IMAD.MOV.U32 R4, RZ, RZ, R14 ;  /* 0x000000ffff047224 */ /* 0x001fd800078e000e */
[----:B------:R-:W-:Y:S05]  /*2f840*/  WARPSYNC.COLLECTIVE R15, `(.L_x_2330) ;  /* 0x000000000f087348 */ /* 0x000fea0003c00000 */
[----:B------:R0:W1:Y:S02]  /*2f850*/  SHFL.IDX P6, R14, R13, R12, R11 ;  /* 0x0000000c0d0e7389 */ /* 0x00006400000c000b */
[----:B01----:R-:W-:Y:S01]  /*2f860*/  ENDCOLLECTIVE ;  /* 0x000000000000791b */ /* 0x003fe20003800000 */
.L_x_2330:
        /* <DEDUP_REMOVED lines=16> */
.L_x_2331:
[----:B------:R-:W-:Y:S02]  /*2f970*/  IMAD.MOV.U32 R13, RZ, RZ, R8 ;  /* 0x000000ffff0d7224 */ /* 0x000fe400078e0008 */
[----:B------:R-:W-:-:S07]  /*2f980*/  IMAD.MOV.U32 R4, RZ, RZ, R14 ;  /* 0x000000ffff047224 */ /* 0x000fce00078e000e */
[----:B------:R-:W-:Y:S05]  /*2f990*/  WARPSYNC.COLLECTIVE R15, `(.L_x_2332) ;  /* 0x000000000f087348 */ /* 0x000fea0003c00000 */
[----:B------:R0:W1:Y:S02]  /*2f9a0*/  SHFL.IDX P6, R14, R13, R12, R11 ;  /* 0x0000000c0d0e7389 */ /* 0x00006400000c000b */
[----:B01----:R-:W-:Y:S01]  /*2f9b0*/  ENDCOLLECTIVE ;  /* 0x000000000000791b */ /* 0x003fe20003800000 */
.L_x_2332:
[----:B------:R-:W-:Y:S02]  /*2f9c0*/  IMAD.MOV.U32 R13, RZ, RZ, R7 ;  /* 0x000000ffff0d7224 */ /* 0x000fe400078e0007 */
[----:B------:R-:W-:Y:S02]  /*2f9d0*/  IMAD.MOV.U32 R12, RZ, RZ, 0x6 ;  /* 0x00000006ff0c7424 */ /* 0x000fe400078e00ff */
[----:B------:R-:W-:-:S07]  /*2f9e0*/  IMAD.MOV.U32 R5, RZ, RZ, R14 ;  /* 0x000000ffff057224 */ /* 0x000fce00078e000e */
[----:B------:R-:W-:Y:S05]  /*2f9f0*/  WARPSYNC.COLLECTIVE R15, `(.L_x_2333) ;  /* 0x000000000f087348 */ /* 0x000fea0003c00000 */
[----:B------:R0:W1:Y:S02]  /*2fa00*/  SHFL.IDX P6, R14, R13, R12, R11 ;  /* 0x0000000c0d0e7389 */ /* 0x00006400000c000b */
[----:B01----:R-:W-:Y:S01]  /*2fa10*/  ENDCOLLECTIVE ;  /* 0x000000000000791b */ /* 0x003fe20003800000 */
.L_x_2333:
        /* <DEDUP_REMOVED lines=14> */
.L_x_2334:
[----:B------:R-:W-:Y:S02]  /*2fb00*/  IMAD.MOV.U32 R13, RZ, RZ, R7 ;  /* 0x000000ffff0d7224 */ /* 0x000fe400078e0007 */
[----:B------:R-:W-:Y:S02]  /*2fb10*/  IMAD.MOV.U32 R12, RZ, RZ, 0x7 ;  /* 0x00000007ff0c7424 */ /* 0x000fe400078e00ff */
[----:B------:R-:W-:-:S07]  /*2fb20*/  IMAD.MOV.U32 R5, RZ, RZ, R14 ;  /* 0x000000ffff057224 */ /* 0x000fce00078e000e */
[----:B------:R-:W-:Y:S05]  /*2fb30*/  WARPSYNC.COLLECTIVE R15, `(.L_x_2335) ;  /* 0x000000000f087348 */ /* 0x000fea0003c00000 */
[----:B------:R0:W1:Y:S02]  /*2fb40*/  SHFL.IDX P6, R14, R13, R12, R11 ;  /* 0x0000000c0d0e7389 */ /* 0x00006400000c000b */
[----:B01----:R-:W-:Y:S01]  /*2fb50*/  ENDCOLLECTIVE ;  /* 0x000000000000791b */ /* 0x003fe20003800000 */
.L_x_2335:
        /* <DEDUP_REMOVED lines=10> */
.L_x_2336:
[----:B------:R-:W-:Y:S01]  /*2fc00*/  @!PT LDS RZ, [RZ] ;  /* 0x00000000fffff984 */ /* 0x000fe20000000800 */
[----:B------:R-:W-:Y:S01]  /*2fc10*/  @!PT LDS RZ, [RZ] ;  /* 0x00000000fffff984 */ /* 0x000fe20000000800 */
[----:B------:R-:W-:Y:S01]  /*2fc20*/  @!PT LDS RZ, [RZ] ;  /* 0x00000000fffff984 */ /* 0x000fe20000000800 */
[----:B------:R0:W-:Y:S01]  /*2fc30*/  @P4 LDGSTS.E.BYPASS.LTC128B.128 [R3+0x1b400], desc[UR60][R4.64], !P3 ;  /* 0x1b40000004034fae */ /* 0x0001e2000d901d7c */
[----:B------:R-:W-:Y:S02]  /*2fc40*/  IMAD.MOV.U32 R13, RZ, RZ, R2 ;  /* 0x000000ffff0d7224 */ /* 0x000fe400078e0002 */
[----:B------:R-:W-:Y:S02]  /*2fc50*/  IMAD.MOV.U32 R12, RZ, RZ, RZ ;  /* 0x000000ffff0c7224 */ /* 0x000fe400078e00ff */
[----:B0-----:R-:W-:-:S07]  /*2fc60*/  IMAD.MOV.U32 R4, RZ, RZ, R14 ;  /* 0x000000ffff047224 */ /* 0x001fce00078e000e */
[----:B------:R-:W-:Y:S05]  /*2fc70*/  WARPSYNC.COLLECTIVE R15, `(.L_x_2337) ;  /* 0x000000000f087348 */ /* 0x000fea0003c00000 */
[----:B------:R0:W1:Y:S02]  /*2fc80*/  SHFL.IDX P6, R14, R13, R12, R11 ;  /* 0x0000000c0d0e7389 */ /* 0x00006400000c000b */
[----:B01----:R-:W-:Y:S01]  /*2fc90*/  ENDCOLLECTIVE ;  /* 0x000000000000791b */ /* 0x003fe20003800000 */
.L_x_2337:
[----:B------:R-:W-:-:S05]  /*2fca0*/  @P1 IADD3 R4, P0, R32, R4, RZ ;  /* 0x0000000420041210 */ /* 0x000fca0007f1e0ff */
[----:B------:R-:W-:-:S05]  /*2fcb0*/  @P1 IMAD.X R5, RZ, RZ, R7, P0 ;  /* 0x000000ffff051224 */ /* 0x000fca00000e0607 */
        /* <DEDUP_REMOVED lines=9> */
.L_x_2338:
[----:B------:R-:W-:Y:S02]  /*2fd50*/  IMAD.MOV.U32 R13, RZ, RZ, R2 ;  /* 0x000000ffff0d7224 */ /* 0x000fe400078e0002 */
[----:B------:R-:W-:Y:S02]  /*2fd60*/  IMAD.MOV.U32 R12, RZ, RZ, 0x1 ;  /* 0x00000001ff0c7424 */ /* 0x000fe400078e00ff */
[----:B------:R-:W-:-:S07]  /*2fd70*/  IMAD.MOV.U32 R8, RZ, RZ, R14 ;  /* 0x000000ffff087224 */ /* 0x000fce00078e000e */
[----:B------:R-:W-:Y:S05]  /*2fd80*/  WARPSYNC.COLLECTIVE R15, `(.L_x_2339) ;  /* 0x000000000f087348 */ /* 0x000fea0003c00000 */
[----:B------:R0:W1:Y:S02]  /*2fd90*/  SHFL.IDX P6, R14, R13, R12, R11 ;  /* 0x0000000c0d0e7389 */ /* 0x00006400000c000b */
[----:B01----:R-:W-:Y:S01]  /*2fda0*/  ENDCOLLECTIVE ;  /* 0x000000000000791b */ /* 0x003fe20003800000 */
.L_x_2339:
        /* <DEDUP_REMOVED lines=11> */
.L_x_2340:
[----:B------:R-:W-:Y:S01]  /*2fe60*/  IMAD.MOV.U32 R0, RZ, RZ, R14 ;  /* 0x000000ffff007224 */ /* 0x000fe200078e000e */
[----:B------:R-:W-:Y:S06]  /*2fe70*/  BRA `(.L_x_2341) ;  /* 0xffffff7800147947 */ /* 0x000fec000383ffff */
.L_x_2105:
[----:B------:R-:W-:Y:S02]  /*2fe80*/  IMAD.MOV.U32 R13, RZ, RZ, R4 ;  /* 0x000000ffff0d7224 */ /* 0x000fe400078e0004 */
[----:B------:R-:W-:Y:S02]  /*2fe90*/  IMAD.MOV.U32 R12, RZ, RZ, RZ ;  /* 0x000000ffff0c7224 */ /* 0x000fe400078e00ff */
[----:B------:R-:W-:Y:S02]  /*2fea0*/  IMAD.MOV.U32 R11, RZ, RZ, 0x181f ;  /* 0x0000181fff0b7424 */ /* 0x000fe400078e00ff */
[----:B------:R-:W-:Y:S02]  /*2feb0*/  IMAD.MOV.U32 R15, RZ, RZ, -0x1 ;  /* 0xffffffffff0f7424 */ /* 0x000fe400078e00ff */
[----:B------:R-:W-:Y:S02]  /*2fec0*/  IMAD R23, R23, R7, RZ ;  /* 0x0000000717177224 */ /* 0x000fe400078e02ff */
[----:B------:R-:W-:-:S07]  /*2fed0*/  IMAD.IADD R25, R9, 0x1, R25 ;  /* 0x0000000109197824 */ /* 0x000fce00078e0219 */
[----:B-----5:R-:W-:Y:S05]  /*2fee0*/  WARPSYNC.COLLECTIVE R15, `(.L_x_2342) ;  /* 0x000000000f087348 */ /* 0x020fea0003c00000 */
[----:B------:R0:W1:Y:S02]  /*2fef0*/  SHFL.IDX P6, R14, R13, R12, R11 ;  /* 0x0000000c0d0e7389 */ /* 0x00006400000c000b */
[----:B01---5:R-:W-:Y:S01]  /*2ff00*/  ENDCOLLECTIVE ;  /* 0x000000000000791b */ /* 0x023fe20003800000 */
.L_x_2342:
[----:B------:R-:W-:Y:S01]  /*2ff10*/  ISETP.GE.AND P1, PT, R25, R23, PT ;  /* 0x000000171900720c */ /* 0x000fe20003f26270 */
[----:B------:R-:W-:Y:S02]  /*2ff20*/  IMAD.MOV.U32 R13, RZ, RZ, R0 ;  /* 0x000000ffff0d7224 */ /* 0x000fe400078e0000 */
[----:B------:R-:W-:-:S10]  /*2ff30*/  IMAD.MOV.U32 R2, RZ, RZ, R14 ;  /* 0x000000ffff027224 */ /* 0x000fd400078e000e */
[----:B------:R-:W-:Y:S05]  /*2ff40*/  WARPSYNC.COLLECTIVE R15, `(.L_x_2343) ;  /* 0x000000000f087348 */ /* 0x000fea0003c00000 */
[----:B------:R0:W1:Y:S02]  /*2ff50*/  SHFL.IDX P6, R14, R13, R12, R11 ;  /* 0x0000000c0d0e7389 */ /* 0x00006400000c000b */
[----:B01----:R-:W-:Y:S01]  /*2ff60*/  ENDCOLLECTIVE ;  /* 0x000000000000791b */ /* 0x003fe20003800000 */
.L_x_2343:
[----:B------:R-:W-:Y:S02]  /*2ff70*/  IMAD.MOV.U32 R13, RZ, RZ, R4 ;  /* 0x000000ffff0d7224 */ /* 0x000fe400078e0004 */
[----:B------:R-:W-:Y:S02]  /*2ff80*/  IMAD.MOV.U32 R12, RZ, RZ, 0x1 ;  /* 0x00000001ff0c7424 */ /* 0x000fe400078e00ff */
[----:B------:R-:W-:-:S07]  /*2ff90*/  IMAD.MOV.U32 R3, RZ, RZ, R14 ;  /* 0x000000ffff037224 */ /* 0x000fce00078e000e */
[----:B------:R-:W-:Y:S05]  /*2ffa0*/  WARPSYNC.COLLECTIVE R15, `(.L_x_2344) ;  /* 0x000000000f087348 */ /* 0x000fea0003c00000 */
[----:B------:R0:W1:Y:S02]  /*2ffb0*/  SHFL.IDX P6, R14, R13, R12, R11 ;  /* 0x0000000c0d0e7389 */ /* 0x00006400000c000b */
[----:B01----:R-:W-:Y:S01]  /*2ffc0*/  ENDCOLLECTIVE ;  /* 0x000000000000791b */ /* 0x003fe20003800000 */
.L_x_2344:
        /* <DEDUP_REMOVED lines=15> */
.L_x_2345:
[----:B------:R-:W-:Y:S02]  /*300c0*/  IMAD.MOV.U32 R13, RZ, RZ, R4 ;  /* 0x000000ffff0d7224 */ /* 0x000fe400078e0004 */
[----:B------:R-:W-:Y:S02]  /*300d0*/  IMAD.MOV.U32 R12, RZ, RZ, 0x2 ;  /* 0x00000002ff0c7424 */ /* 0x000fe400078e00ff */
[----:B------:R-:W-:-:S07]  /*300e0*/  IMAD.MOV.U32 R5, RZ, RZ, R14 ;  /* 0x000000ffff057224 */ /* 0x000fce00078e000e */
[----:B------:R-:W-:Y:S05]  /*300f0*/  WARPSYNC.COLLECTIVE R15, `(.L_x_2346) ;  /* 0x000000000f087348 */ /* 0x000fea0003c00000 */
[----:B------:R0:W1:Y:S02]  /*30100*/  SHFL.IDX P6, R14, R13, R12, R11 ;  /* 0x0000000c0d0e7389 */ /* 0x00006400000c000b */
[----:B01----:R-:W-:Y:S01]  /*30110*/  ENDCOLLECTIVE ;  /* 0x000000000000791b */ /* 0x003fe20003800000 */
.L_x_2346:
[----:B------:R-:W-:-:S05]  /*30120*/  @!P1 IADD3 R5, P3, R32, R5, RZ ;  /* 0x0000000520059210 */ /* 0x000fca0007f7e0ff */
[----:B------:R-:W-:Y:S02]  /*30130*/  @!P1 IMAD.X R6, RZ, RZ, R2, P3 ;  /* 0x000000ffff069224 */ /* 0x000fe400018e0602 */
[----:B------:R-:W-:Y:S02]  /*30140*/  @!P1 IMAD.MOV.U32 R2, RZ, RZ, R5 ;  /* 0x000000ffff029224 */ /* 0x000fe400078e0005 */
[----:B------:R-:W-:Y:S02]  /*30150*/  @!P1 IMAD.MOV.U32 R3, RZ, RZ, R6 ;  /* 0x000000ffff039224 */ /* 0x000fe400078e0006 */
[----:B------:R-:W-:Y:S02]  /*30160*/  IMAD.MOV.U32 R13, RZ, RZ, R0 ;  /* 0x000000ffff0d7224 */ /* 0x000fe400078e0000 */
[C---:B------:R-:W-:Y:S01]  /*30170*/  VIADD R6, R25.reuse, 0x60 ;  /* 0x0000006019067836 */ /* 0x040fe20000000000 */
        /* <DEDUP_REMOVED lines=10> */
.L_x_2347:
[----:B------:R-:W-:Y:S02]  /*30220*/  IMAD.MOV.U32 R13, RZ, RZ, R4 ;  /* 0x000000ffff0d7224 */ /* 0x000fe400078e0004 */
[----:B------:R-:W-:Y:S02]  /*30230*/  IMAD.MOV.U32 R12, RZ, RZ, 0x3 ;  /* 0x00000003ff0c7424 */ /* 0x000fe400078e00ff */
[----:B------:R-:W-:-:S07]  /*30240*/  IMAD.MOV.U32 R3, RZ, RZ, R14 ;  /* 0x000000ffff037224 */ /* 0x000fce00078e000e */
[----:B------:R-:W-:Y:S05]  /*30250*/  WARPSYNC.COLLECTIVE R15, `(.L_x_2348) ;  /* 0x000000000f087348 */ /* 0x000fea0003c00000 */
[----:B------:R0:W1:Y:S02]  /*30260*/  SHFL.IDX P6, R14, R13, R12, R11 ;  /* 0x0000000c0d0e7389 */ /* 0x00006400000c000b */
[----:B01----:R-:W-:Y:S01]  /*30270*/  ENDCOLLECTIVE ;  /* 0x000000000000791b */ /* 0x003fe20003800000 */
.L_x_2348:
        /* <DEDUP_REMOVED lines=16> */
.L_x_2349:
[----:B------:R-:W-:Y:S02]  /*30380*/  IMAD.MOV.U32 R13, RZ, RZ, R4 ;  /* 0x000000ffff0d7224 */ /* 0x000fe400078e0004 */
[----:B------:R-:W-:Y:S02]  /*30390*/  IMAD.MOV.U32 R12, RZ, RZ, 0x4 ;  /* 0x00000004ff0c7424 */ /* 0x000fe400078e00ff */
[----:B------:R-:W-:-:S07]  /*303a0*/  IMAD.MOV.U32 R3, RZ, RZ, R14 ;  /* 0x000000ffff037224 */ /* 0x000fce00078e000e */
[----:B------:R-:W-:Y:S05]  /*303b0*/  WARPSYNC.COLLECTIVE R15, `(.L_x_2350) ;  /* 0x000000000f087348 */ /* 0x000fea0003c00000 */
[----:B------:R0:W1:Y:S02]  /*303c0*/  SHFL.IDX P6, R14, R13, R12, R11 ;  /* 0x0000000c0d0e7389 */ /* 0x00006400000c000b */
[----:B01----:R-:W-:Y:S01]  /*303d0*/  ENDCOLLECTIVE ;  /* 0x000000000000791b */ /* 0x003fe20003800000 */
.L_x_2350:
        /* <DEDUP_REMOVED lines=16> */
.L_x_2351:
[----:B------:R-:W-:Y:S02]  /*304e0*/  IMAD.MOV.U32 R13, RZ, RZ, R4 ;  /* 0x000000ffff0d7224 */ /* 0x000fe400078e0004 */
[----:B------:R-:W-:Y:S02]  /*304f0*/  IMAD.MOV.U32 R12, RZ, RZ, 0x5 ;  /* 0x00000005ff0c7424 */ /* 0x000fe400078e00ff */
[----:B------:R-:W-:-:S07]  /*30500*/  IMAD.MOV.U32 R3, RZ, RZ, R14 ;  /* 0x000000ffff037224 */ /* 0x000fce00078e000e */
[----:B------:R-:W-:Y:S05]  /*30510*/  WARPSYNC.COLLECTIVE R15, `(.L_x_2352) ;  /* 0x000000000f087348 */ /* 0x000fea0003c00000 */
[----:B------:R0:W1:Y:S02]  /*30520*/  SHFL.IDX P6, R14, R13, R12, R11 ;  /* 0x0000000c0d0e7389 */ /* 0x00006400000c000b */
[----:B01----:R-:W-:Y:S01]  /*30530*/  ENDCOLLECTIVE ;  /* 0x000000000000791b */ /* 0x003fe20003800000 */
.L_x_2352:
        /* <DEDUP_REMOVED lines=16> */
.L_x_2353:
[----:B------:R-:W-:Y:S02]  /*30640*/  IMAD.MOV.U32 R13, RZ, RZ, R4 ;  /* 0x000000ffff0d7224 */ /* 0x000fe400078e0004 */
[----:B------:R-:W-:Y:S02]  /*30650*/  IMAD.MOV.U32 R12, RZ, RZ, 0x6 ;  /* 0x00000006ff0c7424 */ /* 0x000fe400078e00ff */
[----:B------:R-:W-:-:S07]  /*30660*/  IMAD.MOV.U32 R3, RZ, RZ, R14 ;  /* 0x000000ffff037224 */ /* 0x000fce00078e000e */
[----:B------:R-:W-:Y:S05]  /*30670*/  WARPSYNC.COLLECTIVE R15, `(.L_x_2354) ;  /* 0x000000000f087348 */ /* 0x000fea0003c00000 */
[----:B------:R0:W1:Y:S02]  /*30680*/  SHFL.IDX P6, R14, R13, R12, R11 ;  /* 0x0000000c0d0e7389 */ /* 0x00006400000c000b */
[----:B01----:R-:W-:Y:S01]  /*30690*/  ENDCOLLECTIVE ;  /* 0x000000000000791b */ /* 0x003fe20003800000 */
.L_x_2354:
        /* <DEDUP_REMOVED lines=11> */
[----:B0-----:R-:W-:-:S07]  /*30750*/  IMAD.MOV.U32 R2, RZ, RZ, R14 ;  /* 0x000000ffff027224 */ /* 0x001fce00078e000e */
[----:B------:R-:W-:Y:S05]  /*30760*/  WARPSYNC.COLLECTIVE R15, `(.L_x_2355) ;  /* 0x000000000f087348 */ /* 0x000fea0003c00000 */
[----:B------:R0:W1:Y:S02]  /*30770*/  SHFL.IDX P6, R14, R13, R12, R11 ;  /* 0x0000000c0d0e7389 */ /* 0x00006400000c000b */
[----:B01----:R-:W-:Y:S01]  /*30780*/  ENDCOLLECTIVE ;  /* 0x000000000000791b */ /* 0x003fe20003800000 */
.L_x_2355:
[----:B------:R-:W-:Y:S02]  /*30790*/  IMAD.MOV.U32 R13, RZ, RZ, R4 ;  /* 0x000000ffff0d7224 */ /* 0x000fe400078e0004 */
[----:B------:R-:W-:Y:S02]  /*307a0*/  IMAD.MOV.U32 R12, RZ, RZ, 0x7 ;  /* 0x00000007ff0c7424 */ /* 0x000fe400078e00ff */
[----:B------:R-:W-:-:S07]  /*307b0*/  IMAD.MOV.U32 R3, RZ, RZ, R14 ;  /* 0x000000ffff037224 */ /* 0x000fce00078e000e */
[----:B------:R-:W-:Y:S05]  /*307c0*/  WARPSYNC.COLLECTIVE R15, `(.L_x_2356) ;  /* 0x000000000f087348 */ /* 0x000fea0003c00000 */
[----:B------:R0:W1:Y:S02]  /*307d0*/  SHFL.IDX P6, R14, R13, R12, R11 ;  /* 0x0000000c0d0e7389 */ /* 0x00006400000c000b */
[----:B01----:R-:W-:Y:S01]  /*307e0*/  ENDCOLLECTIVE ;  /* 0x000000000000791b */ /* 0x003fe20003800000 */
.L_x_2356:
[----:B------:R-:W-:-:S05]  /*307f0*/  @!P2 IADD3 R3, P1, R32, R3, RZ ;  /* 0x000000032003a210 */ /* 0x000fca0007f3e0ff */
[----:B------:R-:W-:-:S05]  /*30800*/  @!P2 IMAD.X R2, RZ, RZ, R2, P1 ;  /* 0x000000ffff02a224 */ /* 0x000fca00008e0602 */
[----:B------:R-:W-:Y:S01]  /*30810*/  @!P2 LOP3.LUT R3, R3, R2, RZ, 0x3c, !PT ;  /* 0x000000020303a212 */ /* 0x000fe200078e3cff */
[----:B------:R-:W-:-:S03]  /*30820*/  IMAD.MOV.U32 R13, RZ, RZ, R0 ;  /* 0x000000ffff0d7224 */ /* 0x000fc600078e0000 */
[----:B------:R-:W-:-:S04]  /*30830*/  @!P2 LOP3.LUT R2, R3, R2, RZ, 0x3c, !PT ;  /* 0x000000020302a212 */ /* 0x000fc800078e3cff */
[----:B------:R-:W-:Y:S01]  /*30840*/  @!P2 LOP3.LUT R3, R3, R2, RZ, 0x3c, !PT ;  /* 0x000000020303a212 */ /* 0x000fe200078e3cff */
[----:B------:R-:W-:-:S07]  /*30850*/  IMAD.MOV.U32 R4, RZ, RZ, R14 ;  /* 0x000000ffff047224 */ /* 0x000fce00078e000e */
[----:B------:R-:W-:Y:S05]  /*30860*/  WARPSYNC.COLLECTIVE R15, `(.L_x_2357) ;  /* 0x000000000f087348 */ /* 0x000fea0003c00000 */
[----:B------:R0:W1:Y:S02]  /*30870*/  SHFL.IDX P6, R14, R13, R12, R11 ;  /* 0x0000000c0d0e7389 */ /* 0x00006400000c000b */
[----:B01----:R-:W-:Y:S01]  /*30880*/  ENDCOLLECTIVE ;  /* 0x000000000000791b */ /* 0x003fe20003800000 */
.L_x_2357:
[----:B------:R-:W-:Y:S01]  /*30890*/  @!PT LDS RZ, [RZ] ;  /* 0x00000000fffff984 */ /* 0x000fe20000000800 */
[----:B------:R-:W-:Y:S01]  /*308a0*/  @!PT LDS RZ, [RZ] ;  /* 0x00000000fffff984 */ /* 0x000fe20000000800 */
[----:B------:R-:W-:Y:S01]  /*308b0*/  @!PT LDS RZ, [RZ] ;  /* 0x00000000fffff984 */ /* 0x000fe20000000800 */
[----:B------:R1:W-:Y:S01]  /*308c0*/  @!P2 LDGSTS.E.BYPASS.LTC128B.128 [R8+0x17400], desc[UR60][R2.64], !P0 ;  /* 0x174000000208afae */ /* 0x0003e2000c101d7c */
[----:B------:R-:W-:Y:S01]  /*308d0*/  IMAD.MOV.U32 R0, RZ, RZ, R14 ;  /* 0x000000ffff007224 */ /* 0x000fe200078e000e */
[----:B------:R-:W-:Y:S06]  /*308e0*/  BRA `(.L_x_2358) ;  /* 0xffffff7800447947 */ /* 0x000fec000383ffff */
.L_x_2108:
[----:B0-----:R0:W1:Y:S02]  /*308f0*/  SYNCS.PHASECHK.TRANS64.TRYWAIT P0, [R17+URZ+0x22820], R0 ;  /* 0x02282000110075a7 */ /* 0x001064000800017f */
[----:B-1----:R-:W-:Y:S05]  /*30900*/  @!P0 NANOSLEEP.SYNCS 0x989680 ;  /* 0x009896800000895d */ /* 0x002fea0003900000 */
[----:B------:R-:W1:Y:S02]  /*30910*/  @!P0 SYNCS.PHASECHK.TRANS64 P0, [R17+URZ+0x22820], R0 ;  /* 0x02282000110085a7 */ /* 0x000e64000800007f */
[----:B-1----:R-:W-:Y:S05]  /*30920*/  @!P0 BRA `(.L_x_2108) ;  /* 0xfffffffc00f08947 */ /* 0x002fea000383ffff */
[----:B------:R-:W-:Y:S05]  /*30930*/  BRA `(.L_x_2359) ;  /* 0xffffff7800ac7947 */ /* 0x000fea000383ffff */
.L_x_2112:
[----:B0-----:R0:W1:Y:S02]  /*30940*/  SYNCS.PHASECHK.TRANS64.TRYWAIT P0, [R0+URZ+0x22880], R31 ;  /* 0x0228801f000075a7 */ /* 0x001064000800017f */
[----:B-1----:R-:W-:Y:S05]  /*30950*/  @!P0 NANOSLEEP.SYNCS 0x989680 ;  /* 0x009896800000895d */ /* 0x002fea0003900000 */
[----:B------:R-:W1:Y:S02]  /*30960*/  @!P0 SYNCS.PHASECHK.TRANS64 P0, [R0+URZ+0x22880], R31 ;  /* 0x0228801f000085a7 */ /* 0x000e64000800007f */
[----:B-1----:R-:W-:Y:S05]  /*30970*/  @!P0 BRA `(.L_x_2112) ;  /* 0xfffffffc00f08947 */ /* 0x002fea000383ffff */
[----:B------:R-:W-:Y:S05]  /*30980*/  BRA `(.L_x_2360) ;  /* 0xffffff7c00d07947 */ /* 0x000fea000383ffff */
.L_x_2113:
        /* <DEDUP_REMOVED lines=8> */
.L_x_2362:
[----:B------:R-:W-:Y:S05]  /*30a10*/  BSYNC B0 ;  /* 0x0000000000007941 */ /* 0x000fea0003800000 */
.L_x_2361:
        /* <DEDUP_REMOVED lines=9> */
.L_x_2363:
[----:B------:R-:W-:Y:S02]  /*30ab0*/  IMAD.MOV.U32 R13, RZ, RZ, R18 ;  /* 0x000000ffff0d7224 */ /* 0x000fe400078e0012 */
[----:B------:R-:W-:Y:S02]  /*30ac0*/  IMAD.MOV.U32 R12, RZ, RZ, 0x1 ;  /* 0x00000001ff0c7424 */ /* 0x000fe400078e00ff */
[----:B------:R-:W-:-:S07]  /*30ad0*/  IMAD.MOV.U32 R2, RZ, RZ, R14 ;  /* 0x000000ffff027224 */ /* 0x000fce00078e000e */
[----:B------:R-:W-:Y:S05]  /*30ae0*/  WARPSYNC.COLLECTIVE R15, `(.L_x_2364) ;  /* 0x000000000f087348 */ /* 0x000fea0003c00000 */
[----:B------:R0:W1:Y:S02]  /*30af0*/  SHFL.IDX P6, R14, R13, R12, R11 ;  /* 0x0000000c0d0e7389 */ /* 0x00006400000c000b */
[----:B01----:R-:W-:Y:S01]  /*30b00*/  ENDCOLLECTIVE ;  /* 0x000000000000791b */ /* 0x003fe20003800000 */
.L_x_2364:
        /* <DEDUP_REMOVED lines=11> */
.L_x_2365:
        /* <DEDUP_REMOVED lines=9> */
.L_x_2366:
        /* <DEDUP_REMOVED lines=9> */
.L_x_2367:
[----:B------:R-:W-:Y:S02]  /*30ce0*/  IMAD.MOV.U32 R13, RZ, RZ, R18 ;  /* 0x000000ffff0d7224 */ /* 0x000fe400078e0012 */
[----:B------:R-:W-:Y:S02]  /*30cf0*/  IMAD.MOV.U32 R12, RZ, RZ, 0x3 ;  /* 0x00000003ff0c7424 */ /* 0x000fe400078e00ff */
[----:B------:R-:W-:-:S07]  /*30d00*/  IMAD.MOV.U32 R2, RZ, RZ, R14 ;  /* 0x000000ffff027224 */ /* 0x000fce00078e000e */
[----:B------:R-:W-:Y:S05]  /*30d10*/  WARPSYNC.COLLECTIVE R15, `(.L_x_2368) ;  /* 0x000000000f087348 */ /* 0x000fea0003c00000 */
[----:B------:R0:W1:Y:S02]  /*30d20*/  SHFL.IDX P6, R14, R13, R12, R11 ;  /* 0x0000000c0d0e7389 */ /* 0x00006400000c000b */
[----:B01----:R-:W-:Y:S01]  /*30d30*/  ENDCOLLECTIVE ;  /* 0x000000000000791b */ /* 0x003fe20003800000 */
.L_x_2368:
        /* <DEDUP_REMOVED lines=11> */
.L_x_2369:
[----:B------:R-:W-:Y:S02]  /*30df0*/  IMAD.MOV.U32 R13, RZ, RZ, R18 ;  /* 0x000000ffff0d7224 */ /* 0x000fe400078e0012 */
[----:B------:R-:W-:Y:S02]  /*30e00*/  IMAD.MOV.U32 R12, RZ, RZ, 0x4 ;  /* 0x00000004ff0c7424 */ /* 0x000fe400078e00ff */
[----:B------:R-:W-:-:S07]  /*30e10*/  IMAD.MOV.U32 R2, RZ, RZ, R14 ;  /* 0x000000ffff027224 */ /* 0x000fce00078e000e */
[----:B------:R-:W-:Y:S05]  /*30e20*/  WARPSYNC.COLLECTIVE R15, `(.L_x_2370) ;  /* 0x000000000f087348 */ /* 0x000fea0003c00000 */
[----:B------:R0:W1:Y:S02]  /*30e30*/  SHFL.IDX P6, R14, R13, R12, R11 ;  /* 0x0000000c0d0e7389 */ /* 0x00006400000c000b */
[----:B01----:R-:W-:Y:S01]  /*30e40*/  ENDCOLLECTIVE ;  /* 0x000000000000791b */ /* 0x003fe20003800000 */
.L_x_2370:
        /* <DEDUP_REMOVED lines=11> */
.L_x_2371:
[----:B------:R-:W-:Y:S02]  /*30f00*/  IMAD.MOV.U32 R13, RZ, RZ, R18 ;  /* 0x000000ffff0d7224 */ /* 0x000fe400078e0012 */
[----:B------:R-:W-:Y:S02]  /*30f10*/  IMAD.MOV.U32 R12, RZ, RZ, 0x5 ;  /* 0x00000005ff0c7424 */ /* 0x000fe400078e00ff */
[----:B------:R-:W-:-:S07]  /*30f20*/  IMAD.MOV.U32 R2, RZ, RZ, R14 ;  /* 0x000000ffff027224 */ /* 0x000fce00078e000e */
[----:B------:R-:W-:Y:S05]  /*30f30*/  WARPSYNC.COLLECTIVE R15, `(.L_x_2372) ;  /* 0x000000000f087348 */ /* 0x000fea0003c00000 */
[----:B------:R0:W1:Y:S02]  /*30f40*/  SHFL.IDX P6, R14, R13, R12, R11 ;  /* 0x0000000c0d0e7389 */ /* 0x00006400000c000b */
[----:B01----:R-:W-:Y:S01]  /*30f50*/  ENDCOLLECTIVE ;  /* 0x000000000000791b */ /* 0x003fe20003800000 */
.L_x_2372:
        /* <DEDUP_REMOVED lines=11> */
.L_x_2373:
[----:B------:R-:W-:Y:S02]  /*31010*/  IMAD.MOV.U32 R13, RZ, RZ, R18 ;  /* 0x000000ffff0d7224 */ /* 0x000fe400078e0012 */
[----:B------:R-:W-:Y:S02]  /*31020*/  IMAD.MOV.U32 R12, RZ, RZ, 0x6 ;  /* 0x00000006ff0c7424 */ /* 0x000fe400078e00ff */
[----:B------:R-:W-:-:S07]  /*31030*/  IMAD.MOV.U32 R2, RZ, RZ, R14 ;  /* 0x000000ffff027224 */ /* 0x000fce00078e000e */
[----:B------:R-:W-:Y:S05]  /*31040*/  WARPSYNC.COLLECTIVE R15, `(.L_x_2374) ;  /* 0x000000000f087348 */ /* 0x000fea0003c00000 */
[----:B------:R0:W1:Y:S02]  /*31050*/  SHFL.IDX P6, R14, R13, R12, R11 ;  /* 0x0000000c0d0e7389 */ /* 0x00006400000c000b */
[----:B01----:R-:W-:Y:S01]  /*31060*/  ENDCOLLECTIVE ;  /* 0x000000000000791b */ /* 0x003fe20003800000 */
.L_x_2374:
        /* <DEDUP_REMOVED lines=11> */
.L_x_2375:
[----:B------:R-:W-:Y:S02]  /*31120*/  IMAD.MOV.U32 R13, RZ, RZ, R18 ;  /* 0x000000ffff0d7224 */ /* 0x000fe400078e0012 */
[----:B------:R-:W-:Y:S02]  /*31130*/  IMAD.MOV.U32 R12, RZ, RZ, 0x7 ;  /* 0x00000007ff0c7424 */ /* 0x000fe400078e00ff */
[----:B------:R-:W-:-:S07]  /*31140*/  IMAD.MOV.U32 R2, RZ, RZ, R14 ;  /* 0x000000ffff027224 */ /* 0x000fce00078e000e */
[----:B------:R-:W-:Y:S05]  /*31150*/  WARPSYNC.COLLECTIVE R15, `(.L_x_2376) ;  /* 0x000000000f087348 */ /* 0x000fea0003c00000 */
[----:B------:R0:W1:Y:S02]  /*31160*/  SHFL.IDX P6, R14, R13, R12, R11 ;  /* 0x0000000c0d0e7389 */ /* 0x00006400000c000b */
[----:B01----:R-:W-:Y:S01]  /*31170*/  ENDCOLLECTIVE ;  /* 0x000000000000791b */ /* 0x003fe20003800000 */
.L_x_2376:
        /* <DEDUP_REMOVED lines=11> */
.L_x_2377:
        /* <DEDUP_REMOVED lines=9> */
.L_x_2378:
        /* <DEDUP_REMOVED lines=9> */
.L_x_2379:
        /* <DEDUP_REMOVED lines=8> */
.L_x_2380:
        /* <DEDUP_REMOVED lines=9> */
.L_x_2381:
[----:B------:R-:W-:Y:S01]  /*31460*/  IMAD.MOV.U32 R2, RZ, RZ, R14 ;  /* 0x000000ffff027224 */ /* 0x000fe200078e000e */
[----:B------:R-:W-:Y:S06]  /*31470*/  BRA `(.L_x_2382) ;  /* 0xffffff78006c7947 */ /* 0x000fec000383ffff */
.L_x_2118:
[----:B---3--:R3:W4:Y:S02]  /*31480*/  SYNCS.PHASECHK.TRANS64.TRYWAIT P0, [R0+URZ+0x22840], R31 ;  /* 0x0228401f000075a7 */ /* 0x008724000800017f */
[----:B----4-:R-:W-:Y:S05]  /*31490*/  @!P0 NANOSLEEP.SYNCS 0x989680 ;  /* 0x009896800000895d */ /* 0x010fea0003900000 */
[----:B------:R-:W4:Y:S02]  /*314a0*/  @!P0 SYNCS.PHASECHK.TRANS64 P0, [R0+URZ+0x22840], R31 ;  /* 0x0228401f000085a7 */ /* 0x000f24000800007f */
[----:B----4-:R-:W-:Y:S05]  /*314b0*/  @!P0 BRA `(.L_x_2118) ;  /* 0xfffffffc00f08947 */ /* 0x010fea000383ffff */
[----:B------:R-:W-:Y:S05]  /*314c0*/  BRA `(.L_x_2383) ;  /* 0xffffff7800bc7947 */ /* 0x000fea000383ffff */
.L_x_2119:
[----:B------:R-:W-:Y:S01]  /*314d0*/  BSSY B0, `(.L_x_2384) ;  /* 0x0000008000007945 */ /* 0x000fe20003800000 */
[----:B------:R-:W-:Y:S02]  /*314e0*/  IMAD.MOV.U32 R13, RZ, RZ, R5 ;  /* 0x000000ffff0d7224 */ /* 0x000fe400078e0005 */
[----:B------:R-:W-:Y:S02]  /*314f0*/  IMAD.MOV.U32 R12, RZ, RZ, RZ ;  /* 0x000000ffff0c7224 */ /* 0x000fe400078e00ff */
[----:B------:R-:W-:Y:S02]  /*31500*/  IMAD.MOV.U32 R11, RZ, RZ, 0x181f ;  /* 0x0000181fff0b7424 */ /* 0x000fe400078e00ff */
[----:B------:R-:W-:-:S07]  /*31510*/  IMAD.MOV.U32 R15, RZ, RZ, -0x1 ;  /* 0xffffffffff0f7424 */ /* 0x000fce00078e00ff */
[----:B0-23--:R-:W-:Y:S05]  /*31520*/  WARPSYNC.COLLECTIVE R15, `(.L_x_2385) ;  /* 0x000000000f087348 */ /* 0x00dfea0003c00000 */
[----:B------:R1:W4:Y:S02]  /*31530*/  SHFL.IDX P6, R14, R13, R12, R11 ;  /* 0x0000000c0d0e7389 */ /* 0x00032400000c000b */
[----:B01234-:R-:W-:Y:S01]  /*31540*/  ENDCOLLECTIVE ;  /* 0x000000000000791b */ /* 0x01ffe20003800000 */
.L_x_2385:
[----:B------:R-:W-:Y:S05]  /*31550*/  BSYNC B0 ;  /* 0x0000000000007941 */ /* 0x000fea0003800000 */
.L_x_2384:
        /* <DEDUP_REMOVED lines=8> */
.L_x_2386:
[----:B------:R-:W-:Y:S02]  /*315e0*/  IMAD.MOV.U32 R13, RZ, RZ, R5 ;  /* 0x000000ffff0d7224 */ /* 0x000fe400078e0005 */
[----:B------:R-:W-:Y:S02]  /*315f0*/  IMAD.MOV.U32 R12, RZ, RZ, 0x1 ;  /* 0x00000001ff0c7424 */ /* 0x000fe400078e00ff */
[----:B------:R-:W-:-:S07]  /*31600*/  IMAD.MOV.U32 R2, RZ, RZ, R14 ;  /* 0x000000ffff027224 */ /* 0x000fce00078e000e */
[----:B------:R-:W-:Y:S05]  /*31610*/  WARPSYNC.COLLECTIVE R15, `(.L_x_2387) ;  /* 0x000000000f087348 */ /* 0x000fea0003c00000 */
[----:B------:R0:W1:Y:S02]  /*31620*/  SHFL.IDX P6, R14, R13, R12, R11 ;  /* 0x0000000c0d0e7389 */ /* 0x00006400000c000b */
[----:B01----:R-:W-:Y:S01]  /*31630*/  ENDCOLLECTIVE ;  /* 0x000000000000791b */ /* 0x003fe20003800000 */
.L_x_2387:
        /* <DEDUP_REMOVED lines=11> */
.L_x_2388:
[----:B------:R-:W-:Y:S02]  /*316f0*/  IMAD.MOV.U32 R13, RZ, RZ, R5 ;  /* 0x000000ffff0d7224 */ /* 0x000fe400078e0005 */
[----:B------:R-:W-:Y:S02]  /*31700*/  IMAD.MOV.U32 R12, RZ, RZ, 0x2 ;  /* 0x00000002ff0c7424 */ /* 0x000fe400078e00ff */
[----:B------:R-:W-:-:S07]  /*31710*/  IMAD.MOV.U32 R10, RZ, RZ, R14 ;  /* 0x000000ffff0a7224 */ /* 0x000fce00078e000e */
[----:B------:R-:W-:Y:S05]  /*31720*/  WARPSYNC.COLLECTIVE R15, `(.L_x_2389) ;  /* 0x000000000f087348 */ /* 0x000fea0003c00000 */
[----:B------:R0:W1:Y:S02]  /*31730*/  SHFL.IDX P6, R14, R13, R12, R11 ;  /* 0x0000000c0d0e7389 */ /* 0x00006400000c000b */
[----:B01----:R-:W-:Y:S01]  /*31740*/  ENDCOLLECTIVE ;  /* 0x000000000000791b */ /* 0x003fe20003800000 */
.L_x_2389:
        /* <DEDUP_REMOVED lines=11> */
.L_x_2390:
[----:B------:R-:W-:Y:S02]  /*31800*/  IMAD.MOV.U32 R13, RZ, RZ, R5 ;  /* 0x000000ffff0d7224 */ /* 0x000fe400078e0005 */
[----:B------:R-:W-:Y:S02]  /*31810*/  IMAD.MOV.U32 R12, RZ, RZ, 0x3 ;  /* 0x00000003ff0c7424 */ /* 0x000fe400078e00ff */
[----:B------:R-:W-:-:S07]  /*31820*/  IMAD.MOV.U32 R2, RZ, RZ, R14 ;  /* 0x000000ffff027224 */ /* 0x000fce00078e000e */
[----:B------:R-:W-:Y:S05]  /*31830*/  WARPSYNC.COLLECTIVE R15, `(.L_x_2391) ;  /* 0x000000000f087348 */ /* 0x000fea0003c00000 */
[----:B------:R0:W1:Y:S02]  /*31840*/  SHFL.IDX P6, R14, R13, R12, R11 ;  /* 0x0000000c0d0e7389 */ /* 0x00006400000c000b */
[----:B01----:R-:W-:Y:S01]  /*31850*/  ENDCOLLECTIVE ;  /* 0x000000000000791b */ /* 0x003fe20003800000 */
.L_x_2391:
        /* <DEDUP_REMOVED lines=11> */
.L_x_2392:
[----:B------:R-:W-:Y:S02]  /*31910*/  IMAD.MOV.U32 R13, RZ, RZ, R5 ;  /* 0x000000ffff0d7224 */ /* 0x000fe400078e0005 */
[----:B------:R-:W-:Y:S02]  /*31920*/  IMAD.MOV.U32 R12, RZ, RZ, 0x4 ;  /* 0x00000004ff0c7424 */ /* 0x000fe400078e00ff */
[----:B------:R-:W-:-:S07]  /*31930*/  IMAD.MOV.U32 R2, RZ, RZ, R14 ;  /* 0x000000ffff027224 */ /* 0x000fce00078e000e */
[----:B------:R-:W-:Y:S05]  /*31940*/  WARPSYNC.COLLECTIVE R15, `(.L_x_2393) ;  /* 0x000000000f087348 */ /* 0x000fea0003c00000 */
[----:B------:R0:W1:Y:S02]  /*31950*/  SHFL.IDX P6, R14, R13, R12, R11 ;  /* 0x0000000c0d0e7389 */ /* 0x00006400000c000b */
[----:B01----:R-:W-:Y:S01]  /*31960*/  ENDCOLLECTIVE ;  /* 0x000000000000791b */ /* 0x003fe20003800000 */
.L_x_2393:
        /* <DEDUP_REMOVED lines=11> */
.L_x_2394:
[----:B------:R-:W-:Y:S02]  /*31a20*/  IMAD.MOV.U32 R13, RZ, RZ, R5 ;  /* 0x000000ffff0d7224 */ /* 0x000fe400078e0005 */
[----:B------:R-:W-:Y:S02]  /*31a30*/  IMAD.MOV.U32 R12, RZ, RZ, 0x5 ;  /* 0x00000005ff0c7424 */ /* 0x000fe400078e00ff */
[----:B------:R-:W-:-:S07]  /*31a40*/  IMAD.MOV.U32 R2, RZ, RZ, R14 ;  /* 0x000000ffff027224 */ /* 0x000fce00078e000e */
[----:B------:R-:W-:Y:S05]  /*31a50*/  WARPSYNC.COLLECTIVE R15, `(.L_x_2395) ;  /* 0x000000000f087348 */ /* 0x000fea0003c00000 */
[----:B------:R0:W1:Y:S02]  /*31a60*/  SHFL.IDX P6, R14, R13, R12, R11 ;  /* 0x0000000c0d0e7389 */ /* 0x00006400000c000b */
[----:B01----:R-:W-:Y:S01]  /*31a70*/  ENDCOLLECTIVE ;  /* 0x000000000000791b */ /* 0x003fe20003800000 */
.L_x_2395:
        /* <DEDUP_REMOVED lines=11> */
.L_x_2396:
[----:B------:R-:W-:Y:S02]  /*31b30*/  IMAD.MOV.U32 R13, RZ, RZ, R5 ;  /* 0x000000ffff0d7224 */ /* 0x000fe400078e0005 */
[----:B------:R-:W-:Y:S02]  /*31b40*/  IMAD.MOV.U32 R12, RZ, RZ, 0x6 ;  /* 0x00000006ff0c7424 */ /* 0x000fe400078e00ff */
[----:B------:R-:W-:-:S07]  /*31b50*/  IMAD.MOV.U32 R2, RZ, RZ, R14 ;  /* 0x000000ffff027224 */ /* 0x000fce00078e000e */
[----:B------:R-:W-:Y:S05]  /*31b60*/  WARPSYNC.COLLECTIVE R15, `(.L_x_2397) ;  /* 0x000000000f087348 */ /* 0x000fea0003c00000 */
[----:B------:R0:W1:Y:S02]  /*31b70*/  SHFL.IDX P6, R14, R13, R12, R11 ;  /* 0x0000000c0d0e7389 */ /* 0x00006400000c000b */
[----:B01----:R-:W-:Y:S01]  /*31b80*/  ENDCOLLECTIVE ;  /* 0x000000000000791b */ /* 0x003fe20003800000 */
.L_x_2397:
        /* <DEDUP_REMOVED lines=11> */
.L_x_2398:
[----:B------:R-:W-:Y:S02]  /*31c40*/  IMAD.MOV.U32 R13, RZ, RZ, R5 ;  /* 0x000000ffff0d7224 */ /* 0x000fe400078e0005 */
[----:B------:R-:W-:Y:S02]  /*31c50*/  IMAD.MOV.U32 R12, RZ, RZ, 0x7 ;  /* 0x00000007ff0c7424 */ /* 0x000fe400078e00ff */
[----:B------:R-:W-:-:S07]  /*31c60*/  IMAD.MOV.U32 R2, RZ, RZ, R14 ;  /* 0x000000ffff027224 */ /* 0x000fce00078e000e */
[----:B------:R-:W-:Y:S05]  /*31c70*/  WARPSYNC.COLLECTIVE R15, `(.L_x_2399) ;  /* 0x000000000f087348 */ /* 0x000fea0003c00000 */
[----:B------:R0:W1:Y:S02]  /*31c80*/  SHFL.IDX P6, R14, R13, R12, R11 ;  /* 0x0000000c0d0e7389 */ /* 0x00006400000c000b */
[----:B01----:R-:W-:Y:S01]  /*31c90*/  ENDCOLLECTIVE ;  /* 0x000000000000791b */ /* 0x003fe20003800000 */
.L_x_2399:
        /* <DEDUP_REMOVED lines=11> */
.L_x_2400:
[----:B------:R-:W-:Y:S02]  /*31d50*/  IMAD.MOV.U32 R13, RZ, RZ, R8 ;  /* 0x000000ffff0d7224 */ /* 0x000fe400078e0008 */
[----:B------:R-:W-:Y:S02]  /*31d60*/  IMAD.MOV.U32 R12, RZ, RZ, RZ ;  /* 0x000000ffff0c7224 */ /* 0x000fe400078e00ff */
[----:B------:R-:W-:-:S07]  /*31d70*/  IMAD.MOV.U32 R10, RZ, RZ, R14 ;  /* 0x000000ffff0a7224 */ /* 0x000fce00078e000e */
[----:B------:R-:W-:Y:S05]  /*31d80*/  WARPSYNC.COLLECTIVE R15, `(.L_x_2401) ;  /* 0x000000000f087348 */ /* 0x000fea0003c00000 */
[----:B------:R0:W1:Y:S02]  /*31d90*/  SHFL.IDX P6, R14, R13, R12, R11 ;  /* 0x0000000c0d0e7389 */ /* 0x00006400000c000b */
[----:B01----:R-:W-:Y:S01]  /*31da0*/  ENDCOLLECTIVE ;  /* 0x000000000000791b */ /* 0x003fe20003800000 */
.L_x_2401:
        /* <DEDUP_REMOVED lines=11> */
.L_x_2402:
[----:B------:R-:W-:Y:S02]  /*31e60*/  IMAD.MOV.U32 R13, RZ, RZ, R8 ;  /* 0x000000ffff0d7224 */ /* 0x000fe400078e0008 */
[----:B------:R-:W-:Y:S02]  /*31e70*/  IMAD.MOV.U32 R12, RZ, RZ, 0x1 ;  /* 0x00000001ff0c7424 */ /* 0x000fe400078e00ff */
[----:B------:R-:W-:-:S07]  /*31e80*/  IMAD.MOV.U32 R5, RZ, RZ, R14 ;  /* 0x000000ffff057224 */ /* 0x000fce00078e000e */
[----:B------:R-:W-:Y:S05]  /*31e90*/  WARPSYNC.COLLECTIVE R15, `(.L_x_2403) ;  /* 0x000000000f087348 */ /* 0x000fea0003c00000 */
[----:B------:R0:W1:Y:S02]  /*31ea0*/  SHFL.IDX P6, R14, R13, R12, R11 ;  /* 0x0000000c0d0e7389 */ /* 0x00006400000c000b */
[----:B01----:R-:W-:Y:S01]  /*31eb0*/  ENDCOLLECTIVE ;  /* 0x000000000000791b */ /* 0x003fe20003800000 */
.L_x_2403:
        /* <DEDUP_REMOVED lines=11> */
.L_x_2404:
[----:B------:R-:W-:Y:S01]  /*31f70*/  IMAD.MOV.U32 R2, RZ, RZ, R14 ;  /* 0x000000ffff027224 */ /* 0x000fe200078e000e */
[----:B------:R-:W-:Y:S06]  /*31f80*/  BRA `(.L_x_2405) ;  /* 0xffffff7400547947 */ /* 0x000fec000383ffff */
.L_x_2124:
[----:B-1----:R1:W2:Y:S02]  /*31f90*/  SYNCS.PHASECHK.TRANS64.TRYWAIT P2, [R3+URZ+0x22870], R0 ;  /* 0x02287000030075a7 */ /* 0x0022a4000804017f */
[----:B--2---:R-:W-:Y:S05]  /*31fa0*/  @!P2 NANOSLEEP.SYNCS 0x989680 ;  /* 0x009896800000a95d */ /* 0x004fea0003900000 */
[----:B------:R-:W2:Y:S02]  /*31fb0*/  @!P2 SYNCS.PHASECHK.TRANS64 P2, [R3+URZ+0x22870], R0 ;  /* 0x022870000300a5a7 */ /* 0x000ea4000804007f */
[----:B--2---:R-:W-:Y:S05]  /*31fc0*/  @!P2 BRA `(.L_x_2124) ;  /* 0xfffffffc00f0a947 */ /* 0x004fea000383ffff */
[----:B------:R-:W-:Y:S05]  /*31fd0*/  BRA `(.L_x_2406) ;  /* 0xffffff7400b87947 */ /* 0x000fea000383ffff */
.L_x_2126:
[----:B-1----:R1:W2:Y:S02]  /*31fe0*/  SYNCS.PHASECHK.TRANS64.TRYWAIT P2, [R3+URZ+0x22860], R0 ;  /* 0x02286000030075a7 */ /* 0x0022a4000804017f */
[----:B--2---:R-:W-:Y:S05]  /*31ff0*/  @!P2 NANOSLEEP.SYNCS 0x989680 ;  /* 0x009896800000a95d */ /* 0x004fea0003900000 */
[----:B------:R-:W2:Y:S02]  /*32000*/  @!P2 SYNCS.PHASECHK.TRANS64 P2, [R3+URZ+0x22860], R0 ;  /* 0x022860000300a5a7 */ /* 0x000ea4000804007f */
[----:B--2---:R-:W-:Y:S05]  /*32010*/  @!P2 BRA `(.L_x_2126) ;  /* 0xfffffffc00f0a947 */ /* 0x004fea000383ffff */
[----:B------:R-:W-:Y:S05]  /*32020*/  BRA `(.L_x_2407) ;  /* 0xffffff7400c87947 */ /* 0x000fea000383ffff */
.L_x_2134:
[----:B0-----:R0:W1:Y:S02]  /*32030*/  SYNCS.PHASECHK.TRANS64.TRYWAIT P1, [R18+URZ+0x22870], R3 ;  /* 0x02287003120075a7 */ /* 0x001064000802017f */
[----:B-1----:R-:W-:Y:S05]  /*32040*/  @!P1 NANOSLEEP.SYNCS 0x989680 ;  /* 0x009896800000995d */ /* 0x002fea0003900000 */
[----:B------:R-:W1:Y:S02]  /*32050*/  @!P1 SYNCS.PHASECHK.TRANS64 P1, [R18+URZ+0x22870], R3 ;  /* 0x02287003120095a7 */ /* 0x000e64000802007f */
[----:B-1----:R-:W-:Y:S05]  /*32060*/  @!P1 BRA `(.L_x_2134) ;  /* 0xfffffffc00f09947 */ /* 0x002fea000383ffff */
[----:B------:R-:W-:Y:S05]  /*32070*/  BRA `(.L_x_2408) ;  /* 0xffffff7c008c7947 */ /* 0x000fea000383ffff */
.L_x_2136:
[----:B0-----:R0:W1:Y:S02]  /*32080*/  SYNCS.PHASECHK.TRANS64.TRYWAIT P1, [R18+URZ+0x22860], R3 ;  /* 0x02286003120075a7 */ /* 0x001064000802017f */
[----:B-1----:R-:W-:Y:S05]  /*32090*/  @!P1 NANOSLEEP.SYNCS 0x989680 ;  /* 0x009896800000995d */ /* 0x002fea0003900000 */
[----:B------:R-:W1:Y:S02]  /*320a0*/  @!P1 SYNCS.PHASECHK.TRANS64 P1, [R18+URZ+0x22860], R3 ;  /* 0x02286003120095a7 */ /* 0x000e64000802007f */
[----:B-1----:R-:W-:Y:S05]  /*320b0*/  @!P1 BRA `(.L_x_2136) ;  /* 0xfffffffc00f09947 */ /* 0x002fea000383ffff */
[----:B------:R-:W-:Y:S05]  /*320c0*/  BRA `(.L_x_2409) ;  /* 0xffffff7c00987947 */ /* 0x000fea000383ffff */
.L_x_2141:
        /* <DEDUP_REMOVED lines=8> */
.L_x_2411:
[----:B------:R-:W-:Y:S05]  /*32150*/  BSYNC B0 ;  /* 0x0000000000007941 */ /* 0x000fea0003800000 */
.L_x_2410:
[----:B------:R-:W-:Y:S02]  /*32160*/  IMAD.MOV.U32 R13, RZ, RZ, R24 ;  /* 0x000000ffff0d7224 */ /* 0x000fe400078e0018 */
[----:B------:R-:W-:Y:S02]  /*32170*/  IMAD.MOV.U32 R12, RZ, RZ, 0x1 ;  /* 0x00000001ff0c7424 */ /* 0x000fe400078e00ff */
[----:B------:R-:W-:Y:S02]  /*32180*/  IMAD.MOV.U32 R11, RZ, RZ, 0x1f ;  /* 0x0000001fff0b7424 */ /* 0x000fe400078e00ff */
[----:B------:R-:W-:Y:S02]  /*32190*/  IMAD.MOV.U32 R15, RZ, RZ, -0x1 ;  /* 0xffffffffff0f7424 */ /* 0x000fe400078e00ff */
[----:B------:R-:W-:Y:S02]  /*321a0*/  IMAD.IADD R5, R27, 0x1, R7 ;  /* 0x000000011b057824 */ /* 0x000fe400078e0207 */
[----:B------:R-:W-:-:S07]  /*321b0*/  IMAD.MOV.U32 R0, RZ, RZ, R14 ;  /* 0x000000ffff007224 */ /* 0x000fce00078e000e */
[----:B------:R-:W-:Y:S05]  /*321c0*/  WARPSYNC.COLLECTIVE R15, `(.L_x_2412) ;  /* 0x000000000f087348 */ /* 0x000fea0003c00000 */
[----:B------:R0:W1:Y:S02]  /*321d0*/  SHFL.IDX P6, R14, R13, R12, R11 ;  /* 0x0000000c0d0e7389 */ /* 0x00006400000c000b */
[----:B01----:R-:W-:Y:S01]  /*321e0*/  ENDCOLLECTIVE ;  /* 0x000000000000791b */ /* 0x003fe20003800000 */
.L_x_2412:
[----:B------:R-:W-:Y:S02]  /*321f0*/  ULDC UR4, c[0x0][0xc3c] ;  /* 0x00030f0000047ab9 */ /* 0x000fe40000000800 */
[----:B------:R-:W-:-:S13]  /*32200*/  ISETP.GE.OR P1, PT, R5, UR4, !P0 ;  /* 0x0000000405007c0c */ /* 0x000fda000c726670 */
[----:B------:R-:W0:Y:S01]  /*32210*/  @!P1 LDC.64 R2, c[0x0][0xc80] ;  /* 0x00032000ff029b82 */ /* 0x000e220000000a00 */
[----:B------:R-:W-:Y:S02]  /*32220*/  IMAD.MOV.U32 R11, RZ, RZ, RZ ;  /* 0x000000ffff0b7224 */ /* 0x000fe400078e00ff */
[----:B------:R-:W-:Y:S02]  /*32230*/  IMAD.MOV.U32 R24, RZ, RZ, R14 ;  /* 0x000000ffff187224 */ /* 0x000fe400078e000e */
[----:B0-----:R-:W-:-:S06]  /*32240*/  @!P1 IMAD.WIDE R2, R5, 0x4, R2 ;  /* 0x0000000405029825 */ /* 0x001fcc00078e0202 */
[----:B------:R0:W2:Y:S01]  /*32250*/  @!P1 LDG.E R3, desc[UR60][R2.64] ;  /* 0x0000003c02039981 */ /* 0x0000a2000c1e1900 */
[C---:B------:R-:W-:Y:S02]  /*32260*/  ISETP.GE.U32.AND P2, PT, R7.reuse, 0x2, PT ;  /* 0x000000020700780c */ /* 0x040fe40003f46070 */
[C---:B------:R-:W-:Y:S02]  /*32270*/  ISETP.GE.U32.AND P3, PT, R7.reuse, 0x4, PT ;  /* 0x000000040700780c */ /* 0x040fe40003f66070 */
[C---:B------:R-:W-:Y:S02]  /*32280*/  ISETP.GE.U32.AND P4, PT, R7.reuse, 0x8, PT ;  /* 0x000000080700780c */ /* 0x040fe40003f86070 */
[C---:B------:R-:W-:Y:S01]  /*32290*/  ISETP.GE.U32.AND P5, PT, R7.reuse, 0x10, PT ;  /* 0x000000100700780c */ /* 0x040fe20003fa6070 */
[----:B0-----:R-:W-:Y:S02]  /*322a0*/  IMAD.MOV.U32 R2, RZ, RZ, RZ ;  /* 0x000000ffff027224 */ /* 0x001fe400078e00ff */
[----:B--2---:R-:W-:Y:S01]  /*322b0*/  @!P1 IMAD.MOV.U32 R2, RZ, RZ, R3 ;  /* 0x000000ffff029224 */ /* 0x004fe200078e0003 */
[----:B------:R-:W-:-:S03]  /*322c0*/  ISETP.NE.AND P1, PT, R7, RZ, PT ;  /* 0x000000ff0700720c */ /* 0x000fc60003f25270 */
[----:B------:R-:W-:-:S10]  /*322d0*/  IMAD.MOV.U32 R13, RZ, RZ, R2 ;  /* 0x000000ffff0d7224 */ /* 0x000fd400078e0002 */
[----:B------:R-:W-:Y:S05]  /*322e0*/  WARPSYNC.COLLECTIVE R15, `(.L_x_2413) ;  /* 0x000000000f087348 */ /* 0x000fea0003c00000 */
[----:B------:R0:W1:Y:S02]  /*322f0*/  SHFL.UP P6, R14, R13, R12, R11 ;  /* 0x0400000c0d0e7389 */ /* 0x00006400000c000b */
[----:B01----:R-:W-:Y:S01]  /*32300*/  ENDCOLLECTIVE ;  /* 0x000000000000791b */ /* 0x003fe20003800000 */
.L_x_2413:
[----:B------:R-:W-:Y:S01]  /*32310*/  IMAD.MOV.U32 R12, RZ, RZ, 0x2 ;  /* 0x00000002ff0c7424 */ /* 0x000fe200078e00ff */
[----:B------:R-:W-:-:S05]  /*32320*/  SEL R5, R14, RZ, P1 ;  /* 0x000000ff0e057207 */ /* 0x000fca0000800000 */
[----:B------:R-:W-:-:S04]  /*32330*/  IMAD.IADD R4, R2, 0x1, R5 ;  /* 0x0000000102047824 */ /* 0x000fc800078e0205 */
[----:B------:R-:W-:-:S07]  /*32340*/  IMAD.MOV.U32 R13, RZ, RZ, R4 ;  /* 0x000000ffff0d7224 */ /* 0x000fce00078e0004 */
[----:B------:R-:W-:Y:S05]  /*32350*/  WARPSYNC.COLLECTIVE R15, `(.L_x_2414) ;  /* 0x000000000f087348 */ /* 0x000fea0003c00000 */
[----:B------:R0:W1:Y:S02]  /*32360*/  SHFL.UP P6, R14, R13, R12, R11 ;  /* 0x0400000c0d0e7389 */ /* 0x00006400000c000b */
[----:B01----:R-:W-:Y:S01]  /*32370*/  ENDCOLLECTIVE ;  /* 0x000000000000791b */ /* 0x003fe20003800000 */
.L_x_2414:
[----:B------:R-:W-:Y:S01]  /*32380*/  IMAD.MOV.U32 R12, RZ, RZ, 0x4 ;  /* 0x00000004ff0c7424 */ /* 0x000fe200078e00ff */
[----:B------:R-:W-:-:S05]  /*32390*/  SEL R5, R14, RZ, P2 ;  /* 0x000000ff0e057207 */ /* 0x000fca0001000000 */
[----:B------:R-:W-:-:S04]  /*323a0*/  IMAD.IADD R5, R4, 0x1, R5 ;  /* 0x0000000104057824 */ /* 0x000fc800078e0205 */
[----:B------:R-:W-:-:S07]  /*323b0*/  IMAD.MOV.U32 R13, RZ, RZ, R5 ;  /* 0x000000ffff0d7224 */ /* 0x000fce00078e0005 */
[----:B------:R-:W-:Y:S05]  /*323c0*/  WARPSYNC.COLLECTIVE R15, `(.L_x_2415) ;  /* 0x000000000f087348 */ /* 0x000fea0003c00000 */
[----:B------:R0:W1:Y:S02]  /*323d0*/  SHFL.UP P6, R14, R13, R12, R11 ;  /* 0x0400000c0d0e7389 */ /* 0x00006400000c000b */
[----:B01----:R-:W-:Y:S01]  /*323e0*/  ENDCOLLECTIVE ;  /* 0x000000000000791b */ /* 0x003fe20003800000 */
.L_x_2415:
[----:B------:R-:W-:Y:S01]  /*323f0*/  IMAD.MOV.U32 R12, RZ, RZ, 0x8 ;  /* 0x00000008ff0c7424 */ /* 0x000fe200078e00ff */
[----:B------:R-:W-:-:S05]  /*32400*/  SEL R6, R14, RZ, P3 ;  /* 0x000000ff0e067207 */ /* 0x000fca0001800000 */
[----:B------:R-:W-:-:S04]  /*32410*/  IMAD.IADD R6, R5, 0x1, R6 ;  /* 0x0000000105067824 */ /* 0x000fc800078e0206 */
[----:B------:R-:W-:-:S07]  /*32420*/  IMAD.MOV.U32 R13, RZ, RZ, R6 ;  /* 0x000000ffff0d7224 */ /* 0x000fce00078e0006 */
[----:B------:R-:W-:Y:S05]  /*32430*/  WARPSYNC.COLLECTIVE R15, `(.L_x_2416) ;  /* 0x000000000f087348 */ /* 0x000fea0003c00000 */
[----:B------:R0:W1:Y:S02]  /*32440*/  SHFL.UP P6, R14, R13, R12, R11 ;  /* 0x0400000c0d0e7389 */ /* 0x00006400000c000b */
[----:B01----:R-:W-:Y:S01]  /*32450*/  ENDCOLLECTIVE ;  /* 0x000000000000791b */ /* 0x003fe20003800000 */
.L_x_2416:
[----:B------:R-:W-:Y:S01]  /*32460*/  IMAD.MOV.U32 R12, RZ, RZ, 0x10 ;  /* 0x00000010ff0c7424 */ /* 0x000fe200078e00ff */
[----:B------:R-:W-:-:S05]  /*32470*/  SEL R3, R14, RZ, P4 ;  /* 0x000000ff0e037207 */ /* 0x000fca0002000000 */
[----:B------:R-:W-:-:S04]  /*32480*/  IMAD.IADD R4, R6, 0x1, R3 ;  /* 0x0000000106047824 */ /* 0x000fc800078e0203 */
[----:B------:R-:W-:-:S07]  /*32490*/  IMAD.MOV.U32 R13, RZ, RZ, R4 ;  /* 0x000000ffff0d7224 */ /* 0x000fce00078e0004 */
[----:B------:R-:W-:Y:S05]  /*324a0*/  WARPSYNC.COLLECTIVE R15, `(.L_x_2417) ;  /* 0x000000000f087348 */ /* 0x000fea0003c00000 */
[----:B------:R0:W1:Y:S02]  /*324b0*/  SHFL.UP P6, R14, R13, R12, R11 ;  /* 0x0400000c0d0e7389 */ /* 0x00006400000c000b */
[----:B01----:R-:W-:Y:S01]  /*324c0*/  ENDCOLLECTIVE ;  /* 0x000000000000791b */ /* 0x003fe20003800000 */
.L_x_2417:
[----:B------:R-:W-:Y:S02]  /*324d0*/  IMAD.MOV.U32 R12, RZ, RZ, 0x1f ;  /* 0x0000001fff0c7424 */ /* 0x000fe400078e00ff */
[----:B------:R-:W-:Y:S01]  /*324e0*/  IMAD.MOV.U32 R11, RZ, RZ, 0x1f ;  /* 0x0000001fff0b7424 */ /* 0x000fe200078e00ff */
[----:B------:R-:W-:-:S05]  /*324f0*/  SEL R3, R14, RZ, P5 ;  /* 0x000000ff0e037207 */ /* 0x000fca0002800000 */
[----:B------:R-:W-:-:S04]  /*32500*/  IMAD.IADD R3, R4, 0x1, R3 ;  /* 0x0000000104037824 */ /* 0x000fc800078e0203 */
[----:B------:R-:W-:-:S07]  /*32510*/  IMAD.MOV.U32 R13, RZ, RZ, R3 ;  /* 0x000000ffff0d7224 */ /* 0x000fce00078e0003 */
[----:B------:R-:W-:Y:S05]  /*32520*/  WARPSYNC.COLLECTIVE R15, `(.L_x_2418) ;  /* 0x000000000f087348 */ /* 0x000fea0003c00000 */
[----:B------:R0:W1:Y:S02]  /*32530*/  SHFL.IDX P6, R14, R13, R12, R11 ;  /* 0x0000000c0d0e7389 */ /* 0x00006400000c000b */
[----:B01----:R-:W-:Y:S01]  /*32540*/  ENDCOLLECTIVE ;  /* 0x000000000000791b */ /* 0x003fe20003800000 */
.L_x_2418:
[----:B------:R-:W-:Y:S05]  /*32550*/  BRA `(.L_x_2419) ;  /* 0xffffff8000a87947 */ /* 0x000fea000383ffff */
.L_x_2146:
[----:B------:R-:W-:Y:S01]  /*32560*/  BSSY B0, `(.L_x_2420) ;  /* 0x0000008000007945 */ /* 0x000fe20003800000 */
[----:B-----5:R-:W-:Y:S02]  /*32570*/  IMAD.MOV.U32 R13, RZ, RZ, R2 ;  /* 0x000000ffff0d7224 */ /* 0x020fe400078e0002 */
[----:B------:R-:W-:Y:S02]  /*32580*/  IMAD.MOV.U32 R12, RZ, RZ, 0x1 ;  /* 0x00000001ff0c7424 */ /* 0x000fe400078e00ff */
[----:B------:R-:W-:Y:S02]  /*32590*/  IMAD.MOV.U32 R11, RZ, RZ, RZ ;  /* 0x000000ffff0b7224 */ /* 0x000fe400078e00ff */
[----:B------:R-:W-:-:S07]  /*325a0*/  IMAD.MOV.U32 R15, RZ, RZ, -0x1 ;  /* 0xffffffffff0f7424 */ /* 0x000fce00078e00ff */
[----:B01----:R-:W-:Y:S05]  /*325b0*/  WARPSYNC.COLLECTIVE R15, `(.L_x_2421) ;  /* 0x000000000f087348 */ /* 0x003fea0003c00000 */
[----:B------:R2:W3:Y:S02]  /*325c0*/  SHFL.UP P6, R14, R13, R12, R11 ;  /* 0x0400000c0d0e7389 */ /* 0x0004e400000c000b */
[----:B0123--:R-:W-:Y:S01]  /*325d0*/  ENDCOLLECTIVE ;  /* 0x000000000000791b */ /* 0x00ffe20003800000 */
.L_x_2421:
[----:B------:R-:W-:Y:S05]  /*325e0*/  BSYNC B0 ;  /* 0x0000000000007941 */ /* 0x000fea0003800000 */
.L_x_2420:
[----:B------:R-:W-:Y:S01]  /*325f0*/  SEL R13, R14, RZ, P1 ;  /* 0x000000ff0e0d7207 */ /* 0x000fe20000800000 */
[----:B------:R-:W-:Y:S02]  /*32600*/  IMAD.MOV.U32 R12, RZ, RZ, 0x2 ;  /* 0x00000002ff0c7424 */ /* 0x000fe400078e00ff */
[----:B------:R-:W-:Y:S02]  /*32610*/  IMAD.MOV.U32 R11, RZ, RZ, RZ ;  /* 0x000000ffff0b7224 */ /* 0x000fe400078e00ff */
[----:B------:R-:W-:Y:S02]  /*32620*/  IMAD.IADD R13, R2, 0x1, R13 ;  /* 0x00000001020d7824 */ /* 0x000fe400078e020d */
[----:B------:R-:W-:-:S07]  /*32630*/  IMAD.MOV.U32 R15, RZ, RZ, -0x1 ;  /* 0xffffffffff0f7424 */ /* 0x000fce00078e00ff */
[----:B------:R-:W-:Y:S05]  /*32640*/  WARPSYNC.COLLECTIVE R15, `(.L_x_2422) ;  /* 0x000000000f087348 */ /* 0x000fea0003c00000 */
[----:B------:R0:W1:Y:S02]  /*32650*/  SHFL.UP P6, R14, R13, R12, R11 ;  /* 0x0400000c0d0e7389 */ /* 0x00006400000c000b */
[----:B01----:R-:W-:Y:S01]  /*32660*/  ENDCOLLECTIVE ;  /* 0x000000000000791b */ /* 0x003fe20003800000 */
.L_x_2422:
[----:B------:R-:W-:Y:S01]  /*32670*/  IMAD.MOV.U32 R12, RZ, RZ, 0x4 ;  /* 0x00000004ff0c7424 */ /* 0x000fe200078e00ff */
[----:B------:R-:W-:-:S05]  /*32680*/  SEL R14, R14, RZ, P2 ;  /* 0x000000ff0e0e7207 */ /* 0x000fca0001000000 */
[----:B------:R-:W-:-:S04]  /*32690*/  IMAD.IADD R3, R13, 0x1, R14 ;  /* 0x000000010d037824 */ /* 0x000fc800078e020e */
[----:B------:R-:W-:-:S07]  /*326a0*/  IMAD.MOV.U32 R13, RZ, RZ, R3 ;  /* 0x000000ffff0d7224 */ /* 0x000fce00078e0003 */
[----:B------:R-:W-:Y:S05]  /*326b0*/  WARPSYNC.COLLECTIVE R15, `(.L_x_2423) ;  /* 0x000000000f087348 */ /* 0x000fea0003c00000 */
[----:B------:R0:W1:Y:S02]  /*326c0*/  SHFL.UP P6, R14, R13, R12, R11 ;  /* 0x0400000c0d0e7389 */ /* 0x00006400000c000b */
[----:B01----:R-:W-:Y:S01]  /*326d0*/  ENDCOLLECTIVE ;  /* 0x000000000000791b */ /* 0x003fe20003800000 */
.L_x_2423:
[----:B------:R-:W-:Y:S01]  /*326e0*/  IMAD.MOV.U32 R12, RZ, RZ, 0x8 ;  /* 0x00000008ff0c7424 */ /* 0x000fe200078e00ff */
[----:B------:R-:W-:-:S05]  /*326f0*/  SEL R4, R14, RZ, P3 ;  /* 0x000000ff0e047207 */ /* 0x000fca0001800000 */
[----:B------:R-:W-:-:S04]  /*32700*/  IMAD.IADD R4, R3, 0x1, R4 ;  /* 0x0000000103047824 */ /* 0x000fc800078e0204 */
[----:B------:R-:W-:-:S07]  /*32710*/  IMAD.MOV.U32 R13, RZ, RZ, R4 ;  /* 0x000000ffff0d7224 */ /* 0x000fce00078e0004 */
[----:B------:R-:W-:Y:S05]  /*32720*/  WARPSYNC.COLLECTIVE R15, `(.L_x_2424) ;  /* 0x000000000f087348 */ /* 0x000fea0003c00000 */
[----:B------:R0:W1:Y:S02]  /*32730*/  SHFL.UP P6, R14, R13, R12, R11 ;  /* 0x0400000c0d0e7389 */ /* 0x00006400000c000b */
[----:B01----:R-:W-:Y:S01]  /*32740*/  ENDCOLLECTIVE ;  /* 0x000000000000791b */ /* 0x003fe20003800000 */
.L_x_2424:
[----:B------:R-:W-:Y:S01]  /*32750*/  IMAD.MOV.U32 R12, RZ, RZ, 0x10 ;  /* 0x00000010ff0c7424 */ /* 0x000fe200078e00ff */
[----:B------:R-:W-:-:S05]  /*32760*/  SEL R5, R14, RZ, P4 ;  /* 0x000000ff0e057207 */ /* 0x000fca0002000000 */
[----:B------:R-:W-:-:S04]  /*32770*/  IMAD.IADD R5, R4, 0x1, R5 ;  /* 0x0000000104057824 */ /* 0x000fc800078e0205 */
[----:B------:R-:W-:-:S07]  /*32780*/  IMAD.MOV.U32 R13, RZ, RZ, R5 ;  /* 0x000000ffff0d7224 */ /* 0x000fce00078e0005 */
[----:B------:R-:W-:Y:S05]  /*32790*/  WARPSYNC.COLLECTIVE R15, `(.L_x_2425) ;  /* 0x000000000f087348 */ /* 0x000fea0003c00000 */
[----:B------:R0:W1:Y:S02]  /*327a0*/  SHFL.UP P6, R14, R13, R12, R11 ;  /* 0x0400000c0d0e7389 */ /* 0x00006400000c000b */
[----:B01----:R-:W-:Y:S01]  /*327b0*/  ENDCOLLECTIVE ;  /* 0x000000000000791b */ /* 0x003fe20003800000 */
.L_x_2425:
        /* <DEDUP_REMOVED lines=8> */
.L_x_2426:
[----:B------:R-:W-:Y:S05]  /*32840*/  BRA `(.L_x_2427) ;  /* 0xffffff8000887947 */ /* 0x000fea000383ffff */
.L_x_2148:
[----:B------:R-:W-:Y:S01]  /*32850*/  BSSY B0, `(.L_x_2428) ;  /* 0x0000006000007945 */ /* 0x000fe20003800000 */
[----:B------:R-:W-:Y:S01]  /*32860*/  PLOP3.LUT P6, PT, P6, PT, PT, 0x8, 0x0 ;  /* 0x000000000000781c */ /* 0x000fe200037ce170 */
[----:B------:R-:W-:-:S12]  /*32870*/  IMAD.MOV.U32 R15, RZ, RZ, -0x1 ;  /* 0xffffffffff0f7424 */ /* 0x000fd800078e00ff */
[----:B0-----:R-:W-:Y:S05]  /*32880*/  WARPSYNC.COLLECTIVE R15, `(.L_x_2429) ;  /* 0x000000000f087348 */ /* 0x001fea0003c00000 */
[----:B------:R-:W-:Y:S01]  /*32890*/  VOTE.ANY R14, PT, P6 ;  /* 0x00000000000e7806 */ /* 0x000fe200030e0100 */
[----:B0-----:R-:W-:Y:S06]  /*328a0*/  ENDCOLLECTIVE ;  /* 0x000000000000791b */ /* 0x001fec0003800000 */
.L_x_2429:
[----:B------:R-:W-:Y:S05]  /*328b0*/  BSYNC B0 ;  /* 0x0000000000007941 */ /* 0x000fea0003800000 */
.L_x_2428:
[----:B------:R-:W-:Y:S02]  /*328c0*/  IMAD.MOV.U32 R6, RZ, RZ, R14 ;  /* 0x000000ffff067224 */ /* 0x000fe400078e000e */
[----:B------:R-:W-:Y:S02]  /*328d0*/  IMAD.MOV.U32 R13, RZ, RZ, R2 ;  /* 0x000000ffff0d7224 */ /* 0x000fe400078e0002 */
[----:B------:R-:W0:Y:S01]  /*328e0*/  POPC R5, R6 ;  /* 0x0000000600057309 */ /* 0x000e220000000000 */
[----:B------:R-:W-:Y:S02]  /*328f0*/  IMAD.MOV.U32 R11, RZ, RZ, 0x1f ;  /* 0x0000001fff0b7424 */ /* 0x000fe400078e00ff */
[----:B------:R-:W-:Y:S02]  /*32900*/  IMAD.MOV.U32 R15, RZ, RZ, -0x1 ;  /* 0xffffffffff0f7424 */ /* 0x000fe400078e00ff */
[----:B0-----:R-:W-:-:S07]  /*32910*/  IMAD.MOV.U32 R12, RZ, RZ, R5 ;  /* 0x000000ffff0c7224 */ /* 0x001fce00078e0005 */
[----:B------:R-:W-:Y:S05]  /*32920*/  WARPSYNC.COLLECTIVE R15, `(.L_x_2430) ;  /* 0x000000000f087348 */ /* 0x000fea0003c00000 */
[----:B------:R0:W1:Y:S02]  /*32930*/  SHFL.IDX P6, R14, R13, R12, R11 ;  /* 0x0000000c0d0e7389 */ /* 0x00006400000c000b */
[----:B01----:R-:W-:Y:S01]  /*32940*/  ENDCOLLECTIVE ;  /* 0x000000000000791b */ /* 0x003fe20003800000 */
.L_x_2430:
[----:B------:R-:W-:Y:S01]  /*32950*/  IMAD.MOV.U32 R25, RZ, RZ, R14 ;  /* 0x000000ffff197224 */ /* 0x000fe200078e000e */
[----:B------:R-:W-:Y:S06]  /*32960*/  BRA `(.L_x_2431) ;  /* 0xffffff8000787947 */ /* 0x000fec000383ffff */
.L_x_2150:
[----:B------:R-:W-:Y:S01]  /*32970*/  BSSY B0, `(.L_x_2432) ;  /* 0x0000007000007945 */ /* 0x000fe20003800000 */
[----:B------:R-:W-:Y:S02]  /*32980*/  IMAD.MOV.U32 R13, RZ, RZ, R3 ;  /* 0x000000ffff0d7224 */ /* 0x000fe400078e0003 */
[----:B------:R-:W-:Y:S02]  /*32990*/  IMAD.MOV.U32 R11, RZ, RZ, 0x1f ;  /* 0x0000001fff0b7424 */ /* 0x000fe400078e00ff */
[----:B------:R-:W-:-:S07]  /*329a0*/  IMAD.MOV.U32 R15, RZ, RZ, -0x1 ;  /* 0xffffffffff0f7424 */ /* 0x000fce00078e00ff */
[----:B012---:R-:W-:Y:S05]  /*329b0*/  WARPSYNC.COLLECTIVE R15, `(.L_x_2433) ;  /* 0x000000000f087348 */ /* 0x007fea0003c00000 */
[----:B------:R3:W4:Y:S02]  /*329c0*/  SHFL.IDX P6, R14, R13, R12, R11 ;  /* 0x0000000c0d0e7389 */ /* 0x00072400000c000b */
[----:B01234-:R-:W-:Y:S01]  /*329d0*/  ENDCOLLECTIVE ;  /* 0x000000000000791b */ /* 0x01ffe20003800000 */
.L_x_2433:
[----:B------:R-:W-:Y:S05]  /*329e0*/  BSYNC B0 ;  /* 0x0000000000007941 */ /* 0x000fea0003800000 */
.L_x_2432:
[----:B------:R-:W-:Y:S01]  /*329f0*/  IMAD.MOV.U32 R6, RZ, RZ, R14 ;  /* 0x000000ffff067224 */ /* 0x000fe200078e000e */
[----:B------:R-:W-:Y:S06]  /*32a00*/  BRA `(.L_x_2149) ;  /* 0xffffff80006c7947 */ /* 0x000fec000383ffff */
.L_x_2154:
[----:B0-----:R0:W1:Y:S02]  /*32a10*/  SYNCS.PHASECHK.TRANS64.TRYWAIT P0, [R5+URZ+0x22820], R0 ;  /* 0x02282000050075a7 */ /* 0x001064000800017f */
[----:B-1----:R-:W-:Y:S05]  /*32a20*/  @!P0 NANOSLEEP.SYNCS 0x989680 ;  /* 0x009896800000895d */ /* 0x002fea0003900000 */
[----:B------:R-:W1:Y:S02]  /*32a30*/  @!P0 SYNCS.PHASECHK.TRANS64 P0, [R5+URZ+0x22820], R0 ;  /* 0x02282000050085a7 */ /* 0x000e64000800007f */
[----:B-1----:R-:W-:Y:S05]  /*32a40*/  @!P0 BRA `(.L_x_2154) ;  /* 0xfffffffc00f08947 */ /* 0x002fea000383ffff */
[----:B------:R-:W-:Y:S05]  /*32a50*/  BRA `(.L_x_2434) ;  /* 0xffffff8400ec7947 */ /* 0x000fea000383ffff */
.L_x_2155:
        /* <DEDUP_REMOVED lines=11> */
.L_x_2436:
[----:B------:R-:W-:Y:S05]  /*32b10*/  BSYNC B0 ;  /* 0x0000000000007941 */ /* 0x000fea0003800000 */
.L_x_2435:
[----:B------:R-:W-:Y:S05]  /*32b20*/  BRA `(.L_x_2437) ;  /* 0xffffff8400d47947 */ /* 0x000fea000383ffff */
.L_x_2156:
[----:B------:R-:W-:Y:S01]  /*32b30*/  BSSY B0, `(.L_x_2438) ;  /* 0x0000006000007945 */ /* 0x000fe20003800000 */
[----:B------:R-:W-:-:S07]  /*32b40*/  IMAD.MOV.U32 R15, RZ, RZ, -0x1 ;  /* 0xffffffffff0f7424 */ /* 0x000fce00078e00ff */
[----:B0-----:R-:W-:Y:S05]  /*32b50*/  WARPSYNC.COLLECTIVE R15, `(.L_x_2439) ;  /* 0x000000000f0c7348 */ /* 0x001fea0003c00000 */
[----:B------:R-:W-:Y:S02]  /*32b60*/  ELECT P6, UR62, PT ;  /* 0x00000000003e782f */ /* 0x000fe400038c0000 */
[----:B------:R-:W-:Y:S01]  /*32b70*/  MOV R14, UR62 ;  /* 0x0000003e000e7c02 */ /* 0x000fe20008000f00 */
[----:B0-----:R-:W-:Y:S10]  /*32b80*/  ENDCOLLECTIVE ;  /* 0x000000000000791b */ /* 0x001ff40003800000 */
.L_x_2439:
[----:B------:R-:W-:Y:S05]  /*32b90*/  BSYNC B0 ;  /* 0x0000000000007941 */ /* 0x000fea0003800000 */
.L_x_2438:
[----:B------:R-:W-:Y:S05]  /*32ba0*/  BRA `(.L_x_2440) ;  /* 0xffffff8400c87947 */ /* 0x000fea000383ffff */
.L_x_2158:
[----:B0-----:R0:W1:Y:S02]  /*32bb0*/  SYNCS.PHASECHK.TRANS64.TRYWAIT P1, [R3+URZ+0x22840], R2 ;  /* 0x02284002030075a7 */ /* 0x001064000802017f */
[----:B-1----:R-:W-:Y:S05]  /*32bc0*/  @!P1 NANOSLEEP.SYNCS 0x989680 ;  /* 0x009896800000995d */ /* 0x002fea0003900000 */
[----:B------:R-:W1:Y:S02]  /*32bd0*/  @!P1 SYNCS.PHASECHK.TRANS64 P1, [R3+URZ+0x22840], R2 ;  /* 0x02284002030095a7 */ /* 0x000e64000802007f */
[----:B-1----:R-:W-:Y:S05]  /*32be0*/  @!P1 BRA `(.L_x_2158) ;  /* 0xfffffffc00f09947 */ /* 0x002fea000383ffff */
[----:B------:R-:W-:Y:S05]  /*32bf0*/  BRA `(.L_x_2441) ;  /* 0xffffff8400e87947 */ /* 0x000fea000383ffff */
.L_x_2160:
[----:B-1----:R1:W2:Y:S02]  /*32c00*/  SYNCS.PHASECHK.TRANS64.TRYWAIT P1, [R33+URZ+0x22840], R0 ;  /* 0x02284000210075a7 */ /* 0x0022a4000802017f */
[----:B--2---:R-:W-:Y:S05]  /*32c10*/  @!P1 NANOSLEEP.SYNCS 0x989680 ;  /* 0x009896800000995d */ /* 0x004fea0003900000 */
[----:B------:R-:W2:Y:S02]  /*32c20*/  @!P1 SYNCS.PHASECHK.TRANS64 P1, [R33+URZ+0x22840], R0 ;  /* 0x02284000210095a7 */ /* 0x000ea4000802007f */
[----:B--2---:R-:W-:Y:S05]  /*32c30*/  @!P1 BRA `(.L_x_2160) ;  /* 0xfffffffc00f09947 */ /* 0x004fea000383ffff */
[----:B------:R-:W-:Y:S05]  /*32c40*/  BRA `(.L_x_2442) ;  /* 0xffffff8400f47947 */ /* 0x000fea000383ffff */
.L_x_2162:
[----:B--2---:R2:W3:Y:S02]  /*32c50*/  SYNCS.PHASECHK.TRANS64.TRYWAIT P1, [R3+URZ+0x22860], R2 ;  /* 0x02286002030075a7 */ /* 0x0044e4000802017f */
[----:B---3--:R-:W-:Y:S05]  /*32c60*/  @!P1 NANOSLEEP.SYNCS 0x989680 ;  /* 0x009896800000995d */ /* 0x008fea0003900000 */
[----:B------:R-:W3:Y:S02]  /*32c70*/  @!P1 SYNCS.PHASECHK.TRANS64 P1, [R3+URZ+0x22860], R2 ;  /* 0x02286002030095a7 */ /* 0x000ee4000802007f */
[----:B---3--:R-:W-:Y:S05]  /*32c80*/  @!P1 BRA `(.L_x_2162) ;  /* 0xfffffffc00f09947 */ /* 0x008fea000383ffff */
[----:B------:R-:W-:Y:S05]  /*32c90*/  BRA `(.L_x_2443) ;  /* 0xffffff8400f07947 */ /* 0x000fea000383ffff */
.L_x_2164:
[----:B---3--:R3:W4:Y:S02]  /*32ca0*/  SYNCS.PHASECHK.TRANS64.TRYWAIT P1, [R33+URZ+0x22860], R0 ;  /* 0x02286000210075a7 */ /* 0x008724000802017f */
[----:B----4-:R-:W-:Y:S05]  /*32cb0*/  @!P1 NANOSLEEP.SYNCS 0x989680 ;  /* 0x009896800000995d */ /* 0x010fea0003900000 */
[----:B------:R-:W4:Y:S02]  /*32cc0*/  @!P1 SYNCS.PHASECHK.TRANS64 P1, [R33+URZ+0x22860], R0 ;  /* 0x02286000210095a7 */ /* 0x000f24000802007f */
[----:B----4-:R-:W-:Y:S05]  /*32cd0*/  @!P1 BRA `(.L_x_2164) ;  /* 0xfffffffc00f09947 */ /* 0x010fea000383ffff */
[----:B------:R-:W-:Y:S05]  /*32ce0*/  BRA `(.L_x_2444) ;  /* 0xffffff8400ec7947 */ /* 0x000fea000383ffff */
.L_x_2166:
[----:B----4-:R4:W0:Y:S02]  /*32cf0*/  SYNCS.PHASECHK.TRANS64.TRYWAIT P1, [R3+URZ+0x22880], R2 ;  /* 0x02288002030075a7 */ /* 0x010824000802017f */
[----:B0-----:R-:W-:Y:S05]  /*32d00*/  @!P1 NANOSLEEP.SYNCS 0x989680 ;  /* 0x009896800000995d */ /* 0x001fea0003900000 */
[----:B------:R-:W0:Y:S02]  /*32d10*/  @!P1 SYNCS.PHASECHK.TRANS64 P1, [R3+URZ+0x22880], R2 ;  /* 0x02288002030095a7 */ /* 0x000e24000802007f */
[----:B0-----:R-:W-:Y:S05]  /*32d20*/  @!P1 BRA `(.L_x_2166) ;  /* 0xfffffffc00f09947 */ /* 0x001fea000383ffff */
[----:B------:R-:W-:Y:S05]  /*32d30*/  BRA `(.L_x_2445) ;  /* 0xffffff8400e87947 */ /* 0x000fea000383ffff */
.L_x_2446:
        /* <DEDUP_REMOVED lines=12> */
.L_x_3627:


//--------------------- .text._ZN7cutlass13device_kernelIN5flash11enable_sm90INS1_16FlashAttnFwdSm90INS1_25CollectiveMainloopFwdSm90ILi2EN4cute5tupleIJNS5_1CILi1EEES8_S8_EEENS6_IJNS7_ILi128EEENS7_ILi160EEESA_EEELi128ENS_12float_e4m3_tEfNS_4arch4Sm90ELb1ELb0ELb0ELb0ELb1ELb0ELb0ELb1ELb1ELb1ELb0ELb0EEENS1_21CollectiveEpilogueFwdINS6_IJSA_SA_SB_EEES9_NS_10bfloat16_tESF_Li256ELb0ELb1ELb0ELb1EEENS1_30DynamicPersistentTileSchedulerILi256ELi128ELb0ELb1ELb1EEEEEEEEEvNT_6ParamsE --------------------------
	.section	.text._ZN7cutlass13device_kernelIN5flash11enable_sm90INS1_16FlashAttnFwdSm90INS1_25CollectiveMainloopFwdSm90ILi2EN4cute5tupleIJNS5_1CILi1EEES8_S8_EEENS6_IJNS7_ILi128EEENS7_ILi160EEESA_EEELi128ENS_12float_e4m3_tEfNS_4arch4Sm90ELb1ELb0ELb0ELb0ELb1ELb0ELb0ELb1ELb1ELb1ELb0ELb0EEENS1_21CollectiveEpilogueFwdINS6_IJSA_SA_SB_EEES9_NS_10bfloat16_tESF_Li256ELb0ELb1ELb0ELb1EEENS1_30DynamicPersistentTileSchedulerILi256ELi128ELb0ELb1ELb1EEEEEEEEEvNT_6ParamsE,"ax",@progbits
	.align	128
.text._ZN7cutlass13device_kernelIN5flash11enable_sm90INS1_16FlashAttnFwdSm90INS1_25CollectiveMainloopFwdSm90ILi2EN4cute5tupleIJNS5_1CILi1EEES8_S8_EEENS6_IJNS7_ILi128EEENS7_ILi160EEESA_EEELi128ENS_12float_e4m3_tEfNS_4arch4Sm90ELb1ELb0ELb0ELb0ELb1ELb0ELb0ELb1ELb1ELb1ELb0ELb0EEENS1_21CollectiveEpilogueFwdINS6_IJSA_SA_SB_EEES9_NS_10bfloat16_tESF_Li256ELb0ELb1ELb0ELb1EEENS1_30DynamicPersistentTileSchedulerILi256ELi128ELb0ELb1ELb1EEEEEEEEEvNT_6ParamsE:
        .type           _ZN7cutlass13device_kernelIN5flash11enable_sm90INS1_16FlashAttnFwdSm90INS1_25CollectiveMainloopFwdSm90ILi2EN4cute5tupleIJNS5_1CILi1EEES8_S8_EEENS6_IJNS7_ILi128EEENS7_ILi160EEESA_EEELi128ENS_12float_e4m3_tEfNS_4arch4Sm90ELb1ELb0ELb0ELb0ELb1ELb0ELb0ELb1ELb1ELb1ELb0ELb0EEENS1_21CollectiveEpilogueFwdINS6_IJSA_SA_SB_EEES9_NS_10bfloat16_tESF_Li256ELb0ELb1ELb0ELb1EEENS1_30DynamicPersistentTileSchedulerILi256ELi128ELb0ELb1ELb1EEEEEEEEEvNT_6ParamsE,@function
        .size           _ZN7cutlass13device_kernelIN5flash11enable_sm90INS1_16FlashAttnFwdSm90INS1_25CollectiveMainloopFwdSm90ILi2EN4cute5tupleIJNS5_1CILi1EEES8_S8_EEENS6_IJNS7_ILi128EEENS7_ILi160EEESA_EEELi128ENS_12float_e4m3_tEfNS_4arch4Sm90ELb1ELb0ELb0ELb0ELb1ELb0ELb0ELb1ELb1ELb1ELb0ELb0EEENS1_21CollectiveEpilogueFwdINS6_IJSA_SA_SB_EEES9_NS_10bfloat16_tESF_Li256ELb0ELb1ELb0ELb1EEENS1_30DynamicPersistentTileSchedulerILi256ELi128ELb0ELb1ELb1EEEEEEEEEvNT_6ParamsE,(.L_x_3628 - _ZN7cutlass13device_kernelIN5flash11enable_sm90INS1_16FlashAttnFwdSm90INS1_25CollectiveMainloopFwdSm90ILi2EN4cute5tupleIJNS5_1CILi1EEES8_S8_EEENS6_IJNS7_ILi128EEENS7_ILi160EEESA_EEELi128ENS_12float_e4m3_tEfNS_4arch4Sm90ELb1ELb0ELb0ELb0ELb1ELb0ELb0ELb1ELb1ELb1ELb0ELb0EEENS1_21CollectiveEpilogueFwdINS6_IJSA_SA_SB_EEES9_NS_10bfloat16_tESF_Li256ELb0ELb1ELb0ELb1EEENS1_30DynamicPersistentTileSchedulerILi256ELi128ELb0ELb1ELb1EEEEEEEEEvNT_6ParamsE)
        .other          _ZN7cutlass13device_kernelIN5flash11enable_sm90INS1_16FlashAttnFwdSm90INS1_25CollectiveMainloopFwdSm90ILi2EN4cute5tupleIJNS5_1CILi1EEES8_S8_EEENS6_IJNS7_ILi128EEENS7_ILi160EEESA_EEELi128ENS_12float_e4m3_tEfNS_4arch4Sm90ELb1ELb0ELb0ELb0ELb1ELb0ELb0ELb1ELb1ELb1ELb0ELb0EEENS1_21CollectiveEpilogueFwdINS6_IJSA_SA_SB_EEES9_NS_10bfloat16_tESF_Li256ELb0ELb1ELb0ELb1EEENS1_30DynamicPersistentTileSchedulerILi256ELi128ELb0ELb1ELb1EEEEEEEEEvNT_6ParamsE,@"STO_CUDA_ENTRY STV_DEFAULT"
_ZN7cutlass13device_kernelIN5flash11enable_sm90INS1_16FlashAttnFwdSm90INS1_25CollectiveMainloopFwdSm90ILi2EN4cute5tupleIJNS5_1CILi1EEES8_S8_EEENS6_IJNS7_ILi128EEENS7_ILi160EEESA_EEELi128ENS_12float_e4m3_tEfNS_4arch4Sm90ELb1ELb0ELb0ELb0ELb1ELb0ELb0ELb1ELb1ELb1ELb0ELb0EEENS1_21CollectiveEpilogueFwdINS6_IJSA_SA_SB_EEES9_NS_10bfloat16_tESF_Li256ELb0ELb1ELb0ELb1EEENS1_30DynamicPersistentTileSchedulerILi256ELi128ELb0ELb1ELb1EEEEEEEEEvNT_6ParamsE:
        /* <DEDUP_REMOVED lines=45> */
.L_x_2447:
        /* <DEDUP_REMOVED lines=22> */
.L_x_2448:
        /* <DEDUP_REMOVED lines=18> */
.L_x_2449:
        /* <DEDUP_REMOVED lines=22> */
.L_x_2450:
        /* <DEDUP_REMOVED lines=24> */
.L_x_2451:
        /* <DEDUP_REMOVED lines=10> */
.L_x_2453:
        /* <DEDUP_REMOVED lines=27> */
[----:B------:R-:W-:-:S02]  /*0a80*/  SHF.R.S32.HI R7, RZ, 0x4, R2 ;  /* 0x00000004ff077819 */ /* 0x000fc40000011402 */
[----:B------:R-:W-:Y:S02]  /*0a90*/  LOP3.LUT R5, R2, 0x3fffff0, RZ, 0xc0, !PT ;  /* 0x03fffff002057812 */ /* 0x000fe400078ec0ff */
[----:B------:R-:W-:Y:S02]  /*0aa0*/  SHF.R.S32.HI R9, RZ, 0x1f, R188 ;  /* 0x0000001fff097819 */ /* 0x000fe400000114bc */
[----:B------:R-:W-:Y:S01]  /*0ab0*/  LOP3.LUT R4, R4, 0xfffffc00, RZ, 0xc0, !PT ;  /* 0xfffffc0004047812 */ /* 0x000fe200078ec0ff */
[----:B------:R-:W-:Y:S01]  /*0ac0*/  IMAD.IADD R5, R194, 0x1, -R5 ;  /* 0x00000001c2057824 */ /* 0x000fe200078e0a05 */
[----:B------:R-:W-:Y:S02]  /*0ad0*/  LEA.HI R2, R2, R7, RZ, 0x1 ;  /* 0x0000000702027211 */ /* 0x000fe400078f08ff */
[----:B------:R-:W-:Y:S01]  /*0ae0*/  LEA.HI R6, R9, R188, RZ, 0x2 ;  /* 0x000000bc09067211 */ /* 0x000fe200078f10ff */
[----:B------:R-:W-:Y:S01]  /*0af0*/  IMAD R5, R5, 0x40, R4 ;  /* 0x0000004005057824 */ /* 0x000fe200078e0204 */
[----:B------:R-:W-:-:S02]  /*0b00*/  LOP3.LUT R2, R2, 0x1ffffffe, RZ, 0xc0, !PT ;  /* 0x1ffffffe02027812 */ /* 0x000fc400078ec0ff */
[-C--:B------:R-:W-:Y:S02]  /*0b10*/  LEA.HI R4, R3, R194.reuse, RZ, 0x2 ;  /* 0x000000c203047211 */ /* 0x080fe400078f10ff */
[----:B------:R-:W-:Y:S01]  /*0b20*/  SHF.R.S32.HI R8, RZ, 0x2, R6 ;  /* 0x00000002ff087819 */ /* 0x000fe20000011406 */
[----:B------:R-:W-:Y:S01]  /*0b30*/  IMAD.IADD R2, R7, 0x1, -R2 ;  /* 0x0000000107027824 */ /* 0x000fe200078e0a02 */
[----:B------:R-:W-:Y:S02]  /*0b40*/  SHF.R.S32.HI R11, RZ, 0x1f, R6 ;  /* 0x0000001fff0b7819 */ /* 0x000fe40000011406 */
[----:B------:R-:W-:Y:S01]  /*0b50*/  LOP3.LUT R7, R4, 0xfffffffc, RZ, 0xc0, !PT ;  /* 0xfffffffc04077812 */ /* 0x000fe200078ec0ff */
[----:B------:R-:W-:Y:S01]  /*0b60*/  IMAD R191, R2, 0x8, R5 ;  /* 0x0000000802bf7824 */ /* 0x000fe200078e0205 */
[----:B------:R-:W-:Y:S02]  /*0b70*/  LEA.HI R3, R3, R194, RZ, 0x3 ;  /* 0x000000c203037211 */ /* 0x000fe400078f18ff */
[----:B------:R-:W-:Y:S01]  /*0b80*/  LEA.HI R11, R11, R8, RZ, 0x3 ;  /* 0x000000080b0b7211 */ /* 0x000fe200078f18ff */
[----:B------:R-:W-:Y:S01]  /*0b90*/  IMAD.IADD R7, R194, 0x1, -R7 ;  /* 0x00000001c2077824 */ /* 0x000fe200078e0a07 */
[----:B------:R-:W-:-:S02]  /*0ba0*/  LOP3.LUT R5, R3, 0xfffffff8, RZ, 0xc0, !PT ;  /* 0xfffffff803057812 */ /* 0x000fc400078ec0ff */
[----:B------:R-:W-:Y:S02]  /*0bb0*/  LOP3.LUT R11, R11, 0xfffffff8, RZ, 0xc0, !PT ;  /* 0xfffffff80b0b7812 */ /* 0x000fe400078ec0ff */
[----:B------:R-:W-:Y:S01]  /*0bc0*/  LEA.HI R9, R9, R188, RZ, 0x5 ;  /* 0x000000bc09097211 */ /* 0x000fe200078f28ff */
[----:B------:R-:W-:Y:S01]  /*0bd0*/  IMAD.IADD R22, R194, 0x1, -R5 ;  /* 0x00000001c2167824 */ /* 0x000fe200078e0a05 */
[----:B------:R-:W-:Y:S01]  /*0be0*/  LEA.HI R0, R0, R189, RZ, 0x1 ;  /* 0x000000bd00007211 */ /* 0x000fe200078f08ff */
[----:B------:R-:W-:Y:S01]  /*0bf0*/  IMAD.IADD R8, R8, 0x1, -R11 ;  /* 0x0000000108087824 */ /* 0x000fe200078e0a0b */
[----:B------:R-:W-:Y:S01]  /*0c00*/  LEA.HI R2, R7, R7, RZ, 0x1 ;  /* 0x0000000707027211 */ /* 0x000fe200078f08ff */
[----:B------:R-:W-:Y:S01]  /*0c10*/  IMAD.SHL.U32 R16, R22, 0x8, RZ ;  /* 0x0000000816107824 */ /* 0x000fe200078e00ff */
[----:B------:R-:W-:Y:S02]  /*0c20*/  SHF.R.S32.HI R9, RZ, 0x5, R9 ;  /* 0x00000005ff097819 */ /* 0x000fe40000011409 */
[----:B------:R-:W-:Y:S01]  /*0c30*/  LOP3.LUT R0, R0, 0x3fffffe, RZ, 0xc0, !PT ;  /* 0x03fffffe00007812 */ /* 0x000fe200078ec0ff */
[----:B------:R-:W-:Y:S01]  /*0c40*/  VIADD R19, R16, 0x40 ;  /* 0x0000004010137836 */ /* 0x000fe20000000000 */
[----:B------:R-:W-:Y:S01]  /*0c50*/  LOP3.LUT R2, R2, 0x1ffffffe, RZ, 0xc0, !PT ;  /* 0x1ffffffe02027812 */ /* 0x000fe200078ec0ff */
[----:B------:R-:W-:Y:S01]  /*0c60*/  IMAD R9, R9, 0x10, R8 ;  /* 0x0000001009097824 */ /* 0x000fe200078e0208 */
[----:B------:R-:W-:Y:S01]  /*0c70*/  LOP3.LUT R17, R6, 0x7ffffffc, RZ, 0xc0, !PT ;  /* 0x7ffffffc06117812 */ /* 0x000fe200078ec0ff */
[----:B------:R-:W-:Y:S01]  /*0c80*/  IMAD.IADD R0, R189, 0x1, -R0 ;  /* 0x00000001bd007824 */ /* 0x000fe200078e0a00 */
[----:B------:R-:W-:Y:S01]  /*0c90*/  SHF.R.S32.HI R23, RZ, 0x3, R3 ;  /* 0x00000003ff177819 */ /* 0x000fe20000011403 */
[----:B------:R-:W-:Y:S01]  /*0ca0*/  IMAD.IADD R7, R7, 0x1, -R2 ;  /* 0x0000000107077824 */ /* 0x000fe200078e0a02 */
[----:B------:R-:W-:Y:S01]  /*0cb0*/  SHF.R.S32.HI R193, RZ, 0x1f, R16 ;  /* 0x0000001fffc17819 */ /* 0x000fe20000011410 */
[----:B------:R-:W-:Y:S01]  /*0cc0*/  IMAD R190, R0, 0x40, R9 ;  /* 0x0000004000be7824 */ /* 0x000fe200078e0209 */
[----:B------:R-:W-:Y:S01]  /*0cd0*/  SHF.R.S32.HI R192, RZ, 0x1f, R19 ;  /* 0x0000001fffc07819 */ /* 0x000fe20000011413 */
[----:B------:R-:W-:-:S02]  /*0ce0*/  IMAD.IADD R17, R188, 0x1, -R17 ;  /* 0x00000001bc117824 */ /* 0x000fc400078e0a11 */
[----:B------:R-:W-:-:S07]  /*0cf0*/  IMAD R18, R7, 0x8, R190 ;  /* 0x0000000807127824 */ /* 0x000fce00078e02be */
.L_x_2510:
        /* <DEDUP_REMOVED lines=21> */
.L_x_2454:
[----:B------:R-:W-:Y:S01]  /*0e50*/  ULDC UR6, c[0x0][0xc54] ;  /* 0x0003150000067ab9 */ /* 0x000fe20000000800 */
[----:B------:R-:W-:Y:S01]  /*0e60*/  UMOV UR8, UR7 ;  /* 0x0000000700087c82 */ /* 0x000fe20008000000 */
[----:B------:R-:W-:-:S11]  /*0e70*/  UISETP.NE.AND UP0, UPT, UR6, 0x1, UPT ;  /* 0x000000010600788c */ /* 0x000fd6000bf05270 */
[----:B------:R-:W-:Y:S02]  /*0e80*/  @UP0 ULDC.64 UR10, c[0x0][0xc58] ;  /* 0x00031600000a0ab9 */ /* 0x000fe40000000a00 */
[----:B------:R-:W-:-:S04]  /*0e90*/  UIMAD.WIDE.U32 UR4, UR7, UR10, URZ ;  /* 0x0000000a070472a5 */ /* 0x000fc8000f8e003f */
[----:B------:R-:W-:-:S04]  /*0ea0*/  @UP0 USHF.R.U32.HI UR8, URZ, UR11, UR5 ;  /* 0x0000000b3f080299 */ /* 0x000fc80008011605 */
[----:B------:R-:W-:-:S12]  /*0eb0*/  UIMAD UR4, UR8, UR6, URZ ;  /* 0x00000006080472a4 */ /* 0x000fd8000f8e023f */
.L_x_2455:
[----:B------:R-:W-:Y:S01]  /*0ec0*/  ULDC UR38, c[0x0][0xc48] ;  /* 0x0003120000267ab9 */ /* 0x000fe20000000800 */
[----:B------:R-:W-:Y:S01]  /*0ed0*/  UIADD3 UR6, UR7, -UR4, URZ ;  /* 0x8000000407067290 */ /* 0x000fe2000fffe03f */
[----:B------:R-:W-:Y:S01]  /*0ee0*/  IMAD.MOV.U32 R7, RZ, RZ, 0x3f800000 ;  /* 0x3f800000ff077424 */ /* 0x000fe200078e00ff */
[----:B------:R-:W-:Y:S01]  /*0ef0*/  UISETP.NE.AND UP2, UPT, UR38, 0x1, UPT ;  /* 0x000000012600788c */ /* 0x000fe2000bf45270 */
[----:B------:R-:W-:Y:S01]  /*0f00*/  IMAD.MOV.U32 R0, RZ, RZ, 0x3f800000 ;  /* 0x3f800000ff007424 */ /* 0x000fe200078e00ff */
[----:B------:R-:W-:Y:S01]  /*0f10*/  ULDC.64 UR4, c[0x0][0x990] ;  /* 0x0002640000047ab9 */ /* 0x000fe20000000a00 */
[----:B------:R-:W-:Y:S01]  /*0f20*/  ULDC UR18, c[0x0][0xc54] ;  /* 0x0003150000127ab9 */ /* 0x000fe20000000800 */
[----:B------:R-:W-:Y:S02]  /*0f30*/  UISETP.NE.U32.AND UP0, UPT, UR4, URZ, UPT ;  /* 0x0000003f0400728c */ /* 0x000fe4000bf05070 */
[----:B------:R-:W-:Y:S02]  /*0f40*/  UIMAD UR18, UR9, UR18, UR6 ;  /* 0x00000012091272a4 */ /* 0x000fe4000f8e0206 */
[----:B------:R-:W-:Y:S01]  /*0f50*/  UISETP.NE.AND.EX UP0, UPT, UR5, URZ, UPT, UP0 ;  /* 0x0000003f0500728c */ /* 0x000fe2000bf05300 */
[----:B------:R-:W-:-:S02]  /*0f60*/  ULDC.64 UR6, c[0x0][0x998] ;  /* 0x0002660000067ab9 */ /* 0x000fc40000000a00 */
[----:B------:R-:W-:Y:S01]  /*0f70*/  @UP2 ULDC UR10, c[0x0][0xc4c] ;  /* 0x00031300000a2ab9 */ /* 0x000fe20000000800 */
[----:B------:R-:W-:Y:S02]  /*0f80*/  UISETP.NE.U32.AND UP1, UPT, UR6, URZ, UPT ;  /* 0x0000003f0600728c */ /* 0x000fe4000bf25070 */
[----:B------:R-:W-:Y:S01]  /*0f90*/  UIMAD.WIDE.U32 UR10, UR18, UR10, URZ ;  /* 0x0000000a120a72a5 */ /* 0x000fe2000f8e003f */
[----:B------:R-:W-:Y:S01]  /*0fa0*/  PLOP3.LUT P0, PT, PT, PT, UP0, 0x80, 0x0 ;  /* 0x000000000000781c */ /* 0x000fe20003f0f008 */
[----:B------:R-:W-:Y:S01]  /*0fb0*/  @UP2 ULDC UR9, c[0x0][0xc50] ;  /* 0x0003140000092ab9 */ /* 0x000fe20000000800 */
[----:B------:R-:W-:Y:S01]  /*0fc0*/  UISETP.NE.AND.EX UP1, UPT, UR7, URZ, UPT, UP1 ;  /* 0x0000003f0700728c */ /* 0x000fe2000bf25310 */
[----:B------:R-:W-:Y:S01]  /*0fd0*/  UMOV UR37, UR18 ;  /* 0x0000001200257c82 */ /* 0x000fe20008000000 */
[----:B------:R-:W-:Y:S02]  /*0fe0*/  @UP2 USHF.R.U32.HI UR37, URZ, UR9, UR11 ;  /* 0x000000093f252299 */ /* 0x000fe4000801160b */
[----:B------:R-:W-:-:S02]  /*0ff0*/  ULOP3.LUT UR8, UR8, 0x1ffffff, URZ, 0x3c, !UPT ;  /* 0x01ffffff08087892 */ /* 0x000fc4000f8e3c3f */
[----:B------:R-:W-:Y:S01]  /*1000*/  PLOP3.LUT P1, PT, PT, PT, UP1, 0x80, 0x0 ;  /* 0x000000000000781c */ /* 0x000fe20003f2f018 */
[----:B------:R-:W-:Y:S01]  /*1010*/  @UP0 USHF.R.S32.HI UR9, URZ, 0x1f, UR37 ;  /* 0x0000001f3f090899 */ /* 0x000fe20008011425 */
[----:B------:R-:W-:Y:S01]  /*1020*/  @UP0 ULDC.64 UR10, c[0x0][0x9a8] ;  /* 0x00026a00000a0ab9 */ /* 0x000fe20000000a00 */
[----:B------:R-:W-:Y:S02]  /*1030*/  UIADD3 UR15, -UR37, URZ, URZ ;  /* 0x0000003f250f7290 */ /* 0x000fe4000fffe13f */
[----:B------:R-:W-:Y:S02]  /*1040*/  @UP0 UIMAD UR9, UR9, UR10, URZ ;  /* 0x0000000a090902a4 */ /* 0x000fe4000f8e023f */
[----:B------:R-:W-:Y:S02]  /*1050*/  @UP0 UIMAD.WIDE.U32 UR12, UR37, UR10, URZ ;  /* 0x0000000a250c02a5 */ /* 0x000fe4000f8e003f */
[----:B------:R-:W-:Y:S01]  /*1060*/  @UP1 USHF.R.S32.HI UR10, URZ, 0x1f, UR37 ;  /* 0x0000001f3f0a1899 */ /* 0x000fe20008011425 */
[----:B------:R-:W-:Y:S01]  /*1070*/  @UP1 ULDC.64 UR16, c[0x0][0x9b8] ;  /* 0x00026e0000101ab9 */ /* 0x000fe20000000a00 */
[----:B------:R-:W-:-:S02]  /*1080*/  @UP0 UIMAD UR14, UR37, UR11, UR9 ;  /* 0x0000000b250e02a4 */ /* 0x000fc4000f8e0209 */
[----:B------:R-:W-:Y:S02]  /*1090*/  @UP1 UIMAD UR9, UR10, UR16, URZ ;  /* 0x000000100a0912a4 */ /* 0x000fe4000f8e023f */
[----:B------:R-:W-:Y:S02]  /*10a0*/  UIMAD UR38, UR38, UR15, UR18 ;  /* 0x0000000f262672a4 */ /* 0x000fe4000f8e0212 */
[----:B------:R-:W-:Y:S02]  /*10b0*/  @UP1 UIMAD UR15, UR37, UR17, UR9 ;  /* 0x00000011250f12a4 */ /* 0x000fe4000f8e0209 */
[----:B------:R-:W-:Y:S02]  /*10c0*/  @UP0 USHF.R.S32.HI UR9, URZ, 0x1f, UR38 ;  /* 0x0000001f3f090899 */ /* 0x000fe40008011426 */
[----:B------:R-:W-:Y:S02]  /*10d0*/  @UP1 UIMAD.WIDE.U32 UR10, UR37, UR16, URZ ;  /* 0x00000010250a12a5 */ /* 0x000fe4000f8e003f */
[----:B------:R-:W-:Y:S01]  /*10e0*/  @UP1 USHF.R.S32.HI UR20, URZ, 0x1f, UR38 ;  /* 0x0000001f3f141899 */ /* 0x000fe20008011426 */
[----:B------:R-:W-:Y:S01]  /*10f0*/  @UP0 ULDC.64 UR16, c[0x0][0x9b0] ;  /* 0x00026c0000100ab9 */ /* 0x000fe20000000a00 */
[----:B------:R-:W-:Y:S01]  /*1100*/  @UP1 ULDC.64 UR18, c[0x0][0x9c0] ;  /* 0x0002700000121ab9 */ /* 0x000fe20000000a00 */
[----:B------:R-:W-:-:S02]  /*1110*/  @UP0 UIADD3 UR13, UR13, UR14, URZ ;  /* 0x0000000e0d0d0290 */ /* 0x000fc4000fffe03f */
[----:B------:R-:W-:Y:S02]  /*1120*/  @UP0 UIMAD UR9, UR9, UR16, URZ ;  /* 0x00000010090902a4 */ /* 0x000fe4000f8e023f */
[----:B------:R-:W-:Y:S02]  /*1130*/  @UP1 UIADD3 UR11, UR11, UR15, URZ ;  /* 0x0000000f0b0b1290 */ /* 0x000fe4000fffe03f */
[----:B------:R-:W-:Y:S02]  /*1140*/  @UP1 UIMAD UR14, UR20, UR18, URZ ;  /* 0x00000012140e12a4 */ /* 0x000fe4000f8e023f */
[----:B------:R-:W-:Y:S02]  /*1150*/  @UP0 UIMAD UR9, UR38, UR17, UR9 ;  /* 0x00000011260902a4 */ /* 0x000fe4000f8e0209 */
[----:B------:R-:W-:Y:S02]  /*1160*/  @UP0 UIMAD.WIDE.U32 UR12, UR38, UR16, UR12 ;  /* 0x00000010260c02a5 */ /* 0x000fe4000f8e000c */
[----:B------:R-:W-:-:S02]  /*1170*/  @UP1 UIMAD UR14, UR38, UR19, UR14 ;  /* 0x00000013260e12a4 */ /* 0x000fc4000f8e020e */
[----:B------:R-:W-:Y:S02]  /*1180*/  @UP1 UIMAD.WIDE.U32 UR10, UR38, UR18, UR10 ;  /* 0x00000012260a12a5 */ /* 0x000fe4000f8e000a */
        /* <DEDUP_REMOVED lines=8> */
[----:B------:R-:W-:Y:S01]  /*1210*/  ULDC UR4, c[0x0][0x988] ;  /* 0x0002620000047ab9 */ /* 0x000fe20000000800 */
[----:B------:R-:W-:Y:S01]  /*1220*/  IMAD.U32 R3, RZ, RZ, UR5 ;  /* 0x00000005ff037e24 */ /* 0x000fe2000f8e00ff */
[----:B------:R-:W-:Y:S01]  /*1230*/  ULDC UR5, c[0x0][0x448] ;  /* 0x0001120000057ab9 */ /* 0x000fe20000000800 */
[----:B------:R-:W-:Y:S01]  /*1240*/  IMAD.U32 R5, RZ, RZ, UR7 ;  /* 0x00000007ff057e24 */ /* 0x000fe2000f8e00ff */
[----:B------:R-:W-:Y:S01]  /*1250*/  ULDC UR48, c[0x0][0x424] ;  /* 0x0001090000307ab9 */ /* 0x000fe20000000800 */
[----:B------:R-:W-:Y:S01]  /*1260*/  ULDC UR9, c[0x0][0x2f0] ;  /* 0x0000bc0000097ab9 */ /* 0x000fe20000000800 */
[----:B------:R0:W2:Y:S01]  /*1270*/  @P0 LDG.E R7, desc[UR50][R2.64] ;  /* 0x0000003202070981 */ /* 0x0000a2000c1e1900 */
[----:B------:R-:W-:Y:S01]  /*1280*/  UISETP.NE.AND UP4, UPT, UR5, 0x1, UPT ;  /* 0x000000010500788c */ /* 0x000fe2000bf85270 */
[----:B------:R-:W-:Y:S02]  /*1290*/  ULDC.64 UR6, c[0x0][0x418] ;  /* 0x0001060000067ab9 */ /* 0x000fe40000000a00 */
[----:B------:R1:W2:Y:S01]  /*12a0*/  @P1 LDG.E R0, desc[UR50][R4.64] ;  /* 0x0000003204001981 */ /* 0x0002a2000c1e1900 */
[----:B------:R-:W-:Y:S01]  /*12b0*/  UISETP.NE.U32.AND UP0, UPT, UR6, URZ, UPT ;  /* 0x0000003f0600728c */ /* 0x000fe2000bf05070 */
[----:B------:R-:W-:Y:S01]  /*12c0*/  PLOP3.LUT P0, PT, PT, PT, PT, 0x80, 0x0 ;  /* 0x000000000000781c */ /* 0x000fe20003f0f070 */
[----:B------:R-:W-:Y:S01]  /*12d0*/  UP2UR UR49, UPR, URZ, 0x10 ;  /* 0x000000103f317883 */ /* 0x000fe20008000000 */
[----:B------:R-:W-:Y:S01]  /*12e0*/  CS2R R86, SRZ ;  /* 0x0000000000567805 */ /* 0x000fe2000001ff00 */
[----:B------:R-:W-:Y:S01]  /*12f0*/  UISETP.NE.AND.EX UP0, UPT, UR7, URZ, UPT, UP0 ;  /* 0x0000003f0700728c */ /* 0x000fe2000bf05300 */
[----:B0-----:R-:W-:Y:S01]  /*1300*/  IMAD.MOV.U32 R2, RZ, RZ, RZ ;  /* 0x000000ffff027224 */ /* 0x001fe200078e00ff */
[----:B------:R-:W-:Y:S01]  /*1310*/  CS2R R84, SRZ ;  /* 0x0000000000547805 */ /* 0x000fe2000001ff00 */
[----:B------:R-:W-:Y:S01]  /*1320*/  ULDC UR7, c[0x0][0x288] ;  /* 0x0000a20000077ab9 */ /* 0x000fe20000000800 */
[----:B------:R-:W-:Y:S01]  /*1330*/  USEL UR48, UR48, 0x1, UP0 ;  /* 0x0000000130307887 */ /* 0x000fe20008000000 */
[----:B-1----:R-:W-:Y:S01]  /*1340*/  CS2R R4, SRZ ;  /* 0x0000000000047805 */ /* 0x002fe2000001ff00 */
[----:B------:R-:W-:Y:S01]  /*1350*/  UIADD3 UR7, -UR7, 0xa0, URZ ;  /* 0x000000a007077890 */ /* 0x000fe2000fffe13f */
[----:B------:R-:W-:-:S02]  /*1360*/  CS2R R78, SRZ ;  /* 0x00000000004e7805 */ /* 0x000fc4000001ff00 */
[----:B------:R-:W-:Y:S02]  /*1370*/  CS2R R8, SRZ ;  /* 0x0000000000087805 */ /* 0x000fe4000001ff00 */
[----:B------:R-:W-:Y:S01]  /*1380*/  CS2R R76, SRZ ;  /* 0x00000000004c7805 */ /* 0x000fe2000001ff00 */
[----:B------:R-:W-:Y:S01]  /*1390*/  UIMAD UR7, UR48, UR9, UR7 ;  /* 0x00000009300772a4 */ /* 0x000fe2000f8e0207 */
        /* <DEDUP_REMOVED lines=18> */
[----:B------:R-:W-:Y:S01]  /*14c0*/  IMAD.MOV.U32 R34, RZ, RZ, RZ ;  /* 0x000000ffff227224 */ /* 0x000fe200078e00ff */
[----:B------:R-:W-:Y:S02]  /*14d0*/  CS2R R88, SRZ ;  /* 0x0000000000587805 */ /* 0x000fe4000001ff00 */
[----:B------:R-:W-:Y:S02]  /*14e0*/  CS2R R40, SRZ ;  /* 0x0000000000287805 */ /* 0x000fe4000001ff00 */
[----:B------:R-:W-:Y:S02]  /*14f0*/  CS2R R90, SRZ ;  /* 0x00000000005a7805 */ /* 0x000fe4000001ff00 */
[----:B------:R-:W-:-:S02]  /*1500*/  CS2R R48, SRZ ;  /* 0x0000000000307805 */ /* 0x000fc4000001ff00 */
[----:B------:R-:W-:Y:S01]  /*1510*/  CS2R R92, SRZ ;  /* 0x00000000005c7805 */ /* 0x000fe2000001ff00 */
[----:B------:R-:W-:Y:S01]  /*1520*/  IMAD.MOV.U32 R57, RZ, RZ, RZ ;  /* 0x000000ffff397224 */ /* 0x000fe200078e00ff */
[----:B------:R-:W-:Y:S01]  /*1530*/  CS2R R94, SRZ ;  /* 0x00000000005e7805 */ /* 0x000fe2000001ff00 */
[----:B--2---:R-:W-:Y:S01]  /*1540*/  FMUL.FTZ R0, R7, R0 ;  /* 0x0000000007007220 */ /* 0x004fe20000410000 */
[----:B------:R-:W-:-:S03]  /*1550*/  CS2R R6, SRZ ;  /* 0x0000000000067805 */ /* 0x000fc6000001ff00 */
[----:B------:R-:W-:Y:S01]  /*1560*/  FMUL.FTZ R0, R0, UR4 ;  /* 0x0000000400007c20 */ /* 0x000fe20008410000 */
[----:B------:R-:W-:Y:S02]  /*1570*/  ULDC UR4, c[0x0][0xc3c] ;  /* 0x00030f0000047ab9 */ /* 0x000fe40000000800 */
[----:B------:R-:W-:Y:S02]  /*1580*/  UIADD3 UR4, UR8, UR4, URZ ;  /* 0x0000000408047290 */ /* 0x000fe4000fffe03f */
[----:B------:R-:W-:Y:S01]  /*1590*/  R2UR UR39, R0 ;  /* 0x00000000002772ca */ /* 0x000fe200000e0000 */
[----:B------:R-:W-:Y:S01]  /*15a0*/  @UP4 ULDC UR8, c[0x0][0x450] ;  /* 0x0001140000084ab9 */ /* 0x000fe20000000800 */
[----:B------:R-:W-:Y:S01]  /*15b0*/  USHF.L.U32 UR40, UR4, 0x7, URZ ;  /* 0x0000000704287899 */ /* 0x000fe2000800063f */
[----:B------:R-:W-:Y:S02]  /*15c0*/  IMAD.MOV.U32 R0, RZ, RZ, RZ ;  /* 0x000000ffff007224 */ /* 0x000fe400078e00ff */
[----:B------:R-:W-:Y:S01]  /*15d0*/  @UP4 ULDC UR4, c[0x0][0x44c] ;  /* 0x0001130000044ab9 */ /* 0x000fe20000000800 */
[----:B------:R-:W-:-:S04]  /*15e0*/  UIADD3 UR6, UR40, 0x7f, URZ ;  /* 0x0000007f28067890 */ /* 0x000fc8000fffe03f */
[----:B------:R-:W-:Y:S02]  /*15f0*/  UIMAD.WIDE.U32 UR4, UR6, UR4, URZ ;  /* 0x00000004060472a5 */ /* 0x000fe4000f8e003f */
[----:B------:R-:W-:Y:S02]  /*1600*/  UIMAD UR4, UR48, UR9, 0x9f ;  /* 0x0000009f300474a4 */ /* 0x000fe4000f8e0209 */
[----:B------:R-:W-:Y:S02]  /*1610*/  @UP4 USHF.R.U32.HI UR6, URZ, UR8, UR5 ;  /* 0x000000083f064299 */ /* 0x000fe40008011605 */
[----:B------:R-:W-:Y:S02]  /*1620*/  UIMAD.WIDE UR4, UR4, 0x66666667, URZ ;  /* 0x66666667040478a5 */ /* 0x000fe4000f8e023f */
[----:B------:R-:W-:Y:S02]  /*1630*/  UIADD3 UR6, UR7, UR6, URZ ;  /* 0x0000000607067290 */ /* 0x000fe4000fffe03f */
[----:B------:R-:W-:-:S02]  /*1640*/  USHF.R.U32.HI UR4, URZ, 0x1f, UR5 ;  /* 0x0000001f3f047899 */ /* 0x000fc40008011605 */
[----:B------:R-:W-:Y:S02]  /*1650*/  UIMAD.WIDE UR6, UR6, 0x66666667, URZ ;  /* 0x66666667060678a5 */ /* 0x000fe4000f8e023f */
[----:B------:R-:W-:Y:S02]  /*1660*/  ULEA.HI.SX32 UR4, UR5, UR4, 0x1a ;  /* 0x0000000405047291 */ /* 0x000fe4000f8fd23f */
[----:B------:R-:W-:-:S04]  /*1670*/  USHF.R.U32.HI UR6, URZ, 0x1f, UR7 ;  /* 0x0000001f3f067899 */ /* 0x000fc80008011607 */
[----:B------:R-:W-:-:S04]  /*1680*/  ULEA.HI.SX32 UR6, UR7, UR6, 0x1a ;  /* 0x0000000607067291 */ /* 0x000fc8000f8fd23f */
[----:B------:R-:W-:-:S04]  /*1690*/  UISETP.LT.AND UP0, UPT, UR4, UR6, UPT ;  /* 0x000000060400728c */ /* 0x000fc8000bf01270 */
[----:B------:R-:W-:-:S04]  /*16a0*/  USEL UR52, UR4, UR6, UP0 ;  /* 0x0000000604347287 */ /* 0x000fc80008000000 */
[----:B------:R-:W-:-:S06]  /*16b0*/  UISETP.GE.AND UP0, UPT, UR52, 0x1, UPT ;  /* 0x000000013400788c */ /* 0x000fcc000bf06270 */
[----:B------:R-:W-:-:S13]  /*16c0*/  PLOP3.LUT P1, PT, PT, PT, UP0, 0x80, 0x0 ;  /* 0x000000000000781c */ /* 0x000fda0003f2f008 */
[----:B------:R-:W-:Y:S05]  /*16d0*/  @!P1 BRA `(.L_x_2456) ;  /* 0x0000009800c49947 */ /* 0x000fea0003800000 */
        /* <DEDUP_REMOVED lines=31> */
.L_x_2457:
        /* <DEDUP_REMOVED lines=9> */
.L_x_2594:
[----:B------:R-:W-:Y:S05]  /*1960*/  @!P0 BRA `(.L_x_2459) ;  /* 0x0000000000048947 */ /* 0x000fea0003800000 */
[----:B------:R-:W-:Y:S01]  /*1970*/  BPT.TRAP 0x1 ;  /* 0x000000040000795c */ /* 0x000fe20000300000 */
.L_x_2459:
[----:B0-----:R-:W-:Y:S02]  /*1980*/  IMAD.U32 R0, RZ, RZ, UR44 ;  /* 0x0000002cff007e24 */ /* 0x001fe4000f8e00ff */
[----:B------:R-:W-:-:S03]  /*1990*/  IMAD.U32 R3, RZ, RZ, UR45 ;  /* 0x0000002dff037e24 */ /* 0x000fc6000f8e00ff */
[----:B------:R-:W-:Y:S02]  /*19a0*/  LEA R0, R0, UR43, 0x3 ;  /* 0x0000002b00007c11 */ /* 0x000fe4000f8e18ff */
[----:B------:R-:W-:-:S04]  /*19b0*/  SHF.L.U32 R3, R3, 0x1f, RZ ;  /* 0x0000001f03037819 */ /* 0x000fc800000006ff */
[----:B------:R0:W1:Y:S01]  /*19c0*/  SYNCS.PHASECHK.TRANS64.TRYWAIT P1, [R0+URZ+0x22830], R3 ;  /* 0x02283003000075a7 */ /* 0x000062000802017f */
[----:B------:R-:W-:Y:S05]  /*19d0*/  @!P0 BRA `(.L_x_2460) ;  /* 0x0000000000048947 */ /* 0x000fea0003800000 */
[----:B------:R-:W-:Y:S01]  /*19e0*/  BPT.TRAP 0x1 ;  /* 0x000000040000795c */ /* 0x000fe20000300000 */
.L_x_2460:
[----:B-1----:R-:W-:Y:S05]  /*19f0*/  @P1 BRA `(.L_x_2461) ;  /* 0x0000000000081947 */ /* 0x002fea0003800000 */
[----:B------:R-:W1:Y:S02]  /*1a00*/  SYNCS.PHASECHK.TRANS64.TRYWAIT P1, [R0+URZ+0x22830], R3 ;  /* 0x02283003000075a7 */ /* 0x000e64000802017f */
[----:B-1----:R-:W-:Y:S05]  /*1a10*/  @!P1 BRA `(.L_x_2462) ;  /* 0x0000011000f89947 */ /* 0x002fea0003800000 */
.L_x_2461:
[----:B------:R-:W-:-:S04]  /*1a20*/  UIADD3 UR4, UR43, 0x18400, URZ ;  /* 0x000184002b047890 */ /* 0x000fc8000fffe03f */
        /* <DEDUP_REMOVED lines=134> */
.L_x_2463:
[----:B------:R-:W-:Y:S01]  /*2290*/  UISETP.NE.AND UP0, UPT, UR49, URZ, UPT ;  /* 0x0000003f3100728c */ /* 0x000fe2000bf05270 */
[----:B------:R-:W-:Y:S01]  /*22a0*/  VIADD R4, R18, UR40 ;  /* 0x0000002812047c36 */ /* 0x000fe20008000000 */
[----:B------:R-:W-:Y:S01]  /*22b0*/  ULDC UR11, c[0x0][0x2f0] ;  /* 0x0000bc00000b7ab9 */ /* 0x000fe20000000800 */
[----:B------:R-:W-:Y:S01]  /*22c0*/  ULDC UR14, c[0x0][0x288] ;  /* 0x0000a200000e7ab9 */ /* 0x000fe20000000800 */
[----:B------:R-:W-:Y:S01]  /*22d0*/  IMAD.U32 R11, RZ, RZ, UR11 ;  /* 0x0000000bff0b7e24 */ /* 0x000fe2000f8e00ff */
[----:B------:R-:W-:Y:S01]  /*22e0*/  R2UR UR15, R0 ;  /* 0x00000000000f72ca */ /* 0x000fe200000e0000 */
[----:B------:R-:W-:Y:S01]  /*22f0*/  UMOV UR10, UR40 ;  /* 0x00000028000a7c82 */ /* 0x000fe20008000000 */
[----:B------:R-:W-:Y:S01]  /*2300*/  PLOP3.LUT P1, PT, PT, PT, UP0, 0x80, 0x0 ;  /* 0x000000000000781c */ /* 0x000fe20003f2f008 */
[----:B------:R-:W-:Y:S01]  /*2310*/  UIADD3 UR31, UR52, -0x2, URZ ;  /* 0xfffffffe341f7890 */ /* 0x000fe2000fffe03f */
[----:B------:R-:W-:Y:S02]  /*2320*/  PLOP3.LUT P2, PT, PT, PT, UP0, 0x80, 0x0 ;  /* 0x000000000000781c */ /* 0x000fe40003f4f008 */
[----:B------:R-:W-:Y:S01]  /*2330*/  @UP0 ULDC UR6, c[0x0][0x44c] ;  /* 0x0001130000060ab9 */ /* 0x000fe20000000800 */
[----:B------:R-:W-:-:S08]  /*2340*/  @UP0 ULDC UR18, c[0x0][0x450] ;  /* 0x0001140000120ab9 */ /* 0x000fd00000000800 */
[----:B------:R-:W-:Y:S01]  /*2350*/  @P1 IMAD.HI.U32 R2, R4, UR6, RZ ;  /* 0x0000000604021c27 */ /* 0x000fe2000f8e00ff */
[----:B------:R-:W-:-:S04]  /*2360*/  @UP0 ULDC UR6, c[0x0][0x450] ;  /* 0x0001140000060ab9 */ /* 0x000fc80000000800 */
[----:B------:R-:W-:Y:S01]  /*2370*/  @P2 SHF.R.U32.HI R4, RZ, UR6, R2 ;  /* 0x00000006ff042c19 */ /* 0x000fe20008011602 */
[----:B------:R-:W-:-:S04]  /*2380*/  UIMAD UR6, UR52, -0xa0, URZ ;  /* 0xffffff60340678a4 */ /* 0x000fc8000f8e023f */
[----:B------:R-:W0:Y:S01]  /*2390*/  SHFL.IDX PT, R6, R4, 0x1, 0x1c1f ;  /* 0x003c1f0004067f89 */ /* 0x000e2200000e0000 */
[----:B------:R-:W-:Y:S02]  /*23a0*/  UIADD3 UR7, UR6, 0xa1, URZ ;  /* 0x000000a106077890 */ /* 0x000fe4000fffe03f */
[----:B------:R-:W-:Y:S01]  /*23b0*/  UIMAD UR6, UR48, UR11, UR6 ;  /* 0x0000000b300672a4 */ /* 0x000fe2000f8e0206 */
[----:B------:R-:W-:Y:S01]  /*23c0*/  SHFL.IDX PT, R4, R4, RZ, 0x1c1f ;  /* 0x001c1fff04047589 */ /* 0x000fe200000e0000 */
[----:B------:R-:W-:Y:S02]  /*23d0*/  UIMAD UR11, UR48, UR11, -UR14 ;  /* 0x0000000b300b72a4 */ /* 0x000fe4000f8e0a0e */
[----:B------:R-:W-:Y:S01]  /*23e0*/  IMAD.U32 R2, RZ, RZ, UR7 ;  /* 0x00000007ff027e24 */ /* 0x000fe2000f8e00ff */
[----:B------:R-:W-:-:S03]  /*23f0*/  UIADD3 UR6, UR6, 0xa0, URZ ;  /* 0x000000a006067890 */ /* 0x000fc6000fffe03f */
[----:B------:R-:W-:-:S03]  /*2400*/  IMAD R2, R17, -0x2, R2 ;  /* 0xfffffffe11027824 */ /* 0x000fc600078e0202 */
[----:B------:R-:W-:Y:S01]  /*2410*/  IMAD.U32 R10, RZ, RZ, UR6 ;  /* 0x00000006ff0a7e24 */ /* 0x000fe2000f8e00ff */
[----:B------:R-:W-:Y:S01]  /*2420*/  @UP0 ULDC UR6, c[0x0][0x44c] ;  /* 0x0001130000060ab9 */ /* 0x000fe20000000800 */
[----:B------:R-:W-:Y:S01]  /*2430*/  IMAD R11, R11, UR48, R2 ;  /* 0x000000300b0b7c24 */ /* 0x000fe2000f8e0202 */
[----:B------:R-:W-:Y:S01]  /*2440*/  UIMAD.WIDE.U32 UR6, UR40, UR6, URZ ;  /* 0x00000006280672a5 */ /* 0x000fe2000f8e003f */
[----:B------:R-:W-:-:S03]  /*2450*/  IMAD R10, R17, -0x2, R10 ;  /* 0xfffffffe110a7824 */ /* 0x000fc600078e020a */
[----:B------:R-:W-:Y:S01]  /*2460*/  @UP0 USHF.R.U32.HI UR10, URZ, UR18, UR7 ;  /* 0x000000123f0a0299 */ /* 0x000fe20008011607 */
[----:B0-----:R-:W-:-:S03]  /*2470*/  IADD3 R5, R6, -UR14, R11 ;  /* 0x8000000e06057c10 */ /* 0x001fc6000fffe00b */
[----:B------:R-:W-:Y:S01]  /*2480*/  UIADD3 UR6, UR11, UR10, URZ ;  /* 0x0000000a0b067290 */ /* 0x000fe2000fffe03f */
[----:B------:R-:W-:-:S03]  /*2490*/  VIMNMX R5, R10, R5, PT ;  /* 0x000000050a057248 */ /* 0x000fc60003fe0100 */
[----:B------:R-:W-:Y:S01]  /*24a0*/  UIMAD.WIDE UR6, UR6, 0x66666667, URZ ;  /* 0x66666667060678a5 */ /* 0x000fe2000f8e023f */
[----:B------:R-:W-:-:S03]  /*24b0*/  ISETP.GT.AND P1, PT, R5, RZ, PT ;  /* 0x000000ff0500720c */ /* 0x000fc60003f24270 */
[----:B------:R-:W-:Y:S01]  /*24c0*/  USHF.R.U32.HI UR6, URZ, 0x1f, UR7 ;  /* 0x0000001f3f067899 */ /* 0x000fe20008011607 */
[C---:B------:R-:W-:Y:S02]  /*24d0*/  ISETP.GT.AND P2, PT, R5.reuse, 0x1, PT ;  /* 0x000000010500780c */ /* 0x040fe40003f44270 */
[----:B------:R-:W-:Y:S01]  /*24e0*/  ISETP.GT.AND P3, PT, R5, 0x8, PT ;  /* 0x000000080500780c */ /* 0x000fe20003f64270 */
[----:B------:R-:W-:Y:S01]  /*24f0*/  ULEA.HI.SX32 UR7, UR7, UR6, 0x1a ;  /* 0x0000000607077291 */ /* 0x000fe2000f8fd23f */
[----:B------:R-:W-:Y:S01]  /*2500*/  FSEL R9, R90, -INF , P1 ;  /* 0xff8000005a097808 */ /* 0x000fe20000800000 */
[----:B------:R-:W-:Y:S01]  /*2510*/  UIADD3 UR6, UR15, 0x22840, URZ ;  /* 0x000228400f067890 */ /* 0x000fe2000fffe03f */
[----:B------:R-:W-:Y:S01]  /*2520*/  FSEL R91, R91, -INF , P2 ;  /* 0xff8000005b5b7808 */ /* 0x000fe20001000000 */
[----:B------:R-:W-:Y:S01]  /*2530*/  UISETP.LT.AND UP0, UPT, URZ, UR7, UPT ;  /* 0x000000073f00728c */ /* 0x000fe2000bf01270 */
[----:B------:R-:W-:Y:S01]  /*2540*/  ISETP.GT.AND P1, PT, R5, 0x9, PT ;  /* 0x000000090500780c */ /* 0x000fe20003f24270 */
[----:B------:R-:W-:Y:S01]  /*2550*/  UPRMT UR6, UR41, 0x654, UR6 ;  /* 0x0000065429067896 */ /* 0x000fe20008000006 */
[----:B------:R-:W-:Y:S01]  /*2560*/  FSEL R13, R94, -INF , P3 ;  /* 0xff8000005e0d7808 */ /* 0x000fe20001800000 */
[----:B------:R-:W-:Y:S01]  /*2570*/  USEL UR29, URZ, UR7, !UP0 ;  /* 0x000000073f1d7287 */ /* 0x000fe2000c000000 */
[----:B------:R-:W-:-:S02]  /*2580*/  FMNMX.FTZ R2, R9, R91, !PT ;  /* 0x0000005b09027209 */ /* 0x000fc40007810000 */
[----:B------:R-:W-:Y:S01]  /*2590*/  ISETP.GT.AND P2, PT, R5, 0x10, PT ;  /* 0x000000100500780c */ /* 0x000fe20003f44270 */
[----:B------:R-:W-:Y:S01]  /*25a0*/  UISETP.GE.AND UP0, UPT, UR31, UR29, UPT ;  /* 0x0000001d1f00728c */ /* 0x000fe2000bf06270 */
[----:B------:R-:W-:Y:S02]  /*25b0*/  FSEL R95, R95, -INF , P1 ;  /* 0xff8000005f5f7808 */ /* 0x000fe40000800000 */
[----:B------:R-:W-:Y:S01]  /*25c0*/  FMNMX.FTZ R2, R13, R2, !PT ;  /* 0x000000020d027209 */ /* 0x000fe20007810000 */
[----:B------:R-:W-:Y:S01]  /*25d0*/  SYNCS.ARRIVE.TRANS64.RED.A1T0 RZ, [UR6], RZ ;  /* 0x000000ffffff79a7 */ /* 0x000fe20008100406 */
[----:B------:R-:W-:Y:S02]  /*25e0*/  ISETP.GT.AND P1, PT, R5, 0x11, PT ;  /* 0x000000110500780c */ /* 0x000fe40003f24270 */
[----:B------:R-:W-:Y:S02]  /*25f0*/  FSEL R15, R98, -INF , P2 ;  /* 0xff800000620f7808 */ /* 0x000fe40001000000 */
[----:B------:R-:W-:-:S02]  /*2600*/  FMNMX.FTZ R2, R95, R2, !PT ;  /* 0x000000025f027209 */ /* 0x000fc40007810000 */
[----:B------:R-:W-:Y:S02]  /*2610*/  ISETP.GT.AND P2, PT, R5, 0x18, PT ;  /* 0x000000180500780c */ /* 0x000fe40003f44270 */
[----:B------:R-:W-:Y:S02]  /*2620*/  FSEL R99, R99, -INF , P1 ;  /* 0xff80000063637808 */ /* 0x000fe40000800000 */
[----:B------:R-:W-:Y:S02]  /*2630*/  FMNMX.FTZ R2, R15, R2, !PT ;  /* 0x000000020f027209 */ /* 0x000fe40007810000 */
        /* <DEDUP_REMOVED lines=99> */
[----:B------:R-:W-:Y:S02]  /*2c70*/  FSEL R39, R39, -INF , P1 ;  /* 0xff80000027277808 */ /* 0x000fe40000800000 */
[----:B------:R-:W-:-:S04]  /*2c80*/  FMNMX.FTZ R2, R38, R5, !PT ;  /* 0x0000000526027209 */ /* 0x000fc80007810000 */
[----:B------:R-:W-:Y:S01]  /*2c90*/  FMNMX.FTZ R8, R39, R2, !PT ;  /* 0x0000000227087209 */ /* 0x000fe20007810000 */
[----:B------:R-:W-:-:S04]  /*2ca0*/  IMAD.U32 R2, RZ, RZ, UR39 ;  /* 0x00000027ff027e24 */ /* 0x000fc8000f8e00ff */
[----:B------:R-:W0:Y:S02]  /*2cb0*/  SHFL.BFLY PT, R5, R8, 0x2, 0x1f ;  /* 0x0c401f0008057f89 */ /* 0x000e2400000e0000 */
[----:B0-----:R-:W-:-:S05]  /*2cc0*/  FMNMX.FTZ R12, R8, R5, !PT ;  /* 0x00000005080c7209 */ /* 0x001fca0007810000 */
[----:B------:R-:W0:Y:S02]  /*2cd0*/  SHFL.BFLY PT, R5, R12, 0x1, 0x1f ;  /* 0x0c201f000c057f89 */ /* 0x000e2400000e0000 */
[----:B0-----:R-:W-:-:S04]  /*2ce0*/  FMNMX.FTZ R5, R12, R5, !PT ;  /* 0x000000050c057209 */ /* 0x001fc80007810000 */
[C---:B------:R-:W-:Y:S01]  /*2cf0*/  FSETP.NEU.FTZ.AND P1, PT, R5.reuse, -INF , PT ;  /* 0xff8000000500780b */ /* 0x040fe20003f3d000 */
[----:B------:R-:W-:-:S05]  /*2d00*/  FFMA.FTZ R2, R5, R2, -8 ;  /* 0xc100000005027423 */ /* 0x000fca0000010002 */
[----:B------:R-:W-:-:S05]  /*2d10*/  FSEL R2, R2, RZ, P1 ;  /* 0x000000ff02027208 */ /* 0x000fca0000800000 */
[--C-:B------:R-:W-:Y:S01]  /*2d20*/  FFMA.FTZ R8, R13, UR39, -R2.reuse ;  /* 0x000000270d087c23 */ /* 0x100fe20008010802 */
[----:B------:R-:W-:Y:S02]  /*2d30*/  VIADD R13, R11, -UR14 ;  /* 0x8000000e0b0d7c36 */ /* 0x000fe40008000000 */
[--C-:B------:R-:W-:Y:S01]  /*2d40*/  FFMA.FTZ R12, R21, UR39, -R2.reuse ;  /* 0x00000027150c7c23 */ /* 0x100fe20008010802 */
[----:B------:R-:W-:-:S01]  /*2d50*/  FFMA.FTZ R6, R9, UR39, -R2 ;  /* 0x0000002709067c23 */ /* 0x000fc20008010802 */
[--C-:B------:R-:W-:Y:S01]  /*2d60*/  FFMA.FTZ R9, R91, UR39, -R2.reuse ;  /* 0x000000275b097c23 */ /* 0x100fe20008010802 */
[----:B------:R-:W-:-:S01]  /*2d70*/  FFMA.FTZ R90, R83, UR39, -R2 ;  /* 0x00000027535a7c23 */ /* 0x000fc20008010802 */
[----:B------:R-:W-:Y:S01]  /*2d80*/  VIADDMNMX R86, R4, R13, R10, PT ;  /* 0x0000000d04567246 */ /* 0x000fe2000380010a */
[----:B------:R-:W-:-:S01]  /*2d90*/  FFMA.FTZ R10, R15, UR39, -R2 ;  /* 0x000000270f0a7c23 */ /* 0x000fc20008010802 */
[----:B------:R-:W-:Y:S01]  /*2da0*/  MUFU.EX2 R8, R8 ;  /* 0x0000000800087308 */ /* 0x000fe20000000800 */
[----:B------:R-:W-:-:S01]  /*2db0*/  FFMA.FTZ R95, R95, UR39, -R2 ;  /* 0x000000275f5f7c23 */ /* 0x000fc20008010802 */
[----:B------:R-:W-:Y:S01]  /*2dc0*/  ISETP.GT.AND P1, PT, R86, RZ, PT ;  /* 0x000000ff5600720c */ /* 0x000fe20003f24270 */
[----:B------:R-:W-:-:S01]  /*2dd0*/  FFMA.FTZ R13, R99, UR39, -R2 ;  /* 0x00000027630d7c23 */ /* 0x000fc20008010802 */
[----:B------:R-:W-:Y:S01]  /*2de0*/  ISETP.GT.AND P2, PT, R86, 0x1, PT ;  /* 0x000000015600780c */ /* 0x000fe20003f44270 */
[----:B------:R-:W-:-:S01]  /*2df0*/  FFMA.FTZ R103, R103, UR39, -R2 ;  /* 0x0000002767677c23 */ /* 0x000fc20008010802 */
[----:B------:R-:W-:Y:S01]  /*2e00*/  ISETP.GT.AND P3, PT, R86, 0x8, PT ;  /* 0x000000085600780c */ /* 0x000fe20003f64270 */
[----:B------:R-:W-:-:S01]  /*2e10*/  FFMA.FTZ R14, R105, UR39, -R2 ;  /* 0x00000027690e7c23 */ /* 0x000fc20008010802 */
[----:B------:R-:W-:Y:S01]  /*2e20*/  FSEL R88, R88, -INF , P1 ;  /* 0xff80000058587808 */ /* 0x000fe20000800000 */
[----:B------:R-:W-:Y:S01]  /*2e30*/  MUFU.EX2 R6, R6 ;  /* 0x0000000600067308 */ /* 0x000fe20000000800 */
[----:B------:R-:W-:Y:S01]  /*2e40*/  FSEL R89, R89, -INF , P2 ;  /* 0xff80000059597808 */ /* 0x000fe20001000000 */
[--C-:B------:R-:W-:Y:S01]  /*2e50*/  FFMA.FTZ R107, R107, UR39, -R2.reuse ;  /* 0x000000276b6b7c23 */ /* 0x100fe20008010802 */
[----:B------:R-:W-:Y:S01]  /*2e60*/  ISETP.GT.AND P1, PT, R86, 0x9, PT ;  /* 0x000000095600780c */ /* 0x000fe20003f24270 */
[--C-:B------:R-:W-:Y:S01]  /*2e70*/  FFMA.FTZ R20, R109, UR39, -R2.reuse ;  /* 0x000000276d147c23 */ /* 0x100fe20008010802 */
[----:B------:R-:W-:Y:S01]  /*2e80*/  FSEL R92, R92, -INF , P3 ;  /* 0xff8000005c5c7808 */ /* 0x000fe20001800000 */
[--C-:B------:R-:W-:Y:S01]  /*2e90*/  FFMA.FTZ R111, R111, UR39, -R2.reuse ;  /* 0x000000276f6f7c23 */ /* 0x100fe20008010802 */
[----:B------:R-:W-:Y:S01]  /*2ea0*/  FMNMX.FTZ R15, R88, R89, !PT ;  /* 0x00000059580f7209 */ /* 0x000fe20007810000 */
[----:B------:R-:W0:Y:S01]  /*2eb0*/  MUFU.EX2 R9, R9 ;  /* 0x0000000900097308 */ /* 0x000e220000000800 */
[----:B------:R-:W-:Y:S01]  /*2ec0*/  ISETP.GT.AND P2, PT, R86, 0x10, PT ;  /* 0x000000105600780c */ /* 0x000fe20003f44270 */
[--C-:B------:R-:W-:Y:S01]  /*2ed0*/  FFMA.FTZ R113, R113, UR39, -R2.reuse ;  /* 0x0000002771717c23 */ /* 0x100fe20008010802 */
[----:B------:R-:W-:Y:S01]  /*2ee0*/  FSEL R93, R93, -INF , P1 ;  /* 0xff8000005d5d7808 */ /* 0x000fe20000800000 */
[--C-:B------:R-:W-:Y:S01]  /*2ef0*/  FFMA.FTZ R58, R117, UR39, -R2.reuse ;  /* 0x00000027753a7c23 */ /* 0x100fe20008010802 */
[----:B------:R-:W-:Y:S01]  /*2f00*/  FMNMX.FTZ R4, R92, R15, !PT ;  /* 0x0000000f5c047209 */ /* 0x000fe20007810000 */
[--C-:B------:R-:W-:Y:S01]  /*2f10*/  FFMA.FTZ R7, R7, UR39, -R2.reuse ;  /* 0x0000002707077c23 */ /* 0x100fe20008010802 */
[----:B------:R-:W-:Y:S01]  /*2f20*/  ISETP.GT.AND P1, PT, R86, 0x11, PT ;  /* 0x000000115600780c */ /* 0x000fe20003f24270 */
[----:B------:R-:W-:Y:S01]  /*2f30*/  MUFU.EX2 R11, R95 ;  /* 0x0000005f000b7308 */ /* 0x000fe20000000800 */
[----:B------:R-:W-:Y:S01]  /*2f40*/  FSEL R96, R96, -INF , P2 ;  /* 0xff80000060607808 */ /* 0x000fe20001000000 */
[--C-:B------:R-:W-:Y:S01]  /*2f50*/  FFMA.FTZ R47, R47, UR39, -R2.reuse ;  /* 0x000000272f2f7c23 */ /* 0x100fe20008010802 */
[----:B------:R-:W-:Y:S01]  /*2f60*/  FMNMX.FTZ R15, R93, R4, !PT ;  /* 0x000000045d0f7209 */ /* 0x000fe20007810000 */
[--C-:B------:R-:W-:Y:S01]  /*2f70*/  FFMA.FTZ R26, R26, UR39, -R2.reuse ;  /* 0x000000271a1a7c23 */ /* 0x100fe20008010802 */
[----:B------:R-:W-:Y:S01]  /*2f80*/  ISETP.GT.AND P2, PT, R86, 0x18, PT ;  /* 0x000000185600780c */ /* 0x000fe20003f44270 */
[--C-:B------:R-:W-:Y:S01]  /*2f90*/  FFMA.FTZ R27, R27, UR39, -R2.reuse ;  /* 0x000000271b1b7c23 */ /* 0x100fe20008010802 */
[----:B------:R-:W-:Y:S01]  /*2fa0*/  FSEL R97, R97, -INF , P1 ;  /* 0xff80000061617808 */ /* 0x000fe20000800000 */
[----:B------:R-:W-:Y:S01]  /*2fb0*/  MUFU.EX2 R10, R10 ;  /* 0x0000000a000a7308 */ /* 0x000fe20000000800 */
[----:B------:R-:W-:Y:S01]  /*2fc0*/  FMNMX.FTZ R4, R96, R15, !PT ;  /* 0x0000000f60047209 */ /* 0x000fe20007810000 */
[----:B0-----:R-:W-:Y:S01]  /*2fd0*/  FADD.FTZ R99, R6, R9 ;  /* 0x0000000906637221 */ /* 0x001fe20000010000 */
[----:B------:R-:W-:Y:S01]  /*2fe0*/  ISETP.GT.AND P1, PT, R86, 0x19, PT ;  /* 0x000000195600780c */ /* 0x000fe20003f24270 */
[--C-:B------:R-:W-:Y:S01]  /*2ff0*/  FFMA.FTZ R30, R30, UR39, -R2.reuse ;  /* 0x000000271e1e7c23 */ /* 0x100fe20008010802 */
[----:B------:R-:W-:Y:S01]  /*3000*/  FSEL R100, R100, -INF , P2 ;  /* 0xff80000064647808 */ /* 0x000fe20001000000 */
[--C-:B------:R-:W-:Y:S01]  /*3010*/  FFMA.FTZ R31, R31, UR39, -R2.reuse ;  /* 0x000000271f1f7c23 */ /* 0x100fe20008010802 */
[----:B------:R-:W-:Y:S01]  /*3020*/  FMNMX.FTZ R21, R97, R4, !PT ;  /* 0x0000000461157209 */ /* 0x000fe20007810000 */
[----:B------:R-:W-:Y:S01]  /*3030*/  MUFU.EX2 R13, R13 ;  /* 0x0000000d000d7308 */ /* 0x000fe20000000800 */
[----:B------:R-:W-:Y:S01]  /*3040*/  FSEL R101, R101, -INF , P1 ;  /* 0xff80000065657808 */ /* 0x000fe20000800000 */
[--C-:B------:R-:W-:Y:S01]  /*3050*/  FFMA.FTZ R34, R34, UR39, -R2.reuse ;  /* 0x0000002722227c23 */ /* 0x100fe20008010802 */
[----:B------:R-:W-:Y:S01]  /*3060*/  ISETP.GT.AND P1, PT, R86, 0x20, PT ;  /* 0x000000205600780c */ /* 0x000fe20003f24270 */
[--C-:B------:R-:W-:Y:S01]  /*3070*/  FFMA.FTZ R35, R35, UR39, -R2.reuse ;  /* 0x0000002723237c23 */ /* 0x100fe20008010802 */
[----:B------:R-:W-:Y:S01]  /*3080*/  FMNMX.FTZ R4, R100, R21, !PT ;  /* 0x0000001564047209 */ /* 0x000fe20007810000 */
[--C-:B------:R-:W-:Y:S01]  /*3090*/  FFMA.FTZ R38, R38, UR39, -R2.reuse ;  /* 0x0000002726267c23 */ /* 0x100fe20008010802 */
[----:B------:R-:W-:Y:S01]  /*30a0*/  ISETP.GT.AND P2, PT, R86, 0x21, PT ;  /* 0x000000215600780c */ /* 0x000fe20003f44270 */
[----:B------:R-:W-:Y:S01]  /*30b0*/  MUFU.EX2 R12, R12 ;  /* 0x0000000c000c7308 */ /* 0x000fe20000000800 */
[----:B------:R-:W-:Y:S01]  /*30c0*/  FSEL R72, R72, -INF , P1 ;  /* 0xff80000048487808 */ /* 0x000fe20000800000 */
[----:B------:R-:W-:Y:S01]  /*30d0*/  FFMA.FTZ R39, R39, UR39, -R2 ;  /* 0x0000002727277c23 */ /* 0x000fe20008010802 */
[----:B------:R-:W-:-:S02]  /*30e0*/  FMNMX.FTZ R21, R101, R4, !PT ;  /* 0x0000000465157209 */ /* 0x000fc40007810000 */
[----:B------:R-:W-:Y:S02]  /*30f0*/  ISETP.GT.AND P1, PT, R86, 0x28, PT ;  /* 0x000000285600780c */ /* 0x000fe40003f24270 */
[----:B------:R-:W-:Y:S01]  /*3100*/  FSEL R73, R73, -INF , P2 ;  /* 0xff80000049497808 */ /* 0x000fe20001000000 */
[----:B------:R-:W-:Y:S01]  /*3110*/  MUFU.EX2 R15, R103 ;  /* 0x00000067000f7308 */ /* 0x000fe20000000800 */
[----:B------:R-:W-:Y:S02]  /*3120*/  FMNMX.FTZ R4, R72, R21, !PT ;  /* 0x0000001548047209 */ /* 0x000fe40007810000 */
[----:B------:R-:W-:Y:S02]  /*3130*/  ISETP.GT.AND P2, PT, R86, 0x29, PT ;  /* 0x000000295600780c */ /* 0x000fe40003f44270 */
[----:B------:R-:W-:Y:S02]  /*3140*/  FSEL R76, R76, -INF , P1 ;  /* 0xff8000004c4c7808 */ /* 0x000fe40000800000 */
[----:B------:R-:W-:Y:S01]  /*3150*/  FMNMX.FTZ R59, R73, R4, !PT ;  /* 0x00000004493b7209 */ /* 0x000fe20007810000 */
[----:B------:R-:W-:Y:S01]  /*3160*/  MUFU.EX2 R14, R14 ;  /* 0x0000000e000e7308 */ /* 0x000fe20000000800 */
[----:B------:R-:W-:-:S02]  /*3170*/  ISETP.GT.AND P1, PT, R86, 0x30, PT ;  /* 0x000000305600780c */ /* 0x000fc40003f24270 */
[----:B------:R-:W-:Y:S02]  /*3180*/  FSEL R77, R77, -INF , P2 ;  /* 0xff8000004d4d7808 */ /* 0x000fe40001000000 */
[----:B------:R-:W-:Y:S02]  /*3190*/  FMNMX.FTZ R4, R76, R59, !PT ;  /* 0x0000003b4c047209 */ /* 0x000fe40007810000 */
[----:B------:R-:W-:Y:S01]  /*31a0*/  ISETP.GT.AND P2, PT, R86, 0x31, PT ;  /* 0x000000315600780c */ /* 0x000fe20003f44270 */
[----:B------:R-:W-:Y:S01]  /*31b0*/  MUFU.EX2 R21, R107 ;  /* 0x0000006b00157308 */ /* 0x000fe20000000800 */
[----:B------:R-:W-:Y:S02]  /*31c0*/  FSEL R80, R80, -INF , P1 ;  /* 0xff80000050507808 */ /* 0x000fe40000800000 */
[----:B------:R-:W-:Y:S02]  /*31d0*/  FMNMX.FTZ R59, R77, R4, !PT ;  /* 0x000000044d3b7209 */ /* 0x000fe40007810000 */
[----:B------:R-:W-:-:S02]  /*31e0*/  ISETP.GT.AND P1, PT, R86, 0x38, PT ;  /* 0x000000385600780c */ /* 0x000fc40003f24270 */
[----:B------:R-:W-:Y:S01]  /*31f0*/  FSEL R81, R81, -INF , P2 ;  /* 0xff80000051517808 */ /* 0x000fe20001000000 */
[----:B------:R-:W-:Y:S01]  /*3200*/  MUFU.EX2 R20, R20 ;  /* 0x0000001400147308 */ /* 0x000fe20000000800 */
[----:B------:R-:W-:Y:S02]  /*3210*/  FMNMX.FTZ R4, R80, R59, !PT ;  /* 0x0000003b50047209 */ /* 0x000fe40007810000 */
[----:B------:R-:W-:Y:S02]  /*3220*/  ISETP.GT.AND P2, PT, R86, 0x39, PT ;  /* 0x000000395600780c */ /* 0x000fe40003f44270 */
[----:B------:R-:W-:Y:S02]  /*3230*/  FSEL R84, R84, -INF , P1 ;  /* 0xff80000054547808 */ /* 0x000fe40000800000 */
[----:B------:R-:W-:Y:S01]  /*3240*/  FMNMX.FTZ R91, R81, R4, !PT ;  /* 0x00000004515b7209 */ /* 0x000fe20007810000 */
[----:B------:R-:W-:Y:S01]  /*3250*/  MUFU.EX2 R59, R111 ;  /* 0x0000006f003b7308 */ /* 0x000fe20000000800 */
[----:B------:R-:W-:-:S02]  /*3260*/  FSEL R85, R85, -INF , P2 ;  /* 0xff80000055557808 */ /* 0x000fc40001000000 */
[----:B------:R-:W-:Y:S02]  /*3270*/  ISETP.GT.AND P1, PT, R86, 0x40, PT ;  /* 0x000000405600780c */ /* 0x000fe40003f24270 */
[----:B------:R-:W-:Y:S02]  /*3280*/  FMNMX.FTZ R4, R84, R91, !PT ;  /* 0x0000005b54047209 */ /* 0x000fe40007810000 */
[----:B------:R-:W-:Y:S01]  /*3290*/  ISETP.GT.AND P2, PT, R86, 0x41, PT ;  /* 0x000000415600780c */ /* 0x000fe20003f44270 */
[----:B------:R-:W-:Y:S01]  /*32a0*/  MUFU.EX2 R58, R58 ;  /* 0x0000003a003a7308 */ /* 0x000fe20000000800 */
[----:B------:R-:W-:Y:S02]  /*32b0*/  FSEL R62, R56, -INF , P1 ;  /* 0xff800000383e7808 */ /* 0x000fe40000800000 */
[----:B------:R-:W-:Y:S02]  /*32c0*/  FMNMX.FTZ R91, R85, R4, !PT ;  /* 0x00000004555b7209 */ /* 0x000fe40007810000 */
[----:B------:R-:W-:-:S02]  /*32d0*/  ISETP.GT.AND P1, PT, R86, 0x48, PT ;  /* 0x000000485600780c */ /* 0x000fc40003f24270 */
[----:B------:R-:W-:Y:S01]  /*32e0*/  FSEL R66, R57, -INF , P2 ;  /* 0xff80000039427808 */ /* 0x000fe20001000000 */
[----:B------:R-:W-:-:S01]  /*32f0*/  FFMA.FTZ R57, R115, UR39, -R2 ;  /* 0x0000002773397c23 */ /* 0x000fc20008010802 */
[----:B------:R-:W-:Y:S01]  /*3300*/  FMNMX.FTZ R91, R62, R91, !PT ;  /* 0x0000005b3e5b7209 */ /* 0x000fe20007810000 */
[----:B------:R-:W-:Y:S01]  /*3310*/  MUFU.EX2 R56, R113 ;  /* 0x0000007100387308 */ /* 0x000fe20000000800 */
[----:B------:R-:W-:Y:S02]  /*3320*/  ISETP.GT.AND P2, PT, R86, 0x49, PT ;  /* 0x000000495600780c */ /* 0x000fe40003f44270 */
[----:B------:R-:W-:Y:S02]  /*3330*/  FSEL R60, R60, -INF , P1 ;  /* 0xff8000003c3c7808 */ /* 0x000fe40000800000 */
[----:B------:R-:W-:Y:S02]  /*3340*/  FMNMX.FTZ R91, R66, R91, !PT ;  /* 0x0000005b425b7209 */ /* 0x000fe40007810000 */
        /* <DEDUP_REMOVED lines=16> */
[----:B------:R-:W-:Y:S01]  /*3450*/  FSEL R69, R69, -INF , P2 ;  /* 0xff80000045457808 */ /* 0x000fe20001000000 */
[----:B------:R-:W-:Y:S01]  /*3460*/  MUFU.EX2 R47, R47 ;  /* 0x0000002f002f7308 */ /* 0x000fe20000000800 */
[----:B------:R-:W-:Y:S02]  /*3470*/  ISETP.GT.AND P1, PT, R86, 0x60, PT ;  /* 0x000000605600780c */ /* 0x000fe40003f24270 */
[----:B------:R-:W-:Y:S01]  /*3480*/  FMNMX.FTZ R4, R68, R87, !PT ;  /* 0x0000005744047209 */ /* 0x000fe20007810000 */
[----:B------:R-:W-:-:S01]  /*3490*/  FFMA.FTZ R87, R70, UR39, -R2 ;  /* 0x0000002746577c23 */ /* 0x000fc20008010802 */
[----:B------:R-:W-:-:S02]  /*34a0*/  ISETP.GT.AND P2, PT, R86, 0x61, PT ;  /* 0x000000615600780c */ /* 0x000fc40003f44270 */
[----:B------:R-:W-:Y:S01]  /*34b0*/  FSEL R78, R40, -INF , P1 ;  /* 0xff800000284e7808 */ /* 0x000fe20000800000 */
[----:B------:R-:W-:Y:S01]  /*34c0*/  MUFU.EX2 R26, R26 ;  /* 0x0000001a001a7308 */ /* 0x000fe20000000800 */
[----:B------:R-:W-:Y:S02]  /*34d0*/  FMNMX.FTZ R83, R69, R4, !PT ;  /* 0x0000000445537209 */ /* 0x000fe40007810000 */
[----:B------:R-:W-:Y:S02]  /*34e0*/  ISETP.GT.AND P1, PT, R86, 0x68, PT ;  /* 0x000000685600780c */ /* 0x000fe40003f24270 */
[----:B------:R-:W-:Y:S01]  /*34f0*/  FSEL R82, R41, -INF , P2 ;  /* 0xff80000029527808 */ /* 0x000fe20001000000 */
[----:B------:R-:W-:Y:S01]  /*3500*/  FFMA.FTZ R41, R79, UR39, -R2 ;  /* 0x000000274f297c23 */ /* 0x000fe20008010802 */
[----:B------:R-:W-:Y:S01]  /*3510*/  FMNMX.FTZ R83, R78, R83, !PT ;  /* 0x000000534e537209 */ /* 0x000fe20007810000 */
[----:B------:R-:W-:Y:S01]  /*3520*/  MUFU.EX2 R40, R90 ;  /* 0x0000005a00287308 */ /* 0x000fe20000000800 */
[----:B------:R-:W-:-:S02]  /*3530*/  ISETP.GT.AND P2, PT, R86, 0x69, PT ;  /* 0x000000695600780c */ /* 0x000fc40003f44270 */
[----:B------:R-:W-:Y:S01]  /*3540*/  FSEL R79, R44, -INF , P1 ;  /* 0xff8000002c4f7808 */ /* 0x000fe20000800000 */
[----:B------:R-:W-:-:S01]  /*3550*/  FFMA.FTZ R44, R75, UR39, -R2 ;  /* 0x000000274b2c7c23 */ /* 0x000fc20008010802 */
[----:B------:R-:W-:Y:S01]  /*3560*/  FMNMX.FTZ R4, R82, R83, !PT ;  /* 0x0000005352047209 */ /* 0x000fe20007810000 */
[----:B------:R-:W-:-:S01]  /*3570*/  FFMA.FTZ R75, R63, UR39, -R2 ;  /* 0x000000273f4b7c23 */ /* 0x000fc20008010802 */
[C---:B------:R-:W-:Y:S01]  /*3580*/  ISETP.GT.AND P1, PT, R86.reuse, 0x70, PT ;  /* 0x000000705600780c */ /* 0x040fe20003f24270 */
        /* <DEDUP_REMOVED lines=15> */
[----:B------:R0:W-:Y:S01]  /*3680*/  MUFU.EX2 R45, R75 ;  /* 0x0000004b002d7308 */ /* 0x0001e20000000800 */
[----:B------:R-:W-:Y:S02]  /*3690*/  ISETP.GT.AND P1, PT, R86, 0x80, PT ;  /* 0x000000805600780c */ /* 0x000fe40003f24270 */
[----:B------:R-:W-:Y:S02]  /*36a0*/  FMNMX.FTZ R4, R52, R63, !PT ;  /* 0x0000003f34047209 */ /* 0x000fe40007810000 */
[----:B------:R-:W-:-:S02]  /*36b0*/  ISETP.GT.AND P2, PT, R86, 0x81, PT ;  /* 0x000000815600780c */ /* 0x000fc40003f44270 */
[----:B------:R-:W-:Y:S01]  /*36c0*/  FSEL R63, R24, -INF , P1 ;  /* 0xff800000183f7808 */ /* 0x000fe20000800000 */
[----:B------:R-:W-:-:S01]  /*36d0*/  FFMA.FTZ R24, R67, UR39, -R2 ;  /* 0x0000002743187c23 */ /* 0x000fc20008010802 */
[----:B------:R-:W-:Y:S01]  /*36e0*/  FMNMX.FTZ R4, R53, R4, !PT ;  /* 0x0000000435047209 */ /* 0x000fe20007810000 */
[----:B------:R-:W-:Y:S01]  /*36f0*/  MUFU.EX2 R30, R30 ;  /* 0x0000001e001e7308 */ /* 0x000fe20000000800 */
[C---:B------:R-:W-:Y:S02]  /*3700*/  ISETP.GT.AND P1, PT, R86.reuse, 0x88, PT ;  /* 0x000000885600780c */ /* 0x040fe40003f24270 */
[----:B0-----:R-:W-:Y:S02]  /*3710*/  FSEL R75, R25, -INF , P2 ;  /* 0xff800000194b7808 */ /* 0x001fe40001000000 */
[----:B------:R-:W-:Y:S02]  /*3720*/  FMNMX.FTZ R4, R63, R4, !PT ;  /* 0x000000043f047209 */ /* 0x000fe40007810000 */
[----:B------:R-:W-:Y:S01]  /*3730*/  ISETP.GT.AND P2, PT, R86, 0x89, PT ;  /* 0x000000895600780c */ /* 0x000fe20003f44270 */
[----:B------:R-:W-:Y:S01]  /*3740*/  MUFU.EX2 R24, R24 ;  /* 0x0000001800187308 */ /* 0x000fe20000000800 */
[----:B------:R-:W-:-:S02]  /*3750*/  FSEL R28, R28, -INF , P1 ;  /* 0xff8000001c1c7808 */ /* 0x000fc40000800000 */
[----:B------:R-:W-:Y:S02]  /*3760*/  FMNMX.FTZ R25, R75, R4, !PT ;  /* 0x000000044b197209 */ /* 0x000fe40007810000 */
[----:B------:R-:W-:Y:S02]  /*3770*/  ISETP.GT.AND P1, PT, R86, 0x90, PT ;  /* 0x000000905600780c */ /* 0x000fe40003f24270 */
[----:B------:R-:W-:Y:S01]  /*3780*/  FSEL R67, R29, -INF , P2 ;  /* 0xff8000001d437808 */ /* 0x000fe20001000000 */
[----:B------:R-:W-:Y:S01]  /*3790*/  MUFU.EX2 R31, R31 ;  /* 0x0000001f001f7308 */ /* 0x000fe20000000800 */
[----:B------:R-:W-:Y:S02]  /*37a0*/  FMNMX.FTZ R4, R28, R25, !PT ;  /* 0x000000191c047209 */ /* 0x000fe40007810000 */
[----:B------:R-:W-:Y:S02]  /*37b0*/  ISETP.GT.AND P2, PT, R86, 0x91, PT ;  /* 0x000000915600780c */ /* 0x000fe40003f44270 */
[----:B------:R-:W-:Y:S01]  /*37c0*/  FSEL R70, R32, -INF , P1 ;  /* 0xff80000020467808 */ /* 0x000fe20000800000 */
[----:B------:R-:W-:Y:S01]  /*37d0*/  FFMA.FTZ R32, R71, UR39, -R2 ;  /* 0x0000002747207c23 */ /* 0x000fe20008010802 */
[----:B------:R-:W-:Y:S01]  /*37e0*/  FMNMX.FTZ R29, R67, R4, !PT ;  /* 0x00000004431d7209 */ /* 0x000fe20007810000 */
[----:B------:R0:W-:Y:S01]  /*37f0*/  MUFU.EX2 R25, R87 ;  /* 0x0000005700197308 */ /* 0x0001e20000000800 */
[----:B------:R-:W-:-:S02]  /*3800*/  ISETP.GT.AND P1, PT, R86, 0x98, PT ;  /* 0x000000985600780c */ /* 0x000fc40003f24270 */
[----:B------:R-:W-:Y:S02]  /*3810*/  FSEL R33, R33, -INF , P2 ;  /* 0xff80000021217808 */ /* 0x000fe40001000000 */
[----:B------:R-:W-:Y:S01]  /*3820*/  FMNMX.FTZ R4, R70, R29, !PT ;  /* 0x0000001d46047209 */ /* 0x000fe20007810000 */
[--C-:B------:R-:W-:Y:S01]  /*3830*/  FFMA.FTZ R29, R42, UR39, -R2.reuse ;  /* 0x000000272a1d7c23 */ /* 0x100fe20008010802 */
[----:B------:R-:W-:Y:S01]  /*3840*/  ISETP.GT.AND P2, PT, R86, 0x99, PT ;  /* 0x000000995600780c */ /* 0x000fe20003f44270 */
[--C-:B------:R-:W-:Y:S01]  /*3850*/  FFMA.FTZ R42, R46, UR39, -R2.reuse ;  /* 0x000000272e2a7c23 */ /* 0x100fe20008010802 */
[----:B------:R-:W-:Y:S01]  /*3860*/  FSEL R71, R36, -INF , P1 ;  /* 0xff80000024477808 */ /* 0x000fe20000800000 */
[--C-:B------:R-:W-:Y:S01]  /*3870*/  FFMA.FTZ R46, R51, UR39, -R2.reuse ;  /* 0x00000027332e7c23 */ /* 0x100fe20008010802 */
[----:B------:R-:W-:Y:S01]  /*3880*/  FMNMX.FTZ R4, R33, R4, !PT ;  /* 0x0000000421047209 */ /* 0x000fe20007810000 */
[--C-:B------:R-:W-:Y:S01]  /*3890*/  FFMA.FTZ R51, R55, UR39, -R2.reuse ;  /* 0x0000002737337c23 */ /* 0x100fe20008010802 */
[----:B------:R-:W-:Y:S01]  /*38a0*/  FSEL R37, R37, -INF , P2 ;  /* 0xff80000025257808 */ /* 0x000fe20001000000 */
[----:B------:R-:W-:Y:S01]  /*38b0*/  IMAD.U32 R55, RZ, RZ, UR39 ;  /* 0x00000027ff377e24 */ /* 0x000fe2000f8e00ff */
[----:B------:R-:W-:Y:S01]  /*38c0*/  FMNMX.FTZ R4, R71, R4, !PT ;  /* 0x0000000447047209 */ /* 0x000fe20007810000 */
[--C-:B------:R-:W-:Y:S01]  /*38d0*/  FFMA.FTZ R36, R43, UR39, -R2.reuse ;  /* 0x000000272b247c23 */ /* 0x100fe20008010802 */
[----:B------:R-:W-:-:S01]  /*38e0*/  FFMA.FTZ R43, R50, UR39, -R2 ;  /* 0x00000027322b7c23 */ /* 0x000fc20008010802 */
[----:B------:R-:W-:Y:S01]  /*38f0*/  FFMA.FTZ R50, R54, UR39, -R2 ;  /* 0x0000002736327c23 */ /* 0x000fe20008010802 */
[----:B------:R-:W-:Y:S01]  /*3900*/  FMNMX.FTZ R4, R37, R4, !PT ;  /* 0x0000000425047209 */ /* 0x000fe20007810000 */
[----:B------:R-:W-:Y:S04]  /*3910*/  MUFU.EX2 R32, R32 ;  /* 0x0000002000207308 */ /* 0x000fe80000000800 */
[----:B0-----:R-:W0:Y:S04]  /*3920*/  SHFL.BFLY PT, R87, R4, 0x2, 0x1f ;  /* 0x0c401f0004577f89 */ /* 0x001e2800000e0000 */
        /* <DEDUP_REMOVED lines=9> */
[----:B0-----:R-:W-:-:S04]  /*39c0*/  FMNMX.FTZ R4, R87, R4, !PT ;  /* 0x0000000457047209 */ /* 0x001fc80007810000 */
[C---:B------:R-:W-:Y:S01]  /*39d0*/  FSETP.NEU.FTZ.AND P1, PT, R4.reuse, -INF , PT ;  /* 0xff8000000400780b */ /* 0x040fe20003f3d000 */
[----:B------:R-:W-:-:S02]  /*39e0*/  FFMA.FTZ R54, R4, R55, -8 ;  /* 0xc100000004367423 */ /* 0x000fc40000010037 */
[----:B------:R-:W-:Y:S03]  /*39f0*/  MUFU.EX2 R34, R34 ;  /* 0x0000002200227308 */ /* 0x000fe60000000800 */
[----:B------:R-:W-:Y:S02]  /*3a00*/  FSEL R87, R54, RZ, P1 ;  /* 0x000000ff36577208 */ /* 0x000fe40000800000 */
[----:B------:R-:W-:-:S03]  /*3a10*/  PLOP3.LUT P1, PT, PT, PT, UP0, 0x80, 0x0 ;  /* 0x000000000000781c */ /* 0x000fc60003f2f008 */
        /* <DEDUP_REMOVED lines=46> */
[----:B------:R-:W3:Y:S08]  /*3d00*/  MUFU.EX2 R97, R97 ;  /* 0x0000006100617308 */ /* 0x000ef00000000800 */
[----:B------:R4:W-:Y:S08]  /*3d10*/  MUFU.EX2 R91, R74 ;  /* 0x0000004a005b7308 */ /* 0x0009f00000000800 */
[----:B------:R-:W5:Y:S01]  /*3d20*/  MUFU.EX2 R100, R100 ;  /* 0x0000006400647308 */ /* 0x000f620000000800 */
[----:B----4-:R-:W-:-:S04]  /*3d30*/  FADD.FTZ R74, R8, R99 ;  /* 0x00000063084a7221 */ /* 0x010fc80000010000 */
[C---:B------:R-:W-:Y:S01]  /*3d40*/  FADD.FTZ R103, R11.reuse, R74 ;  /* 0x0000004a0b677221 */ /* 0x040fe20000010000 */
[----:B------:R-:W-:Y:S02]  /*3d50*/  F2FP.SATFINITE.E4M3.F32.PACK_AB_MERGE_C R74, R11, R8, RZ ;  /* 0x000000080b4a723e */ /* 0x000fe400048070ff */
[----:B------:R1:W-:Y:S02]  /*3d60*/  MUFU.EX2 R89, R66 ;  /* 0x0000004200597308 */ /* 0x0003e40000000800 */
[----:B------:R-:W-:-:S06]  /*3d70*/  F2FP.SATFINITE.E4M3.F32.PACK_AB_MERGE_C R185, R9, R6, R74 ;  /* 0x0000000609b9723e */ /* 0x000fcc000480704a */
[----:B------:R-:W4:Y:S01]  /*3d80*/  MUFU.EX2 R101, R101 ;  /* 0x0000006500657308 */ /* 0x000f220000000800 */
[----:B-1----:R-:W-:-:S01]  /*3d90*/  FADD.FTZ R66, R92, R95 ;  /* 0x0000005f5c427221 */ /* 0x002fc20000010000 */
[----:B--2---:R-:W-:-:S03]  /*3da0*/  F2FP.SATFINITE.E4M3.F32.PACK_AB_MERGE_C R92, R93, R92, RZ ;  /* 0x0000005c5d5c723e */ /* 0x004fc600048070ff */
[----:B------:R-:W-:Y:S01]  /*3db0*/  FADD.FTZ R99, R93, R66 ;  /* 0x000000425d637221 */ /* 0x000fe20000010000 */
[----:B------:R-:W-:-:S01]  /*3dc0*/  FADD.FTZ R66, R10, R103 ;  /* 0x000000670a427221 */ /* 0x000fc20000010000 */
[----:B------:R-:W-:Y:S01]  /*3dd0*/  F2FP.SATFINITE.E4M3.F32.PACK_AB_MERGE_C R184, R55, R54, R92 ;  /* 0x0000003637b8723e */ /* 0x000fe2000480705c */
[----:B------:R-:W1:Y:S01]  /*3de0*/  MUFU.EX2 R72, R72 ;  /* 0x0000004800487308 */ /* 0x000e620000000800 */
[----:B0-----:R-:W-:-:S01]  /*3df0*/  FADD.FTZ R0, R86, R99 ;  /* 0x0000006356007221 */ /* 0x001fc20000010000 */
[----:B------:R-:W-:Y:S01]  /*3e00*/  FADD.FTZ R103, R13, R66 ;  /* 0x000000420d677221 */ /* 0x000fe20000010000 */
[----:B------:R-:W-:Y:S02]  /*3e10*/  CS2R R54, SRZ ;  /* 0x0000000000367805 */ /* 0x000fe4000001ff00 */
[----:B---3--:R-:W-:Y:S01]  /*3e20*/  FADD.FTZ R99, R97, R0 ;  /* 0x0000000061637221 */ /* 0x008fe20000010000 */
[----:B------:R-:W-:-:S02]  /*3e30*/  FADD.FTZ R2, R12, R103 ;  /* 0x000000670c027221 */ /* 0x000fc40000010000 */
[----:B------:R-:W0:Y:S01]  /*3e40*/  MUFU.EX2 R73, R73 ;  /* 0x0000004900497308 */ /* 0x000e220000000800 */
[----:B-----5:R-:W-:-:S01]  /*3e50*/  FADD.FTZ R0, R100, R99 ;  /* 0x0000006364007221 */ /* 0x020fc20000010000 */
[----:B------:R-:W-:Y:S01]  /*3e60*/  FADD.FTZ R103, R15, R2 ;  /* 0x000000020f677221 */ /* 0x000fe20000010000 */
[----:B----4-:R-:W-:-:S02]  /*3e70*/  F2FP.SATFINITE.E4M3.F32.PACK_AB_MERGE_C R100, R101, R100, RZ ;  /* 0x000000646564723e */ /* 0x010fc400048070ff */
[----:B------:R-:W-:Y:S01]  /*3e80*/  FADD.FTZ R99, R101, R0 ;  /* 0x0000000065637221 */ /* 0x000fe20000010000 */
[----:B------:R-:W-:-:S01]  /*3e90*/  FADD.FTZ R66, R14, R103 ;  /* 0x000000670e427221 */ /* 0x000fc20000010000 */
[----:B------:R-:W-:Y:S01]  /*3ea0*/  F2FP.SATFINITE.E4M3.F32.PACK_AB_MERGE_C R186, R97, R86, R100 ;  /* 0x0000005661ba723e */ /* 0x000fe20004807064 */
[----:B------:R-:W2:Y:S01]  /*3eb0*/  MUFU.EX2 R76, R76 ;  /* 0x0000004c004c7308 */ /* 0x000ea20000000800 */
[----:B-1----:R-:W-:-:S01]  /*3ec0*/  FADD.FTZ R2, R72, R99 ;  /* 0x0000006348027221 */ /* 0x002fc20000010000 */
[----:B------:R-:W-:Y:S01]  /*3ed0*/  FADD.FTZ R103, R21, R66 ;  /* 0x0000004215677221 */ /* 0x000fe20000010000 */
[----:B------:R-:W-:-:S03]  /*3ee0*/  CS2R R86, SRZ ;  /* 0x0000000000567805 */ /* 0x000fc6000001ff00 */
[----:B------:R-:W-:Y:S01]  /*3ef0*/  FADD.FTZ R66, R20, R103 ;  /* 0x0000006714427221 */ /* 0x000fe20000010000 */
[----:B------:R-:W-:Y:S01]  /*3f00*/  F2FP.SATFINITE.E4M3.F32.PACK_AB_MERGE_C R20, R59, R20, RZ ;  /* 0x000000143b14723e */ /* 0x000fe200048070ff */
[----:B------:R-:W1:Y:S01]  /*3f10*/  MUFU.EX2 R77, R77 ;  /* 0x0000004d004d7308 */ /* 0x000e620000000800 */
[----:B0-----:R-:W-:-:S02]  /*3f20*/  FADD.FTZ R99, R73, R2 ;  /* 0x0000000249637221 */ /* 0x001fc40000010000 */
[----:B------:R-:W-:-:S05]  /*3f30*/  F2FP.SATFINITE.E4M3.F32.PACK_AB_MERGE_C R181, R21, R14, R20 ;  /* 0x0000000e15b5723e */ /* 0x000fca0004807014 */
[----:B------:R-:W0:Y:S01]  /*3f40*/  MUFU.EX2 R80, R80 ;  /* 0x0000005000507308 */ /* 0x000e220000000800 */
[----:B--2---:R-:W-:-:S01]  /*3f50*/  FADD.FTZ R2, R76, R99 ;  /* 0x000000634c027221 */ /* 0x004fc20000010000 */
[----:B------:R-:W-:-:S04]  /*3f60*/  FADD.FTZ R99, R59, R66 ;  /* 0x000000423b637221 */ /* 0x000fc80000010000 */
[----:B------:R-:W-:Y:S02]  /*3f70*/  FADD.FTZ R66, R56, R99 ;  /* 0x0000006338427221 */ /* 0x000fe40000010000 */
[----:B------:R-:W2:Y:S01]  /*3f80*/  MUFU.EX2 R81, R81 ;  /* 0x0000005100517308 */ /* 0x000ea20000000800 */
[----:B-1----:R-:W-:Y:S01]  /*3f90*/  F2FP.SATFINITE.E4M3.F32.PACK_AB_MERGE_C R76, R77, R76, RZ ;  /* 0x0000004c4d4c723e */ /* 0x002fe200048070ff */
[----:B------:R-:W-:-:S03]  /*3fa0*/  FADD.FTZ R99, R57, R66 ;  /* 0x0000004239637221 */ /* 0x000fc60000010000 */
[----:B------:R-:W-:Y:S01]  /*3fb0*/  F2FP.SATFINITE.E4M3.F32.PACK_AB_MERGE_C R180, R73, R72, R76 ;  /* 0x0000004849b4723e */ /* 0x000fe2000480704c */
[----:B------:R-:W-:-:S01]  /*3fc0*/  FADD.FTZ R66, R58, R99 ;  /* 0x000000633a427221 */ /* 0x000fc20000010000 */
[----:B------:R-:W-:Y:S01]  /*3fd0*/  F2FP.SATFINITE.E4M3.F32.PACK_AB_MERGE_C R58, R61, R58, RZ ;  /* 0x0000003a3d3a723e */ /* 0x000fe200048070ff */
[----:B------:R-:W1:Y:S01]  /*3fe0*/  MUFU.EX2 R84, R84 ;  /* 0x0000005400547308 */ /* 0x000e620000000800 */
[----:B------:R-:W-:Y:S02]  /*3ff0*/  CS2R R72, SRZ ;  /* 0x0000000000487805 */ /* 0x000fe4000001ff00 */
[----:B------:R-:W-:Y:S02]  /*4000*/  F2FP.SATFINITE.E4M3.F32.PACK_AB_MERGE_C R183, R57, R56, R58 ;  /* 0x0000003839b7723e */ /* 0x000fe4000480703a */
[----:B------:R-:W-:Y:S02]  /*4010*/  CS2R R58, SRZ ;  /* 0x00000000003a7805 */ /* 0x000fe4000001ff00 */
[----:B------:R-:W-:Y:S01]  /*4020*/  CS2R R56, SRZ ;  /* 0x0000000000387805 */ /* 0x000fe2000001ff00 */
[----:B------:R-:W3:Y:S08]  /*4030*/  MUFU.EX2 R85, R85 ;  /* 0x0000005500557308 */ /* 0x000ef00000000800 */
[----:B------:R4:W-:Y:S08]  /*4040*/  MUFU.EX2 R0, R83 ;  /* 0x0000005300007308 */ /* 0x0009f00000000800 */
[----:B------:R-:W5:Y:S01]  /*4050*/  MUFU.EX2 R62, R62 ;  /* 0x0000003e003e7308 */ /* 0x000f620000000800 */
[----:B----4-:R-:W-:-:S01]  /*4060*/  FADD.FTZ R83, R77, R2 ;  /* 0x000000024d537221 */ /* 0x010fc20000010000 */
[----:B------:R-:W-:-:S03]  /*4070*/  CS2R R76, SRZ ;  /* 0x00000000004c7805 */ /* 0x000fc6000001ff00 */
[----:B0-----:R-:W-:-:S03]  /*4080*/  FADD.FTZ R2, R80, R83 ;  /* 0x0000005350027221 */ /* 0x001fc60000010000 */
[----:B------:R-:W0:Y:S01]  /*4090*/  MUFU.EX2 R60, R60 ;  /* 0x0000003c003c7308 */ /* 0x000e220000000800 */
[----:B--2---:R-:W-:-:S04]  /*40a0*/  FADD.FTZ R83, R81, R2 ;  /* 0x0000000251537221 */ /* 0x004fc80000010000 */
[----:B-1----:R-:W-:Y:S01]  /*40b0*/  FADD.FTZ R2, R84, R83 ;  /* 0x0000005354027221 */ /* 0x002fe20000010000 */
[----:B------:R-:W-:-:S01]  /*40c0*/  FADD.FTZ R83, R61, R66 ;  /* 0x000000423d537221 */ /* 0x000fc20000010000 */
[----:B------:R-:W-:Y:S01]  /*40d0*/  F2FP.SATFINITE.E4M3.F32.PACK_AB_MERGE_C R66, R15, R12, RZ ;  /* 0x0000000c0f42723e */ /* 0x000fe200048070ff */
[----:B------:R-:W1:Y:S01]  /*40e0*/  MUFU.EX2 R64, R64 ;  /* 0x0000004000407308 */ /* 0x000e620000000800 */
[----:B---3--:R-:W-:-:S01]  /*40f0*/  FADD.FTZ R11, R85, R2 ;  /* 0x00000002550b7221 */ /* 0x008fc20000010000 */
[----:B------:R-:W-:Y:S01]  /*4100*/  FADD.FTZ R8, R40, R83 ;  /* 0x0000005328087221 */ /* 0x000fe20000010000 */
[----:B------:R-:W-:Y:S02]  /*4110*/  F2FP.SATFINITE.E4M3.F32.PACK_AB_MERGE_C R84, R85, R84, RZ ;  /* 0x000000545554723e */ /* 0x000fe400048070ff */
[----:B-----5:R-:W-:Y:S01]  /*4120*/  FADD.FTZ R2, R62, R11 ;  /* 0x0000000b3e027221 */ /* 0x020fe20000010000 */
[----:B------:R-:W-:-:S01]  /*4130*/  FADD.FTZ R15, R41, R8 ;  /* 0x00000008290f7221 */ /* 0x000fc20000010000 */
[----:B------:R-:W-:Y:S01]  /*4140*/  F2FP.SATFINITE.E4M3.F32.PACK_AB_MERGE_C R187, R13, R10, R66 ;  /* 0x0000000a0dbb723e */ /* 0x000fe20004807042 */
[----:B------:R-:W2:Y:S01]  /*4150*/  MUFU.EX2 R65, R65 ;  /* 0x0000004100417308 */ /* 0x000ea20000000800 */
[----:B------:R-:W-:-:S01]  /*4160*/  FADD.FTZ R11, R89, R2 ;  /* 0x00000002590b7221 */ /* 0x000fc20000010000 */
[----:B------:R-:W-:Y:S01]  /*4170*/  FADD.FTZ R8, R44, R15 ;  /* 0x0000000f2c087221 */ /* 0x000fe20000010000 */
[----:B------:R-:W-:-:S02]  /*4180*/  F2FP.SATFINITE.E4M3.F32.PACK_AB_MERGE_C R44, R45, R44, RZ ;  /* 0x0000002c2d2c723e */ /* 0x000fc400048070ff */
[----:B0-----:R-:W-:Y:S01]  /*4190*/  FADD.FTZ R2, R60, R11 ;  /* 0x0000000b3c027221 */ /* 0x001fe20000010000 */
[----:B------:R-:W-:-:S01]  /*41a0*/  FADD.FTZ R8, R45, R8 ;  /* 0x000000082d087221 */ /* 0x000fc20000010000 */
[C---:B------:R-:W-:Y:S01]  /*41b0*/  F2FP.SATFINITE.E4M3.F32.PACK_AB_MERGE_C R60, R91.reuse, R60, RZ ;  /* 0x0000003c5b3c723e */ /* 0x040fe200048070ff */
[----:B------:R-:W0:Y:S01]  /*41c0*/  MUFU.EX2 R68, R68 ;  /* 0x0000004400447308 */ /* 0x000e220000000800 */
[----:B------:R-:W-:-:S01]  /*41d0*/  FADD.FTZ R11, R91, R2 ;  /* 0x000000025b0b7221 */ /* 0x000fc20000010000 */
[----:B------:R-:W-:Y:S01]  /*41e0*/  FADD.FTZ R15, R7, R8 ;  /* 0x00000008070f7221 */ /* 0x000fe20000010000 */
[----:B------:R-:W-:Y:S02]  /*41f0*/  F2FP.SATFINITE.E4M3.F32.PACK_AB_MERGE_C R182, R81, R80, R84 ;  /* 0x0000005051b6723e */ /* 0x000fe40004807054 */
[----:B------:R-:W-:Y:S01]  /*4200*/  CS2R R84, SRZ ;  /* 0x0000000000547805 */ /* 0x000fe2000001ff00 */
[----:B-1----:R-:W-:-:S01]  /*4210*/  FADD.FTZ R8, R64, R11 ;  /* 0x0000000b40087221 */ /* 0x002fc20000010000 */
[----:B------:R-:W-:Y:S01]  /*4220*/  FADD.FTZ R12, R24, R15 ;  /* 0x0000000f180c7221 */ /* 0x000fe20000010000 */
[----:B------:R-:W-:Y:S01]  /*4230*/  F2FP.SATFINITE.E4M3.F32.PACK_AB_MERGE_C R176, R89, R62, R60 ;  /* 0x0000003e59b0723e */ /* 0x000fe2000480703c */
[----:B------:R-:W1:Y:S01]  /*4240*/  MUFU.EX2 R69, R69 ;  /* 0x0000004500457308 */ /* 0x000e620000000800 */
[----:B--2---:R-:W-:-:S01]  /*4250*/  FADD.FTZ R9, R65, R8 ;  /* 0x0000000841097221 */ /* 0x004fc20000010000 */
[----:B------:R-:W-:Y:S01]  /*4260*/  FADD.FTZ R11, R25, R12 ;  /* 0x0000000c190b7221 */ /* 0x000fe20000010000 */
[----:B------:R-:W-:-:S02]  /*4270*/  F2FP.SATFINITE.E4M3.F32.PACK_AB_MERGE_C R25, R32, R25, RZ ;  /* 0x000000192019723e */ /* 0x000fc400048070ff */
[----:B------:R-:W-:Y:S02]  /*4280*/  CS2R R80, SRZ ;  /* 0x0000000000507805 */ /* 0x000fe4000001ff00 */
[----:B------:R-:W-:Y:S01]  /*4290*/  F2FP.SATFINITE.E4M3.F32.PACK_AB_MERGE_C R177, R41, R40, R44 ;  /* 0x0000002829b1723e */ /* 0x000fe2000480702c */
[----:B------:R-:W-:Y:S01]  /*42a0*/  FADD.FTZ R32, R32, R11 ;  /* 0x0000000b20207221 */ /* 0x000fe20000010000 */
[----:B------:R-:W-:Y:S01]  /*42b0*/  F2FP.SATFINITE.E4M3.F32.PACK_AB_MERGE_C R179, R24, R7, R25 ;  /* 0x0000000718b3723e */ /* 0x000fe20004807019 */
[----:B------:R-:W2:Y:S01]  /*42c0*/  MUFU.EX2 R78, R78 ;  /* 0x0000004e004e7308 */ /* 0x000ea20000000800 */
[----:B0-----:R-:W-:-:S01]  /*42d0*/  FADD.FTZ R6, R68, R9 ;  /* 0x0000000944067221 */ /* 0x001fc20000010000 */
[----:B------:R-:W-:Y:S01]  /*42e0*/  FADD.FTZ R9, R29, R32 ;  /* 0x000000201d097221 */ /* 0x000fe20000010000 */
[----:B------:R-:W-:Y:S02]  /*42f0*/  CS2R R60, SRZ ;  /* 0x00000000003c7805 */ /* 0x000fe4000001ff00 */
[----:B------:R-:W-:-:S02]  /*4300*/  CS2R R44, SRZ ;  /* 0x00000000002c7805 */ /* 0x000fc4000001ff00 */
[----:B------:R-:W-:Y:S01]  /*4310*/  CS2R R40, SRZ ;  /* 0x0000000000287805 */ /* 0x000fe2000001ff00 */
[----:B------:R-:W-:Y:S01]  /*4320*/  FADD.FTZ R9, R36, R9 ;  /* 0x0000000924097221 */ /* 0x000fe20000010000 */
[----:B------:R-:W-:Y:S01]  /*4330*/  CS2R R24, SRZ ;  /* 0x0000000000187805 */ /* 0x000fe2000001ff00 */
[----:B------:R0:W3:Y:S01]  /*4340*/  MUFU.EX2 R95, R82 ;  /* 0x00000052005f7308 */ /* 0x0000e20000000800 */
[C---:B-1----:R-:W-:Y:S01]  /*4350*/  F2FP.SATFINITE.E4M3.F32.PACK_AB_MERGE_C R68, R69.reuse, R68, RZ ;  /* 0x000000444544723e */ /* 0x042fe200048070ff */
[----:B------:R-:W-:Y:S01]  /*4360*/  FADD.FTZ R69, R69, R6 ;  /* 0x0000000645457221 */ /* 0x000fe20000010000 */
[----:B------:R-:W-:-:S01]  /*4370*/  FADD.FTZ R8, R42, R9 ;  /* 0x000000092a087221 */ /* 0x000fc20000010000 */
[----:B------:R-:W-:Y:S02]  /*4380*/  F2FP.SATFINITE.E4M3.F32.PACK_AB_MERGE_C R42, R47, R42, RZ ;  /* 0x0000002a2f2a723e */ /* 0x000fe400048070ff */
[----:B------:R-:W-:Y:S01]  /*4390*/  F2FP.SATFINITE.E4M3.F32.PACK_AB_MERGE_C R178, R65, R64, R68 ;  /* 0x0000004041b2723e */ /* 0x000fe20004807044 */
[----:B------:R-:W-:Y:S01]  /*43a0*/  FADD.FTZ R8, R47, R8 ;  /* 0x000000082f087221 */ /* 0x000fe20000010000 */
[----:B------:R-:W1:Y:S01]  /*43b0*/  MUFU.EX2 R79, R79 ;  /* 0x0000004f004f7308 */ /* 0x000e620000000800 */
[----:B--2---:R-:W-:-:S01]  /*43c0*/  FADD.FTZ R6, R78, R69 ;  /* 0x000000454e067221 */ /* 0x004fc20000010000 */
[----:B------:R-:W-:Y:S01]  /*43d0*/  F2FP.SATFINITE.E4M3.F32.PACK_AB_MERGE_C R173, R36, R29, R42 ;  /* 0x0000001d24ad723e */ /* 0x000fe2000480702a */
[----:B------:R-:W-:-:S01]  /*43e0*/  FADD.FTZ R11, R43, R8 ;  /* 0x000000082b0b7221 */ /* 0x000fc20000010000 */
[----:B0-----:R-:W-:-:S02]  /*43f0*/  CS2R R82, SRZ ;  /* 0x0000000000527805 */ /* 0x001fc4000001ff00 */
[----:B------:R-:W-:Y:S02]  /*4400*/  CS2R R68, SRZ ;  /* 0x0000000000447805 */ /* 0x000fe4000001ff00 */
[----:B------:R-:W-:Y:S01]  /*4410*/  CS2R R64, SRZ ;  /* 0x0000000000407805 */ /* 0x000fe2000001ff00 */
[----:B------:R-:W-:-:S01]  /*4420*/  FADD.FTZ R11, R46, R11 ;  /* 0x0000000b2e0b7221 */ /* 0x000fc20000010000 */
[----:B------:R-:W0:Y:S01]  /*4430*/  MUFU.EX2 R48, R48 ;  /* 0x0000003000307308 */ /* 0x000e220000000800 */
[----:B---3--:R-:W-:-:S07]  /*4440*/  FADD.FTZ R6, R95, R6 ;  /* 0x000000065f067221 */ /* 0x008fce0000010000 */
[----:B------:R-:W2:Y:S01]  /*4450*/  MUFU.EX2 R49, R49 ;  /* 0x0000003100317308 */ /* 0x000ea20000000800 */
[----:B-1----:R-:W-:-:S01]  /*4460*/  FADD.FTZ R9, R79, R6 ;  /* 0x000000064f097221 */ /* 0x002fc20000010000 */
[----:B------:R-:W-:Y:S01]  /*4470*/  F2FP.SATFINITE.E4M3.F32.PACK_AB_MERGE_C R79, R0, R79, RZ ;  /* 0x0000004f004f723e */ /* 0x000fe200048070ff */
[----:B------:R-:W-:-:S01]  /*4480*/  FADD.FTZ R6, R50, R11 ;  /* 0x0000000b32067221 */ /* 0x000fc20000010000 */
[----:B------:R-:W-:Y:S01]  /*4490*/  F2FP.SATFINITE.E4M3.F32.PACK_AB_MERGE_C R50, R51, R50, RZ ;  /* 0x000000323332723e */ /* 0x000fe200048070ff */
[----:B------:R-:W-:-:S01]  /*44a0*/  FADD.FTZ R9, R0, R9 ;  /* 0x0000000900097221 */ /* 0x000fc20000010000 */
[----:B------:R-:W-:Y:S01]  /*44b0*/  F2FP.SATFINITE.E4M3.F32.PACK_AB_MERGE_C R172, R95, R78, R79 ;  /* 0x0000004e5fac723e */ /* 0x000fe2000480704f */
[----:B------:R-:W-:-:S01]  /*44c0*/  FADD.FTZ R51, R51, R6 ;  /* 0x0000000633337221 */ /* 0x000fc20000010000 */
[----:B------:R-:W1:Y:S01]  /*44d0*/  MUFU.EX2 R52, R52 ;  /* 0x0000003400347308 */ /* 0x000e620000000800 */
[----:B0-----:R-:W-:-:S01]  /*44e0*/  FADD.FTZ R0, R48, R9 ;  /* 0x0000000930007221 */ /* 0x001fc20000010000 */
[----:B------:R-:W-:Y:S01]  /*44f0*/  F2FP.SATFINITE.E4M3.F32.PACK_AB_MERGE_C R175, R46, R43, R50 ;  /* 0x0000002b2eaf723e */ /* 0x000fe20004807032 */
[----:B------:R-:W-:-:S01]  /*4500*/  FADD.FTZ R8, R26, R51 ;  /* 0x000000331a087221 */ /* 0x000fc20000010000 */
[----:B------:R-:W-:-:S02]  /*4510*/  CS2R R78, SRZ ;  /* 0x00000000004e7805 */ /* 0x000fc4000001ff00 */
[----:B------:R-:W-:Y:S02]  /*4520*/  CS2R R50, SRZ ;  /* 0x0000000000327805 */ /* 0x000fe4000001ff00 */
[----:B------:R-:W-:Y:S01]  /*4530*/  CS2R R46, SRZ ;  /* 0x00000000002e7805 */ /* 0x000fe2000001ff00 */
[----:B------:R-:W-:-:S01]  /*4540*/  FADD.FTZ R7, R27, R8 ;  /* 0x000000081b077221 */ /* 0x000fc20000010000 */
[----:B------:R-:W0:Y:S01]  /*4550*/  MUFU.EX2 R53, R53 ;  /* 0x0000003500357308 */ /* 0x000e220000000800 */
[----:B--2---:R-:W-:-:S01]  /*4560*/  FADD.FTZ R9, R49, R0 ;  /* 0x0000000031097221 */ /* 0x004fc20000010000 */
[----:B------:R-:W-:Y:S01]  /*4570*/  CS2R R42, SRZ ;  /* 0x00000000002a7805 */ /* 0x000fe2000001ff00 */
[----:B------:R-:W-:-:S01]  /*4580*/  FADD.FTZ R8, R30, R7 ;  /* 0x000000071e087221 */ /* 0x000fc20000010000 */
[----:B------:R-:W-:-:S03]  /*4590*/  F2FP.SATFINITE.E4M3.F32.PACK_AB_MERGE_C R30, R31, R30, RZ ;  /* 0x0000001e1f1e723e */ /* 0x000fc600048070ff */
[----:B------:R-:W-:Y:S01]  /*45a0*/  FADD.FTZ R31, R31, R8 ;  /* 0x000000081f1f7221 */ /* 0x000fe20000010000 */
[----:B------:R-:W2:Y:S01]  /*45b0*/  MUFU.EX2 R63, R63 ;  /* 0x0000003f003f7308 */ /* 0x000ea20000000800 */
[----:B-1----:R-:W-:-:S01]  /*45c0*/  FADD.FTZ R0, R52, R9 ;  /* 0x0000000934007221 */ /* 0x002fc20000010000 */
[----:B------:R-:W-:Y:S01]  /*45d0*/  F2FP.SATFINITE.E4M3.F32.PACK_AB_MERGE_C R169, R27, R26, R30 ;  /* 0x0000001a1ba9723e */ /* 0x000fe2000480701e */
[----:B------:R-:W-:-:S01]  /*45e0*/  FADD.FTZ R8, R34, R31 ;  /* 0x0000001f22087221 */ /* 0x000fc20000010000 */
[----:B------:R-:W-:Y:S02]  /*45f0*/  CS2R R30, SRZ ;  /* 0x00000000001e7805 */ /* 0x000fe4000001ff00 */
[----:B------:R-:W-:Y:S02]  /*4600*/  CS2R R26, SRZ ;  /* 0x00000000001a7805 */ /* 0x000fe4000001ff00 */
[----:B------:R1:W3:Y:S01]  /*4610*/  MUFU.EX2 R2, R75 ;  /* 0x0000004b00027308 */ /* 0x0002e20000000800 */
[----:B0-----:R-:W-:-:S01]  /*4620*/  FADD.FTZ R0, R53, R0 ;  /* 0x0000000035007221 */ /* 0x001fc20000010000 */
[----:B------:R-:W-:-:S04]  /*4630*/  F2FP.SATFINITE.E4M3.F32.PACK_AB_MERGE_C R52, R53, R52, RZ ;  /* 0x000000343534723e */ /* 0x000fc800048070ff */
[----:B------:R-:W-:Y:S02]  /*4640*/  F2FP.SATFINITE.E4M3.F32.PACK_AB_MERGE_C R174, R49, R48, R52 ;  /* 0x0000003031ae723e */ /* 0x000fe40004807034 */
[----:B------:R-:W-:Y:S01]  /*4650*/  CS2R R52, SRZ ;  /* 0x0000000000347805 */ /* 0x000fe2000001ff00 */
[----:B------:R-:W0:Y:S01]  /*4660*/  MUFU.EX2 R28, R28 ;  /* 0x0000001c001c7308 */ /* 0x000e220000000800 */
[----:B--2---:R-:W-:-:S01]  /*4670*/  FADD.FTZ R9, R63, R0 ;  /* 0x000000003f097221 */ /* 0x004fc20000010000 */
[----:B-1----:R-:W-:Y:S02]  /*4680*/  CS2R R74, SRZ ;  /* 0x00000000004a7805 */ /* 0x002fe4000001ff00 */
[----:B------:R-:W-:-:S04]  /*4690*/  CS2R R48, SRZ ;  /* 0x0000000000307805 */ /* 0x000fc8000001ff00 */
[----:B------:R-:W1:Y:S01]  /*46a0*/  MUFU.EX2 R67, R67 ;  /* 0x0000004300437308 */ /* 0x000e620000000800 */
[----:B---3--:R-:W-:-:S07]  /*46b0*/  FADD.FTZ R9, R2, R9 ;  /* 0x0000000902097221 */ /* 0x008fce0000010000 */
[----:B------:R-:W2:Y:S01]  /*46c0*/  MUFU.EX2 R70, R70 ;  /* 0x0000004600467308 */ /* 0x000ea20000000800 */
[----:B0-----:R-:W-:-:S07]  /*46d0*/  FADD.FTZ R0, R28, R9 ;  /* 0x000000091c007221 */ /* 0x001fce0000010000 */
[----:B------:R-:W0:Y:S01]  /*46e0*/  MUFU.EX2 R35, R35 ;  /* 0x0000002300237308 */ /* 0x000e220000000800 */
[C---:B-1----:R-:W-:Y:S01]  /*46f0*/  F2FP.SATFINITE.E4M3.F32.PACK_AB_MERGE_C R28, R67.reuse, R28, RZ ;  /* 0x0000001c431c723e */ /* 0x042fe200048070ff */
[----:B------:R-:W-:-:S03]  /*4700*/  FADD.FTZ R67, R67, R0 ;  /* 0x0000000043437221 */ /* 0x000fc60000010000 */
[----:B------:R-:W-:Y:S02]  /*4710*/  F2FP.SATFINITE.E4M3.F32.PACK_AB_MERGE_C R168, R2, R63, R28 ;  /* 0x0000003f02a8723e */ /* 0x000fe4000480701c */
[----:B------:R-:W-:Y:S02]  /*4720*/  CS2R R62, SRZ ;  /* 0x00000000003e7805 */ /* 0x000fe4000001ff00 */
[----:B------:R-:W-:Y:S01]  /*4730*/  CS2R R28, SRZ ;  /* 0x00000000001c7805 */ /* 0x000fe2000001ff00 */
[----:B------:R-:W1:Y:S01]  /*4740*/  MUFU.EX2 R33, R33 ;  /* 0x0000002100217308 */ /* 0x000e620000000800 */
[----:B--2---:R-:W-:-:S01]  /*4750*/  FADD.FTZ R0, R70, R67 ;  /* 0x0000004346007221 */ /* 0x004fc20000010000 */
[----:B------:R-:W-:-:S06]  /*4760*/  CS2R R66, SRZ ;  /* 0x0000000000427805 */ /* 0x000fcc000001ff00 */
[----:B------:R-:W-:Y:S01]  /*4770*/  MUFU.EX2 R38, R38 ;  /* 0x0000002600267308 */ /* 0x000fe20000000800 */
[----:B0-----:R-:W-:-:S07]  /*4780*/  FADD.FTZ R7, R35, R8 ;  /* 0x0000000823077221 */ /* 0x001fce0000010000 */
[----:B------:R-:W-:Y:S01]  /*4790*/  MUFU.EX2 R71, R71 ;  /* 0x0000004700477308 */ /* 0x000fe20000000800 */
[----:B-1----:R-:W-:-:S07]  /*47a0*/  FADD.FTZ R0, R33, R0 ;  /* 0x0000000021007221 */ /* 0x002fce0000010000 */
[----:B------:R0:W1:Y:S08]  /*47b0*/  MUFU.EX2 R6, R37 ;  /* 0x0000002500067308 */ /* 0x0000700000000800 */
[----:B------:R-:W2:Y:S01]  /*47c0*/  MUFU.EX2 R39, R39 ;  /* 0x0000002700277308 */ /* 0x000ea20000000800 */
[----:B0-----:R-:W-:Y:S02]  /*47d0*/  CS2R R36, SRZ ;  /* 0x0000000000247805 */ /* 0x001fe4000001ff00 */
[----:B-1----:R-:W-:Y:S01]  /*47e0*/  F2FP.SATFINITE.E4M3.F32.PACK_AB_MERGE_C R2, R6, R71, RZ ;  /* 0x000000470602723e */ /* 0x002fe200048070ff */
[----:B------:R-:W-:-:S03]  /*47f0*/  FADD.FTZ R71, R71, R0 ;  /* 0x0000000047477221 */ /* 0x000fc60000010000 */
[----:B------:R-:W-:Y:S01]  /*4800*/  F2FP.SATFINITE.E4M3.F32.PACK_AB_MERGE_C R170, R33, R70, R2 ;  /* 0x0000004621aa723e */ /* 0x000fe20004807002 */
[----:B------:R-:W-:-:S01]  /*4810*/  FADD.FTZ R2, R6, R71 ;  /* 0x0000004706027221 */ /* 0x000fc20000010000 */
[----:B------:R-:W-:Y:S02]  /*4820*/  CS2R R70, SRZ ;  /* 0x0000000000467805 */ /* 0x000fe4000001ff00 */
[----:B------:R-:W-:Y:S02]  /*4830*/  CS2R R32, SRZ ;  /* 0x0000000000207805 */ /* 0x000fe4000001ff00 */
[----:B--2---:R-:W-:Y:S01]  /*4840*/  F2FP.SATFINITE.E4M3.F32.PACK_AB_MERGE_C R8, R39, R38, RZ ;  /* 0x000000262708723e */ /* 0x004fe200048070ff */
[----:B------:R-:W-:-:S03]  /*4850*/  FADD.FTZ R38, R38, R7 ;  /* 0x0000000726267221 */ /* 0x000fc60000010000 */
[----:B------:R-:W-:Y:S01]  /*4860*/  F2FP.SATFINITE.E4M3.F32.PACK_AB_MERGE_C R171, R35, R34, R8 ;  /* 0x0000002223ab723e */ /* 0x000fe20004807008 */
[----:B------:R-:W-:-:S01]  /*4870*/  FADD.FTZ R0, R39, R38 ;  /* 0x0000002627007221 */ /* 0x000fc20000010000 */
        /* <DEDUP_REMOVED lines=8> */
[----:B------:R-:W-:-:S06]  /*4900*/  ULDC UR28, c[0x0][0x288] ;  /* 0x0000a200001c7ab9 */ /* 0x000fcc0000000800 */
.L_x_2475:
[----:B------:R-:W-:Y:S01]  /*4910*/  ISETP.NE.AND P2, PT, RZ, UR42, PT ;  /* 0x0000002aff007c0c */ /* 0x000fe2000bf45270 */
[----:B------:R-:W-:-:S04]  /*4920*/  UISETP.NE.AND UP0, UPT, UR30, 0x1, UPT ;  /* 0x000000011e00788c */ /* 0x000fc8000bf05270 */
[----:B------:R-:W-:-:S04]  /*4930*/  USEL UR45, URZ, 0x1, UP0 ;  /* 0x000000013f2d7887 */ /* 0x000fc80008000000 */
[----:B------:R-:W-:-:S04]  /*4940*/  ULOP3.LUT UR45, UR32, UR45, URZ, 0x3c, !UPT ;  /* 0x0000002d202d7292 */ /* 0x000fc8000f8e3c3f */
[----:B------:R-:W-:Y:S08]  /*4950*/  @P2 BRA `(.L_x_2465) ;  /* 0x0000000000382947 */ /* 0x000ff00003800000 */
[----:B------:R-:W-:Y:S05]  /*4960*/  @!P0 BRA `(.L_x_2466) ;  /* 0x0000000000048947 */ /* 0x000fea0003800000 */
[----:B------:R-:W-:Y:S01]  /*4970*/  BPT.TRAP 0x1 ;  /* 0x000000040000795c */ /* 0x000fe20000300000 */
.L_x_2466:
        /* <DEDUP_REMOVED lines=9> */
.L_x_2467:
[----:B-1----:R-:W-:Y:S05]  /*4a10*/  @P1 BRA `(.L_x_2465) ;  /* 0x0000000000081947 */ /* 0x002fea0003800000 */
[----:B------:R-:W1:Y:S02]  /*4a20*/  SYNCS.PHASECHK.TRANS64.TRYWAIT P1, [UR6+0x22830], R4 ;  /* 0x02283004ff0075a7 */ /* 0x000e640008020146 */
[----:B-1----:R-:W-:Y:S05]  /*4a30*/  @!P1 BRA `(.L_x_2468) ;  /* 0x000000e400049947 */ /* 0x002fea0003800000 */
.L_x_2465:
        /* <DEDUP_REMOVED lines=132> */
.L_x_2470:
[----:B------:R-:W-:Y:S01]  /*5280*/  ULEA UR6, UR30, UR43, 0x3 ;  /* 0x0000002b1e067291 */ /* 0x000fe2000f8e183f */
[----:B------:R-:W-:-:S05]  /*5290*/  IMAD.U32 R4, RZ, RZ, UR32 ;  /* 0x00000020ff047e24 */ /* 0x000fca000f8e00ff */
[----:B------:R-:W-:-:S04]  /*52a0*/  SHF.L.U32 R4, R4, 0x1f, RZ ;  /* 0x0000001f04047819 */ /* 0x000fc800000006ff */
[----:B------:R0:W1:Y:S01]  /*52b0*/  SYNCS.PHASECHK.TRANS64.TRYWAIT P1, [UR6+0x22850], R4 ;  /* 0x02285004ff0075a7 */ /* 0x0000620008020146 */
[----:B------:R-:W-:Y:S05]  /*52c0*/  @!P0 BRA `(.L_x_2471) ;  /* 0x0000000000048947 */ /* 0x000fea0003800000 */
[----:B------:R-:W-:Y:S01]  /*52d0*/  BPT.TRAP 0x1 ;  /* 0x000000040000795c */ /* 0x000fe20000300000 */
.L_x_2471:
[----:B-1----:R-:W-:Y:S05]  /*52e0*/  @P1 BRA `(.L_x_2469) ;  /* 0x0000000000081947 */ /* 0x002fea0003800000 */
[----:B------:R-:W1:Y:S02]  /*52f0*/  SYNCS.PHASECHK.TRANS64.TRYWAIT P1, [UR6+0x22850], R4 ;  /* 0x02285004ff0075a7 */ /* 0x000e640008020146 */
[----:B-1----:R-:W-:Y:S05]  /*5300*/  @!P1 BRA `(.L_x_2472) ;  /* 0x000000d800e89947 */ /* 0x002fea0003800000 */
.L_x_2469:
        /* <DEDUP_REMOVED lines=36> */
.L_x_2473:
[----:B------:R-:W-:Y:S01]  /*5550*/  UISETP.NE.AND UP0, UPT, UR49, URZ, UPT ;  /* 0x0000003f3100728c */ /* 0x000fe2000bf05270 */
[----:B------:R-:W-:Y:S01]  /*5560*/  VIADD R15, R18, UR40 ;  /* 0x00000028120f7c36 */ /* 0x000fe20008000000 */
[----:B------:R-:W1:Y:S01]  /*5570*/  LDC R9, c[0x0][0x2f0] ;  /* 0x0000bc00ff097b82 */ /* 0x000e620000000800 */
[----:B------:R-:W-:-:S03]  /*5580*/  IMAD.U32 R177, RZ, RZ, UR39 ;  /* 0x00000027ffb17e24 */ /* 0x000fc6000f8e00ff */
[----:B------:R-:W-:Y:S02]  /*5590*/  PLOP3.LUT P1, PT, PT, PT, UP0, 0x80, 0x0 ;  /* 0x000000000000781c */ /* 0x000fe40003f2f008 */
[----:B------:R-:W-:-:S03]  /*55a0*/  PLOP3.LUT P2, PT, PT, PT, UP0, 0x80, 0x0 ;  /* 0x000000000000781c */ /* 0x000fc60003f4f008 */
[----:B------:R-:W-:-:S08]  /*55b0*/  @UP0 ULDC UR6, c[0x0][0x44c] ;  /* 0x0001130000060ab9 */ /* 0x000fd00000000800 */
[----:B0-----:R-:W-:Y:S01]  /*55c0*/  @P1 IMAD.HI.U32 R4, R15, UR6, RZ ;  /* 0x000000060f041c27 */ /* 0x001fe2000f8e00ff */
[----:B------:R-:W-:-:S04]  /*55d0*/  @UP0 ULDC UR6, c[0x0][0x450] ;  /* 0x0001140000060ab9 */ /* 0x000fc80000000800 */
[----:B------:R-:W-:Y:S01]  /*55e0*/  @P2 SHF.R.U32.HI R15, RZ, UR6, R4 ;  /* 0x00000006ff0f2c19 */ /* 0x000fe20008011604 */
[----:B------:R-:W-:Y:S02]  /*55f0*/  UMOV UR6, 0x1 ;  /* 0x0000000100067882 */ /* 0x000fe40000000000 */
[----:B------:R-:W-:Y:S02]  /*5600*/  UIMAD UR6, UR31, -0xa0, UR6 ;  /* 0xffffff601f0678a4 */ /* 0x000fe4000f8e0206 */
[----:B------:R-:W0:Y:S04]  /*5610*/  SHFL.IDX PT, R5, R15, RZ, 0x1c1f ;  /* 0x001c1fff0f057589 */ /* 0x000e2800000e0000 */
[----:B------:R-:W-:Y:S01]  /*5620*/  IMAD.U32 R14, RZ, RZ, UR6 ;  /* 0x00000006ff0e7e24 */ /* 0x000fe2000f8e00ff */
[----:B------:R-:W2:Y:S01]  /*5630*/  SHFL.IDX PT, R15, R15, 0x1, 0x1c1f ;  /* 0x003c1f000f0f7f89 */ /* 0x000ea200000e0000 */
[----:B------:R-:W-:-:S02]  /*5640*/  ULEA UR6, UR44, UR43, 0x3 ;  /* 0x0000002b2c067291 */ /* 0x000fc4000f8e183f */
[----:B------:R-:W-:Y:S02]  /*5650*/  IMAD R14, R17, -0x2, R14 ;  /* 0xfffffffe110e7824 */ /* 0x000fe400078e020e */
[----:B------:R-:W-:Y:S02]  /*5660*/  UIADD3 UR6, UR6, 0x22840, URZ ;  /* 0x0002284006067890 */ /* 0x000fe4000fffe03f */
[----:B-1----:R-:W-:Y:S02]  /*5670*/  IMAD R14, R9, UR48, R14 ;  /* 0x00000030090e7c24 */ /* 0x002fe4000f8e020e */
[----:B------:R-:W-:-:S09]  /*5680*/  UPRMT UR6, UR41, 0x654, UR6 ;  /* 0x0000065429067896 */ /* 0x000fd20008000006 */
[----:B------:R-:W-:Y:S01]  /*5690*/  SYNCS.ARRIVE.TRANS64.RED.A1T0 RZ, [UR6], RZ ;  /* 0x000000ffffff79a7 */ /* 0x000fe20008100406 */
[----:B0-----:R-:W-:-:S04]  /*56a0*/  IADD3 R4, R5, -UR28, R14 ;  /* 0x8000001c05047c10 */ /* 0x001fc8000fffe00e */
[C---:B------:R-:W-:Y:S02]  /*56b0*/  ISETP.GT.AND P1, PT, R4.reuse, RZ, PT ;  /* 0x000000ff0400720c */ /* 0x040fe40003f24270 */
[----:B------:R-:W-:Y:S02]  /*56c0*/  ISETP.GT.AND P2, PT, R4, 0x1, PT ;  /* 0x000000010400780c */ /* 0x000fe40003f44270 */
[----:B------:R-:W-:Y:S02]  /*56d0*/  FSEL R9, R152, -INF , P1 ;  /* 0xff80000098097808 */ /* 0x000fe40000800000 */
        /* <DEDUP_REMOVED lines=114> */
[----:B------:R-:W-:Y:S02]  /*5e00*/  FSEL R101, R101, -INF , P2 ;  /* 0xff80000065657808 */ /* 0x000fe40001000000 */
[----:B------:R-:W-:Y:S02]  /*5e10*/  FMNMX.FTZ R4, R100, R175, !PT ;  /* 0x000000af64047209 */ /* 0x000fe40007810000 */
[----:B--2---:R-:W-:-:S02]  /*5e20*/  IADD3 R148, R15, -UR28, R14 ;  /* 0x8000001c0f947c10 */ /* 0x004fc4000fffe00e */
[----:B------:R-:W-:Y:S02]  /*5e30*/  FMNMX.FTZ R10, R101, R4, !PT ;  /* 0x00000004650a7209 */ /* 0x000fe40007810000 */
[C---:B------:R-:W-:Y:S02]  /*5e40*/  ISETP.GT.AND P2, PT, R148.reuse, RZ, PT ;  /* 0x000000ff9400720c */ /* 0x040fe40003f44270 */
[----:B------:R-:W-:Y:S01]  /*5e50*/  ISETP.GT.AND P3, PT, R148, 0x1, PT ;  /* 0x000000019400780c */ /* 0x000fe20003f64270 */
[----:B------:R-:W0:Y:S01]  /*5e60*/  SHFL.BFLY PT, R175, R10, 0x2, 0x1f ;  /* 0x0c401f000aaf7f89 */ /* 0x000e2200000e0000 */
[----:B------:R-:W-:Y:S02]  /*5e70*/  FSEL R154, R154, -INF , P2 ;  /* 0xff8000009a9a7808 */ /* 0x000fe40001000000 */
[----:B------:R-:W-:Y:S02]  /*5e80*/  ISETP.GT.AND P2, PT, R148, 0x8, PT ;  /* 0x000000089400780c */ /* 0x000fe40003f44270 */
[----:B------:R-:W-:-:S02]  /*5e90*/  FSEL R155, R155, -INF , P3 ;  /* 0xff8000009b9b7808 */ /* 0x000fc40001800000 */
[----:B------:R-:W-:Y:S02]  /*5ea0*/  FMNMX.FTZ R20, R154, R7, !PT ;  /* 0x000000079a147209 */ /* 0x000fe40007810000 */
[----:B------:R-:W-:Y:S02]  /*5eb0*/  ISETP.GT.AND P3, PT, R148, 0x9, PT ;  /* 0x000000099400780c */ /* 0x000fe40003f64270 */
[----:B------:R-:W-:Y:S02]  /*5ec0*/  FSEL R158, R158, -INF , P2 ;  /* 0xff8000009e9e7808 */ /* 0x000fe40001000000 */
[C---:B------:R-:W-:Y:S02]  /*5ed0*/  ISETP.GT.AND P2, PT, R148.reuse, 0x10, PT ;  /* 0x000000109400780c */ /* 0x040fe40003f44270 */
[----:B------:R-:W-:Y:S02]  /*5ee0*/  FSEL R159, R159, -INF , P3 ;  /* 0xff8000009f9f7808 */ /* 0x000fe40001800000 */
[----:B------:R-:W-:-:S02]  /*5ef0*/  ISETP.GT.AND P3, PT, R148, 0x11, PT ;  /* 0x000000119400780c */ /* 0x000fc40003f64270 */
[----:B------:R-:W-:Y:S02]  /*5f00*/  FSEL R162, R162, -INF , P2 ;  /* 0xff800000a2a27808 */ /* 0x000fe40001000000 */
[----:B------:R-:W-:Y:S02]  /*5f10*/  ISETP.GT.AND P2, PT, R148, 0x18, PT ;  /* 0x000000189400780c */ /* 0x000fe40003f44270 */
[----:B------:R-:W-:Y:S02]  /*5f20*/  FSEL R163, R163, -INF , P3 ;  /* 0xff800000a3a37808 */ /* 0x000fe40001800000 */
[----:B0-----:R-:W-:Y:S02]  /*5f30*/  FMNMX.FTZ R175, R10, R175, !PT ;  /* 0x000000af0aaf7209 */ /* 0x001fe40007810000 */
[----:B------:R-:W-:Y:S02]  /*5f40*/  ISETP.GT.AND P3, PT, R148, 0x19, PT ;  /* 0x000000199400780c */ /* 0x000fe40003f64270 */
[----:B------:R-:W-:Y:S01]  /*5f50*/  FSEL R166, R166, -INF , P2 ;  /* 0xff800000a6a67808 */ /* 0x000fe20001000000 */
[----:B------:R-:W0:Y:S01]  /*5f60*/  SHFL.BFLY PT, R4, R175, 0x1, 0x1f ;  /* 0x0c201f00af047f89 */ /* 0x000e2200000e0000 */
[----:B------:R-:W-:-:S02]  /*5f70*/  FSEL R167, R167, -INF , P3 ;  /* 0xff800000a7a77808 */ /* 0x000fc40001800000 */
[C---:B------:R-:W-:Y:S02]  /*5f80*/  ISETP.GT.AND P2, PT, R148.reuse, 0x20, PT ;  /* 0x000000209400780c */ /* 0x040fe40003f44270 */
[----:B------:R-:W-:Y:S02]  /*5f90*/  ISETP.GT.AND P3, PT, R148, 0x21, PT ;  /* 0x000000219400780c */ /* 0x000fe40003f64270 */
[----:B------:R-:W-:Y:S02]  /*5fa0*/  FSEL R138, R138, -INF , P2 ;  /* 0xff8000008a8a7808 */ /* 0x000fe40001000000 */
[C---:B------:R-:W-:Y:S02]  /*5fb0*/  ISETP.GT.AND P2, PT, R148.reuse, 0x28, PT ;  /* 0x000000289400780c */ /* 0x040fe40003f44270 */
[----:B------:R-:W-:Y:S02]  /*5fc0*/  FSEL R139, R139, -INF , P3 ;  /* 0xff8000008b8b7808 */ /* 0x000fe40001800000 */
[----:B------:R-:W-:-:S02]  /*5fd0*/  ISETP.GT.AND P3, PT, R148, 0x29, PT ;  /* 0x000000299400780c */ /* 0x000fc40003f64270 */
[----:B------:R-:W-:Y:S02]  /*5fe0*/  FSEL R142, R142, -INF , P2 ;  /* 0xff8000008e8e7808 */ /* 0x000fe40001000000 */
[C---:B------:R-:W-:Y:S02]  /*5ff0*/  ISETP.GT.AND P2, PT, R148.reuse, 0x30, PT ;  /* 0x000000309400780c */ /* 0x040fe40003f44270 */
[----:B------:R-:W-:Y:S02]  /*6000*/  FSEL R143, R143, -INF , P3 ;  /* 0xff8000008f8f7808 */ /* 0x000fe40001800000 */
[----:B------:R-:W-:Y:S02]  /*6010*/  ISETP.GT.AND P3, PT, R148, 0x31, PT ;  /* 0x000000319400780c */ /* 0x000fe40003f64270 */
[----:B------:R-:W-:Y:S02]  /*6020*/  FSEL R146, R146, -INF , P2 ;  /* 0xff80000092927808 */ /* 0x000fe40001000000 */
[----:B0-----:R-:W-:-:S02]  /*6030*/  FMNMX.FTZ R4, R175, R4, !PT ;  /* 0x00000004af047209 */ /* 0x001fc40007810000 */
[----:B------:R-:W-:Y:S02]  /*6040*/  ISETP.GT.AND P2, PT, R148, 0x38, PT ;  /* 0x000000389400780c */ /* 0x000fe40003f44270 */
[C---:B------:R-:W-:Y:S01]  /*6050*/  FSETP.NEU.FTZ.AND P1, PT, R4.reuse, -INF , PT ;  /* 0xff8000000400780b */ /* 0x040fe20003f3d000 */
[----:B------:R-:W-:-:S01]  /*6060*/  FFMA.FTZ R8, R4, R177, -8 ;  /* 0xc100000004087423 */ /* 0x000fc200000100b1 */
[----:B------:R-:W-:Y:S02]  /*6070*/  FSEL R147, R147, -INF , P3 ;  /* 0xff80000093937808 */ /* 0x000fe40001800000 */
[----:B------:R-:W-:Y:S02]  /*6080*/  ISETP.GT.AND P3, PT, R148, 0x39, PT ;  /* 0x000000399400780c */ /* 0x000fe40003f64270 */
[----:B------:R-:W-:Y:S02]  /*6090*/  FSEL R8, R8, RZ, P1 ;  /* 0x000000ff08087208 */ /* 0x000fe40000800000 */
[----:B------:R-:W-:-:S02]  /*60a0*/  FSEL R150, R150, -INF , P2 ;  /* 0xff80000096967808 */ /* 0x000fc40001000000 */
[----:B------:R-:W-:Y:S01]  /*60b0*/  FSEL R151, R151, -INF , P3 ;  /* 0xff80000097977808 */ /* 0x000fe20001800000 */
[----:B------:R-:W-:-:S01]  /*60c0*/  FFMA.FTZ R15, R161, UR39, -R8 ;  /* 0x00000027a10f7c23 */ /* 0x000fc20008010808 */
[----:B------:R-:W-:Y:S01]  /*60d0*/  FMNMX.FTZ R161, R155, R20, !PT ;  /* 0x000000149ba17209 */ /* 0x000fe20007810000 */
[----:B------:R-:W-:-:S01]  /*60e0*/  FFMA.FTZ R156, R145, UR39, -R8 ;  /* 0x00000027919c7c23 */ /* 0x000fc20008010808 */
[----:B------:R-:W-:Y:S01]  /*60f0*/  ISETP.GT.AND P2, PT, R148, 0x40, PT ;  /* 0x000000409400780c */ /* 0x000fe20003f44270 */
[----:B------:R-:W-:-:S01]  /*6100*/  FFMA.FTZ R10, R11, UR39, -R8 ;  /* 0x000000270b0a7c23 */ /* 0x000fc20008010808 */
[----:B------:R-:W-:Y:S01]  /*6110*/  FMNMX.FTZ R136, R158, R161, !PT ;  /* 0x000000a19e887209 */ /* 0x000fe20007810000 */
[----:B------:R-:W-:-:S01]  /*6120*/  FFMA.FTZ R11, R13, UR39, -R8 ;  /* 0x000000270d0b7c23 */ /* 0x000fc20008010808 */
[----:B------:R-:W-:Y:S01]  /*6130*/  ISETP.GT.AND P3, PT, R148, 0x41, PT ;  /* 0x000000419400780c */ /* 0x000fe20003f64270 */
[----:B------:R-:W-:-:S01]  /*6140*/  FFMA.FTZ R9, R9, UR39, -R8 ;  /* 0x0000002709097c23 */ /* 0x000fc20008010808 */
[----:B------:R-:W-:Y:S01]  /*6150*/  FMNMX.FTZ R161, R159, R136, !PT ;  /* 0x000000889fa17209 */ /* 0x000fe20007810000 */
[----:B------:R-:W-:-:S01]  /*6160*/  FFMA.FTZ R12, R169, UR39, -R8 ;  /* 0x00000027a90c7c23 */ /* 0x000fc20008010808 */
        /* <DEDUP_REMOVED lines=52> */
[----:B------:R-:W-:Y:S01]  /*64b0*/  FSEL R145, R126, -INF , P2 ;  /* 0xff8000007e917808 */ /* 0x000fe20001000000 */
[----:B------:R-:W-:-:S01]  /*64c0*/  FFMA.FTZ R97, R97, UR39, -R8 ;  /* 0x0000002761617c23 */ /* 0x000fc20008010808 */
[----:B------:R-:W-:Y:S01]  /*64d0*/  FMNMX.FTZ R152, R123, R152, !PT ;  /* 0x000000987b987209 */ /* 0x000fe20007810000 */
[----:B------:R0:W-:Y:S01]  /*64e0*/  MUFU.EX2 R126, R153 ;  /* 0x00000099007e7308 */ /* 0x0001e20000000800 */
[----:B------:R-:W-:Y:S01]  /*64f0*/  ISETP.GT.AND P2, PT, R148, 0x50, PT ;  /* 0x000000509400780c */ /* 0x000fe20003f44270 */
[--C-:B------:R-:W-:Y:S01]  /*6500*/  FFMA.FTZ R100, R100, UR39, -R8.reuse ;  /* 0x0000002764647c23 */ /* 0x100fe20008010808 */
[----:B------:R-:W-:Y:S01]  /*6510*/  FMNMX.FTZ R152, R145, R152, !PT ;  /* 0x0000009891987209 */ /* 0x000fe20007810000 */
[----:B------:R-:W-:Y:S01]  /*6520*/  FFMA.FTZ R101, R101, UR39, -R8 ;  /* 0x0000002765657c23 */ /* 0x000fe20008010808 */
[----:B------:R-:W-:-:S02]  /*6530*/  FSEL R130, R130, -INF , P2 ;  /* 0xff80000082827808 */ /* 0x000fc40001000000 */
[----:B------:R-:W-:Y:S01]  /*6540*/  FMNMX.FTZ R5, R127, R152, !PT ;  /* 0x000000987f057209 */ /* 0x000fe20007810000 */
[----:B------:R-:W-:Y:S01]  /*6550*/  MUFU.EX2 R9, R9 ;  /* 0x0000000900097308 */ /* 0x000fe20000000800 */
[----:B------:R-:W-:Y:S01]  /*6560*/  ISETP.GT.AND P2, PT, R148, 0x58, PT ;  /* 0x000000589400780c */ /* 0x000fe20003f44270 */
[----:B0-----:R-:W-:Y:S01]  /*6570*/  FFMA.FTZ R153, R124, UR39, -R8 ;  /* 0x000000277c997c23 */ /* 0x001fe20008010808 */
[----:B------:R-:W-:Y:S02]  /*6580*/  FMNMX.FTZ R152, R130, R5, !PT ;  /* 0x0000000582987209 */ /* 0x000fe40007810000 */
[----:B------:R-:W-:Y:S02]  /*6590*/  FSEL R134, R134, -INF , P2 ;  /* 0xff80000086867808 */ /* 0x000fe40001000000 */
[----:B------:R-:W-:Y:S01]  /*65a0*/  FMNMX.FTZ R5, R131, R152, !PT ;  /* 0x0000009883057209 */ /* 0x000fe20007810000 */
[----:B------:R-:W-:Y:S01]  /*65b0*/  MUFU.EX2 R10, R10 ;  /* 0x0000000a000a7308 */ /* 0x000fe20000000800 */
[----:B------:R-:W-:-:S02]  /*65c0*/  ISETP.GT.AND P2, PT, R148, 0x60, PT ;  /* 0x000000609400780c */ /* 0x000fc40003f44270 */
[----:B------:R-:W-:Y:S02]  /*65d0*/  FMNMX.FTZ R152, R134, R5, !PT ;  /* 0x0000000586987209 */ /* 0x000fe40007810000 */
[----:B------:R-:W-:Y:S02]  /*65e0*/  FSEL R106, R106, -INF , P2 ;  /* 0xff8000006a6a7808 */ /* 0x000fe40001000000 */
[----:B------:R-:W-:Y:S01]  /*65f0*/  FMNMX.FTZ R5, R135, R152, !PT ;  /* 0x0000009887057209 */ /* 0x000fe20007810000 */
[----:B------:R-:W-:Y:S01]  /*6600*/  MUFU.EX2 R11, R11 ;  /* 0x0000000b000b7308 */ /* 0x000fe20000000800 */
[----:B------:R-:W-:Y:S02]  /*6610*/  ISETP.GT.AND P2, PT, R148, 0x68, PT ;  /* 0x000000689400780c */ /* 0x000fe40003f44270 */
[----:B------:R-:W-:Y:S02]  /*6620*/  FMNMX.FTZ R152, R106, R5, !PT ;  /* 0x000000056a987209 */ /* 0x000fe40007810000 */
[----:B------:R-:W-:-:S02]  /*6630*/  FSEL R124, R110, -INF , P2 ;  /* 0xff8000006e7c7808 */ /* 0x000fc40001000000 */
[----:B------:R-:W-:Y:S01]  /*6640*/  FMNMX.FTZ R5, R107, R152, !PT ;  /* 0x000000986b057209 */ /* 0x000fe20007810000 */
[----:B------:R0:W-:Y:S01]  /*6650*/  MUFU.EX2 R110, R153 ;  /* 0x00000099006e7308 */ /* 0x0001e20000000800 */
[----:B------:R-:W-:Y:S02]  /*6660*/  ISETP.GT.AND P2, PT, R148, 0x70, PT ;  /* 0x000000709400780c */ /* 0x000fe40003f44270 */
[----:B------:R-:W-:Y:S02]  /*6670*/  FMNMX.FTZ R152, R124, R5, !PT ;  /* 0x000000057c987209 */ /* 0x000fe40007810000 */
[----:B------:R-:W-:Y:S02]  /*6680*/  ISETP.GT.AND P3, PT, R148, 0x71, PT ;  /* 0x000000719400780c */ /* 0x000fe40003f64270 */
[----:B------:R-:W-:Y:S01]  /*6690*/  FSEL R114, R114, -INF , P2 ;  /* 0xff80000072727808 */ /* 0x000fe20001000000 */
[----:B------:R-:W-:Y:S01]  /*66a0*/  MUFU.EX2 R12, R12 ;  /* 0x0000000c000c7308 */ /* 0x000fe20000000800 */
[----:B------:R-:W-:Y:S01]  /*66b0*/  FMNMX.FTZ R5, R111, R152, !PT ;  /* 0x000000986f057209 */ /* 0x000fe20007810000 */
[----:B0-----:R-:W-:Y:S01]  /*66c0*/  FFMA.FTZ R153, R128, UR39, -R8 ;  /* 0x0000002780997c23 */ /* 0x001fe20008010808 */
[----:B------:R-:W-:-:S02]  /*66d0*/  ISETP.GT.AND P2, PT, R148, 0x78, PT ;  /* 0x000000789400780c */ /* 0x000fc40003f44270 */
[----:B------:R-:W-:Y:S02]  /*66e0*/  FSEL R115, R115, -INF , P3 ;  /* 0xff80000073737808 */ /* 0x000fe40001800000 */
[----:B------:R-:W-:Y:S01]  /*66f0*/  FMNMX.FTZ R152, R114, R5, !PT ;  /* 0x0000000572987209 */ /* 0x000fe20007810000 */
[----:B------:R-:W-:Y:S01]  /*6700*/  MUFU.EX2 R13, R13 ;  /* 0x0000000d000d7308 */ /* 0x000fe20000000800 */
[----:B------:R-:W-:Y:S02]  /*6710*/  ISETP.GT.AND P3, PT, R148, 0x79, PT ;  /* 0x000000799400780c */ /* 0x000fe40003f64270 */
[----:B------:R-:W-:Y:S02]  /*6720*/  FSEL R128, R118, -INF , P2 ;  /* 0xff80000076807808 */ /* 0x000fe40001000000 */
[----:B------:R-:W-:Y:S02]  /*6730*/  FMNMX.FTZ R5, R115, R152, !PT ;  /* 0x0000009873057209 */ /* 0x000fe40007810000 */
[----:B------:R-:W-:Y:S01]  /*6740*/  FSEL R152, R119, -INF , P3 ;  /* 0xff80000077987808 */ /* 0x000fe20001800000 */
[----:B------:R0:W-:Y:S01]  /*6750*/  MUFU.EX2 R118, R153 ;  /* 0x0000009900767308 */ /* 0x0001e20000000800 */
[----:B------:R-:W-:Y:S01]  /*6760*/  ISETP.GT.AND P2, PT, R148, 0x80, PT ;  /* 0x000000809400780c */ /* 0x000fe20003f44270 */
[----:B------:R-:W-:Y:S01]  /*6770*/  FFMA.FTZ R119, R129, UR39, -R8 ;  /* 0x0000002781777c23 */ /* 0x000fe20008010808 */
[----:B------:R-:W-:-:S02]  /*6780*/  FMNMX.FTZ R5, R128, R5, !PT ;  /* 0x0000000580057209 */ /* 0x000fc40007810000 */
[----:B------:R-:W-:Y:S02]  /*6790*/  ISETP.GT.AND P3, PT, R148, 0x81, PT ;  /* 0x000000819400780c */ /* 0x000fe40003f64270 */
[----:B------:R-:W-:Y:S01]  /*67a0*/  FSEL R90, R90, -INF , P2 ;  /* 0xff8000005a5a7808 */ /* 0x000fe20001000000 */
[----:B------:R-:W-:Y:S01]  /*67b0*/  MUFU.EX2 R122, R156 ;  /* 0x0000009c007a7308 */ /* 0x000fe20000000800 */
[----:B------:R-:W-:Y:S01]  /*67c0*/  FMNMX.FTZ R5, R152, R5, !PT ;  /* 0x0000000598057209 */ /* 0x000fe20007810000 */
[----:B0-----:R-:W-:Y:S01]  /*67d0*/  FFMA.FTZ R153, R132, UR39, -R8 ;  /* 0x0000002784997c23 */ /* 0x001fe20008010808 */
[----:B------:R-:W-:Y:S02]  /*67e0*/  ISETP.GT.AND P2, PT, R148, 0x88, PT ;  /* 0x000000889400780c */ /* 0x000fe40003f44270 */
[----:B------:R-:W-:Y:S02]  /*67f0*/  FSEL R91, R91, -INF , P3 ;  /* 0xff8000005b5b7808 */ /* 0x000fe40001800000 */
[----:B------:R-:W-:Y:S01]  /*6800*/  FMNMX.FTZ R132, R90, R5, !PT ;  /* 0x000000055a847209 */ /* 0x000fe20007810000 */
[----:B------:R-:W-:Y:S01]  /*6810*/  MUFU.EX2 R14, R14 ;  /* 0x0000000e000e7308 */ /* 0x000fe20000000800 */
[----:B------:R-:W-:-:S02]  /*6820*/  ISETP.GT.AND P3, PT, R148, 0x89, PT ;  /* 0x000000899400780c */ /* 0x000fc40003f64270 */
[----:B------:R-:W-:Y:S02]  /*6830*/  FSEL R129, R94, -INF , P2 ;  /* 0xff8000005e817808 */ /* 0x000fe40001000000 */
[----:B------:R-:W-:Y:S02]  /*6840*/  FMNMX.FTZ R132, R91, R132, !PT ;  /* 0x000000845b847209 */ /* 0x000fe40007810000 */
[C---:B------:R-:W-:Y:S01]  /*6850*/  ISETP.GT.AND P2, PT, R148.reuse, 0x90, PT ;  /* 0x000000909400780c */ /* 0x040fe20003f44270 */
[----:B------:R0:W-:Y:S01]  /*6860*/  MUFU.EX2 R94, R153 ;  /* 0x00000099005e7308 */ /* 0x0001e20000000800 */
[----:B------:R-:W-:Y:S02]  /*6870*/  FSEL R95, R95, -INF , P3 ;  /* 0xff8000005f5f7808 */ /* 0x000fe40001800000 */
[----:B------:R-:W-:Y:S02]  /*6880*/  FMNMX.FTZ R132, R129, R132, !PT ;  /* 0x0000008481847209 */ /* 0x000fe40007810000 */
[----:B------:R-:W-:-:S02]  /*6890*/  ISETP.GT.AND P3, PT, R148, 0x91, PT ;  /* 0x000000919400780c */ /* 0x000fc40003f64270 */
        /* <DEDUP_REMOVED lines=13> */
[----:B------:R-:W-:Y:S02]  /*6970*/  FMNMX.FTZ R132, R104, R5, !PT ;  /* 0x0000000568847209 */ /* 0x000fe40007810000 */
[----:B------:R-:W-:Y:S02]  /*6980*/  FSEL R161, R4, RZ, P1 ;  /* 0x000000ff04a17208 */ /* 0x000fe40000800000 */
[----:B------:R-:W-:-:S03]  /*6990*/  FMNMX.FTZ R132, R103, R132, !PT ;  /* 0x0000008467847209 */ /* 0x000fc60007810000 */
[----:B------:R-:W-:Y:S01]  /*69a0*/  FADD.FTZ R161, -R161, R6 ;  /* 0x00000006a1a17221 */ /* 0x000fe20000010100 */
[----:B------:R-:W-:Y:S01]  /*69b0*/  MUFU.EX2 R21, R21 ;  /* 0x0000001500157308 */ /* 0x000fe20000000800 */
[----:B------:R-:W1:Y:S07]  /*69c0*/  SHFL.BFLY PT, R5, R132, 0x2, 0x1f ;  /* 0x0c401f0084057f89 */ /* 0x000e6e00000e0000 */
[----:B------:R-:W-:Y:S08]  /*69d0*/  MUFU.EX2 R136, R136 ;  /* 0x0000008800887308 */ /* 0x000ff00000000800 */
[----:B------:R-:W-:Y:S08]  /*69e0*/  MUFU.EX2 R137, R137 ;  /* 0x0000008900897308 */ /* 0x000ff00000000800 */
[----:B------:R-:W-:Y:S01]  /*69f0*/  MUFU.EX2 R140, R140 ;  /* 0x0000008c008c7308 */ /* 0x000fe20000000800 */
[----:B-1----:R-:W-:Y:S01]  /*6a00*/  FMNMX.FTZ R148, R132, R5, !PT ;  /* 0x0000000584947209 */ /* 0x002fe20007810000 */
[----:B------:R-:W-:-:S04]  /*6a10*/  IMAD.U32 R132, RZ, RZ, UR39 ;  /* 0x00000027ff847e24 */ /* 0x000fc8000f8e00ff */
[----:B------:R-:W1:Y:S02]  /*6a20*/  SHFL.BFLY PT, R5, R148, 0x1, 0x1f ;  /* 0x0c201f0094057f89 */ /* 0x000e6400000e0000 */
[----:B------:R-:W-:Y:S08]  /*6a30*/  MUFU.EX2 R141, R141 ;  /* 0x0000008d008d7308 */ /* 0x000ff00000000800 */
[----:B------:R-:W-:Y:S08]  /*6a40*/  MUFU.EX2 R149, R149 ;  /* 0x0000009500957308 */ /* 0x000ff00000000800 */
[----:B------:R-:W-:Y:S01]  /*6a50*/  MUFU.EX2 R120, R120 ;  /* 0x0000007800787308 */ /* 0x000fe20000000800 */
[----:B-1----:R-:W-:-:S07]  /*6a60*/  FMNMX.FTZ R5, R148, R5, !PT ;  /* 0x0000000594057209 */ /* 0x002fce0007810000 */
[----:B------:R-:W-:Y:S01]  /*6a70*/  MUFU.EX2 R121, R121 ;  /* 0x0000007900797308 */ /* 0x000fe20000000800 */
[C---:B------:R-:W-:Y:S01]  /*6a80*/  FSETP.NEU.FTZ.AND P2, PT, R5.reuse, -INF , PT ;  /* 0xff8000000500780b */ /* 0x040fe20003f5d000 */
[----:B------:R-:W-:-:S03]  /*6a90*/  FFMA.FTZ R132, R5, R132, -8 ;  /* 0xc100000005847423 */ /* 0x000fc60000010084 */
[----:B------:R-:W-:Y:S02]  /*6aa0*/  FSEL R160, R5, RZ, P2 ;  /* 0x000000ff05a07208 */ /* 0x000fe40001000000 */
[----:B------:R-:W-:Y:S01]  /*6ab0*/  FSEL R8, R132, RZ, P2 ;  /* 0x000000ff84087208 */ /* 0x000fe20001000000 */
[----:B------:R-:W-:Y:S02]  /*6ac0*/  MUFU.EX2 R125, R125 ;  /* 0x0000007d007d7308 */ /* 0x000fe40000000800 */
[----:B------:R-:W-:-:S02]  /*6ad0*/  FADD.FTZ R160, -R160, R7 ;  /* 0x00000007a0a07221 */ /* 0x000fc40000010100 */
[--C-:B------:R-:W-:Y:S01]  /*6ae0*/  FFMA.FTZ R148, R158, UR39, -R8.reuse ;  /* 0x000000279e947c23 */ /* 0x100fe20008010808 */
[----:B------:R-:W-:Y:S01]  /*6af0*/  FMUL.FTZ R158, R161, UR39 ;  /* 0x00000027a19e7c20 */ /* 0x000fe20008410000 */
[--C-:B0-----:R-:W-:Y:S01]  /*6b00*/  FFMA.FTZ R153, R154, UR39, -R8.reuse ;  /* 0x000000279a997c23 */ /* 0x101fe20008010808 */
[----:B------:R-:W-:Y:S01]  /*6b10*/  FMUL.FTZ R160, R160, UR39 ;  /* 0x00000027a0a07c20 */ /* 0x000fe20008410000 */
        /* <DEDUP_REMOVED lines=39> */
[----:B------:R-:W-:-:S03]  /*6d90*/  FFMA.FTZ R104, R104, UR39, -R8 ;  /* 0x0000002768687c23 */ /* 0x000fc60008010808 */
[----:B------:R-:W2:Y:S01]  /*6da0*/  MUFU.EX2 R155, R155 ;  /* 0x0000009b009b7308 */ /* 0x000ea20000000800 */
[----:B-1----:R-:W-:-:S01]  /*6db0*/  FFMA.FTZ R161, R160, R0, R153 ;  /* 0x00000000a0a17223 */ /* 0x002fc20000010099 */
        /* <DEDUP_REMOVED lines=25> */
[----:B------:R-:W-:-:S06]  /*6f50*/  FADD.FTZ R145, R122, R145 ;  /* 0x000000917a917221 */ /* 0x000fcc0000010000 */
        /* <DEDUP_REMOVED lines=12> */
[----:B------:R-:W-:-:S06]  /*7020*/  FADD.FTZ R0, R126, R145 ;  /* 0x000000917e007221 */ /* 0x000fcc0000010000 */
[----:B------:R-:W1:Y:S01]  /*7030*/  MUFU.EX2 R144, R144 ;  /* 0x0000009000907308 */ /* 0x000e620000000800 */
[----:B0-----:R-:W-:-:S01]  /*7040*/  FADD.FTZ R2, R150, R135 ;  /* 0x0000008796027221 */ /* 0x001fc20000010000 */
[----:B------:R-:W-:-:S04]  /*7050*/  FADD.FTZ R135, R149, R0 ;  /* 0x0000000095877221 */ /* 0x000fc80000010000 */
[----:B------:R-:W-:Y:S01]  /*7060*/  FADD.FTZ R0, R120, R135 ;  /* 0x0000008778007221 */ /* 0x000fe20000010000 */
[----:B------:R-:W-:-:S01]  /*7070*/  FFMA.FTZ R135, R152, UR39, -R8 ;  /* 0x0000002798877c23 */ /* 0x000fc20008010808 */
[----:B------:R-:W0:Y:S01]  /*7080*/  MUFU.EX2 R123, R123 ;  /* 0x0000007b007b7308 */ /* 0x000e220000000800 */
[----:B--2---:R-:W-:-:S07]  /*7090*/  FADD.FTZ R145, R151, R2 ;  /* 0x0000000297917221 */ /* 0x004fce0000010000 */
        /* <DEDUP_REMOVED lines=15> */
[----:B--2---:R-:W-:-:S04]  /*7190*/  FADD.FTZ R161, R119, R0 ;  /* 0x0000000077a17221 */ /* 0x004fc80000010000 */
[----:B------:R-:W-:-:S03]  /*71a0*/  FADD.FTZ R2, R94, R161 ;  /* 0x000000a15e027221 */ /* 0x000fc60000010000 */
        /* <DEDUP_REMOVED lines=12> */
[----:B--2---:R-:W-:-:S01]  /*7270*/  FADD.FTZ R145, R105, R0 ;  /* 0x0000000069917221 */ /* 0x004fc20000010000 */
[--C-:B------:R-:W-:Y:S01]  /*7280*/  FFMA.FTZ R0, R95, UR39, -R8.reuse ;  /* 0x000000275f007c23 */ /* 0x100fe20008010808 */
[----:B------:R-:W-:-:S01]  /*7290*/  FFMA.FTZ R95, R98, UR39, -R8 ;  /* 0x00000027625f7c23 */ /* 0x000fc20008010808 */
[----:B------:R-:W-:-:S04]  /*72a0*/  FFMA.FTZ R8, R103, UR39, -R8 ;  /* 0x0000002767087c23 */ /* 0x000fc80008010808 */
        /* <DEDUP_REMOVED lines=10> */
[----:B------:R-:W-:Y:S01]  /*7350*/  MUFU.EX2 R113, R113 ;  /* 0x0000007100717308 */ /* 0x000fe20000000800 */
[----:B--2---:R-:W-:-:S07]  /*7360*/  FADD.FTZ R2, R112, R145 ;  /* 0x0000009170027221 */ /* 0x004fce0000010000 */
[----:B------:R-:W0:Y:S01]  /*7370*/  MUFU.EX2 R115, R115 ;  /* 0x0000007300737308 */ /* 0x000e220000000800 */
[----:B-1----:R-:W-:-:S07]  /*7380*/  FADD.FTZ R98, R114, R161 ;  /* 0x000000a172627221 */ /* 0x002fce0000010000 */
[----:B------:R-:W-:Y:S08]  /*7390*/  MUFU.EX2 R116, R116 ;  /* 0x0000007400747308 */ /* 0x000ff00000000800 */
[----:B------:R-:W1:Y:S01]  /*73a0*/  MUFU.EX2 R128, R128 ;  /* 0x0000008000807308 */ /* 0x000e620000000800 */
[----:B0-----:R-:W-:-:S07]  /*73b0*/  FADD.FTZ R145, R115, R98 ;  /* 0x0000006273917221 */ /* 0x001fce0000010000 */
[----:B------:R-:W-:Y:S08]  /*73c0*/  MUFU.EX2 R117, R117 ;  /* 0x0000007500757308 */ /* 0x000ff00000000800 */
[----:B------:R-:W0:Y:S08]  /*73d0*/  MUFU.EX2 R135, R135 ;  /* 0x0000008700877308 */ /* 0x000e300000000800 */
[----:B------:R-:W-:Y:S08]  /*73e0*/  MUFU.EX2 R88, R88 ;  /* 0x0000005800587308 */ /* 0x000ff00000000800 */
[----:B------:R-:W2:Y:S08]  /*73f0*/  MUFU.EX2 R90, R90 ;  /* 0x0000005a005a7308 */ /* 0x000eb00000000800 */
[----:B------:R-:W-:Y:S08]  /*7400*/  MUFU.EX2 R89, R89 ;  /* 0x0000005900597308 */ /* 0x000ff00000000800 */
[----:B------:R3:W-:Y:S08]  /*7410*/  MUFU.EX2 R163, R129 ;  /* 0x0000008100a37308 */ /* 0x0007f00000000800 */
[----:B------:R-:W4:Y:S01]  /*7420*/  MUFU.EX2 R91, R91 ;  /* 0x0000005b005b7308 */ /* 0x000f220000000800 */
[----:B---3--:R-:W-:-:S01]  /*7430*/  FADD.FTZ R129, R113, R2 ;  /* 0x0000000271817221 */ /* 0x008fc20000010000 */
[----:B-1----:R-:W-:-:S04]  /*7440*/  FADD.FTZ R2, R128, R145 ;  /* 0x0000009180027221 */ /* 0x002fc80000010000 */
[----:B0-----:R-:W-:Y:S02]  /*7450*/  FADD.FTZ R145, R135, R2 ;  /* 0x0000000287917221 */ /* 0x001fe40000010000 */
[----:B------:R-:W-:Y:S02]  /*7460*/  MUFU.EX2 R92, R92 ;  /* 0x0000005c005c7308 */ /* 0x000fe40000000800 */
[----:B--2---:R-:W-:-:S06]  /*7470*/  FADD.FTZ R2, R90, R145 ;  /* 0x000000915a027221 */ /* 0x004fcc0000010000 */
[----:B------:R0:W1:Y:S01]  /*7480*/  MUFU.EX2 R162, R0 ;  /* 0x0000000000a27308 */ /* 0x0000620000000800 */
[----:B----4-:R-:W-:-:S04]  /*7490*/  FADD.FTZ R2, R91, R2 ;  /* 0x000000025b027221 */ /* 0x010fc80000010000 */
[----:B------:R-:W-:-:S03]  /*74a0*/  FADD.FTZ R2, R163, R2 ;  /* 0x00000002a3027221 */ /* 0x000fc60000010000 */
[----:B------:R-:W-:Y:S01]  /*74b0*/  MUFU.EX2 R93, R93 ;  /* 0x0000005d005d7308 */ /* 0x000fe20000000800 */
[----:B0-----:R-:W-:-:S04]  /*74c0*/  FADD.FTZ R0, R116, R129 ;  /* 0x0000008174007221 */ /* 0x001fc80000010000 */
[----:B------:R-:W-:-:S03]  /*74d0*/  FADD.FTZ R129, R117, R0 ;  /* 0x0000000075817221 */ /* 0x000fc60000010000 */
[----:B------:R-:W-:Y:S01]  /*74e0*/  MUFU.EX2 R96, R96 ;  /* 0x0000006000607308 */ /* 0x000fe20000000800 */
[----:B------:R-:W-:-:S01]  /*74f0*/  FADD.FTZ R0, R88, R129 ;  /* 0x0000008158007221 */ /* 0x000fc20000010000 */
[----:B-1----:R-:W-:-:S03]  /*7500*/  FADD.FTZ R2, R162, R2 ;  /* 0x00000002a2027221 */ /* 0x002fc60000010000 */
[----:B------:R-:W-:-:S03]  /*7510*/  FADD.FTZ R129, R89, R0 ;  /* 0x0000000059817221 */ /* 0x000fc60000010000 */
[----:B------:R-:W0:Y:S01]  /*7520*/  MUFU.EX2 R95, R95 ;  /* 0x0000005f005f7308 */ /* 0x000e220000000800 */
[----:B------:R-:W-:-:S07]  /*7530*/  FADD.FTZ R0, R92, R129 ;  /* 0x000000815c007221 */ /* 0x000fce0000010000 */
[----:B------:R-:W1:Y:S08]  /*7540*/  MUFU.EX2 R97, R97 ;  /* 0x0000006100617308 */ /* 0x000e700000000800 */
[----:B------:R2:W3:Y:S01]  /*7550*/  MUFU.EX2 R171, R99 ;  /* 0x0000006300ab7308 */ /* 0x0004e20000000800 */
[----:B0-----:R-:W-:-:S07]  /*7560*/  FADD.FTZ R2, R95, R2 ;  /* 0x000000025f027221 */ /* 0x001fce0000010000 */
[----:B------:R-:W0:Y:S01]  /*7570*/  MUFU.EX2 R100, R100 ;  /* 0x0000006400647308 */ /* 0x000e220000000800 */
[----:B--2---:R-:W-:-:S04]  /*7580*/  FADD.FTZ R99, R93, R0 ;  /* 0x000000005d637221 */ /* 0x004fc80000010000 */
[----:B------:R-:W-:-:S03]  /*7590*/  FADD.FTZ R0, R96, R99 ;  /* 0x0000006360007221 */ /* 0x000fc60000010000 */
[----:B------:R-:W2:Y:S01]  /*75a0*/  MUFU.EX2 R145, R104 ;  /* 0x0000006800917308 */ /* 0x000ea20000000800 */
[----:B-1----:R-:W-:-:S01]  /*75b0*/  FADD.FTZ R99, R97, R0 ;  /* 0x0000000061637221 */ /* 0x002fc20000010000 */
[----:B---3--:R-:W-:-:S06]  /*75c0*/  FADD.FTZ R2, R171, R2 ;  /* 0x00000002ab027221 */ /* 0x008fcc0000010000 */
[----:B------:R-:W1:Y:S01]  /*75d0*/  MUFU.EX2 R101, R101 ;  /* 0x0000006500657308 */ /* 0x000e620000000800 */
[----:B0-----:R-:W-:-:S07]  /*75e0*/  FADD.FTZ R0, R100, R99 ;  /* 0x0000006364007221 */ /* 0x001fce0000010000 */
[----:B------:R-:W0:Y:S01]  /*75f0*/  MUFU.EX2 R8, R8 ;  /* 0x0000000800087308 */ /* 0x000e220000000800 */
[----:B--2---:R-:W-:-:S01]  /*7600*/  FADD.FTZ R98, R145, R2 ;  /* 0x0000000291627221 */ /* 0x004fc20000010000 */
[----:B-1----:R-:W-:-:S03]  /*7610*/  FADD.FTZ R2, R101, R0 ;  /* 0x0000000065027221 */ /* 0x002fc60000010000 */
[----:B0-----:R-:W-:Y:S01]  /*7620*/  FADD.FTZ R0, R8, R98 ;  /* 0x0000006208007221 */ /* 0x001fe20000010000 */
[----:B------:R-:W-:Y:S06]  /*7630*/  @!P0 BRA `(.L_x_2474) ;  /* 0x0000000000048947 */ /* 0x000fec0003800000 */
[----:B------:R-:W-:Y:S01]  /*7640*/  BPT.TRAP 0x1 ;  /* 0x000000040000795c */ /* 0x000fe20000300000 */
.L_x_2474:
[----:B------:R-:W-:Y:S01]  /*7650*/  UISETP.GT.AND UP0, UPT, UR31, UR29, UPT ;  /* 0x0000001d1f00728c */ /* 0x000fe2000bf04270 */
[----:B------:R-:W-:Y:S01]  /*7660*/  F2FP.SATFINITE.E4M3.F32.PACK_AB_MERGE_C R6, R7, R6, RZ ;  /* 0x000000060706723e */ /* 0x000fe200048070ff */
[----:B------:R-:W-:Y:S01]  /*7670*/  ULEA UR6, UR30, UR43, 0x3 ;  /* 0x0000002b1e067291 */ /* 0x000fe2000f8e183f */
[----:B------:R-:W-:Y:S01]  /*7680*/  F2FP.SATFINITE.E4M3.F32.PACK_AB_MERGE_C R7, R162, R163, RZ ;  /* 0x000000a3a207723e */ /* 0x000fe200048070ff */
[----:B------:R-:W-:Y:S01]  /*7690*/  UIADD3 UR31, UR31, -0x1, URZ ;  /* 0xffffffff1f1f7890 */ /* 0x000fe2000fffe03f */
[----:B------:R-:W-:Y:S01]  /*76a0*/  F2FP.SATFINITE.E4M3.F32.PACK_AB_MERGE_C R11, R12, R11, RZ ;  /* 0x0000000b0c0b723e */ /* 0x000fe200048070ff */
[----:B------:R-:W-:Y:S01]  /*76b0*/  UIADD3 UR6, UR6, 0x22860, URZ ;  /* 0x0002286006067890 */ /* 0x000fe2000fffe03f */
[----:B------:R-:W-:Y:S01]  /*76c0*/  PLOP3.LUT P1, PT, PT, PT, UP0, 0x80, 0x0 ;  /* 0x000000000000781c */ /* 0x000fe20003f2f008 */
[----:B------:R-:W-:Y:S01]  /*76d0*/  UMOV UR32, UR45 ;  /* 0x0000002d00207c82 */ /* 0x000fe20008000000 */
[----:B------:R-:W-:Y:S01]  /*76e0*/  F2FP.SATFINITE.E4M3.F32.PACK_AB_MERGE_C R148, R155, R148, RZ ;  /* 0x000000949b94723e */ /* 0x000fe200048070ff */
[----:B------:R-:W-:Y:S01]  /*76f0*/  UPRMT UR6, UR41, 0x654, UR6 ;  /* 0x0000065429067896 */ /* 0x000fe20008000006 */
[----:B------:R-:W-:Y:S01]  /*7700*/  F2FP.SATFINITE.E4M3.F32.PACK_AB_MERGE_C R15, R20, R15, RZ ;  /* 0x0000000f140f723e */ /* 0x000fe200048070ff */
[----:B------:R-:W-:Y:S01]  /*7710*/  UMOV UR30, UR44 ;  /* 0x0000002c001e7c82 */ /* 0x000fe20008000000 */
[----:B------:R-:W-:Y:S01]  /*7720*/  F2FP.SATFINITE.E4M3.F32.PACK_AB_MERGE_C R156, R159, R156, RZ ;  /* 0x0000009c9f9c723e */ /* 0x000fe200048070ff */
[-C--:B------:R-:W-:Y:S01]  /*7730*/  FMUL.FTZ R24, R24, R158.reuse ;  /* 0x0000009e18187220 */ /* 0x080fe20000410000 */
        /* <DEDUP_REMOVED lines=101> */
.L_x_2464:
[----:B------:R-:W-:-:S13]  /*7d90*/  ISETP.LE.AND P1, PT, RZ, UR31, PT ;  /* 0x0000001fff007c0c */ /* 0x000fda000bf23270 */
[----:B------:R-:W-:Y:S05]  /*7da0*/  @!P1 BRA `(.L_x_2476) ;  /* 0x0000002800509947 */ /* 0x000fea0003800000 */
[----:B------:R-:W-:Y:S01]  /*7db0*/  IMAD.MOV.U32 R6, RZ, RZ, R5 ;  /* 0x000000ffff067224 */ /* 0x000fe200078e0005 */
[----:B------:R-:W-:Y:S01]  /*7dc0*/  UMOV UR29, UR45 ;  /* 0x0000002d001d7c82 */ /* 0x000fe20008000000 */
[----:B------:R-:W-:Y:S01]  /*7dd0*/  IMAD.MOV.U32 R7, RZ, RZ, R4 ;  /* 0x000000ffff077224 */ /* 0x000fe200078e0004 */
[----:B------:R-:W-:-:S06]  /*7de0*/  UMOV UR28, UR44 ;  /* 0x0000002c001c7c82 */ /* 0x000fcc0008000000 */
.L_x_2487:
[----:B------:R-:W-:Y:S01]  /*7df0*/  ISETP.NE.AND P2, PT, RZ, UR42, PT ;  /* 0x0000002aff007c0c */ /* 0x000fe2000bf45270 */
[----:B------:R-:W-:-:S04]  /*7e00*/  UISETP.NE.AND UP0, UPT, UR28, 0x1, UPT ;  /* 0x000000011c00788c */ /* 0x000fc8000bf05270 */
[----:B------:R-:W-:-:S04]  /*7e10*/  USEL UR45, URZ, 0x1, UP0 ;  /* 0x000000013f2d7887 */ /* 0x000fc80008000000 */
[----:B------:R-:W-:-:S04]  /*7e20*/  ULOP3.LUT UR45, UR29, UR45, URZ, 0x3c, !UPT ;  /* 0x0000002d1d2d7292 */ /* 0x000fc8000f8e3c3f */
[----:B------:R-:W-:Y:S08]  /*7e30*/  @P2 BRA `(.L_x_2477) ;  /* 0x0000000000382947 */ /* 0x000ff00003800000 */
[----:B------:R-:W-:Y:S05]  /*7e40*/  @!P0 BRA `(.L_x_2478) ;  /* 0x0000000000048947 */ /* 0x000fea0003800000 */
[----:B------:R-:W-:Y:S01]  /*7e50*/  BPT.TRAP 0x1 ;  /* 0x000000040000795c */ /* 0x000fe20000300000 */
.L_x_2478:
        /* <DEDUP_REMOVED lines=9> */
.L_x_2479:
[----:B-1----:R-:W-:Y:S05]  /*7ef0*/  @P1 BRA `(.L_x_2477) ;  /* 0x0000000000081947 */ /* 0x002fea0003800000 */
[----:B------:R-:W1:Y:S02]  /*7f00*/  SYNCS.PHASECHK.TRANS64.TRYWAIT P1, [UR6+0x22830], R4 ;  /* 0x02283004ff0075a7 */ /* 0x000e640008020146 */
[----:B-1----:R-:W-:Y:S05]  /*7f10*/  @!P1 BRA `(.L_x_2480) ;  /* 0x000000ac00fc9947 */ /* 0x002fea0003800000 */
.L_x_2477:
        /* <DEDUP_REMOVED lines=132> */
.L_x_2482:
[----:B------:R-:W-:Y:S01]  /*8760*/  ULEA UR6, UR28, UR43, 0x3 ;  /* 0x0000002b1c067291 */ /* 0x000fe2000f8e183f */
[----:B------:R-:W-:-:S05]  /*8770*/  IMAD.U32 R4, RZ, RZ, UR29 ;  /* 0x0000001dff047e24 */ /* 0x000fca000f8e00ff */
[----:B------:R-:W-:-:S04]  /*8780*/  SHF.L.U32 R4, R4, 0x1f, RZ ;  /* 0x0000001f04047819 */ /* 0x000fc800000006ff */
[----:B------:R0:W1:Y:S01]  /*8790*/  SYNCS.PHASECHK.TRANS64.TRYWAIT P1, [UR6+0x22850], R4 ;  /* 0x02285004ff0075a7 */ /* 0x0000620008020146 */
[----:B------:R-:W-:Y:S05]  /*87a0*/  @!P0 BRA `(.L_x_2483) ;  /* 0x0000000000048947 */ /* 0x000fea0003800000 */
[----:B------:R-:W-:Y:S01]  /*87b0*/  BPT.TRAP 0x1 ;  /* 0x000000040000795c */ /* 0x000fe20000300000 */
.L_x_2483:
[----:B-1----:R-:W-:Y:S05]  /*87c0*/  @P1 BRA `(.L_x_2481) ;  /* 0x0000000000081947 */ /* 0x002fea0003800000 */
[----:B------:R-:W1:Y:S02]  /*87d0*/  SYNCS.PHASECHK.TRANS64.TRYWAIT P1, [UR6+0x22850], R4 ;  /* 0x02285004ff0075a7 */ /* 0x000e640008020146 */
[----:B-1----:R-:W-:Y:S05]  /*87e0*/  @!P1 BRA `(.L_x_2484) ;  /* 0x000000a400e09947 */ /* 0x002fea0003800000 */
.L_x_2481:
        /* <DEDUP_REMOVED lines=36> */
.L_x_2485:
[----:B0-----:R-:W-:Y:S01]  /*8a30*/  FMNMX.FTZ R4, R152, R7, !PT ;  /* 0x0000000798047209 */ /* 0x001fe20007810000 */
[----:B------:R-:W-:Y:S01]  /*8a40*/  IMAD.U32 R13, RZ, RZ, UR39 ;  /* 0x00000027ff0d7e24 */ /* 0x000fe2000f8e00ff */
[----:B------:R-:W-:Y:S01]  /*8a50*/  FMNMX.FTZ R8, R154, R6, !PT ;  /* 0x000000069a087209 */ /* 0x000fe20007810000 */
        /* <DEDUP_REMOVED lines=94> */
[----:B------:R-:W-:Y:S02]  /*9040*/  IMAD.U32 R144, RZ, RZ, UR39 ;  /* 0x00000027ff907e24 */ /* 0x000fe4000f8e00ff */
[----:B------:R-:W-:-:S01]  /*9050*/  FFMA.FTZ R11, R153, UR39, -R168 ;  /* 0x00000027990b7c23 */ /* 0x000fc200080108a8 */
[----:B------:R-:W-:Y:S01]  /*9060*/  FADD.FTZ R6, -R5, R6 ;  /* 0x0000000605067221 */ /* 0x000fe20000010100 */
[----:B------:R-:W-:-:S01]  /*9070*/  FFMA.FTZ R153, R101, UR39, -R168 ;  /* 0x0000002765997c23 */ /* 0x000fc200080108a8 */
[----:B------:R-:W-:Y:S01]  /*9080*/  FFMA.FTZ R101, R5, R144, -8 ;  /* 0xc100000005657423 */ /* 0x000fe20000010090 */
[----:B------:R-:W-:Y:S01]  /*9090*/  FMUL.FTZ R12, R7, UR39 ;  /* 0x00000027070c7c20 */ /* 0x000fe20008410000 */
[----:B------:R-:W-:Y:S01]  /*90a0*/  FMUL.FTZ R7, R6, UR39 ;  /* 0x0000002706077c20 */ /* 0x000fe20008410000 */
[----:B------:R-:W-:-:S01]  /*90b0*/  FFMA.FTZ R6, R152, UR39, -R168 ;  /* 0x0000002798067c23 */ /* 0x000fc200080108a8 */
[--C-:B------:R-:W-:Y:S01]  /*90c0*/  FFMA.FTZ R144, R154, UR39, -R101.reuse ;  /* 0x000000279a907c23 */ /* 0x100fe20008010865 */
[----:B------:R-:W-:-:S01]  /*90d0*/  FFMA.FTZ R155, R155, UR39, -R101 ;  /* 0x000000279b9b7c23 */ /* 0x000fc20008010865 */
[----:B------:R0:W-:Y:S01]  /*90e0*/  MUFU.EX2 R9, R12 ;  /* 0x0000000c00097308 */ /* 0x0001e20000000800 */
[----:B------:R-:W-:-:S01]  /*90f0*/  FFMA.FTZ R20, R140, UR39, -R168 ;  /* 0x000000278c147c23 */ /* 0x000fc200080108a8 */
[--C-:B------:R-:W-:Y:S01]  /*9100*/  FFMA.FTZ R140, R148, UR39, -R168.reuse ;  /* 0x00000027948c7c23 */ /* 0x100fe200080108a8 */
        /* <DEDUP_REMOVED lines=9> */
[----:B0-----:R-:W-:Y:S01]  /*91a0*/  FFMA.FTZ R12, R164, UR39, -R168 ;  /* 0x00000027a40c7c23 */ /* 0x001fe200080108a8 */
        /* <DEDUP_REMOVED lines=12> */
[----:B------:R-:W-:-:S01]  /*9270*/  FFMA.FTZ R145, R145, UR39, -R168 ;  /* 0x0000002791917c23 */ /* 0x000fc200080108a8 */
[--C-:B------:R-:W-:Y:S01]  /*9280*/  FFMA.FTZ R147, R147, UR39, -R101.reuse ;  /* 0x0000002793937c23 */ /* 0x100fe20008010865 */
        /* <DEDUP_REMOVED lines=65> */
[----:B------:R-:W-:-:S04]  /*96a0*/  FFMA.FTZ R101, R103, UR39, -R101 ;  /* 0x0000002767657c23 */ /* 0x000fc80008010865 */
        /* <DEDUP_REMOVED lines=123> */
[----:B------:R-:W-:Y:S01]  /*9e60*/  MUFU.EX2 R94, R98 ;  /* 0x00000062005e7308 */ /* 0x000fe20000000800 */
[----:B------:R-:W-:-:S04]  /*9e70*/  FADD.FTZ R95, R89, R0 ;  /* 0x00000000595f7221 */ /* 0x000fc80000010000 */
[----:B------:R-:W-:-:S03]  /*9e80*/  FADD.FTZ R0, R92, R95 ;  /* 0x0000005f5c007221 */ /* 0x000fc60000010000 */
[----:B------:R-:W2:Y:S01]  /*9e90*/  MUFU.EX2 R97, R97 ;  /* 0x0000006100617308 */ /* 0x000ea20000000800 */
[----:B0-----:R-:W-:-:S04]  /*9ea0*/  FADD.FTZ R95, R93, R0 ;  /* 0x000000005d5f7221 */ /* 0x001fc80000010000 */
[----:B-1----:R-:W-:-:S03]  /*9eb0*/  FADD.FTZ R0, R96, R95 ;  /* 0x0000005f60007221 */ /* 0x002fc60000010000 */
[----:B------:R0:W1:Y:S08]  /*9ec0*/  MUFU.EX2 R158, R99 ;  /* 0x00000063009e7308 */ /* 0x0000700000000800 */
        /* <DEDUP_REMOVED lines=14> */
.L_x_2486:
        /* <DEDUP_REMOVED lines=116> */
.L_x_2476:
[----:B------:R-:W-:Y:S06]  /*a6f0*/  BAR.ARV 0x8, 0x180 ;  /* 0x0206000000007b1d */ /* 0x000fec0000002000 */
[----:B------:R-:W-:Y:S05]  /*a700*/  @!P0 BRA `(.L_x_2488) ;  /* 0x0000000000048947 */ /* 0x000fea0003800000 */
[----:B------:R-:W-:Y:S01]  /*a710*/  BPT.TRAP 0x1 ;  /* 0x000000040000795c */ /* 0x000fe20000300000 */
.L_x_2488:
[----:B------:R-:W-:Y:S01]  /*a720*/  ULEA UR9, UR44, UR43, 0x3 ;  /* 0x0000002b2c097291 */ /* 0x000fe2000f8e183f */
[----:B------:R-:W-:-:S05]  /*a730*/  IMAD.U32 R3, RZ, RZ, UR45 ;  /* 0x0000002dff037e24 */ /* 0x000fca000f8e00ff */
[----:B------:R-:W-:-:S04]  /*a740*/  SHF.L.U32 R3, R3, 0x1f, RZ ;  /* 0x0000001f03037819 */ /* 0x000fc800000006ff */
[----:B------:R0:W1:Y:S01]  /*a750*/  SYNCS.PHASECHK.TRANS64.TRYWAIT P1, [UR9+0x22850], R3 ;  /* 0x02285003ff0075a7 */ /* 0x0000620008020149 */
[----:B------:R-:W-:Y:S05]  /*a760*/  @!P0 BRA `(.L_x_2489) ;  /* 0x0000000000048947 */ /* 0x000fea0003800000 */
[----:B------:R-:W-:Y:S01]  /*a770*/  BPT.TRAP 0x1 ;  /* 0x000000040000795c */ /* 0x000fe20000300000 */
.L_x_2489:
[----:B-1----:R-:W-:Y:S05]  /*a780*/  @P1 BRA `(.L_x_2490) ;  /* 0x0000000000081947 */ /* 0x002fea0003800000 */
[----:B------:R-:W1:Y:S02]  /*a790*/  SYNCS.PHASECHK.TRANS64.TRYWAIT P1, [UR9+0x22850], R3 ;  /* 0x02285003ff0075a7 */ /* 0x000e640008020149 */
[----:B-1----:R-:W-:Y:S05]  /*a7a0*/  @!P1 BRA `(.L_x_2491) ;  /* 0x0000008800089947 */ /* 0x002fea0003800000 */
.L_x_2490:
        /* <DEDUP_REMOVED lines=66> */
[----:B------:R0:W-:Y:S01]  /*abd0*/  @P1 MUFU.RCP R6, R7 ;  /* 0x0000000700061308 */ /* 0x0001e20000001000 */
[----:B------:R-:W-:Y:S01]  /*abe0*/  FSETP.NE.FTZ.AND P1, PT, R13, RZ, PT ;  /* 0x000000ff0d00720b */ /* 0x000fe20003f35000 */
[----:B------:R-:W-:Y:S01]  /*abf0*/  IMAD.MOV.U32 R10, RZ, RZ, RZ ;  /* 0x000000ffff0a7224 */ /* 0x000fe200078e00ff */
[----:B------:R-:W-:Y:S02]  /*ac00*/  WARPGROUP.DEPBAR.LE gsb0, 0x0 ;  /* 0x00008000000079c5 */ /* 0x000fe40000010000 */
[----:B------:R-:W-:-:S06]  /*ac10*/  WARPGROUP.ARRIVE ;  /* 0x00000000000079c5 */ /* 0x000fcc0000000000 */
[----:B------:R-:W-:Y:S01]  /*ac20*/  QGMMA.64x128x32.F32.E4M3.E4M3 R24, R168, gdesc[UR4], R24, gsb0 ;  /* 0x01e00004a8187df3 */ /* 0x000fe20008000818 */
[----:B------:R-:W1:Y:S08]  /*ac30*/  @P2 MUFU.LG2 R8, R12 ;  /* 0x0000000c00082308 */ /* 0x000e700000000c00 */
[----:B------:R-:W3:Y:S01]  /*ac40*/  @P3 MUFU.LG2 R9, R14 ;  /* 0x0000000e00093308 */ /* 0x000ee20000000c00 */
[----:B------:R-:W-:-:S07]  /*ac50*/  IMAD.U32 R11, RZ, RZ, UR39 ;  /* 0x00000027ff0b7e24 */ /* 0x000fce000f8e00ff */
[----:B------:R-:W4:Y:S01]  /*ac60*/  @P1 MUFU.RCP R10, R13 ;  /* 0x0000000d000a1308 */ /* 0x000f220000001000 */
[----:B------:R-:W-:Y:S02]  /*ac70*/  IMAD.U32 R15, RZ, RZ, UR39 ;  /* 0x00000027ff0f7e24 */ /* 0x000fe4000f8e00ff */
[----:B0-----:R-:W-:Y:S01]  /*ac80*/  @P2 FMUL.FTZ R7, R11, 0.69314718246459960938 ;  /* 0x3f3172180b072820 */ /* 0x001fe20000410000 */
[----:B-1----:R-:W-:Y:S01]  /*ac90*/  @P2 FMUL.FTZ R8, R8, 0.69314718246459960938 ;  /* 0x3f31721808082820 */ /* 0x002fe20000410000 */
[----:B------:R-:W-:Y:S02]  /*aca0*/  IMAD.MOV.U32 R0, RZ, RZ, -0x800000 ;  /* 0xff800000ff007424 */ /* 0x000fe400078e00ff */
[----:B------:R-:W-:Y:S01]  /*acb0*/  @P3 FMUL.FTZ R11, R15, 0.69314718246459960938 ;  /* 0x3f3172180f0b3820 */ /* 0x000fe20000410000 */
[----:B------:R-:W-:Y:S02]  /*acc0*/  IMAD.MOV.U32 R2, RZ, RZ, -0x800000 ;  /* 0xff800000ff027424 */ /* 0x000fe400078e00ff */
[----:B------:R-:W-:-:S01]  /*acd0*/  @P2 FFMA.FTZ R0, R7, R4, R8 ;  /* 0x0000000407002223 */ /* 0x000fc20000010008 */
[----:B---3--:R-:W-:Y:S01]  /*ace0*/  @P3 FMUL.FTZ R12, R9, 0.69314718246459960938 ;  /* 0x3f317218090c3820 */ /* 0x008fe20000410000 */
[----:B--2---:R-:W-:-:S03]  /*acf0*/  FMUL.FTZ R4, R6, R3 ;  /* 0x0000000306047220 */ /* 0x004fc60000410000 */
[----:B------:R-:W-:Y:S01]  /*ad00*/  @P3 FFMA.FTZ R2, R11, R5, R12 ;  /* 0x000000050b023223 */ /* 0x000fe2000001000c */
[----:B----4-:R-:W-:Y:S01]  /*ad10*/  FMUL.FTZ R3, R10, R3 ;  /* 0x000000030a037220 */ /* 0x010fe20000410000 */
[----:B------:R-:W-:Y:S02]  /*ad20*/  WARPGROUP.DEPBAR.LE gsb0, 0x0 ;  /* 0x00008000000079c5 */ /* 0x000fe40000010000 */
[----:B------:R-:W-:Y:S05]  /*ad30*/  @!P0 BRA `(.L_x_2492) ;  /* 0x0000000000048947 */ /* 0x000fea0003800000 */
[----:B------:R-:W-:Y:S01]  /*ad40*/  BPT.TRAP 0x1 ;  /* 0x000000040000795c */ /* 0x000fe20000300000 */
.L_x_2492:
        /* <DEDUP_REMOVED lines=74> */
.L_x_2456:
        /* <DEDUP_REMOVED lines=43> */
[----:B------:R-:W-:Y:S01]  /*b4a0*/  F2FP.BF16.F32.PACK_AB R89, R88, R89 ;  /* 0x000000595859723e */ /* 0x000fe200000010ff */
[----:B------:R-:W-:Y:S01]  /*b4b0*/  USHF.R.S32.HI UR12, URZ, 0x1f, UR38 ;  /* 0x0000001f3f0c7899 */ /* 0x000fe20008011426 */
[----:B------:R-:W-:Y:S01]  /*b4c0*/  LOP3.LUT R24, R24, 0xc, RZ, 0xc0, !PT ;  /* 0x0000000c18187812 */ /* 0x000fe200078ec0ff */
[----:B------:R-:W-:Y:S01]  /*b4d0*/  ULDC.64 UR8, c[0x0][0xb90] ;  /* 0x0002e40000087ab9 */ /* 0x000fe20000000a00 */
[----:B------:R-:W-:Y:S01]  /*b4e0*/  USHF.R.S32.HI UR13, URZ, 0x1f, UR37 ;  /* 0x0000001f3f0d7899 */ /* 0x000fe20008011425 */
[----:B------:R-:W-:Y:S01]  /*b4f0*/  BAR.SYNC.DEFER_BLOCKING 0x1, 0x100 ;  /* 0x0044000000007b1d */ /* 0x000fe20000010000 */
[----:B------:R-:W-:-:S05]  /*b500*/  IADD3 R24, P0, R24, UR6, RZ ;  /* 0x0000000618187c10 */ /* 0x000fca000ff1e0ff */
[----:B------:R-:W-:Y:S01]  /*b510*/  IMAD.X R25, RZ, RZ, UR7, P0 ;  /* 0x00000007ff197e24 */ /* 0x000fe200080e06ff */
[----:B------:R-:W-:-:S04]  /*b520*/  ULDC.64 UR10, c[0x0][0xb98] ;  /* 0x0002e600000a7ab9 */ /* 0x000fc80000000a00 */
[----:B------:R0:W2:Y:S01]  /*b530*/  LDG.E.CONSTANT R24, desc[UR50][R24.64] ;  /* 0x0000003218187981 */ /* 0x0000a2000c1e9900 */
[----:B------:R-:W-:Y:S02]  /*b540*/  UIMAD UR5, UR12, UR8, URZ ;  /* 0x000000080c0572a4 */ /* 0x000fe4000f8e023f */
[----:B------:R-:W-:Y:S01]  /*b550*/  UIMAD.WIDE.U32 UR6, UR38, UR8, URZ ;  /* 0x00000008260672a5 */ /* 0x000fe2000f8e003f */
[----:B------:R-:W1:Y:S01]  /*b560*/  S2R R34, SR_SWINHI ;  /* 0x0000000000227919 */ /* 0x000e620000002f00 */
[----:B------:R-:W-:Y:S02]  /*b570*/  UIMAD UR5, UR38, UR9, UR5 ;  /* 0x00000009260572a4 */ /* 0x000fe4000f8e0205 */
[----:B------:R-:W-:Y:S02]  /*b580*/  UIMAD UR8, UR13, UR10, URZ ;  /* 0x0000000a0d0872a4 */ /* 0x000fe4000f8e023f */
[----:B------:R-:W-:Y:S01]  /*b590*/  UIADD3 UR7, UR7, UR5, URZ ;  /* 0x0000000507077290 */ /* 0x000fe2000fffe03f */
[----:B0-----:R-:W-:Y:S01]  /*b5a0*/  LOP3.LUT P0, R25, R35, 0x3, RZ, 0xc0, !PT ;  /* 0x0000000323197812 */ /* 0x001fe2000780c0ff */
[----:B------:R-:W-:-:S02]  /*b5b0*/  UIMAD UR8, UR37, UR11, UR8 ;  /* 0x0000000b250872a4 */ /* 0x000fc4000f8e0208 */
[----:B------:R-:W-:Y:S01]  /*b5c0*/  UIMAD.WIDE.U32 UR6, UR37, UR10, UR6 ;  /* 0x0000000a250672a5 */ /* 0x000fe2000f8e0006 */
[----:B------:R-:W-:Y:S01]  /*b5d0*/  ISETP.EQ.OR P0, PT, R25, 0x3, !P0 ;  /* 0x000000031900780c */ /* 0x000fe20004702670 */
[----:B------:R-:W-:Y:S01]  /*b5e0*/  ULDC UR5, c[0x0][0xa88] ;  /* 0x0002a20000057ab9 */ /* 0x000fe20000000800 */
[----:B------:R-:W-:Y:S02]  /*b5f0*/  ULDC.64 UR10, c[0x0][0xaf0] ;  /* 0x0002bc00000a7ab9 */ /* 0x000fe40000000a00 */
[----:B------:R-:W-:Y:S02]  /*b600*/  SEL R61, R7, R6, P0 ;  /* 0x00000006073d7207 */ /* 0x000fe40000000000 */
[----:B------:R-:W-:Y:S02]  /*b610*/  SEL R58, R6, R7, P0 ;  /* 0x00000007063a7207 */ /* 0x000fe40000000000 */
[----:B------:R-:W-:Y:S02]  /*b620*/  SEL R55, R29, R28, P0 ;  /* 0x0000001c1d377207 */ /* 0x000fe40000000000 */
[----:B------:R-:W-:Y:S01]  /*b630*/  SEL R52, R28, R29, P0 ;  /* 0x0000001d1c347207 */ /* 0x000fe20000000000 */
[----:B------:R-:W-:Y:S01]  /*b640*/  IMAD R29, R23, 0x40, R16 ;  /* 0x00000040171d7824 */ /* 0x000fe200078e0210 */
[----:B------:R-:W-:-:S02]  /*b650*/  SEL R65, R31, R30, P0 ;  /* 0x0000001e1f417207 */ /* 0x000fc40000000000 */
[----:B------:R-:W-:Y:S02]  /*b660*/  SEL R62, R30, R31, P0 ;  /* 0x0000001f1e3e7207 */ /* 0x000fe40000000000 */
[----:B------:R-:W0:Y:S01]  /*b670*/  LDC R30, c[0x0][0xbe8] ;  /* 0x0002fa00ff1e7b82 */ /* 0x000e220000000800 */
[----:B------:R-:W-:Y:S02]  /*b680*/  SEL R73, R9, R8, P0 ;  /* 0x0000000809497207 */ /* 0x000fe40000000000 */
[----:B------:R-:W-:Y:S02]  /*b690*/  SEL R70, R8, R9, P0 ;  /* 0x0000000908467207 */ /* 0x000fe40000000000 */
[----:B------:R-:W-:Y:S02]  /*b6a0*/  SEL R67, R27, R26, P0 ;  /* 0x0000001a1b437207 */ /* 0x000fe40000000000 */
[----:B------:R-:W-:Y:S02]  /*b6b0*/  MOV R4, R3 ;  /* 0x0000000300047202 */ /* 0x000fe40000000f00 */
[----:B-1----:R-:W-:-:S02]  /*b6c0*/  MOV R5, R34 ;  /* 0x0000002200057202 */ /* 0x002fc40000000f00 */
[----:B------:R-:W-:Y:S02]  /*b6d0*/  SEL R64, R26, R27, P0 ;  /* 0x0000001b1a407207 */ /* 0x000fe40000000000 */
[----:B------:R-:W-:Y:S01]  /*b6e0*/  SEL R57, R15, R14, P0 ;  /* 0x0000000e0f397207 */ /* 0x000fe20000000000 */
[--C-:B------:R-:W-:Y:S01]  /*b6f0*/  IMAD.WIDE R6, R191, 0x2, R4.reuse ;  /* 0x00000002bf067825 */ /* 0x100fe200078e0204 */
[----:B------:R-:W-:Y:S02]  /*b700*/  SEL R54, R14, R15, P0 ;  /* 0x0000000f0e367207 */ /* 0x000fe40000000000 */
[----:B------:R-:W-:Y:S01]  /*b710*/  SEL R69, R21, R20, P0 ;  /* 0x0000001415457207 */ /* 0x000fe20000000000 */
[----:B------:R-:W-:Y:S01]  /*b720*/  IMAD.WIDE R28, R29, 0x2, R4 ;  /* 0x000000021d1c7825 */ /* 0x000fe200078e0204 */
[C---:B------:R-:W-:Y:S02]  /*b730*/  IADD3 R43, P6, R6.reuse, 0x4060, RZ ;  /* 0x00004060062b7810 */ /* 0x040fe40007fde0ff */
[----:B------:R-:W-:-:S02]  /*b740*/  IADD3 R5, P2, R6, 0x20, RZ ;  /* 0x0000002006057810 */ /* 0x000fc40007f5e0ff */
[----:B------:R-:W-:Y:S02]  /*b750*/  LOP3.LUT R42, R43, 0x380, RZ, 0xc0, !PT ;  /* 0x000003802b2a7812 */ /* 0x000fe400078ec0ff */
[----:B------:R-:W-:Y:S01]  /*b760*/  SEL R66, R20, R21, P0 ;  /* 0x0000001514427207 */ /* 0x000fe20000000000 */
[--C-:B------:R-:W-:Y:S01]  /*b770*/  IMAD.X R35, RZ, RZ, R7.reuse, P2 ;  /* 0x000000ffff237224 */ /* 0x100fe200010e0607 */
[----:B------:R-:W-:Y:S02]  /*b780*/  SHF.R.U64 R42, R42, 0x3, RZ ;  /* 0x000000032a2a7819 */ /* 0x000fe400000012ff */
[----:B------:R-:W-:Y:S02]  /*b790*/  LOP3.LUT R4, R5, 0x380, RZ, 0xc0, !PT ;  /* 0x0000038005047812 */ /* 0x000fe400078ec0ff */
[----:B------:R-:W-:Y:S01]  /*b7a0*/  LOP3.LUT R42, R42, R43, RZ, 0x3c, !PT ;  /* 0x0000002b2a2a7212 */ /* 0x000fe200078e3cff */
[----:B------:R-:W-:Y:S01]  /*b7b0*/  IMAD.X R43, RZ, RZ, R7, P6 ;  /* 0x000000ffff2b7224 */ /* 0x000fe200030e0607 */
[----:B------:R-:W-:-:S02]  /*b7c0*/  IADD3 R9, P6, R6, 0x40, RZ ;  /* 0x0000004006097810 */ /* 0x000fc40007fde0ff */
[----:B------:R-:W-:Y:S02]  /*b7d0*/  IADD3 R15, P2, R28, 0x2000, RZ ;  /* 0x000020001c0f7810 */ /* 0x000fe40007f5e0ff */
[----:B------:R-:W-:Y:S01]  /*b7e0*/  LOP3.LUT R45, R6, 0x380, RZ, 0xc0, !PT ;  /* 0x00000380062d7812 */ /* 0x000fe200078ec0ff */
[----:B------:R-:W-:Y:S01]  /*b7f0*/  IMAD.X R27, RZ, RZ, R7, P6 ;  /* 0x000000ffff1b7224 */ /* 0x000fe200030e0607 */
[----:B------:R-:W-:Y:S02]  /*b800*/  IADD3 R21, P6, R28, 0x1000, RZ ;  /* 0x000010001c157810 */ /* 0x000fe40007fde0ff */
[----:B------:R-:W-:Y:S02]  /*b810*/  SHF.R.U64 R4, R4, 0x3, RZ ;  /* 0x0000000304047819 */ /* 0x000fe400000012ff */
[----:B------:R-:W-:Y:S02]  /*b820*/  LOP3.LUT R20, R21, 0x380, RZ, 0xc0, !PT ;  /* 0x0000038015147812 */ /* 0x000fe400078ec0ff */
[----:B------:R-:W-:-:S02]  /*b830*/  LOP3.LUT R14, R15, 0x380, RZ, 0xc0, !PT ;  /* 0x000003800f0e7812 */ /* 0x000fc400078ec0ff */
[----:B------:R-:W-:Y:S02]  /*b840*/  SEL R59, R11, R10, P0 ;  /* 0x0000000a0b3b7207 */ /* 0x000fe40000000000 */
[----:B------:R-:W-:Y:S02]  /*b850*/  SEL R56, R10, R11, P0 ;  /* 0x0000000b0a387207 */ /* 0x000fe40000000000 */
[----:B------:R-:W-:Y:S02]  /*b860*/  SHF.R.U64 R45, R45, 0x3, RZ ;  /* 0x000000032d2d7819 */ /* 0x000fe400000012ff */
[----:B------:R-:W-:Y:S02]  /*b870*/  IADD3 R11, P3, R6, 0x4000, RZ ;  /* 0x00004000060b7810 */ /* 0x000fe40007f7e0ff */
[----:B------:R-:W-:Y:S02]  /*b880*/  LOP3.LUT R34, R4, R5, RZ, 0x3c, !PT ;  /* 0x0000000504227212 */ /* 0x000fe400078e3cff */
[----:B------:R-:W-:-:S02]  /*b890*/  SHF.R.U64 R20, R20, 0x3, RZ ;  /* 0x0000000314147819 */ /* 0x000fc400000012ff */
[----:B------:R-:W-:Y:S02]  /*b8a0*/  SHF.R.U64 R14, R14, 0x3, RZ ;  /* 0x000000030e0e7819 */ /* 0x000fe400000012ff */
[----:B------:R-:W-:Y:S02]  /*b8b0*/  LOP3.LUT R4, R9, 0x380, RZ, 0xc0, !PT ;  /* 0x0000038009047812 */ /* 0x000fe400078ec0ff */
[----:B------:R-:W-:Y:S02]  /*b8c0*/  SEL R71, R13, R12, P0 ;  /* 0x0000000c0d477207 */ /* 0x000fe40000000000 */
[----:B------:R-:W-:Y:S02]  /*b8d0*/  SEL R68, R12, R13, P0 ;  /* 0x0000000d0c447207 */ /* 0x000fe40000000000 */
[C---:B------:R-:W-:Y:S02]  /*b8e0*/  IADD3 R13, P5, R6.reuse, 0x4040, RZ ;  /* 0x00004040060d7810 */ /* 0x040fe40007fbe0ff */
[----:B------:R-:W-:-:S02]  /*b8f0*/  IADD3 R10, P4, R6, 0x4020, RZ ;  /* 0x00004020060a7810 */ /* 0x000fc40007f9e0ff */
[----:B------:R-:W-:Y:S01]  /*b900*/  IADD3 R8, P1, R6, 0x60, RZ ;  /* 0x0000006006087810 */ /* 0x000fe20007f3e0ff */
[--C-:B------:R-:W-:Y:S01]  /*b910*/  IMAD.X R41, RZ, RZ, R7.reuse, P5 ;  /* 0x000000ffff297224 */ /* 0x100fe200028e0607 */
[----:B------:R-:W-:Y:S01]  /*b920*/  LOP3.LUT R44, R45, R6, RZ, 0x3c, !PT ;  /* 0x000000062d2c7212 */ /* 0x000fe200078e3cff */
[----:B------:R-:W-:Y:S01]  /*b930*/  IMAD.MOV.U32 R45, RZ, RZ, R7 ;  /* 0x000000ffff2d7224 */ /* 0x000fe200078e0007 */
[----:B------:R-:W-:Y:S02]  /*b940*/  LOP3.LUT R6, R11, 0x380, RZ, 0xc0, !PT ;  /* 0x000003800b067812 */ /* 0x000fe400078ec0ff */
[----:B------:R-:W-:Y:S01]  /*b950*/  LOP3.LUT R20, R20, R21, RZ, 0x3c, !PT ;  /* 0x0000001514147212 */ /* 0x000fe200078e3cff */
[--C-:B------:R-:W-:Y:S01]  /*b960*/  IMAD.X R21, RZ, RZ, R29.reuse, P6 ;  /* 0x000000ffff157224 */ /* 0x100fe200030e061d */
[----:B------:R-:W-:Y:S01]  /*b970*/  LOP3.LUT R14, R14, R15, RZ, 0x3c, !PT ;  /* 0x0000000f0e0e7212 */ /* 0x000fe200078e3cff */
[----:B------:R-:W-:Y:S01]  /*b980*/  IMAD.X R15, RZ, RZ, R29, P2 ;  /* 0x000000ffff0f7224 */ /* 0x000fe200010e061d */
[----:B------:R-:W-:-:S02]  /*b990*/  SHF.R.U64 R4, R4, 0x3, RZ ;  /* 0x0000000304047819 */ /* 0x000fc400000012ff */
[----:B------:R-:W-:Y:S02]  /*b9a0*/  IADD3 R31, P6, R28, 0x7000, RZ ;  /* 0x000070001c1f7810 */ /* 0x000fe40007fde0ff */
[----:B0-----:R-:W-:Y:S02]  /*b9b0*/  ISETP.NE.AND P2, PT, R30, 0x1, PT ;  /* 0x000000011e00780c */ /* 0x001fe40003f45270 */
[----:B------:R-:W-:Y:S02]  /*b9c0*/  SHF.R.U64 R6, R6, 0x3, RZ ;  /* 0x0000000306067819 */ /* 0x000fe400000012ff */
[----:B------:R-:W-:Y:S02]  /*b9d0*/  SEL R63, R48, R49, P0 ;  /* 0x00000031303f7207 */ /* 0x000fe40000000000 */
[----:B------:R-:W-:Y:S02]  /*b9e0*/  LOP3.LUT R26, R4, R9, RZ, 0x3c, !PT ;  /* 0x00000009041a7212 */ /* 0x000fe400078e3cff */
[----:B------:R-:W-:-:S02]  /*b9f0*/  SEL R48, R49, R48, P0 ;  /* 0x0000003031307207 */ /* 0x000fc40000000000 */
[----:B------:R-:W-:Y:S02]  /*ba00*/  LOP3.LUT R4, R31, 0x380, RZ, 0xc0, !PT ;  /* 0x000003801f047812 */ /* 0x000fe400078ec0ff */
[----:B------:R-:W-:Y:S02]  /*ba10*/  SEL R49, R38, R39, P0 ;  /* 0x0000002726317207 */ /* 0x000fe40000000000 */
[----:B------:R-:W-:Y:S01]  /*ba20*/  SEL R60, R39, R38, P0 ;  /* 0x00000026273c7207 */ /* 0x000fe20000000000 */
[----:B------:R-:W-:Y:S01]  /*ba30*/  IMAD.X R39, RZ, RZ, R7, P3 ;  /* 0x000000ffff277224 */ /* 0x000fe200018e0607 */
[----:B------:R-:W-:Y:S02]  /*ba40*/  LOP3.LUT R38, R6, R11, RZ, 0x3c, !PT ;  /* 0x0000000b06267212 */ /* 0x000fe400078e3cff */
[----:B------:R-:W-:Y:S02]  /*ba50*/  LOP3.LUT R6, R8, 0x380, RZ, 0xc0, !PT ;  /* 0x0000038008067812 */ /* 0x000fe400078ec0ff */
[----:B------:R-:W-:-:S02]  /*ba60*/  SHF.R.U64 R4, R4, 0x3, RZ ;  /* 0x0000000304047819 */ /* 0x000fc400000012ff */
[----:B------:R-:W-:Y:S02]  /*ba70*/  SHF.R.U64 R5, R6, 0x3, RZ ;  /* 0x0000000306057819 */ /* 0x000fe400000012ff */
[----:B------:R-:W-:Y:S02]  /*ba80*/  LOP3.LUT R4, R4, R31, RZ, 0x3c, !PT ;  /* 0x0000001f04047212 */ /* 0x000fe400078e3cff */
[----:B------:R-:W0:Y:S01]  /*ba90*/  @P2 LDC R31, c[0x0][0xbec] ;  /* 0x0002fb00ff1f2b82 */ /* 0x000e220000000800 */
[----:B------:R-:W-:Y:S02]  /*baa0*/  SEL R53, R33, R32, P0 ;  /* 0x0000002021357207 */ /* 0x000fe40000000000 */
[----:B------:R-:W-:Y:S01]  /*bab0*/  SEL R50, R32, R33, P0 ;  /* 0x0000002120327207 */ /* 0x000fe20000000000 */
[----:B------:R-:W-:Y:S01]  /*bac0*/  IMAD.X R33, RZ, RZ, R7, P1 ;  /* 0x000000ffff217224 */ /* 0x000fe200008e0607 */
[----:B------:R-:W-:Y:S02]  /*bad0*/  LOP3.LUT R32, R5, R8, RZ, 0x3c, !PT ;  /* 0x0000000805207212 */ /* 0x000fe400078e3cff */
[----:B------:R-:W-:-:S02]  /*bae0*/  MOV R83, R44 ;  /* 0x0000002c00537202 */ /* 0x000fc40000000f00 */
[----:B------:R-:W-:Y:S02]  /*baf0*/  MOV R82, R32 ;  /* 0x0000002000527202 */ /* 0x000fe40000000f00 */
[----:B------:R-:W1:Y:S01]  /*bb00*/  @P2 LDC R32, c[0x0][0xbf0] ;  /* 0x0002fc00ff202b82 */ /* 0x000e620000000800 */
[----:B------:R-:W-:Y:S01]  /*bb10*/  MOV R44, R34 ;  /* 0x00000022002c7202 */ /* 0x000fe20000000f00 */
[----:B------:R-:W-:Y:S01]  /*bb20*/  VIADD R34, R18, UR40 ;  /* 0x0000002812227c36 */ /* 0x000fe20008000000 */
[----:B------:R-:W-:Y:S02]  /*bb30*/  LOP3.LUT R12, R13, 0x380, RZ, 0xc0, !PT ;  /* 0x000003800d0c7812 */ /* 0x000fe400078ec0ff */
[----:B------:R-:W-:Y:S02]  /*bb40*/  SEL R51, R37, R36, P0 ;  /* 0x0000002425337207 */ /* 0x000fe40000000000 */
[----:B------:R-:W-:Y:S01]  /*bb50*/  SEL R46, R36, R37, P0 ;  /* 0x00000025242e7207 */ /* 0x000fe20000000000 */
[----:B------:R-:W-:Y:S01]  /*bb60*/  IMAD.X R37, RZ, RZ, R7, P4 ;  /* 0x000000ffff257224 */ /* 0x000fe200020e0607 */
[----:B------:R-:W-:-:S02]  /*bb70*/  SEL R25, R94, R93, P0 ;  /* 0x0000005d5e197207 */ /* 0x000fc40000000000 */
[----:B------:R-:W-:Y:S02]  /*bb80*/  SEL R47, R90, R89, P0 ;  /* 0x000000595a2f7207 */ /* 0x000fe40000000000 */
[----:B------:R-:W-:Y:S01]  /*bb90*/  MOV R45, R26 ;  /* 0x0000001a002d7202 */ /* 0x000fe20000000f00 */
[----:B0-----:R-:W-:Y:S01]  /*bba0*/  @P2 IMAD.HI.U32 R27, R34, R31, RZ ;  /* 0x0000001f221b2227 */ /* 0x001fe200078e00ff */
[----:B------:R-:W-:Y:S02]  /*bbb0*/  SEL R94, R93, R94, P0 ;  /* 0x0000005e5d5e7207 */ /* 0x000fe40000000000 */
[----:B------:R-:W-:Y:S01]  /*bbc0*/  SEL R90, R89, R90, P0 ;  /* 0x0000005a595a7207 */ /* 0x000fe20000000000 */
[----:B------:R-:W-:Y:S01]  /*bbd0*/  IMAD.MOV.U32 R26, RZ, RZ, R34 ;  /* 0x000000ffff1a7224 */ /* 0x000fe200078e0022 */
[----:B------:R-:W-:Y:S02]  /*bbe0*/  LOP3.LUT R7, R10, 0x380, RZ, 0xc0, !PT ;  /* 0x000003800a077812 */ /* 0x000fe400078ec0ff */
[----:B------:R-:W-:-:S02]  /*bbf0*/  SHF.R.U64 R12, R12, 0x3, RZ ;  /* 0x000000030c0c7819 */ /* 0x000fc400000012ff */
[----:B------:R-:W-:Y:S02]  /*bc00*/  SHF.R.U64 R7, R7, 0x3, RZ ;  /* 0x0000000307077819 */ /* 0x000fe400000012ff */
[----:B------:R-:W-:Y:S02]  /*bc10*/  LOP3.LUT R40, R12, R13, RZ, 0x3c, !PT ;  /* 0x0000000d0c287212 */ /* 0x000fe400078e3cff */
[----:B------:R-:W-:Y:S02]  /*bc20*/  IADD3 R13, P1, R28, 0x3000, RZ ;  /* 0x000030001c0d7810 */ /* 0x000fe40007f3e0ff */
[----:B------:R-:W-:Y:S02]  /*bc30*/  LOP3.LUT R36, R7, R10, RZ, 0x3c, !PT ;  /* 0x0000000a07247212 */ /* 0x000fe400078e3cff */
[----:B-1----:R-:W-:Y:S01]  /*bc40*/  @P2 SHF.R.U32.HI R26, RZ, R32, R27 ;  /* 0x00000020ff1a2219 */ /* 0x002fe2000001161b */
[----:B------:R-:W-:Y:S01]  /*bc50*/  IMAD.U32 R27, RZ, RZ, UR8 ;  /* 0x00000008ff1b7e24 */ /* 0x000fe2000f8e00ff */
[----:B------:R-:W-:Y:S01]  /*bc60*/  LOP3.LUT R12, R13, 0x380, RZ, 0xc0, !PT ;  /* 0x000003800d0c7812 */ /* 0x000fe200078ec0ff */
[----:B------:R-:W-:Y:S01]  /*bc70*/  ULDC.64 UR8, c[0x0][0xae8] ;  /* 0x0002ba0000087ab9 */ /* 0x000fe20000000a00 */
[----:B------:R-:W-:Y:S01]  /*bc80*/  MOV R80, R36 ;  /* 0x0000002400507202 */ /* 0x000fe20000000f00 */
[----:B------:R-:W-:Y:S01]  /*bc90*/  IMAD.MOV R37, RZ, RZ, -R26 ;  /* 0x000000ffff257224 */ /* 0x000fe200078e0a1a */
[----:B------:R-:W-:-:S02]  /*bca0*/  SEL R75, R86, R87, P0 ;  /* 0x00000057564b7207 */ /* 0x000fc40000000000 */
[----:B------:R-:W-:Y:S01]  /*bcb0*/  SHF.R.U64 R12, R12, 0x3, RZ ;  /* 0x000000030c0c7819 */ /* 0x000fe200000012ff */
[----:B------:R-:W-:Y:S01]  /*bcc0*/  IMAD R37, R30, R37, R34 ;  /* 0x000000251e257224 */ /* 0x000fe200078e0222 */
[----:B------:R-:W-:Y:S02]  /*bcd0*/  SEL R86, R87, R86, P0 ;  /* 0x0000005657567207 */ /* 0x000fe40000000000 */
[----:B------:R-:W-:Y:S01]  /*bce0*/  LOP3.LUT R12, R12, R13, RZ, 0x3c, !PT ;  /* 0x0000000d0c0c7212 */ /* 0x000fe200078e3cff */
[----:B------:R-:W-:Y:S01]  /*bcf0*/  IMAD.X R13, RZ, RZ, R29, P1 ;  /* 0x000000ffff0d7224 */ /* 0x000fe200008e061d */
[----:B------:R-:W-:Y:S02]  /*bd00*/  MOV R77, R42 ;  /* 0x0000002a004d7202 */ /* 0x000fe40000000f00 */
[----:B------:R-:W-:Y:S02]  /*bd10*/  MOV R79, R40 ;  /* 0x00000028004f7202 */ /* 0x000fe40000000f00 */
[----:B------:R-:W-:-:S02]  /*bd20*/  IADD3 R40, P1, R26, UR6, RZ ;  /* 0x000000061a287c10 */ /* 0x000fc4000ff3e0ff */
[----:B------:R-:W-:Y:S02]  /*bd30*/  SHF.R.S32.HI R36, RZ, 0x1f, R37 ;  /* 0x0000001fff247819 */ /* 0x000fe40000011425 */
[C---:B------:R-:W-:Y:S02]  /*bd40*/  IADD3 R9, P4, R28.reuse, 0x5000, RZ ;  /* 0x000050001c097810 */ /* 0x040fe40007f9e0ff */
[----:B------:R-:W-:Y:S02]  /*bd50*/  IADD3 R11, P3, R28, 0x4000, RZ ;  /* 0x000040001c0b7810 */ /* 0x000fe40007f7e0ff */
[----:B------:R-:W-:Y:S02]  /*bd60*/  LOP3.LUT R8, R9, 0x380, RZ, 0xc0, !PT ;  /* 0x0000038009087812 */ /* 0x000fe400078ec0ff */
[----:B------:R-:W-:Y:S02]  /*bd70*/  LOP3.LUT R10, R11, 0x380, RZ, 0xc0, !PT ;  /* 0x000003800b0a7812 */ /* 0x000fe400078ec0ff */
[----:B------:R-:W-:-:S02]  /*bd80*/  MOV R81, R38 ;  /* 0x0000002600517202 */ /* 0x000fc40000000f00 */
[----:B------:R-:W-:Y:S02]  /*bd90*/  SHF.R.U64 R8, R8, 0x3, RZ ;  /* 0x0000000308087819 */ /* 0x000fe400000012ff */
[----:B------:R-:W-:Y:S02]  /*bda0*/  SHF.R.U64 R10, R10, 0x3, RZ ;  /* 0x000000030a0a7819 */ /* 0x000fe400000012ff */
[----:B------:R-:W-:Y:S01]  /*bdb0*/  LOP3.LUT R8, R8, R9, RZ, 0x3c, !PT ;  /* 0x0000000908087212 */ /* 0x000fe200078e3cff */
[--C-:B------:R-:W-:Y:S01]  /*bdc0*/  IMAD.X R9, RZ, RZ, R29.reuse, P4 ;  /* 0x000000ffff097224 */ /* 0x100fe200020e061d */
[----:B------:R-:W-:Y:S01]  /*bdd0*/  LOP3.LUT R10, R10, R11, RZ, 0x3c, !PT ;  /* 0x0000000b0a0a7212 */ /* 0x000fe200078e3cff */
[----:B------:R-:W-:Y:S01]  /*bde0*/  IMAD.X R11, RZ, RZ, R29, P3 ;  /* 0x000000ffff0b7224 */ /* 0x000fe200018e061d */
[C---:B------:R-:W-:Y:S02]  /*bdf0*/  IADD3 R7, P5, R28.reuse, 0x6000, RZ ;  /* 0x000060001c077810 */ /* 0x040fe40007fbe0ff */
[----:B------:R-:W-:-:S02]  /*be00*/  LOP3.LUT R5, R28, 0x380, RZ, 0xc0, !PT ;  /* 0x000003801c057812 */ /* 0x000fc400078ec0ff */
        /* <DEDUP_REMOVED lines=10> */
[----:B------:R-:W-:Y:S04]  /*beb0*/  SHFL.IDX PT, R94, R94, R31, 0x1c1f ;  /* 0x001c1f1f5e5e7589 */ /* 0x000fe800000e0000 */
[----:B------:R-:W0:Y:S04]  /*bec0*/  SHFL.IDX PT, R90, R90, R31, 0x1c1f ;  /* 0x001c1f1f5a5a7589 */ /* 0x000e2800000e0000 */
[----:B------:R-:W-:Y:S04]  /*bed0*/  SHFL.IDX PT, R63, R63, R24, 0x1c1f ;  /* 0x001c1f183f3f7589 */ /* 0x000fe800000e0000 */
[----:B------:R-:W-:Y:S04]  /*bee0*/  SHFL.IDX PT, R48, R48, R31, 0x1c1f ;  /* 0x001c1f1f30307589 */ /* 0x000fe800000e0000 */
[----:B------:R-:W-:Y:S04]  /*bef0*/  SHFL.IDX PT, R51, R51, R24, 0x1c1f ;  /* 0x001c1f1833337589 */ /* 0x000fe800000e0000 */
[----:B------:R-:W1:Y:S04]  /*bf00*/  SHFL.IDX PT, R46, R46, R31, 0x1c1f ;  /* 0x001c1f1f2e2e7589 */ /* 0x000e6800000e0000 */
[----:B------:R-:W-:Y:S04]  /*bf10*/  SHFL.IDX PT, R49, R49, R24, 0x1c1f ;  /* 0x001c1f1831317589 */ /* 0x000fe800000e0000 */
[----:B------:R-:W2:Y:S01]  /*bf20*/  SHFL.IDX PT, R60, R60, R31, 0x1c1f ;  /* 0x001c1f1f3c3c7589 */ /* 0x000ea200000e0000 */
[----:B0-----:R-:W-:-:S02]  /*bf30*/  SEL R32, R47, R90, P0 ;  /* 0x0000005a2f207207 */ /* 0x001fc40000000000 */
[----:B------:R-:W-:Y:S01]  /*bf40*/  SEL R34, R90, R47, P0 ;  /* 0x0000002f5a227207 */ /* 0x000fe20000000000 */
[----:B------:R-:W-:Y:S04]  /*bf50*/  SHFL.IDX PT, R65, R65, R24, 0x1c1f ;  /* 0x001c1f1841417589 */ /* 0x000fe800000e0000 */
[----:B------:R-:W0:Y:S04]  /*bf60*/  SHFL.IDX PT, R62, R62, R31, 0x1c1f ;  /* 0x001c1f1f3e3e7589 */ /* 0x000e2800000e0000 */
[----:B------:R-:W-:Y:S04]  /*bf70*/  SHFL.IDX PT, R53, R53, R24, 0x1c1f ;  /* 0x001c1f1835357589 */ /* 0x000fe800000e0000 */
[----:B------:R-:W-:Y:S01]  /*bf80*/  SHFL.IDX PT, R55, R55, R24, 0x1c1f ;  /* 0x001c1f1837377589 */ /* 0x000fe200000e0000 */
[----:B-1----:R-:W-:-:S03]  /*bf90*/  SEL R38, R46, R51, P0 ;  /* 0x000000332e267207 */ /* 0x002fc60000000000 */
[----:B------:R-:W-:Y:S04]  /*bfa0*/  SHFL.IDX PT, R57, R57, R24, 0x1c1f ;  /* 0x001c1f1839397589 */ /* 0x000fe800000e0000 */
[----:B------:R-:W-:Y:S01]  /*bfb0*/  SHFL.IDX PT, R59, R59, R24, 0x1c1f ;  /* 0x001c1f183b3b7589 */ /* 0x000fe200000e0000 */
[----:B--2---:R-:W-:Y:S02]  /*bfc0*/  SEL R33, R49, R60, P0 ;  /* 0x0000003c31217207 */ /* 0x004fe40000000000 */
[----:B------:R-:W-:Y:S01]  /*bfd0*/  SEL R35, R60, R49, P0 ;  /* 0x000000313c237207 */ /* 0x000fe20000000000 */
[----:B------:R-:W-:Y:S04]  /*bfe0*/  SHFL.IDX PT, R42, R61, R24, 0x1c1f ;  /* 0x001c1f183d2a7589 */ /* 0x000fe800000e0000 */
[----:B------:R-:W-:Y:S01]  /*bff0*/  SHFL.IDX PT, R67, R67, R24, 0x1c1f ;  /* 0x001c1f1843437589 */ /* 0x000fe200000e0000 */
[----:B0-----:R-:W-:-:S03]  /*c000*/  SEL R39, R62, R65, P0 ;  /* 0x000000413e277207 */ /* 0x001fc60000000000 */
[----:B------:R-:W-:Y:S04]  /*c010*/  SHFL.IDX PT, R69, R69, R24, 0x1c1f ;  /* 0x001c1f1845457589 */ /* 0x000fe800000e0000 */
[----:B------:R-:W-:Y:S04]  /*c020*/  SHFL.IDX PT, R71, R71, R24, 0x1c1f ;  /* 0x001c1f1847477589 */ /* 0x000fe800000e0000 */
[----:B------:R-:W-:Y:S04]  /*c030*/  SHFL.IDX PT, R73, R73, R24, 0x1c1f ;  /* 0x001c1f1849497589 */ /* 0x000fe800000e0000 */
[----:B------:R0:W-:Y:S04]  /*c040*/  SHFL.IDX PT, R75, R75, R24, 0x1c1f ;  /* 0x001c1f184b4b7589 */ /* 0x0001e800000e0000 */
[----:B------:R-:W-:Y:S04]  /*c050*/  SHFL.IDX PT, R50, R50, R31, 0x1c1f ;  /* 0x001c1f1f32327589 */ /* 0x000fe800000e0000 */
[----:B------:R-:W-:Y:S01]  /*c060*/  SHFL.IDX PT, R72, R64, R31, 0x1c1f ;  /* 0x001c1f1f40487589 */ /* 0x000fe200000e0000 */
[----:B0-----:R-:W-:-:S03]  /*c070*/  SHF.R.S32.HI R24, RZ, 0x1f, R26 ;  /* 0x0000001fff187819 */ /* 0x001fc6000001141a */
[----:B------:R-:W-:Y:S01]  /*c080*/  SHFL.IDX PT, R52, R52, R31, 0x1c1f ;  /* 0x001c1f1f34347589 */ /* 0x000fe200000e0000 */
[----:B------:R-:W-:Y:S02]  /*c090*/  SEL R26, R94, R25, P0 ;  /* 0x000000195e1a7207 */ /* 0x000fe40000000000 */
[----:B------:R-:W-:Y:S01]  /*c0a0*/  IADD3.X R41, R24, UR7, R27, P1, !PT ;  /* 0x0000000718297c10 */ /* 0x000fe20008ffe41b */
[----:B------:R-:W-:Y:S01]  /*c0b0*/  SHFL.IDX PT, R74, R66, R31, 0x1c1f ;  /* 0x001c1f1f424a7589 */ /* 0x000fe200000e0000 */
[----:B------:R-:W-:Y:S01]  /*c0c0*/  ULDC.64 UR6, c[0x0][0xb88] ;  /* 0x0002e20000067ab9 */ /* 0x000fe20000000a00 */
[----:B------:R-:W-:Y:S01]  /*c0d0*/  SEL R24, R25, R94, P0 ;  /* 0x0000005e19187207 */ /* 0x000fe20000000000 */
[----:B------:R-:W-:Y:S01]  /*c0e0*/  IMAD R36, R36, UR6, RZ ;  /* 0x0000000624247c24 */ /* 0x000fe2000f8e02ff */
[----:B------:R-:W-:Y:S01]  /*c0f0*/  SHFL.IDX PT, R54, R54, R31, 0x1c1f ;  /* 0x001c1f1f36367589 */ /* 0x000fe200000e0000 */
[----:B------:R-:W-:Y:S01]  /*c100*/  SEL R25, R63, R48, P0 ;  /* 0x000000303f197207 */ /* 0x000fe20000000000 */
[C---:B------:R-:W-:Y:S01]  /*c110*/  IMAD.WIDE.U32 R40, R37.reuse, UR6, R40 ;  /* 0x0000000625287c25 */ /* 0x040fe2000f8e0028 */
[----:B------:R-:W-:Y:S01]  /*c120*/  SEL R27, R48, R63, P0 ;  /* 0x0000003f301b7207 */ /* 0x000fe20000000000 */
[----:B------:R-:W-:Y:S01]  /*c130*/  SHFL.IDX PT, R76, R68, R31, 0x1c1f ;  /* 0x001c1f1f444c7589 */ /* 0x000fe200000e0000 */
[----:B------:R-:W-:Y:S01]  /*c140*/  LOP3.LUT P1, RZ, R188, 0x3, RZ, 0xc0, !PT ;  /* 0x00000003bcff7812 */ /* 0x000fe2000782c0ff */
[----:B------:R-:W-:Y:S01]  /*c150*/  IMAD R47, R37, UR7, R36 ;  /* 0x00000007252f7c24 */ /* 0x000fe2000f8e0224 */
[----:B------:R-:W-:Y:S01]  /*c160*/  SEL R36, R51, R46, P0 ;  /* 0x0000002e33247207 */ /* 0x000fe20000000000 */
[----:B------:R-:W0:Y:S01]  /*c170*/  SHFL.IDX PT, R56, R56, R31, 0x1c1f ;  /* 0x001c1f1f38387589 */ /* 0x000e2200000e0000 */
[----:B------:R-:W-:Y:S01]  /*c180*/  VIADD R46, R190, UR40 ;  /* 0x00000028be2e7c36 */ /* 0x000fe20008000000 */
[----:B------:R-:W-:Y:S01]  /*c190*/  ULDC.64 UR6, c[0x0][0xb50] ;  /* 0x0002d40000067ab9 */ /* 0x000fe20000000a00 */
[----:B------:R-:W-:Y:S01]  /*c1a0*/  SEL R37, R65, R62, P0 ;  /* 0x0000003e41257207 */ /* 0x000fe20000000000 */
[----:B------:R-:W1:Y:S04]  /*c1b0*/  SHFL.IDX PT, R78, R70, R31, 0x1c1f ;  /* 0x001c1f1f464e7589 */ /* 0x000e6800000e0000 */
[----:B------:R-:W2:Y:S04]  /*c1c0*/  SHFL.IDX PT, R43, R58, R31, 0x1c1f ;  /* 0x001c1f1f3a2b7589 */ /* 0x000ea800000e0000 */
[----:B------:R3:W4:Y:S04]  /*c1d0*/  SHFL.IDX PT, R86, R86, R31, 0x1c1f ;  /* 0x001c1f1f56567589 */ /* 0x00072800000e0000 */
[----:B------:R2:W-:Y:S04]  /*c1e0*/  STSM.16.M88.4 [R83], R24 ;  /* 0x0000001853007844 */ /* 0x0005e80000000200 */
[----:B------:R4:W-:Y:S01]  /*c1f0*/  STSM.16.M88.4 [R44], R32 ;  /* 0x000000202c007844 */ /* 0x0009e20000000200 */
[----:B---3--:R-:W-:-:S03]  /*c200*/  IMAD R31, R30, UR5, RZ ;  /* 0x000000051e1f7c24 */ /* 0x008fc6000f8e02ff */
[----:B------:R3:W-:Y:S01]  /*c210*/  STSM.16.M88.4 [R45], R36 ;  /* 0x000000242d007844 */ /* 0x0007e20000000200 */
[----:B0-----:R-:W-:Y:S02]  /*c220*/  SEL R64, R59, R56, P0 ;  /* 0x000000383b407207 */ /* 0x001fe40000000000 */
[----:B------:R-:W-:Y:S02]  /*c230*/  ISETP.GE.OR P3, PT, R46, R31, P1 ;  /* 0x0000001f2e00720c */ /* 0x000fe40000f66670 */
[----:B------:R-:W-:Y:S02]  /*c240*/  SEL R66, R56, R59, P0 ;  /* 0x0000003b38427207 */ /* 0x000fe40000000000 */
[----:B-1----:R-:W-:Y:S01]  /*c250*/  SEL R65, R73, R78, P0 ;  /* 0x0000004e49417207 */ /* 0x002fe20000000000 */
[----:B--2---:R-:W-:Y:S01]  /*c260*/  VIADD R24, R46, 0x8 ;  /* 0x000000082e187836 */ /* 0x004fe20000000000 */
[----:B------:R-:W-:Y:S01]  /*c270*/  SEL R26, R50, R53, P0 ;  /* 0x00000035321a7207 */ /* 0x000fe20000000000 */
[----:B------:R-:W-:Y:S01]  /*c280*/  IMAD.IADD R25, R41, 0x1, R47 ;  /* 0x0000000129197824 */ /* 0x000fe200078e022f */
[----:B------:R-:W-:-:S02]  /*c290*/  LEA R41, P4, R40, UR6, 0x2 ;  /* 0x0000000628297c11 */ /* 0x000fc4000f8810ff */
[----:B------:R-:W-:Y:S02]  /*c2a0*/  ISETP.GE.OR P1, PT, R24, R31, P1 ;  /* 0x0000001f1800720c */ /* 0x000fe40000f26670 */
[----:B------:R-:W-:Y:S01]  /*c2b0*/  LEA.HI.X R40, R40, UR7, R25, 0x2, P4 ;  /* 0x0000000728287c11 */ /* 0x000fe2000a0f1419 */
[----:B------:R-:W-:Y:S01]  /*c2c0*/  SHFL.IDX PT, R60, R41, RZ, 0x1c1f ;  /* 0x001c1fff293c7589 */ /* 0x000fe200000e0000 */
[----:B------:R-:W-:Y:S02]  /*c2d0*/  SEL R24, R53, R50, P0 ;  /* 0x0000003235187207 */ /* 0x000fe40000000000 */
[----:B------:R-:W-:Y:S01]  /*c2e0*/  SEL R25, R67, R72, P0 ;  /* 0x0000004843197207 */ /* 0x000fe20000000000 */
[----:B------:R-:W0:Y:S01]  /*c2f0*/  SHFL.IDX PT, R61, R40, RZ, 0x1c1f ;  /* 0x001c1fff283d7589 */ /* 0x000e2200000e0000 */
[----:B------:R-:W-:Y:S02]  /*c300*/  SEL R27, R72, R67, P0 ;  /* 0x00000043481b7207 */ /* 0x000fe40000000000 */
[----:B----4-:R-:W-:Y:S01]  /*c310*/  SEL R32, R55, R52, P0 ;  /* 0x0000003437207207 */ /* 0x010fe20000000000 */
[----:B------:R-:W-:Y:S01]  /*c320*/  SHFL.IDX PT, R62, R41, 0x1, 0x1c1f ;  /* 0x003c1f00293e7f89 */ /* 0x000fe200000e0000 */
[----:B------:R-:W-:-:S02]  /*c330*/  SEL R34, R52, R55, P0 ;  /* 0x0000003734227207 */ /* 0x000fc40000000000 */
[----:B------:R-:W-:Y:S01]  /*c340*/  SEL R33, R69, R74, P0 ;  /* 0x0000004a45217207 */ /* 0x000fe20000000000 */
[----:B------:R-:W-:Y:S01]  /*c350*/  STSM.16.M88.4 [R82], R24 ;  /* 0x0000001852007844 */ /* 0x000fe20000000200 */
[----:B------:R-:W-:Y:S02]  /*c360*/  SEL R35, R74, R69, P0 ;  /* 0x000000454a237207 */ /* 0x000fe40000000000 */
[----:B------:R-:W-:Y:S01]  /*c370*/  SEL R44, R57, R54, P0 ;  /* 0x00000036392c7207 */ /* 0x000fe20000000000 */
[----:B------:R-:W1:Y:S01]  /*c380*/  SHFL.IDX PT, R63, R40, 0x1, 0x1c1f ;  /* 0x003c1f00283f7f89 */ /* 0x000e6200000e0000 */
[----:B------:R-:W-:Y:S02]  /*c390*/  SEL R46, R54, R57, P0 ;  /* 0x00000039362e7207 */ /* 0x000fe40000000000 */
[----:B---3--:R-:W-:Y:S01]  /*c3a0*/  SEL R45, R71, R76, P0 ;  /* 0x0000004c472d7207 */ /* 0x008fe20000000000 */
[----:B------:R-:W-:Y:S01]  /*c3b0*/  STSM.16.M88.4 [R81], R32 ;  /* 0x0000002051007844 */ /* 0x000fe20000000200 */
[----:B------:R-:W-:-:S02]  /*c3c0*/  SEL R47, R76, R71, P0 ;  /* 0x000000474c2f7207 */ /* 0x000fc40000000000 */
[----:B------:R-:W-:Y:S02]  /*c3d0*/  SEL R67, R78, R73, P0 ;  /* 0x000000494e437207 */ /* 0x000fe40000000000 */
[----:B------:R-:W-:Y:S01]  /*c3e0*/  SEL R68, R42, R43, P0 ;  /* 0x0000002b2a447207 */ /* 0x000fe20000000000 */
[----:B------:R-:W-:Y:S01]  /*c3f0*/  STSM.16.M88.4 [R80], R44 ;  /* 0x0000002c50007844 */ /* 0x000fe20000000200 */
[----:B------:R-:W-:Y:S02]  /*c400*/  SEL R70, R43, R42, P0 ;  /* 0x0000002a2b467207 */ /* 0x000fe40000000000 */
[----:B------:R-:W-:Y:S01]  /*c410*/  SEL R69, R75, R86, P0 ;  /* 0x000000564b457207 */ /* 0x000fe20000000000 */
[----:B------:R2:W-:Y:S01]  /*c420*/  STSM.16.M88.4 [R79], R64 ;  /* 0x000000404f007844 */ /* 0x0005e20000000200 */
[----:B------:R-:W-:-:S05]  /*c430*/  SEL R71, R86, R75, P0 ;  /* 0x0000004b56477207 */ /* 0x000fca0000000000 */
[----:B------:R-:W-:Y:S01]  /*c440*/  STSM.16.M88.4 [R77], R68 ;  /* 0x000000444d007844 */ /* 0x000fe20000000200 */
[----:B------:R-:W-:Y:S08]  /*c450*/  BAR.SYNC.DEFER_BLOCKING 0x1, 0x100 ;  /* 0x0044000000007b1d */ /* 0x000ff00000010000 */
[----:B--2---:R-:W2:Y:S01]  /*c460*/  @P2 LDC R65, c[0x0][0xbec] ;  /* 0x0002fb00ff412b82 */ /* 0x004ea20000000800 */
[----:B------:R-:W-:Y:S01]  /*c470*/  UIMAD UR5, UR12, UR8, URZ ;  /* 0x000000080c0572a4 */ /* 0x000fe2000f8e023f */
[----:B0-----:R0:W-:Y:S01]  /*c480*/  @!P3 ST.E desc[UR50][R60.64], R0 ;  /* 0x000000003c00b985 */ /* 0x0011e2000c101932 */
[----:B------:R-:W-:-:S03]  /*c490*/  UIMAD.WIDE.U32 UR6, UR38, UR8, URZ ;  /* 0x00000008260672a5 */ /* 0x000fc6000f8e003f */
[----:B-1----:R1:W-:Y:S02]  /*c4a0*/  @!P1 ST.E desc[UR50][R62.64], R2 ;  /* 0x000000023e009985 */ /* 0x0023e4000c101932 */
[----:B0-----:R-:W0:Y:S01]  /*c4b0*/  @P2 LDC R61, c[0x0][0xbf0] ;  /* 0x0002fc00ff3d2b82 */ /* 0x001e220000000800 */
[----:B------:R-:W-:Y:S01]  /*c4c0*/  IMAD R0, R22, 0x20, R23 ;  /* 0x0000002016007824 */ /* 0x000fe200078e0217 */
[----:B------:R-:W-:Y:S01]  /*c4d0*/  UIMAD UR5, UR38, UR9, UR5 ;  /* 0x00000009260572a4 */ /* 0x000fe2000f8e0205 */
[----:B------:R3:W5:Y:S02]  /*c4e0*/  LD.E.128 R44, desc[UR50][R6.64] ;  /* 0x00000032062c7980 */ /* 0x000764000c101d00 */
[----:B-1----:R-:W-:Y:S01]  /*c4f0*/  VIADD R2, R0, UR40 ;  /* 0x0000002800027c36 */ /* 0x002fe20008000000 */
[----:B------:R-:W-:Y:S01]  /*c500*/  UIMAD UR8, UR13, UR10, URZ ;  /* 0x0000000a0d0872a4 */ /* 0x000fe2000f8e023f */
[----:B------:R1:W5:Y:S02]  /*c510*/  LD.E.128 R52, desc[UR50][R8.64] ;  /* 0x0000003208347980 */ /* 0x000364000c101d00 */
[----:B--2---:R-:W-:Y:S01]  /*c520*/  @P2 IMAD.HI.U32 R0, R2, R65, RZ ;  /* 0x0000004102002227 */ /* 0x004fe200078e00ff */
[----:B------:R-:W-:Y:S01]  /*c530*/  UIADD3 UR7, UR7, UR5, URZ ;  /* 0x0000000507077290 */ /* 0x000fe2000fffe03f */
[----:B------:R2:W5:Y:S02]  /*c540*/  LD.E.128 R32, desc[UR50][R4.64] ;  /* 0x0000003204207980 */ /* 0x000564000c101d00 */
[----:B---3--:R-:W-:Y:S01]  /*c550*/  IMAD.MOV.U32 R7, RZ, RZ, R2 ;  /* 0x000000ffff077224 */ /* 0x008fe200078e0002 */
[----:B------:R-:W-:Y:S01]  /*c560*/  UIMAD UR5, UR37, UR11, UR8 ;  /* 0x0000000b250572a4 */ /* 0x000fe2000f8e0208 */
[----:B------:R-:W5:Y:S01]  /*c570*/  LD.E.128 R48, desc[UR50][R28.64] ;  /* 0x000000321c307980 */ /* 0x000f62000c101d00 */
[----:B------:R-:W-:Y:S01]  /*c580*/  UIMAD.WIDE.U32 UR6, UR37, UR10, UR6 ;  /* 0x0000000a250672a5 */ /* 0x000fe2000f8e0006 */
[----:B------:R-:W-:-:S02]  /*c590*/  ULDC.64 UR8, c[0x0][0xae0] ;  /* 0x0002b80000087ab9 */ /* 0x000fc40000000a00 */
[----:B------:R-:W5:Y:S04]  /*c5a0*/  LD.E.128 R40, desc[UR50][R20.64] ;  /* 0x0000003214287980 */ /* 0x000f68000c101d00 */
[----:B------:R-:W5:Y:S01]  /*c5b0*/  LD.E.128 R36, desc[UR50][R14.64] ;  /* 0x000000320e247980 */ /* 0x000f62000c101d00 */
[----:B0-----:R-:W-:Y:S01]  /*c5c0*/  @P2 SHF.R.U32.HI R7, RZ, R61, R0 ;  /* 0x0000003dff072219 */ /* 0x001fe20000011600 */
[----:B------:R-:W-:Y:S02]  /*c5d0*/  UIADD3 UR5, UR7, UR5, URZ ;  /* 0x0000000507057290 */ /* 0x000fe4000fffe03f */
[----:B------:R-:W5:Y:S01]  /*c5e0*/  LD.E.128 R24, desc[UR50][R12.64] ;  /* 0x000000320c187980 */ /* 0x000f62000c101d00 */
[--C-:B------:R-:W-:Y:S01]  /*c5f0*/  SHF.R.S32.HI R0, RZ, 0x1f, R7.reuse ;  /* 0x0000001fff007819 */ /* 0x100fe20000011407 */
[----:B-1----:R-:W-:-:S02]  /*c600*/  IMAD.MOV R9, RZ, RZ, -R7 ;  /* 0x000000ffff097224 */ /* 0x002fc400078e0a07 */
[----:B--2---:R-:W-:Y:S01]  /*c610*/  IMAD.U32 R5, RZ, RZ, UR7 ;  /* 0x00000007ff057e24 */ /* 0x004fe2000f8e00ff */
        /* <DEDUP_REMOVED lines=9> */
[----:B------:R-:W-:Y:S01]  /*c6b0*/  IMAD.U32 R4, RZ, RZ, UR6 ;  /* 0x00000006ff047e24 */ /* 0x000fe2000f8e00ff */
[----:B------:R-:W-:Y:S01]  /*c6c0*/  ULDC.64 UR6, c[0x0][0xad8] ;  /* 0x0002b60000067ab9 */ /* 0x000fe20000000a00 */
[----:B------:R-:W-:-:S02]  /*c6d0*/  IMAD.U32 R5, RZ, RZ, UR5 ;  /* 0x00000005ff057e24 */ /* 0x000fc4000f8e00ff */
[C---:B0-----:R-:W-:Y:S01]  /*c6e0*/  IMAD R11, R7.reuse, UR9, R0 ;  /* 0x00000009070b7c24 */ /* 0x041fe2000f8e0200 */
[----:B------:R-:W-:Y:S01]  /*c6f0*/  SHF.R.S32.HI R0, RZ, 0x1f, R9 ;  /* 0x0000001fff007819 */ /* 0x000fe20000011409 */
[----:B------:R-:W-:-:S04]  /*c700*/  IMAD.WIDE.U32 R4, R7, UR8, R4 ;  /* 0x0000000807047c25 */ /* 0x000fc8000f8e0004 */
[----:B------:R-:W-:Y:S02]  /*c710*/  IMAD.IADD R5, R5, 0x1, R11 ;  /* 0x0000000105057824 */ /* 0x000fe400078e020b */
[----:B------:R-:W-:Y:S02]  /*c720*/  IMAD R2, R0, UR6, RZ ;  /* 0x0000000600027c24 */ /* 0x000fe4000f8e02ff */
[----:B------:R-:W-:Y:S02]  /*c730*/  VIADD R8, R23, UR40 ;  /* 0x0000002817087c36 */ /* 0x000fe40008000000 */
        /* <DEDUP_REMOVED lines=21> */
[CC--:B-1----:R-:W-:Y:S02]  /*c890*/  @!P2 LEA R2, P4, R16.reuse, R4.reuse, 0x1 ;  /* 0x000000041002a211 */ /* 0x0c2fe400078808ff */
[C---:B------:R-:W-:Y:S02]  /*c8a0*/  @!P3 LEA R4, P5, R19.reuse, R4, 0x1 ;  /* 0x000000041304b211 */ /* 0x040fe400078a08ff */
[-C--:B0-2---:R-:W-:Y:S02]  /*c8b0*/  @!P2 LEA.HI.X R3, R16, R0.reuse, R193, 0x1, P4 ;  /* 0x000000001003a211 */ /* 0x085fe400020f0cc1 */
[----:B------:R-:W-:-:S03]  /*c8c0*/  @!P3 LEA.HI.X R5, R19, R0, R192, 0x1, P5 ;  /* 0x000000001305b211 */ /* 0x000fc600028f0cc0 */
[----:B-----5:R3:W-:Y:S04]  /*c8d0*/  @!P2 ST.E.128 desc[UR50][R2.64], R48 ;  /* 0x000000300200a985 */ /* 0x0207e8000c101d32 */
[----:B------:R3:W-:Y:S02]  /*c8e0*/  @!P3 ST.E.128 desc[UR50][R4.64], R56 ;  /* 0x000000380400b985 */ /* 0x0007e4000c101d32 */
.L_x_2496:
[----:B------:R-:W-:Y:S05]  /*c8f0*/  BSYNC B1 ;  /* 0x0000000000017941 */ /* 0x000fea0003800000 */
.L_x_2495:
        /* <DEDUP_REMOVED lines=9> */
[-C--:B0---4-:R-:W-:Y:S02]  /*c990*/  @!P3 LEA.HI.X R3, R16, R0.reuse, R193, 0x1, P0 ;  /* 0x000000001003b211 */ /* 0x091fe400000f0cc1 */
[----:B------:R-:W-:-:S03]  /*c9a0*/  @!P4 LEA.HI.X R5, R19, R0, R192, 0x1, P2 ;  /* 0x000000001305c211 */ /* 0x000fc600010f0cc0 */
[----:B-----5:R3:W-:Y:S04]  /*c9b0*/  @!P3 ST.E.128 desc[UR50][R2.64], R40 ;  /* 0x000000280200b985 */ /* 0x0207e8000c101d32 */
[----:B------:R3:W-:Y:S02]  /*c9c0*/  @!P4 ST.E.128 desc[UR50][R4.64], R52 ;  /* 0x000000340400c985 */ /* 0x0007e4000c101d32 */
.L_x_2498:
[----:B------:R-:W-:Y:S05]  /*c9d0*/  BSYNC B1 ;  /* 0x0000000000017941 */ /* 0x000fea0003800000 */
.L_x_2497:
        /* <DEDUP_REMOVED lines=13> */
.L_x_2500:
[----:B------:R-:W-:Y:S05]  /*cab0*/  BSYNC B1 ;  /* 0x0000000000017941 */ /* 0x000fea0003800000 */
.L_x_2499:
        /* <DEDUP_REMOVED lines=16> */
.L_x_2494:
        /* <DEDUP_REMOVED lines=50> */
.L_x_2503:
[----:B------:R-:W-:Y:S05]  /*cee0*/  BSYNC B1 ;  /* 0x0000000000017941 */ /* 0x000fea0003800000 */
.L_x_2502:
        /* <DEDUP_REMOVED lines=55> */
.L_x_2505:
[----:B------:R-:W-:Y:S05]  /*d260*/  BSYNC B1 ;  /* 0x0000000000017941 */ /* 0x000fea0003800000 */
.L_x_2504:
        /* <DEDUP_REMOVED lines=13> */
.L_x_2507:
[----:B------:R-:W-:Y:S05]  /*d340*/  BSYNC B1 ;  /* 0x0000000000017941 */ /* 0x000fea0003800000 */
.L_x_2506:
        /* <DEDUP_REMOVED lines=13> */
.L_x_2509:
[----:B------:R-:W-:Y:S05]  /*d420*/  BSYNC B1 ;  /* 0x0000000000017941 */ /* 0x000fea0003800000 */
.L_x_2508:
[----:B---3--:R-:W-:Y:S01]  /*d430*/  VIADD R3, R6, 0x60 ;  /* 0x0000006006037836 */ /* 0x008fe20000000000 */
[----:B0-----:R0:W3:Y:S04]  /*d440*/  SHFL.IDX PT, R0, R5, 0x3, 0x181f ;  /* 0x00781f0005007f89 */ /* 0x0010e800000e0000 */
[----:B------:R-:W-:Y:S01]  /*d450*/  ISETP.GE.AND P0, PT, R3, R9, PT ;  /* 0x000000090300720c */ /* 0x000fe20003f06270 */
[----:B-1----:R0:W1:-:S12]  /*d460*/  SHFL.IDX PT, R2, R4, 0x3, 0x181f ;  /* 0x00781f0004027f89 */ /* 0x00205800000e0000 */
[----:B0-----:R-:W-:Y:S05]  /*d470*/  @P0 BRA `(.L_x_2501) ;  /* 0x0000000000240947 */ /* 0x001fea0003800000 */
[----:B------:R-:W-:Y:S02]  /*d480*/  ULDC UR5, c[0x0][0xac8] ;  /* 0x0002b20000057ab9 */ /* 0x000fe40000000800 */
[----:B------:R-:W-:Y:S02]  /*d490*/  ISETP.GE.AND P2, PT, R16, UR5, PT ;  /* 0x0000000510007c0c */ /* 0x000fe4000bf46270 */
[----:B------:R-:W-:-:S11]  /*d4a0*/  ISETP.GE.AND P3, PT, R19, UR5, PT ;  /* 0x0000000513007c0c */ /* 0x000fd6000bf66270 */
[CC--:B-12-4-:R-:W-:Y:S02]  /*d4b0*/  @!P2 LEA R4, P0, R16.reuse, R2.reuse, 0x1 ;  /* 0x000000021004a211 */ /* 0x0d6fe400078008ff */
[C---:B------:R-:W-:Y:S02]  /*d4c0*/  @!P3 LEA R2, P1, R19.reuse, R2, 0x1 ;  /* 0x000000021302b211 */ /* 0x040fe400078208ff */
[-C--:B---3--:R-:W-:Y:S02]  /*d4d0*/  @!P2 LEA.HI.X R5, R16, R0.reuse, R193, 0x1, P0 ;  /* 0x000000001005a211 */ /* 0x088fe400000f0cc1 */
[----:B------:R-:W-:-:S03]  /*d4e0*/  @!P3 LEA.HI.X R3, R19, R0, R192, 0x1, P1 ;  /* 0x000000001303b211 */ /* 0x000fc600008f0cc0 */
[----:B------:R0:W-:Y:S04]  /*d4f0*/  @!P2 ST.E.128 desc[UR50][R4.64], RZ ;  /* 0x000000ff0400a985 */ /* 0x0001e8000c101d32 */
[----:B------:R0:W-:Y:S02]  /*d500*/  @!P3 ST.E.128 desc[UR50][R2.64], RZ ;  /* 0x000000ff0200b985 */ /* 0x0001e4000c101d32 */
.L_x_2501:
[----:B------:R-:W-:Y:S05]  /*d510*/  BSYNC B0 ;  /* 0x0000000000007941 */ /* 0x000fea0003800000 */
.L_x_2493:
[----:B------:R-:W-:Y:S02]  /*d520*/  ULDC UR5, c[0x0][0xc38] ;  /* 0x00030e0000057ab9 */ /* 0x000fe40000000800 */
[----:B------:R-:W-:-:S06]  /*d530*/  UISETP.GE.AND UP0, UPT, UR4, UR5, UPT ;  /* 0x000000050400728c */ /* 0x000fcc000bf06270 */
[----:B------:R-:W-:-:S13]  /*d540*/  PLOP3.LUT P0, PT, PT, PT, UP0, 0x80, 0x0 ;  /* 0x000000000000781c */ /* 0x000fda0003f0f008 */
[----:B------:R-:W-:Y:S05]  /*d550*/  @!P0 BRA `(.L_x_2510) ;  /* 0xffffff3400e88947 */ /* 0x000fea000383ffff */
[----:B------:R-:W-:Y:S05]  /*d560*/  EXIT ;  /* 0x000000000000794d */ /* 0x000fea0003800000 */
.L_x_2452:
[----:B------:R-:W-:-:S08]  /*d570*/  NOP ;  /* 0x0000000000007918 */ /* 0x000fd00000000000 */
[----:B------:R-:W0:-:S00]  /*d580*/  USETMAXREG.DEALLOC.CTAPOOL 0x28 ;  /* 0x00000028000079c8 */ /* 0x000e0000080e0500 */
[----:B0-----:R-:W-:-:S06]  /*d590*/  LOP3.LUT R0, R0, 0x3, RZ, 0xc0, !PT ;  /* 0x0000000300007812 */ /* 0x001fcc00078ec0ff */
[----:B------:R-:W0:Y:S01]  /*d5a0*/  S2UR UR5, SR_CTAID.X ;  /* 0x00000000000579c3 */ /* 0x000e220000002500 */
[----:B------:R-:W-:Y:S01]  /*d5b0*/  LOP3.LUT R16, R16, 0xffffefff, RZ, 0xc0, !PT ;  /* 0xffffefff10107812 */ /* 0x000fe200078ec0ff */
[----:B------:R-:W-:Y:S01]  /*d5c0*/  STL [R1+0x20], RZ ;  /* 0x000020ff01007387 */ /* 0x000fe20000100800 */
[----:B------:R-:W-:Y:S02]  /*d5d0*/  IMAD.MOV.U32 R35, RZ, RZ, 0x1 ;  /* 0x00000001ff237424 */ /* 0x000fe400078e00ff */
[----:B------:R-:W-:Y:S01]  /*d5e0*/  IMAD.MOV.U32 R29, RZ, RZ, RZ ;  /* 0x000000ffff1d7224 */ /* 0x000fe200078e00ff */
        /* <DEDUP_REMOVED lines=9> */
[----:B------:R-:W-:Y:S01]  /*d680*/  ULDC UR4, c[0x0][0x424] ;  /* 0x0001090000047ab9 */ /* 0x000fe20000000800 */
[----:B------:R-:W-:Y:S01]  /*d690*/  UISETP.NE.U32.AND UP0, UPT, UR6, URZ, UPT ;  /* 0x0000003f0600728c */ /* 0x000fe2000bf05070 */
[----:B------:R-:W-:Y:S01]  /*d6a0*/  ULDC UR8, c[0x0][0x2b8] ;  /* 0x0000ae0000087ab9 */ /* 0x000fe20000000800 */
[----:B------:R-:W-:Y:S02]  /*d6b0*/  ULDC UR39, c[0x0][0x288] ;  /* 0x0000a20000277ab9 */ /* 0x000fe40000000800 */
[----:B------:R-:W-:Y:S01]  /*d6c0*/  UISETP.NE.AND.EX UP0, UPT, UR7, URZ, UPT, UP0 ;  /* 0x0000003f0700728c */ /* 0x000fe2000bf05300 */
[----:B------:R-:W-:Y:S02]  /*d6d0*/  ULDC UR38, c[0x0][0x448] ;  /* 0x0001120000267ab9 */ /* 0x000fe40000000800 */
[----:B------:R-:W-:Y:S01]  /*d6e0*/  ULDC.64 UR6, c[0x0][0x2f0] ;  /* 0x0000bc0000067ab9 */ /* 0x000fe20000000a00 */
[----:B------:R-:W-:Y:S01]  /*d6f0*/  ULOP3.LUT UR45, UR36, 0x2, URZ, 0xfc, !UPT ;  /* 0x00000002242d7892 */ /* 0x000fe2000f8efc3f */
[C---:B0-----:R-:W-:Y:S01]  /*d700*/  IMAD.SHL.U32 R2, R7.reuse, 0x80, RZ ;  /* 0x0000008007027824 */ /* 0x041fe200078e00ff */
[C---:B------:R-:W-:Y:S01]  /*d710*/  LOP3.LUT R9, R7.reuse, 0x7f, RZ, 0xc0, !PT ;  /* 0x0000007f07097812 */ /* 0x040fe200078ec0ff */
[C---:B------:R-:W-:Y:S01]  /*d720*/  IMAD.SHL.U32 R4, R7.reuse, 0x20, RZ ;  /* 0x0000002007047824 */ /* 0x040fe200078e00ff */
[C---:B------:R-:W-:Y:S01]  /*d730*/  LOP3.LUT P0, RZ, R7.reuse, 0x4, RZ, 0xc0, !PT ;  /* 0x0000000407ff7812 */ /* 0x040fe2000780c0ff */
[C---:B------:R-:W-:Y:S01]  /*d740*/  IMAD.SHL.U32 R10, R7.reuse, 0x4, RZ ;  /* 0x00000004070a7824 */ /* 0x040fe200078e00ff */
[----:B------:R-:W-:Y:S01]  /*d750*/  SHF.R.U32.HI R0, RZ, 0x5, R9 ;  /* 0x00000005ff007819 */ /* 0x000fe20000011609 */
[----:B------:R-:W-:Y:S01]  /*d760*/  IMAD.SHL.U32 R8, R7, 0x2, RZ ;  /* 0x0000000207087824 */ /* 0x000fe200078e00ff */
[----:B------:R-:W-:-:S02]  /*d770*/  LOP3.LUT R3, R2, 0x380, RZ, 0xc0, !PT ;  /* 0x0000038002037812 */ /* 0x000fc400078ec0ff */
[----:B------:R-:W-:-:S03]  /*d780*/  LOP3.LUT R5, R4, 0x60, RZ, 0xc0, !PT ;  /* 0x0000006004057812 */ /* 0x000fc600078ec0ff */
[C---:B------:R-:W-:Y:S02]  /*d790*/  IMAD R3, R0.reuse, 0x10, R3 ;  /* 0x0000001000037824 */ /* 0x040fe400078e0203 */
[----:B------:R-:W-:Y:S01]  /*d7a0*/  IMAD R6, R0, 0x200, R5 ;  /* 0x0000020000067824 */ /* 0x000fe200078e0205 */
[C---:B------:R-:W-:Y:S01]  /*d7b0*/  LOP3.LUT R5, R4.reuse, 0x80, RZ, 0xc0, !PT ;  /* 0x0000008004057812 */ /* 0x040fe200078ec0ff */
[----:B------:R-:W-:Y:S01]  /*d7c0*/  IMAD.SHL.U32 R0, R7, 0x10, RZ ;  /* 0x0000001007007824 */ /* 0x000fe200078e00ff */
[----:B------:R-:W-:Y:S02]  /*d7d0*/  LOP3.LUT R4, R4, 0x100, RZ, 0xc0, !PT ;  /* 0x0000010004047812 */ /* 0x000fe400078ec0ff */
[----:B------:R-:W-:Y:S02]  /*d7e0*/  LOP3.LUT R5, R5, 0x10, R7, 0xf8, !PT ;  /* 0x0000001005057812 */ /* 0x000fe400078ef807 */
[----:B------:R-:W-:Y:S02]  /*d7f0*/  LOP3.LUT R7, R0, 0x3f0, RZ, 0xc0, !PT ;  /* 0x000003f000077812 */ /* 0x000fe400078ec0ff */
[----:B------:R-:W-:-:S02]  /*d800*/  LOP3.LUT R5, R5, 0x10, R10, 0x78, !PT ;  /* 0x0000001005057812 */ /* 0x000fc400078e780a */
[----:B------:R-:W-:Y:S02]  /*d810*/  LOP3.LUT R7, R7, 0x70, R8, 0x78, !PT ;  /* 0x0000007007077812 */ /* 0x000fe400078e7808 */
[----:B------:R-:W2:Y:S01]  /*d820*/  LDL R8, [R1+0x4] ;  /* 0x0000040001087983 */ /* 0x000ea20000100800 */
[----:B------:R-:W-:Y:S02]  /*d830*/  LOP3.LUT R3, R3, 0x70, R0, 0x78, !PT ;  /* 0x0000007003037812 */ /* 0x000fe400078e7800 */
[----:B------:R-:W-:Y:S02]  /*d840*/  LOP3.LUT R33, R0, 0x70, RZ, 0xc0, !PT ;  /* 0x0000007000217812 */ /* 0x000fe400078ec0ff */
[----:B------:R-:W-:Y:S02]  /*d850*/  IADD3 R4, R5, R6, R4 ;  /* 0x0000000605047210 */ /* 0x000fe40007ffe004 */
[----:B------:R-:W-:Y:S01]  /*d860*/  LOP3.LUT R2, R3, 0xc00, R2, 0xf8, !PT ;  /* 0x00000c0003027812 */ /* 0x000fe200078ef802 */
[----:B------:R-:W-:Y:S01]  /*d870*/  IMAD.U32 R3, RZ, RZ, UR5 ;  /* 0x00000005ff037e24 */ /* 0x000fe2000f8e00ff */
[----:B------:R-:W-:Y:S01]  /*d880*/  ISETP.GE.AND P2, PT, R33, UR7, PT ;  /* 0x0000000721007c0c */ /* 0x000fe2000bf46270 */
[----:B------:R0:W-:Y:S01]  /*d890*/  STL [R1+0xc], R4 ;  /* 0x00000c0401007387 */ /* 0x0001e20000100800 */
[----:B------:R-:W-:-:S03]  /*d8a0*/  MOV R17, 0x400 ;  /* 0x0000040000117802 */ /* 0x000fc60000000f00 */
[----:B------:R1:W-:Y:S04]  /*d8b0*/  STL [R1+0x10], R2 ;  /* 0x0000100201007387 */ /* 0x0003e80000100800 */
[----:B------:R3:W-:Y:S01]  /*d8c0*/  STL [R1+0x18], R3 ;  /* 0x0000180301007387 */ /* 0x0007e20000100800 */
[----:B0-----:R-:W-:Y:S01]  /*d8d0*/  SHF.R.U32.HI R4, RZ, 0x3, R9 ;  /* 0x00000003ff047819 */ /* 0x001fe20000011609 */
[----:B-1----:R-:W-:Y:S01]  /*d8e0*/  IMAD.MOV.U32 R2, RZ, RZ, 0x40 ;  /* 0x00000040ff027424 */ /* 0x002fe200078e00ff */
[----:B------:R-:W-:Y:S02]  /*d8f0*/  ISETP.GE.AND P1, PT, R33, UR7, PT ;  /* 0x0000000721007c0c */ /* 0x000fe4000bf26270 */
[----:B---3--:R-:W-:Y:S02]  /*d900*/  LOP3.LUT R3, R7, 0x400, R0, 0xf8, !PT ;  /* 0x0000040007037812 */ /* 0x008fe400078ef800 */
[----:B------:R-:W-:-:S02]  /*d910*/  LOP3.LUT R16, R16, 0xfffffffe, RZ, 0xc0, !PT ;  /* 0xfffffffe10107812 */ /* 0x000fc400078ec0ff */
[----:B------:R-:W-:Y:S02]  /*d920*/  LOP3.LUT R4, R4, 0x70, R0, 0xf8, !PT ;  /* 0x0000007004047812 */ /* 0x000fe400078ef800 */
[----:B------:R-:W-:Y:S01]  /*d930*/  SEL R5, R2, 0xffffffc0, !P0 ;  /* 0xffffffc002057807 */ /* 0x000fe20004000000 */
[----:B------:R0:W-:Y:S01]  /*d940*/  STL [R1+0x8], R3 ;  /* 0x0000080301007387 */ /* 0x0001e20000100800 */
[----:B------:R-:W-:-:S03]  /*d950*/  @P2 LOP3.LUT R16, R16, 0x1, RZ, 0xfc, !PT ;  /* 0x0000000110102812 */ /* 0x000fc600078efcff */
[----:B------:R0:W-:Y:S01]  /*d960*/  STL [R1+0x20], RZ ;  /* 0x000020ff01007387 */ /* 0x0001e20000100800 */
[----:B------:R-:W-:-:S03]  /*d970*/  LOP3.LUT R16, R16, 0xfffffdff, RZ, 0xc0, !PT ;  /* 0xfffffdff10107812 */ /* 0x000fc600078ec0ff */
[----:B------:R0:W-:Y:S01]  /*d980*/  STL [R1+0x14], R5 ;  /* 0x0000140501007387 */ /* 0x0001e20000100800 */
[----:B------:R-:W-:Y:S01]  /*d990*/  USEL UR4, UR4, 0x1, UP0 ;  /* 0x0000000104047887 */ /* 0x000fe20008000000 */
[----:B------:R-:W-:Y:S02]  /*d9a0*/  @P1 LOP3.LUT R16, R16, 0x200, RZ, 0xfc, !PT ;  /* 0x0000020010101812 */ /* 0x000fe400078efcff */
[----:B------:R-:W-:Y:S01]  /*d9b0*/  ISETP.GE.AND P1, PT, R33, UR8, PT ;  /* 0x0000000821007c0c */ /* 0x000fe2000bf26270 */
[----:B------:R-:W-:-:S04]  /*d9c0*/  UIMAD UR37, UR4, UR6, URZ ;  /* 0x00000006042572a4 */ /* 0x000fc8000f8e023f */
[----:B------:R-:W-:Y:S01]  /*d9d0*/  UIADD3 UR4, UR37, 0x9f, URZ ;  /* 0x0000009f25047890 */ /* 0x000fe2000fffe03f */
[----:B------:R-:W-:-:S03]  /*d9e0*/  LOP3.LUT R16, R16, 0xfffff7ff, RZ, 0xc0, !PT ;  /* 0xfffff7ff10107812 */ /* 0x000fc600078ec0ff */
[----:B------:R-:W-:Y:S01]  /*d9f0*/  UIMAD.WIDE UR4, UR4, 0x66666667, URZ ;  /* 0x66666667040478a5 */ /* 0x000fe2000f8e023f */
[----:B------:R-:W-:Y:S01]  /*da00*/  IMAD.MOV.U32 R35, RZ, RZ, 0x1 ;  /* 0x00000001ff237424 */ /* 0x000fe200078e00ff */
[----:B------:R-:W-:Y:S01]  /*da10*/  LOP3.LUT R2, R4, 0x80, RZ, 0xfc, !PT ;  /* 0x0000008004027812 */ /* 0x000fe200078efcff */
[----:B------:R-:W-:Y:S01]  /*da20*/  IMAD.MOV.U32 R29, RZ, RZ, RZ ;  /* 0x000000ffff1d7224 */ /* 0x000fe200078e00ff */
[----:B------:R-:W-:Y:S01]  /*da30*/  USHF.R.U32.HI UR40, URZ, 0x1f, UR5 ;  /* 0x0000001f3f287899 */ /* 0x000fe20008011605 */
[----:B------:R-:W-:Y:S01]  /*da40*/  @P1 LOP3.LUT R16, R16, 0x800, RZ, 0xfc, !PT ;  /* 0x0000080010101812 */ /* 0x000fe200078efcff */
[----:B------:R-:W-:Y:S02]  /*da50*/  UIMAD UR38, UR38, UR39, URZ ;  /* 0x00000027262672a4 */ /* 0x000fe4000f8e023f */
[----:B------:R-:W-:Y:S02]  /*da60*/  ULOP3.LUT UR46, UR36, 0x1, URZ, 0xfc, !UPT ;  /* 0x00000001242e7892 */ /* 0x000fe4000f8efc3f */
[----:B------:R-:W-:-:S02]  /*da70*/  UIADD3 UR39, UR37, 0xa0, -UR39 ;  /* 0x000000a025277890 */ /* 0x000fc4000fffe827 */
[----:B------:R-:W-:Y:S01]  /*da80*/  ULEA.HI.SX32 UR40, UR5, UR40, 0x1a ;  /* 0x0000002805287291 */ /* 0x000fe2000f8fd23f */
[----:B------:R-:W-:Y:S01]  /*da90*/  ULDC UR47, c[0x0][0xc] ;  /* 0x00000300002f7ab9 */ /* 0x000fe20000000800 */
[----:B--2---:R-:W-:-:S05]  /*daa0*/  LEA R17, R8, R17, 0x18 ;  /* 0x0000001108117211 */ /* 0x004fca00078ec0ff */
[----:B------:R-:W-:-:S05]  /*dab0*/  IMAD.IADD R0, R17, 0x1, R3 ;  /* 0x0000000111007824 */ /* 0x000fca00078e0203 */
[----:B------:R0:W-:Y:S02]  /*dac0*/  STL [R1+0x1c], R0 ;  /* 0x00001c0001007387 */ /* 0x0001e40000100800 */
.L_x_2576:
        /* <DEDUP_REMOVED lines=23> */
.L_x_2512:
[----:B------:R-:W-:Y:S01]  /*dc40*/  ULDC UR8, c[0x0][0xc54] ;  /* 0x0003150000087ab9 */ /* 0x000fe20000000800 */
[----:B------:R-:W-:Y:S01]  /*dc50*/  UMOV UR6, UR7 ;  /* 0x0000000700067c82 */ /* 0x000fe20008000000 */
[----:B------:R-:W-:-:S11]  /*dc60*/  UISETP.NE.AND UP0, UPT, UR8, 0x1, UPT ;  /* 0x000000010800788c */ /* 0x000fd6000bf05270 */
[----:B------:R-:W-:Y:S02]  /*dc70*/  @UP0 ULDC.64 UR10, c[0x0][0xc58] ;  /* 0x00031600000a0ab9 */ /* 0x000fe40000000a00 */
[----:B------:R-:W-:-:S04]  /*dc80*/  UIMAD.WIDE.U32 UR4, UR7, UR10, URZ ;  /* 0x0000000a070472a5 */ /* 0x000fc8000f8e003f */
[----:B------:R-:W-:-:S04]  /*dc90*/  @UP0 USHF.R.U32.HI UR6, URZ, UR11, UR5 ;  /* 0x0000000b3f060299 */ /* 0x000fc80008011605 */
[----:B------:R-:W-:-:S12]  /*dca0*/  UIMAD UR4, UR6, UR8, URZ ;  /* 0x00000008060472a4 */ /* 0x000fd8000f8e023f */
.L_x_2513:
        /* <DEDUP_REMOVED lines=23> */
[----:B------:R-:W-:Y:S01]  /*de20*/  UISETP.NE.AND UP2, UPT, UR5, 0x1, UPT ;  /* 0x000000010500788c */ /* 0x000fe2000bf45270 */
[----:B------:R-:W-:Y:S01]  /*de30*/  BSSY B7, `(.L_x_2514) ;  /* 0x0000498000077945 */ /* 0x000fe20003800000 */
[----:B------:R-:W-:Y:S02]  /*de40*/  UIADD3 UR43, UR43, UR4, URZ ;  /* 0x000000042b2b7290 */ /* 0x000fe4000fffe03f */
[----:B------:R-:W-:Y:S02]  /*de50*/  UP2UR UR48, UPR, URZ, 0x4 ;  /* 0x000000043f307883 */ /* 0x000fe40008000000 */
[----:B------:R-:W-:-:S04]  /*de60*/  USHF.L.U32 UR6, UR43, 0x7, URZ ;  /* 0x000000072b067899 */ /* 0x000fc8000800063f */
[----:B------:R-:W-:Y:S01]  /*de70*/  UIADD3 UR6, UR6, 0x7f, URZ ;  /* 0x0000007f06067890 */ /* 0x000fe2000fffe03f */
[----:B------:R-:W-:Y:S01]  /*de80*/  @UP2 ULDC UR4, c[0x0][0x44c] ;  /* 0x0001130000042ab9 */ /* 0x000fe20000000800 */
[----:B------:R-:W-:Y:S02]  /*de90*/  @UP2 ULDC UR7, c[0x0][0x450] ;  /* 0x0001140000072ab9 */ /* 0x000fe40000000800 */
[----:B------:R-:W-:-:S04]  /*dea0*/  UIMAD.WIDE.U32 UR4, UR6, UR4, URZ ;  /* 0x00000004060472a5 */ /* 0x000fc8000f8e003f */
[----:B------:R-:W-:-:S04]  /*deb0*/  @UP2 USHF.R.U32.HI UR6, URZ, UR7, UR5 ;  /* 0x000000073f062299 */ /* 0x000fc80008011605 */
[----:B------:R-:W-:-:S04]  /*dec0*/  UIADD3 UR4, UR39, UR6, URZ ;  /* 0x0000000627047290 */ /* 0x000fc8000fffe03f */
[----:B------:R-:W-:-:S04]  /*ded0*/  UIMAD.WIDE UR4, UR4, 0x66666667, URZ ;  /* 0x66666667040478a5 */ /* 0x000fc8000f8e023f */
[----:B------:R-:W-:-:S04]  /*dee0*/  USHF.R.U32.HI UR4, URZ, 0x1f, UR5 ;  /* 0x0000001f3f047899 */ /* 0x000fc80008011605 */
[----:B------:R-:W-:-:S04]  /*def0*/  ULEA.HI.SX32 UR4, UR5, UR4, 0x1a ;  /* 0x0000000405047291 */ /* 0x000fc8000f8fd23f */
[----:B------:R-:W-:-:S04]  /*df00*/  UISETP.LT.AND UP0, UPT, UR40, UR4, UPT ;  /* 0x000000042800728c */ /* 0x000fc8000bf01270 */
[----:B------:R-:W-:-:S06]  /*df10*/  USEL UR44, UR40, UR4, UP0 ;  /* 0x00000004282c7287 */ /* 0x000fcc0008000000 */
[----:B------:R-:W-:Y:S01]  /*df20*/  ISETP.LT.AND P0, PT, RZ, UR44, PT ;  /* 0x0000002cff007c0c */ /* 0x000fe2000bf01270 */
[----:B--2---:R0:W-:-:S12]  /*df30*/  STL [R1], R22 ;  /* 0x0000001601007387 */ /* 0x0041d80000100800 */
        /* <DEDUP_REMOVED lines=19> */
.L_x_2515:
        /* <DEDUP_REMOVED lines=20> */
.L_x_2518:
[----:B------:R-:W-:Y:S05]  /*e1b0*/  BSYNC B6 ;  /* 0x0000000000067941 */ /* 0x000fea0003800000 */
.L_x_2517:
        /* <DEDUP_REMOVED lines=22> */
.L_x_2520:
[----:B------:R-:W-:Y:S05]  /*e320*/  BSYNC B6 ;  /* 0x0000000000067941 */ /* 0x000fea0003800000 */
.L_x_2519:
        /* <DEDUP_REMOVED lines=20> */
.L_x_2522:
[----:B------:R-:W-:Y:S05]  /*e470*/  BSYNC B6 ;  /* 0x0000000000067941 */ /* 0x000fea0003800000 */
.L_x_2521:
        /* <DEDUP_REMOVED lines=19> */
.L_x_2524:
[----:B------:R-:W-:Y:S05]  /*e5b0*/  BSYNC B6 ;  /* 0x0000000000067941 */ /* 0x000fea0003800000 */
.L_x_2523:
        /* <DEDUP_REMOVED lines=18> */
.L_x_2596:
        /* <DEDUP_REMOVED lines=71> */
.L_x_2526:
[----:B------:R-:W-:Y:S01]  /*eb50*/  IMAD R0, R29, 0x8, R17 ;  /* 0x000000081d007824 */ /* 0x000fe200078e0211 */
[----:B------:R-:W-:Y:S01]  /*eb60*/  SHF.L.U32 R26, R35, 0x1f, RZ ;  /* 0x0000001f231a7819 */ /* 0x000fe200000006ff */
[----:B------:R-:W-:Y:S01]  /*eb70*/  BSSY B0, `(.L_x_2527) ;  /* 0x0000004000007945 */ /* 0x000fe20003800000 */
[----:B0-----:R-:W-:Y:S02]  /*eb80*/  SHF.R.S32.HI R22, RZ, 0x1f, R8 ;  /* 0x0000001fff167819 */ /* 0x001fe40000011408 */
[----:B------:R-:W0:Y:S02]  /*eb90*/  SYNCS.PHASECHK.TRANS64.TRYWAIT P0, [R0+URZ+0x22880], R26 ;  /* 0x0228801a000075a7 */ /* 0x000e24000800017f */
[----:B0-----:R-:W-:Y:S05]  /*eba0*/  @!P0 BRA `(.L_x_2528) ;  /* 0x00000044004c8947 */ /* 0x001fea0003800000 */
.L_x_2597:
[----:B------:R-:W-:Y:S05]  /*ebb0*/  BSYNC B0 ;  /* 0x0000000000007941 */ /* 0x000fea0003800000 */
.L_x_2527:
        /* <DEDUP_REMOVED lines=122> */
.L_x_2619:
        /* <DEDUP_REMOVED lines=10> */
.L_x_2530:
        /* <DEDUP_REMOVED lines=11> */
.L_x_2531:
[----:B------:R1:W-:Y:S01]  /*f4b0*/  SYNCS.ARRIVE.TRANS64.A1T0 RZ, [R0+URZ+0x22870], RZ ;  /* 0x022870ff00ff79a7 */ /* 0x0003e2000810003f */
[----:B------:R-:W-:Y:S05]  /*f4c0*/  @!P6 BRA `(.L_x_2532) ;  /* 0x000000000004e947 */ /* 0x000fea0003800000 */
[----:B------:R-:W-:Y:S01]  /*f4d0*/  BPT.TRAP 0x1 ;  /* 0x000000040000795c */ /* 0x000fe20000300000 */
.L_x_2532:
[----:B------:R-:W2:Y:S01]  /*f4e0*/  SYNCS.PHASECHK.TRANS64.TRYWAIT P0, [R0+URZ+0x22840], R26 ;  /* 0x0228401a000075a7 */ /* 0x000ea2000800017f */
[----:B------:R-:W-:Y:S04]  /*f4f0*/  BSSY B0, `(.L_x_2533) ;  /* 0x0000002000007945 */ /* 0x000fe80003800000 */
[----:B--2---:R-:W-:Y:S05]  /*f500*/  @!P0 BRA `(.L_x_2534) ;  /* 0x0000004800308947 */ /* 0x004fea0003800000 */
.L_x_2620:
[----:B------:R-:W-:Y:S05]  /*f510*/  BSYNC B0 ;  /* 0x0000000000007941 */ /* 0x000fea0003800000 */
.L_x_2533:
        /* <DEDUP_REMOVED lines=103> */
.L_x_2642:
        /* <DEDUP_REMOVED lines=9> */
.L_x_2536:
        /* <DEDUP_REMOVED lines=11> */
.L_x_2537:
        /* <DEDUP_REMOVED lines=23> */
.L_x_2539:
[----:B------:R-:W-:Y:S05]  /*fe40*/  BSYNC B6 ;  /* 0x0000000000067941 */ /* 0x000fea0003800000 */
.L_x_2538:
[----:B------:R0:W5:Y:S01]  /*fe50*/  LDL R8, [R1+0x1c] ;  /* 0x00001c0001087983 */ /* 0x0001620000100800 */
[----:B------:R-:W-:Y:S01]  /*fe60*/  UISETP.NE.AND UP0, UPT, UR48, URZ, UPT ;  /* 0x0000003f3000728c */ /* 0x000fe2000bf05270 */
[----:B------:R-:W-:Y:S01]  /*fe70*/  IMAD.U32 R4, RZ, RZ, UR43 ;  /* 0x0000002bff047e24 */ /* 0x000fe2000f8e00ff */
[----:B------:R-:W1:Y:S01]  /*fe80*/  S2R R2, SR_TID.X ;  /* 0x0000000000027919 */ /* 0x000e620000002100 */
[----:B------:R-:W-:Y:S01]  /*fe90*/  R2UR UR6, R36 ;  /* 0x00000000240672ca */ /* 0x000fe200000e0000 */
[----:B------:R-:W-:Y:S02]  /*fea0*/  ULDC.64 UR8, c[0x0][0x2d8] ;  /* 0x0000b60000087ab9 */ /* 0x000fe40000000a00 */
[----:B------:R-:W-:Y:S02]  /*feb0*/  PLOP3.LUT P0, PT, PT, PT, UP0, 0x80, 0x0 ;  /* 0x000000000000781c */ /* 0x000fe40003f0f008 */
[----:B------:R-:W-:-:S03]  /*fec0*/  LOP3.LUT P5, RZ, R16, 0x800, RZ, 0xc0, !PT ;  /* 0x0000080010ff7812 */ /* 0x000fc600078ac0ff */
[----:B------:R-:W-:Y:S01]  /*fed0*/  @UP0 ULDC UR4, c[0x0][0x44c] ;  /* 0x0001130000040ab9 */ /* 0x000fe20000000800 */
[C---:B-1----:R-:W-:Y:S01]  /*fee0*/  LOP3.LUT R19, R2.reuse, 0x7f, RZ, 0xc0, !PT ;  /* 0x0000007f02137812 */ /* 0x042fe200078ec0ff */
[----:B------:R-:W-:-:S03]  /*fef0*/  IMAD.SHL.U32 R2, R2, 0x10, RZ ;  /* 0x0000001002027824 */ /* 0x000fc600078e00ff */
[----:B------:R-:W-:-:S04]  /*ff00*/  SHF.R.U32.HI R19, RZ, 0x3, R19 ;  /* 0x00000003ff137819 */ /* 0x000fc80000011613 */
[----:B------:R-:W-:-:S05]  /*ff10*/  LOP3.LUT R2, R19, 0x70, R2, 0xf8, !PT ;  /* 0x0000007013027812 */ /* 0x000fca00078ef802 */
[----:B------:R-:W-:-:S04]  /*ff20*/  IMAD R4, R4, 0x80, R2 ;  /* 0x0000008004047824 */ /* 0x000fc800078e0202 */
        /* <DEDUP_REMOVED lines=41> */
[----:B------:R-:W-:-:S03]  /*101c0*/  IMAD.U32 R4, RZ, RZ, UR43 ;  /* 0x0000002bff047e24 */ /* 0x000fc6000f8e00ff */
[----:B------:R-:W1:Y:S01]  /*101d0*/  SHFL.IDX PT, R2, R5, RZ, 0x181f ;  /* 0x00181fff05027589 */ /* 0x000e6200000e0000 */
[----:B------:R-:W-:-:S03]  /*101e0*/  IMAD R4, R4, 0x80, R10 ;  /* 0x0000008004047824 */ /* 0x000fc600078e020a */
[----:B------:R-:W-:Y:S01]  /*101f0*/  SHFL.IDX PT, R6, R5, 0x1, 0x181f ;  /* 0x00381f0005067f89 */ /* 0x000fe200000e0000 */
[C---:B------:R-:W-:Y:S01]  /*10200*/  VIADD R7, R4.reuse, 0x10 ;  /* 0x0000001004077836 */ /* 0x040fe20000000000 */
[----:B------:R-:W-:-:S13]  /*10210*/  ISETP.GE.AND P1, PT, R4, UR38, PT ;  /* 0x0000002604007c0c */ /* 0x000fda000bf26270 */
        /* <DEDUP_REMOVED lines=46> */
.L_x_2659:
        /* <DEDUP_REMOVED lines=10> */
.L_x_2541:
        /* <DEDUP_REMOVED lines=18> */
.L_x_2660:
[----:B------:R-:W-:Y:S05]  /*106c0*/  BSYNC B0 ;  /* 0x0000000000007941 */ /* 0x000fea0003800000 */
.L_x_2542:
[----:B------:R-:W-:-:S06]  /*106d0*/  UISETP.GE.AND UP0, UPT, UR44, 0x2, UPT ;  /* 0x000000022c00788c */ /* 0x000fcc000bf06270 */
[----:B------:R-:W-:-:S13]  /*106e0*/  PLOP3.LUT P0, PT, PT, PT, UP0, 0x40, 0x0 ;  /* 0x000000000000781c */ /* 0x000fda0003f0e808 */
[----:B------:R-:W-:Y:S05]  /*106f0*/  @P0 BRA `(.L_x_2544) ;  /* 0x0000001800280947 */ /* 0x000fea0003800000 */
[----:B------:R-:W-:Y:S01]  /*10700*/  UIADD3 UR4, UR44, -0x2, URZ ;  /* 0xfffffffe2c047890 */ /* 0x000fe2000fffe03f */
[----:B------:R-:W-:Y:S02]  /*10710*/  IMAD.MOV.U32 R23, RZ, RZ, R35 ;  /* 0x000000ffff177224 */ /* 0x000fe400078e0023 */
[----:B------:R-:W-:-:S03]  /*10720*/  IMAD.MOV.U32 R22, RZ, RZ, R29 ;  /* 0x000000ffff167224 */ /* 0x000fc600078e001d */
[----:B------:R-:W-:-:S07]  /*10730*/  IMAD.U32 R31, RZ, RZ, UR4 ;  /* 0x00000004ff1f7e24 */ /* 0x000fce000f8e00ff */
.L_x_2564:
        /* <DEDUP_REMOVED lines=63> */
[----:B------:R-:W-:Y:S02]  /*10b30*/  ISETP.GT.AND P1, PT, R0, RZ, PT ;  /* 0x000000ff0000720c */ /* 0x000fe40003f24270 */
[----:B---3--:R-:W-:Y:S01]  /*10b40*/  SHF.R.S32.HI R27, RZ, 0x1f, R8 ;  /* 0x0000001fff1b7819 */ /* 0x008fe20000011408 */
[----:B------:R-:W-:Y:S10]  /*10b50*/  @!P2 BRA `(.L_x_2545) ;  /* 0x000000000004a947 */ /* 0x000ff40003800000 */
[----:B------:R-:W-:Y:S01]  /*10b60*/  BPT.TRAP 0x1 ;  /* 0x000000040000795c */ /* 0x000fe20000300000 */
.L_x_2545:
[----:B------:R-:W-:Y:S01]  /*10b70*/  IMAD R0, R29, 0x8, R17 ;  /* 0x000000081d007824 */ /* 0x000fe200078e0211 */
[----:B------:R-:W-:Y:S01]  /*10b80*/  SHF.L.U32 R28, R35, 0x1f, RZ ;  /* 0x0000001f231c7819 */ /* 0x000fe200000006ff */
[----:B------:R-:W-:Y:S01]  /*10b90*/  BSSY B0, `(.L_x_2546) ;  /* 0x0000004000007945 */ /* 0x000fe20003800000 */
[----:B------:R-:W-:Y:S02]  /*10ba0*/  SHF.R.S32.HI R25, RZ, 0x1f, R4 ;  /* 0x0000001fff197819 */ /* 0x000fe40000011404 */
[----:B------:R-:W0:Y:S02]  /*10bb0*/  SYNCS.PHASECHK.TRANS64.TRYWAIT P0, [R0+URZ+0x22880], R28 ;  /* 0x0228801c000075a7 */ /* 0x000e24000800017f */
[----:B0-----:R-:W-:Y:S05]  /*10bc0*/  @!P0 BRA `(.L_x_2547) ;  /* 0x0000004400b88947 */ /* 0x001fea0003800000 */
.L_x_2661:
[----:B------:R-:W-:Y:S05]  /*10bd0*/  BSYNC B0 ;  /* 0x0000000000007941 */ /* 0x000fea0003800000 */
.L_x_2546:
        /* <DEDUP_REMOVED lines=83> */
.L_x_2683:
        /* <DEDUP_REMOVED lines=8> */
.L_x_2549:
        /* <DEDUP_REMOVED lines=11> */
.L_x_2550:
[----:B------:R2:W-:Y:S01]  /*11240*/  SYNCS.ARRIVE.TRANS64.A1T0 RZ, [R0+URZ+0x22870], RZ ;  /* 0x022870ff00ff79a7 */ /* 0x0005e2000810003f */
[----:B------:R-:W-:Y:S05]  /*11250*/  @!P3 BRA `(.L_x_2551) ;  /* 0x000000000004b947 */ /* 0x000fea0003800000 */
[----:B------:R-:W-:Y:S01]  /*11260*/  BPT.TRAP 0x1 ;  /* 0x000000040000795c */ /* 0x000fe20000300000 */
.L_x_2551:
[----:B------:R-:W3:Y:S01]  /*11270*/  SYNCS.PHASECHK.TRANS64.TRYWAIT P0, [R0+URZ+0x22840], R28 ;  /* 0x0228401c000075a7 */ /* 0x000ee2000800017f */
[----:B------:R-:W-:Y:S04]  /*11280*/  BSSY B0, `(.L_x_2552) ;  /* 0x0000002000007945 */ /* 0x000fe80003800000 */
[----:B---3--:R-:W-:Y:S05]  /*11290*/  @!P0 BRA `(.L_x_2553) ;  /* 0x0000004800c48947 */ /* 0x008fea0003800000 */
.L_x_2684:
[----:B------:R-:W-:Y:S05]  /*112a0*/  BSYNC B0 ;  /* 0x0000000000007941 */ /* 0x000fea0003800000 */
.L_x_2552:
        /* <DEDUP_REMOVED lines=79> */
.L_x_2706:
        /* <DEDUP_REMOVED lines=8> */
.L_x_2555:
        /* <DEDUP_REMOVED lines=11> */
.L_x_2556:
[----:B------:R3:W-:Y:S02]  /*118d0*/  SYNCS.ARRIVE.TRANS64.A1T0 RZ, [R0+URZ+0x22830], RZ ;  /* 0x022830ff00ff79a7 */ /* 0x0007e4000810003f */
[----:B---3--:R-:W-:-:S05]  /*118e0*/  IMAD.U32 R0, RZ, RZ, UR46 ;  /* 0x0000002eff007e24 */ /* 0x008fca000f8e00ff */
[----:B------:R-:W-:-:S13]  /*118f0*/  ISETP.NE.AND P0, PT, R0, 0x3, PT ;  /* 0x000000030000780c */ /* 0x000fda0003f05270 */
[----:B------:R-:W-:Y:S05]  /*11900*/  @!P0 BRA `(.L_x_2557) ;  /* 0x0000000000048947 */ /* 0x000fea0003800000 */
[----:B------:R-:W-:Y:S01]  /*11910*/  BPT.TRAP 0x1 ;  /* 0x000000040000795c */ /* 0x000fe20000300000 */
.L_x_2557:
[----:B------:R-:W-:Y:S01]  /*11920*/  LOP3.LUT R0, R23, 0x1, RZ, 0x3c, !PT ;  /* 0x0000000117007812 */ /* 0x000fe200078e3cff */
[----:B------:R-:W-:Y:S01]  /*11930*/  IMAD R19, R22, 0x8, R17 ;  /* 0x0000000816137824 */ /* 0x000fe200078e0211 */
[----:B------:R-:W-:Y:S02]  /*11940*/  BSSY B0, `(.L_x_2558) ;  /* 0x0000004000007945 */ /* 0x000fe40003800000 */
[----:B------:R-:W-:-:S04]  /*11950*/  SHF.L.U32 R0, R0, 0x1f, RZ ;  /* 0x0000001f00007819 */ /* 0x000fc800000006ff */
[----:B------:R-:W0:Y:S02]  /*11960*/  SYNCS.PHASECHK.TRANS64.TRYWAIT P2, [R19+URZ+0x22870], R0 ;  /* 0x02287000130075a7 */ /* 0x000e24000804017f */
[----:B0-----:R-:W-:Y:S05]  /*11970*/  @!P2 BRA `(.L_x_2559) ;  /* 0x0000004c00c4a947 */ /* 0x001fea0003800000 */
.L_x_2707:
[----:B------:R-:W-:Y:S05]  /*11980*/  BSYNC B0 ;  /* 0x0000000000007941 */ /* 0x000fea0003800000 */
.L_x_2558:
[----:B------:R-:W-:-:S05]  /*11990*/  IMAD.U32 R2, RZ, RZ, UR45 ;  /* 0x0000002dff027e24 */ /* 0x000fca000f8e00ff */
[----:B------:R-:W-:-:S13]  /*119a0*/  ISETP.NE.AND P2, PT, R2, 0x3, PT ;  /* 0x000000030200780c */ /* 0x000fda0003f45270 */
[----:B------:R-:W-:Y:S05]  /*119b0*/  @!P2 BRA `(.L_x_2560) ;  /* 0x000000000004a947 */ /* 0x000fea0003800000 */
[----:B------:R-:W-:Y:S01]  /*119c0*/  BPT.TRAP 0x1 ;  /* 0x000000040000795c */ /* 0x000fe20000300000 */
.L_x_2560:
[----:B------:R-:W-:Y:S01]  /*119d0*/  SHF.L.U32 R2, R23, 0x1f, RZ ;  /* 0x0000001f17027819 */ /* 0x000fe200000006ff */
[----:B0-----:R-:W-:-:S03]  /*119e0*/  IMAD R0, R22, 0x5000, RZ ;  /* 0x0000500016007824 */ /* 0x001fc600078e02ff */
[----:B------:R-:W0:Y:S02]  /*119f0*/  SYNCS.PHASECHK.TRANS64.TRYWAIT P2, [R19+URZ+0x22860], R2 ;  /* 0x02286002130075a7 */ /* 0x000e24000804017f */
[----:B0-----:R-:W-:Y:S05]  /*11a00*/  @!P2 BRA `(.L_x_2561) ;  /* 0x0000004c00b4a947 */ /* 0x001fea0003800000 */
.L_x_2708:
        /* <DEDUP_REMOVED lines=78> */
.L_x_2562:
[----:B-1----:R1:W-:Y:S01]  /*11ef0*/  SYNCS.ARRIVE.TRANS64.A1T0 RZ, [R19+URZ+0x22850], RZ ;  /* 0x022850ff13ff79a7 */ /* 0x0023e2000810003f */
[----:B------:R-:W-:Y:S06]  /*11f00*/  BAR.SYNC.DEFER_BLOCKING 0x2, 0x80 ;  /* 0x0082000000007b1d */ /* 0x000fec0000010000 */
[----:B------:R-:W-:Y:S05]  /*11f10*/  @!P0 BRA `(.L_x_2563) ;  /* 0x0000000000048947 */ /* 0x000fea0003800000 */
[----:B------:R-:W-:Y:S01]  /*11f20*/  BPT.TRAP 0x1 ;  /* 0x000000040000795c */ /* 0x000fe20000300000 */
.L_x_2563:
[----:B0-----:R-:W2:Y:S01]  /*11f30*/  LDL R0, [R1+0x4] ;  /* 0x0000040001007983 */ /* 0x001ea20000100800 */
[----:B-1----:R-:W-:Y:S02]  /*11f40*/  VIADD R19, R19, 0x22880 ;  /* 0x0002288013137836 */ /* 0x002fe40000000000 */
[----:B------:R-:W-:Y:S02]  /*11f50*/  IMAD.MOV.U32 R23, RZ, RZ, R35 ;  /* 0x000000ffff177224 */ /* 0x000fe400078e0023 */
[----:B------:R-:W-:Y:S01]  /*11f60*/  IMAD.MOV.U32 R22, RZ, RZ, R29 ;  /* 0x000000ffff167224 */ /* 0x000fe200078e001d */
[----:B--2---:R-:W-:-:S04]  /*11f70*/  PRMT R19, R0, 0x654, R19 ;  /* 0x0000065400137816 */ /* 0x004fc80000000013 */
[----:B------:R1:W-:Y:S01]  /*11f80*/  SYNCS.ARRIVE.TRANS64.RED.A1T0 RZ, [R19+URZ], RZ ;  /* 0x000000ff13ff79a7 */ /* 0x0003e2000810043f */
[----:B------:R-:W-:Y:S05]  /*11f90*/  @P1 BRA `(.L_x_2564) ;  /* 0xffffffe400e81947 */ /* 0x000fea000383ffff */
.L_x_2544:
        /* <DEDUP_REMOVED lines=19> */
.L_x_2566:
[----:B------:R-:W-:Y:S05]  /*120d0*/  BSYNC B0 ;  /* 0x0000000000007941 */ /* 0x000fea0003800000 */
.L_x_2565:
[----:B------:R-:W-:-:S13]  /*120e0*/  ISETP.NE.AND P1, PT, R6, 0x3, PT ;  /* 0x000000030600780c */ /* 0x000fda0003f25270 */
[----:B------:R-:W-:Y:S05]  /*120f0*/  @!P1 BRA `(.L_x_2567) ;  /* 0x0000000000049947 */ /* 0x000fea0003800000 */
[----:B------:R-:W-:Y:S01]  /*12100*/  BPT.TRAP 0x1 ;  /* 0x000000040000795c */ /* 0x000fe20000300000 */
.L_x_2567:
[----:B------:R-:W-:Y:S01]  /*12110*/  LOP3.LUT R3, R35, 0x1, RZ, 0x3c, !PT ;  /* 0x0000000123037812 */ /* 0x000fe200078e3cff */
[----:B------:R-:W-:Y:S01]  /*12120*/  IMAD R18, R29, 0x8, R17 ;  /* 0x000000081d127824 */ /* 0x000fe200078e0211 */
[----:B------:R-:W-:Y:S02]  /*12130*/  BSSY B0, `(.L_x_2568) ;  /* 0x0000004000007945 */ /* 0x000fe40003800000 */
[----:B------:R-:W-:-:S04]  /*12140*/  SHF.L.U32 R3, R3, 0x1f, RZ ;  /* 0x0000001f03037819 */ /* 0x000fc800000006ff */
[----:B------:R-:W2:Y:S02]  /*12150*/  SYNCS.PHASECHK.TRANS64.TRYWAIT P2, [R18+URZ+0x22870], R3 ;  /* 0x02287003120075a7 */ /* 0x000ea4000804017f */
[----:B--2---:R-:W-:Y:S05]  /*12160*/  @!P2 BRA `(.L_x_2569) ;  /* 0x0000004400f0a947 */ /* 0x004fea0003800000 */
.L_x_2709:
[----:B------:R-:W-:Y:S05]  /*12170*/  BSYNC B0 ;  /* 0x0000000000007941 */ /* 0x000fea0003800000 */
.L_x_2568:
[----:B0-----:R-:W-:-:S05]  /*12180*/  IMAD.U32 R0, RZ, RZ, UR45 ;  /* 0x0000002dff007e24 */ /* 0x001fca000f8e00ff */
[----:B------:R-:W-:-:S13]  /*12190*/  ISETP.NE.AND P2, PT, R0, 0x3, PT ;  /* 0x000000030000780c */ /* 0x000fda0003f45270 */
[----:B------:R-:W-:Y:S05]  /*121a0*/  @!P2 BRA `(.L_x_2570) ;  /* 0x000000000004a947 */ /* 0x000fea0003800000 */
[----:B------:R-:W-:Y:S01]  /*121b0*/  BPT.TRAP 0x1 ;  /* 0x000000040000795c */ /* 0x000fe20000300000 */
.L_x_2570:
[----:B--2---:R-:W-:Y:S01]  /*121c0*/  SHF.L.U32 R3, R35, 0x1f, RZ ;  /* 0x0000001f23037819 */ /* 0x004fe200000006ff */
[----:B------:R-:W-:-:S03]  /*121d0*/  IMAD R0, R29, 0x5000, RZ ;  /* 0x000050001d007824 */ /* 0x000fc600078e02ff */
[----:B------:R-:W0:Y:S02]  /*121e0*/  SYNCS.PHASECHK.TRANS64.TRYWAIT P2, [R18+URZ+0x22860], R3 ;  /* 0x02286003120075a7 */ /* 0x000e24000804017f */
[----:B0-----:R-:W-:Y:S05]  /*121f0*/  @!P2 BRA `(.L_x_2571) ;  /* 0x0000004400e0a947 */ /* 0x001fea0003800000 */
.L_x_2710:
        /* <DEDUP_REMOVED lines=78> */
.L_x_2572:
[----:B-1----:R1:W-:Y:S01]  /*126e0*/  SYNCS.ARRIVE.TRANS64.A1T0 RZ, [R18+URZ+0x22850], RZ ;  /* 0x022850ff12ff79a7 */ /* 0x0023e2000810003f */
[----:B------:R-:W-:Y:S06]  /*126f0*/  BAR.SYNC.DEFER_BLOCKING 0x2, 0x80 ;  /* 0x0082000000007b1d */ /* 0x000fec0000010000 */
[----:B------:R-:W-:Y:S05]  /*12700*/  @!P1 BRA `(.L_x_2573) ;  /* 0x0000000000049947 */ /* 0x000fea0003800000 */
[----:B------:R-:W-:Y:S01]  /*12710*/  BPT.TRAP 0x1 ;  /* 0x000000040000795c */ /* 0x000fe20000300000 */
.L_x_2573:
        /* <DEDUP_REMOVED lines=9> */
.L_x_2516:
[----:B------:R-:W-:Y:S05]  /*127b0*/  BSYNC B7 ;  /* 0x0000000000077941 */ /* 0x000fea0003800000 */
.L_x_2514:
        /* <DEDUP_REMOVED lines=14> */
.L_x_2574:
        /* <DEDUP_REMOVED lines=10> */
.L_x_2575:
[----:B--2---:R-:W2:Y:S01]  /*12940*/  LDL R0, [R1+0x18] ;  /* 0x0000180001007983 */ /* 0x004ea20000100800 */
[----:B------:R-:W-:Y:S02]  /*12950*/  ULDC UR4, c[0x0][0xc38] ;  /* 0x00030e0000047ab9 */ /* 0x000fe40000000800 */
[----:B--2---:R-:W-:-:S13]  /*12960*/  ISETP.GE.AND P0, PT, R0, UR4, PT ;  /* 0x0000000400007c0c */ /* 0x004fda000bf06270 */
[----:B------:R-:W-:Y:S05]  /*12970*/  @!P0 BRA `(.L_x_2576) ;  /* 0xffffffb000548947 */ /* 0x000fea000383ffff */
.L_x_2511:
        /* <DEDUP_REMOVED lines=12> */
.L_x_2711:
[----:B------:R-:W-:Y:S05]  /*12a40*/  BSYNC B0 ;  /* 0x0000000000007941 */ /* 0x000fea0003800000 */
.L_x_2577:
[----:B------:R-:W-:-:S03]  /*12a50*/  UMOV UR4, 0xffffffff ;  /* 0xffffffff00047882 */ /* 0x000fc60000000000 */
[----:B------:R-:W-:Y:S05]  /*12a60*/  BRA.DIV UR4, `(.L_x_2579) ;  /* 0x0000003e04ec7947 */ /* 0x000fea000b800000 */
[----:B-1----:R-:W1:Y:S02]  /*12a70*/  S2R R0, SR_TID.X ;  /* 0x0000000000007919 */ /* 0x002e640000002100 */
[----:B-1----:R-:W-:-:S04]  /*12a80*/  SHF.R.U32.HI R0, RZ, 0x5, R0 ;  /* 0x00000005ff007819 */ /* 0x002fc80000011600 */
[----:B------:R-:W-:-:S05]  /*12a90*/  LOP3.LUT R0, R0, 0x3, RZ, 0xc0, !PT ;  /* 0x0000000300007812 */ /* 0x000fca00078ec0ff */
[----:B------:R1:W2:Y:S02]  /*12aa0*/  SHFL.IDX PT, R14, R0, RZ, 0x1f ;  /* 0x00001fff000e7589 */ /* 0x0002a400000e0000 */
.L_x_2714:
[----:B--2---:R-:W-:Y:S01]  /*12ab0*/  ISETP.NE.AND P0, PT, R14, RZ, PT ;  /* 0x000000ff0e00720c */ /* 0x004fe20003f05270 */
[----:B------:R-:W-:-:S12]  /*12ac0*/  BSSY B0, `(.L_x_2580) ;  /* 0x000002c000007945 */ /* 0x000fd80003800000 */
[----:B------:R-:W-:Y:S05]  /*12ad0*/  @P0 BRA `(.L_x_2581) ;  /* 0x0000000000a80947 */ /* 0x000fea0003800000 */
[----:B------:R-:W-:-:S03]  /*12ae0*/  UMOV UR4, 0xffffffff ;  /* 0xffffffff00047882 */ /* 0x000fc60000000000 */
[----:B------:R-:W-:Y:S05]  /*12af0*/  BRA.DIV UR4, `(.L_x_2582) ;  /* 0x0000003e04fc7947 */ /* 0x000fea000b800000 */
[----:B------:R-:W-:-:S13]  /*12b00*/  ELECT P6, URZ, PT ;  /* 0x00000000003f782f */ /* 0x000fda00038c0000 */
.L_x_2717:
[----:B------:R-:W-:Y:S05]  /*12b10*/  @!P6 BRA `(.L_x_2581) ;  /* 0x000000000098e947 */ /* 0x000fea0003800000 */
[----:B------:R-:W-:-:S06]  /*12b20*/  ULOP3.LUT UR4, UR36, 0x2, URZ, 0xfc, !UPT ;  /* 0x0000000224047892 */ /* 0x000fcc000f8efc3f */
[----:B-1----:R-:W-:-:S05]  /*12b30*/  IMAD.U32 R0, RZ, RZ, UR4 ;  /* 0x00000004ff007e24 */ /* 0x002fca000f8e00ff */
[----:B------:R-:W-:-:S13]  /*12b40*/  ISETP.NE.AND P0, PT, R0, 0x3, PT ;  /* 0x000000030000780c */ /* 0x000fda0003f05270 */
[----:B------:R-:W-:Y:S05]  /*12b50*/  @!P0 BRA `(.L_x_2583) ;  /* 0x0000000000048947 */ /* 0x000fea0003800000 */
[----:B------:R-:W-:Y:S01]  /*12b60*/  BPT.TRAP 0x1 ;  /* 0x000000040000795c */ /* 0x000fe20000300000 */
.L_x_2583:
[----:B------:R-:W-:Y:S01]  /*12b70*/  IMAD R3, R29, 0x8, R5 ;  /* 0x000000081d037824 */ /* 0x000fe200078e0205 */
[----:B------:R-:W-:Y:S01]  /*12b80*/  SHF.L.U32 R2, R35, 0x1f, RZ ;  /* 0x0000001f23027819 */ /* 0x000fe200000006ff */
[----:B------:R-:W-:-:S03]  /*12b90*/  VIADD R29, R29, 0x1 ;  /* 0x000000011d1d7836 */ /* 0x000fc60000000000 */
[----:B------:R-:W1:Y:S02]  /*12ba0*/  SYNCS.PHASECHK.TRANS64.TRYWAIT P1, [R3+URZ+0x22840], R2 ;  /* 0x02284002030075a7 */ /* 0x000e64000802017f */
[----:B------:R-:W-:-:S04]  /*12bb0*/  ISETP.NE.AND P2, PT, R29, 0x2, PT ;  /* 0x000000021d00780c */ /* 0x000fc80003f45270 */
[----:B------:R-:W-:Y:S01]  /*12bc0*/  SEL R0, RZ, 0x1, P2 ;  /* 0x00000001ff007807 */ /* 0x000fe20001000000 */
[----:B-1----:R-:W-:Y:S08]  /*12bd0*/  @!P1 BRA `(.L_x_2584) ;  /* 0x0000003c00e49947 */ /* 0x002ff00003800000 */
.L_x_2718:
[----:B------:R-:W-:Y:S02]  /*12be0*/  SEL R29, R29, RZ, P2 ;  /* 0x000000ff1d1d7207 */ /* 0x000fe40001000000 */
[----:B------:R-:W-:Y:S01]  /*12bf0*/  LOP3.LUT R0, R35, R0, RZ, 0x3c, !PT ;  /* 0x0000000023007212 */ /* 0x000fe200078e3cff */
[----:B------:R-:W-:Y:S06]  /*12c00*/  @!P0 BRA `(.L_x_2585) ;  /* 0x0000000000048947 */ /* 0x000fec0003800000 */
[----:B------:R-:W-:Y:S01]  /*12c10*/  BPT.TRAP 0x1 ;  /* 0x000000040000795c */ /* 0x000fe20000300000 */
.L_x_2585:
[----:B------:R-:W-:Y:S01]  /*12c20*/  IMAD R29, R29, 0x8, R5 ;  /* 0x000000081d1d7824 */ /* 0x000fe200078e0205 */
[----:B------:R-:W-:-:S04]  /*12c30*/  SHF.L.U32 R0, R0, 0x1f, RZ ;  /* 0x0000001f00007819 */ /* 0x000fc800000006ff */
[----:B------:R-:W2:Y:S02]  /*12c40*/  SYNCS.PHASECHK.TRANS64.TRYWAIT P1, [R29+URZ+0x22840], R0 ;  /* 0x022840001d0075a7 */ /* 0x000ea4000802017f */
[----:B--2---:R-:W-:Y:S05]  /*12c50*/  @!P1 BRA `(.L_x_2586) ;  /* 0x0000003c00d89947 */ /* 0x004fea0003800000 */
.L_x_2719:
[----:B------:R-:W-:Y:S05]  /*12c60*/  @!P0 BRA `(.L_x_2587) ;  /* 0x0000000000048947 */ /* 0x000fea0003800000 */
[----:B------:R-:W-:Y:S01]  /*12c70*/  BPT.TRAP 0x1 ;  /* 0x000000040000795c */ /* 0x000fe20000300000 */
.L_x_2587:
[----:B------:R-:W3:Y:S02]  /*12c80*/  SYNCS.PHASECHK.TRANS64.TRYWAIT P1, [R3+URZ+0x22860], R2 ;  /* 0x02286002030075a7 */ /* 0x000ee4000802017f */
[----:B---3--:R-:W-:Y:S05]  /*12c90*/  @!P1 BRA `(.L_x_2588) ;  /* 0x0000003c00dc9947 */ /* 0x008fea0003800000 */
.L_x_2720:
[----:B------:R-:W-:Y:S05]  /*12ca0*/  @!P0 BRA `(.L_x_2589) ;  /* 0x0000000000048947 */ /* 0x000fea0003800000 */
[----:B------:R-:W-:Y:S01]  /*12cb0*/  BPT.TRAP 0x1 ;  /* 0x000000040000795c */ /* 0x000fe20000300000 */
.L_x_2589:
[----:B------:R-:W4:Y:S02]  /*12cc0*/  SYNCS.PHASECHK.TRANS64.TRYWAIT P1, [R29+URZ+0x22860], R0 ;  /* 0x022860001d0075a7 */ /* 0x000f24000802017f */
[----:B----4-:R-:W-:Y:S05]  /*12cd0*/  @!P1 BRA `(.L_x_2590) ;  /* 0x0000003c00e09947 */ /* 0x010fea0003800000 */
.L_x_2721:
[----:B------:R-:W-:Y:S05]  /*12ce0*/  @!P0 BRA `(.L_x_2591) ;  /* 0x0000000000048947 */ /* 0x000fea0003800000 */
[----:B------:R-:W-:Y:S01]  /*12cf0*/  BPT.TRAP 0x1 ;  /* 0x000000040000795c */ /* 0x000fe20000300000 */
.L_x_2591:
[----:B------:R-:W5:Y:S02]  /*12d00*/  SYNCS.PHASECHK.TRANS64.TRYWAIT P1, [R3+URZ+0x22880], R2 ;  /* 0x02288002030075a7 */ /* 0x000f64000802017f */
[----:B-----5:R-:W-:Y:S05]  /*12d10*/  @!P1 BRA `(.L_x_2592) ;  /* 0x0000003c00e49947 */ /* 0x020fea0003800000 */
.L_x_2722:
[----:B------:R-:W-:Y:S05]  /*12d20*/  @!P0 BRA `(.L_x_2593) ;  /* 0x0000000000048947 */ /* 0x000fea0003800000 */
[----:B------:R-:W-:Y:S01]  /*12d30*/  BPT.TRAP 0x1 ;  /* 0x000000040000795c */ /* 0x000fe20000300000 */
.L_x_2593:
[----:B------:R0:W0:Y:S02]  /*12d40*/  SYNCS.PHASECHK.TRANS64.TRYWAIT P0, [R29+URZ+0x22880], R0 ;  /* 0x022880001d0075a7 */ /* 0x000024000800017f */
[----:B0-----:R-:W-:Y:S05]  /*12d50*/  @!P0 NANOSLEEP.SYNCS 0x989680 ;  /* 0x009896800000895d */ /* 0x001fea0003900000 */
[----:B------:R-:W0:Y:S02]  /*12d60*/  @!P0 SYNCS.PHASECHK.TRANS64 P0, [R29+URZ+0x22880], R0 ;  /* 0x022880001d0085a7 */ /* 0x000e24000800007f */
[----:B0-----:R-:W-:Y:S05]  /*12d70*/  @!P0 BRA `(.L_x_2593) ;  /* 0xfffffffc00f08947 */ /* 0x001fea000383ffff */
.L_x_2581:
[----:B------:R-:W-:Y:S05]  /*12d80*/  BSYNC B0 ;  /* 0x0000000000007941 */ /* 0x000fea0003800000 */
.L_x_2580:
[----:B------:R-:W-:Y:S05]  /*12d90*/  EXIT ;  /* 0x000000000000794d */ /* 0x000fea0003800000 */
.L_x_2458:
[----:B0-----:R-:W-:-:S04]  /*12da0*/  IMAD.U32 R3, RZ, RZ, UR43 ;  /* 0x0000002bff037e24 */ /* 0x001fc8000f8e00ff */
[----:B------:R0:W1:Y:S03]  /*12db0*/  SYNCS.PHASECHK.TRANS64.TRYWAIT P1, [R3+URZ+0x22800], R0 ;  /* 0x02280000030075a7 */ /* 0x000066000802017f */
[----:B-1----:R-:W-:Y:S05]  /*12dc0*/  @!P1 NANOSLEEP.SYNCS 0x989680 ;  /* 0x009896800000995d */ /* 0x002fea0003900000 */
[----:B------:R-:W1:Y:S02]  /*12dd0*/  @!P1 SYNCS.PHASECHK.TRANS64 P1, [R3+URZ+0x22800], R0 ;  /* 0x02280000030095a7 */ /* 0x000e64000802007f */
[----:B-1----:R-:W-:Y:S05]  /*12de0*/  @!P1 BRA `(.L_x_2458) ;  /* 0xfffffffc00ec9947 */ /* 0x002fea000383ffff */
[----:B------:R-:W-:Y:S05]  /*12df0*/  BRA `(.L_x_2594) ;  /* 0xfffffee800d87947 */ /* 0x000fea000383ffff */
.L_x_2462:
[----:B-1----:R1:W2:Y:S02]  /*12e00*/  SYNCS.PHASECHK.TRANS64.TRYWAIT P1, [R0+URZ+0x22830], R3 ;  /* 0x02283003000075a7 */ /* 0x0022a4000802017f */
[----:B--2---:R-:W-:Y:S05]  /*12e10*/  @!P1 NANOSLEEP.SYNCS 0x989680 ;  /* 0x009896800000995d */ /* 0x004fea0003900000 */
[----:B------:R-:W2:Y:S02]  /*12e20*/  @!P1 SYNCS.PHASECHK.TRANS64 P1, [R0+URZ+0x22830], R3 ;  /* 0x02283003000095a7 */ /* 0x000ea4000802007f */
[----:B--2---:R-:W-:Y:S05]  /*12e30*/  @!P1 BRA `(.L_x_2462) ;  /* 0xfffffffc00f09947 */ /* 0x004fea000383ffff */
[----:B------:R-:W-:Y:S05]  /*12e40*/  BRA `(.L_x_2461) ;  /* 0xfffffee800f47947 */ /* 0x000fea000383ffff */
.L_x_2468:
[----:B-1----:R-:W-:-:S04]  /*12e50*/  IMAD.U32 R5, RZ, RZ, UR6 ;  /* 0x00000006ff057e24 */ /* 0x002fc8000f8e00ff */
[----:B------:R1:W2:Y:S03]  /*12e60*/  SYNCS.PHASECHK.TRANS64.TRYWAIT P1, [R5+URZ+0x22830], R4 ;  /* 0x02283004050075a7 */ /* 0x0002a6000802017f */
[----:B--2---:R-:W-:Y:S05]  /*12e70*/  @!P1 NANOSLEEP.SYNCS 0x989680 ;  /* 0x009896800000995d */ /* 0x004fea0003900000 */
[----:B------:R-:W2:Y:S02]  /*12e80*/  @!P1 SYNCS.PHASECHK.TRANS64 P1, [R5+URZ+0x22830], R4 ;  /* 0x02283004050095a7 */ /* 0x000ea4000802007f */
[----:B--2---:R-:W-:Y:S05]  /*12e90*/  @!P1 BRA `(.L_x_2468) ;  /* 0xfffffffc00ec9947 */ /* 0x004fea000383ffff */
[----:B------:R-:W-:Y:S05]  /*12ea0*/  BRA `(.L_x_2465) ;  /* 0xffffff1800e47947 */ /* 0x000fea000383ffff */
.L_x_2472:
[----:B-1----:R-:W-:-:S04]  /*12eb0*/  IMAD.U32 R5, RZ, RZ, UR6 ;  /* 0x00000006ff057e24 */ /* 0x002fc8000f8e00ff */
[----:B------:R1:W2:Y:S03]  /*12ec0*/  SYNCS.PHASECHK.TRANS64.TRYWAIT P1, [R5+URZ+0x22850], R4 ;  /* 0x02285004050075a7 */ /* 0x0002a6000802017f */
[----:B--2---:R-:W-:Y:S05]  /*12ed0*/  @!P1 NANOSLEEP.SYNCS 0x989680 ;  /* 0x009896800000995d */ /* 0x004fea0003900000 */
[----:B------:R-:W2:Y:S02]  /*12ee0*/  @!P1 SYNCS.PHASECHK.TRANS64 P1, [R5+URZ+0x22850], R4 ;  /* 0x02285004050095a7 */ /* 0x000ea4000802007f */
[----:B--2---:R-:W-:Y:S05]  /*12ef0*/  @!P1 BRA `(.L_x_2472) ;  /* 0xfffffffc00ec9947 */ /* 0x004fea000383ffff */
[----:B------:R-:W-:Y:S05]  /*12f00*/  BRA `(.L_x_2469) ;  /* 0xffffff2400007947 */ /* 0x000fea000383ffff */
.L_x_2480:
[----:B-1----:R-:W-:-:S04]  /*12f10*/  IMAD.U32 R5, RZ, RZ, UR6 ;  /* 0x00000006ff057e24 */ /* 0x002fc8000f8e00ff */
[----:B------:R1:W2:Y:S03]  /*12f20*/  SYNCS.PHASECHK.TRANS64.TRYWAIT P1, [R5+URZ+0x22830], R4 ;  /* 0x02283004050075a7 */ /* 0x0002a6000802017f */
[----:B--2---:R-:W-:Y:S05]  /*12f30*/  @!P1 NANOSLEEP.SYNCS 0x989680 ;  /* 0x009896800000995d */ /* 0x004fea0003900000 */
[----:B------:R-:W2:Y:S02]  /*12f40*/  @!P1 SYNCS.PHASECHK.TRANS64 P1, [R5+URZ+0x22830], R4 ;  /* 0x02283004050095a7 */ /* 0x000ea4000802007f */
[----:B--2---:R-:W-:Y:S05]  /*12f50*/  @!P1 BRA `(.L_x_2480) ;  /* 0xfffffffc00ec9947 */ /* 0x004fea000383ffff */
[----:B------:R-:W-:Y:S05]  /*12f60*/  BRA `(.L_x_2477) ;  /* 0xffffff4c00ec7947 */ /* 0x000fea000383ffff */
.L_x_2484:
[----:B-1----:R-:W-:-:S04]  /*12f70*/  IMAD.U32 R5, RZ, RZ, UR6 ;  /* 0x00000006ff057e24 */ /* 0x002fc8000f8e00ff */
[----:B------:R1:W2:Y:S03]  /*12f80*/  SYNCS.PHASECHK.TRANS64.TRYWAIT P1, [R5+URZ+0x22850], R4 ;  /* 0x02285004050075a7 */ /* 0x0002a6000802017f */
[----:B--2---:R-:W-:Y:S05]  /*12f90*/  @!P1 NANOSLEEP.SYNCS 0x989680 ;  /* 0x009896800000995d */ /* 0x004fea0003900000 */
[----:B------:R-:W2:Y:S02]  /*12fa0*/  @!P1 SYNCS.PHASECHK.TRANS64 P1, [R5+URZ+0x22850], R4 ;  /* 0x02285004050095a7 */ /* 0x000ea4000802007f */
[----:B--2---:R-:W-:Y:S05]  /*12fb0*/  @!P1 BRA `(.L_x_2484) ;  /* 0xfffffffc00ec9947 */ /* 0x004fea000383ffff */
[----:B------:R-:W-:Y:S05]  /*12fc0*/  BRA `(.L_x_2481) ;  /* 0xffffff5800087947 */ /* 0x000fea000383ffff */
.L_x_2491:
[----:B-1----:R-:W-:-:S04]  /*12fd0*/  IMAD.U32 R6, RZ, RZ, UR9 ;  /* 0x00000009ff067e24 */ /* 0x002fc8000f8e00ff */
[----:B------:R1:W2:Y:S03]  /*12fe0*/  SYNCS.PHASECHK.TRANS64.TRYWAIT P1, [R6+URZ+0x22850], R3 ;  /* 0x02285003060075a7 */ /* 0x0002a6000802017f */
[----:B--2---:R-:W-:Y:S05]  /*12ff0*/  @!P1 NANOSLEEP.SYNCS 0x989680 ;  /* 0x009896800000995d */ /* 0x004fea0003900000 */
[----:B------:R-:W2:Y:S02]  /*13000*/  @!P1 SYNCS.PHASECHK.TRANS64 P1, [R6+URZ+0x22850], R3 ;  /* 0x02285003060095a7 */ /* 0x000ea4000802007f */
[----:B--2---:R-:W-:Y:S05]  /*13010*/  @!P1 BRA `(.L_x_2491) ;  /* 0xfffffffc00ec9947 */ /* 0x004fea000383ffff */
[----:B------:R-:W-:Y:S05]  /*13020*/  BRA `(.L_x_2490) ;  /* 0xffffff7400e07947 */ /* 0x000fea000383ffff */
.L_x_2525:
        /* <DEDUP_REMOVED lines=10> */
.L_x_2595:
[----:B------:R-:W-:Y:S05]  /*130d0*/  BRA `(.L_x_2596) ;  /* 0xffffffb400807947 */ /* 0x000fea000383ffff */
.L_x_2528:
[----:B0-----:R0:W1:Y:S02]  /*130e0*/  SYNCS.PHASECHK.TRANS64.TRYWAIT P0, [R0+URZ+0x22880], R26 ;  /* 0x0228801a000075a7 */ /* 0x001064000800017f */
[----:B-1----:R-:W-:Y:S05]  /*130f0*/  @!P0 NANOSLEEP.SYNCS 0x989680 ;  /* 0x009896800000895d */ /* 0x002fea0003900000 */
[----:B------:R-:W1:Y:S02]  /*13100*/  @!P0 SYNCS.PHASECHK.TRANS64 P0, [R0+URZ+0x22880], R26 ;  /* 0x0228801a000085a7 */ /* 0x000e64000800007f */
[----:B-1----:R-:W-:Y:S05]  /*13110*/  @!P0 BRA `(.L_x_2528) ;  /* 0xfffffffc00f08947 */ /* 0x002fea000383ffff */
[----:B------:R-:W-:Y:S05]  /*13120*/  BRA `(.L_x_2597) ;  /* 0xffffffb800a07947 */ /* 0x000fea000383ffff */
.L_x_2529:
        /* <DEDUP_REMOVED lines=8> */
.L_x_2599:
[----:B------:R-:W-:Y:S05]  /*131b0*/  BSYNC B0 ;  /* 0x0000000000007941 */ /* 0x000fea0003800000 */
.L_x_2598:
        /* <DEDUP_REMOVED lines=14> */
.L_x_2600:
[----:B------:R-:W-:Y:S02]  /*132a0*/  IMAD.MOV.U32 R13, RZ, RZ, R10 ;  /* 0x000000ffff0d7224 */ /* 0x000fe400078e000a */
[----:B------:R-:W-:Y:S02]  /*132b0*/  IMAD.MOV.U32 R12, RZ, RZ, 0x1 ;  /* 0x00000001ff0c7424 */ /* 0x000fe400078e00ff */
[----:B------:R-:W-:-:S07]  /*132c0*/  IMAD.MOV.U32 R2, RZ, RZ, R14 ;  /* 0x000000ffff027224 */ /* 0x000fce00078e000e */
[----:B------:R-:W-:Y:S05]  /*132d0*/  WARPSYNC.COLLECTIVE R15, `(.L_x_2601) ;  /* 0x000000000f087348 */ /* 0x000fea0003c00000 */
[----:B------:R0:W1:Y:S02]  /*132e0*/  SHFL.IDX P6, R14, R13, R12, R11 ;  /* 0x0000000c0d0e7389 */ /* 0x00006400000c000b */
[----:B01----:R-:W-:Y:S01]  /*132f0*/  ENDCOLLECTIVE ;  /* 0x000000000000791b */ /* 0x003fe20003800000 */
.L_x_2601:
        /* <DEDUP_REMOVED lines=12> */
.L_x_2602:
[----:B------:R-:W-:Y:S02]  /*133c0*/  IMAD.MOV.U32 R13, RZ, RZ, R10 ;  /* 0x000000ffff0d7224 */ /* 0x000fe400078e000a */
[----:B------:R-:W-:Y:S02]  /*133d0*/  IMAD.MOV.U32 R12, RZ, RZ, 0x2 ;  /* 0x00000002ff0c7424 */ /* 0x000fe400078e00ff */
[----:B------:R-:W-:-:S07]  /*133e0*/  IMAD.MOV.U32 R2, RZ, RZ, R14 ;  /* 0x000000ffff027224 */ /* 0x000fce00078e000e */
[----:B------:R-:W-:Y:S05]  /*133f0*/  WARPSYNC.COLLECTIVE R15, `(.L_x_2603) ;  /* 0x000000000f087348 */ /* 0x000fea0003c00000 */
[----:B------:R0:W1:Y:S02]  /*13400*/  SHFL.IDX P6, R14, R13, R12, R11 ;  /* 0x0000000c0d0e7389 */ /* 0x00006400000c000b */
[----:B01----:R-:W-:Y:S01]  /*13410*/  ENDCOLLECTIVE ;  /* 0x000000000000791b */ /* 0x003fe20003800000 */
.L_x_2603:
        /* <DEDUP_REMOVED lines=12> */
.L_x_2604:
[----:B------:R-:W-:Y:S02]  /*134e0*/  IMAD.MOV.U32 R13, RZ, RZ, R10 ;  /* 0x000000ffff0d7224 */ /* 0x000fe400078e000a */
[----:B------:R-:W-:Y:S02]  /*134f0*/  IMAD.MOV.U32 R12, RZ, RZ, 0x3 ;  /* 0x00000003ff0c7424 */ /* 0x000fe400078e00ff */
[----:B------:R-:W-:-:S07]  /*13500*/  IMAD.MOV.U32 R2, RZ, RZ, R14 ;  /* 0x000000ffff027224 */ /* 0x000fce00078e000e */
[----:B------:R-:W-:Y:S05]  /*13510*/  WARPSYNC.COLLECTIVE R15, `(.L_x_2605) ;  /* 0x000000000f087348 */ /* 0x000fea0003c00000 */
[----:B------:R0:W1:Y:S02]  /*13520*/  SHFL.IDX P6, R14, R13, R12, R11 ;  /* 0x0000000c0d0e7389 */ /* 0x00006400000c000b */
[----:B01----:R-:W-:Y:S01]  /*13530*/  ENDCOLLECTIVE ;  /* 0x000000000000791b */ /* 0x003fe20003800000 */
.L_x_2605:
        /* <DEDUP_REMOVED lines=12> */
.L_x_2606:
[----:B------:R-:W-:Y:S02]  /*13600*/  IMAD.MOV.U32 R13, RZ, RZ, R10 ;  /* 0x000000ffff0d7224 */ /* 0x000fe400078e000a */
[----:B------:R-:W-:Y:S02]  /*13610*/  IMAD.MOV.U32 R12, RZ, RZ, 0x4 ;  /* 0x00000004ff0c7424 */ /* 0x000fe400078e00ff */
[----:B------:R-:W-:-:S07]  /*13620*/  IMAD.MOV.U32 R2, RZ, RZ, R14 ;  /* 0x000000ffff027224 */ /* 0x000fce00078e000e */
[----:B------:R-:W-:Y:S05]  /*13630*/  WARPSYNC.COLLECTIVE R15, `(.L_x_2607) ;  /* 0x000000000f087348 */ /* 0x000fea0003c00000 */
[----:B------:R0:W1:Y:S02]  /*13640*/  SHFL.IDX P6, R14, R13, R12, R11 ;  /* 0x0000000c0d0e7389 */ /* 0x00006400000c000b */
[----:B01----:R-:W-:Y:S01]  /*13650*/  ENDCOLLECTIVE ;  /* 0x000000000000791b */ /* 0x003fe20003800000 */
.L_x_2607:
        /* <DEDUP_REMOVED lines=12> */
.L_x_2608:
[----:B------:R-:W-:Y:S02]  /*13720*/  IMAD.MOV.U32 R13, RZ, RZ, R10 ;  /* 0x000000ffff0d7224 */ /* 0x000fe400078e000a */
[----:B------:R-:W-:Y:S02]  /*13730*/  IMAD.MOV.U32 R12, RZ, RZ, 0x5 ;  /* 0x00000005ff0c7424 */ /* 0x000fe400078e00ff */
[----:B------:R-:W-:-:S07]  /*13740*/  IMAD.MOV.U32 R2, RZ, RZ, R14 ;  /* 0x000000ffff027224 */ /* 0x000fce00078e000e */
[----:B------:R-:W-:Y:S05]  /*13750*/  WARPSYNC.COLLECTIVE R15, `(.L_x_2609) ;  /* 0x000000000f087348 */ /* 0x000fea0003c00000 */
[----:B------:R0:W1:Y:S02]  /*13760*/  SHFL.IDX P6, R14, R13, R12, R11 ;  /* 0x0000000c0d0e7389 */ /* 0x00006400000c000b */
[----:B01----:R-:W-:Y:S01]  /*13770*/  ENDCOLLECTIVE ;  /* 0x000000000000791b */ /* 0x003fe20003800000 */
.L_x_2609:
        /* <DEDUP_REMOVED lines=12> */
.L_x_2610:
[----:B------:R-:W-:Y:S02]  /*13840*/  IMAD.MOV.U32 R13, RZ, RZ, R10 ;  /* 0x000000ffff0d7224 */ /* 0x000fe400078e000a */
[----:B------:R-:W-:Y:S02]  /*13850*/  IMAD.MOV.U32 R12, RZ, RZ, 0x6 ;  /* 0x00000006ff0c7424 */ /* 0x000fe400078e00ff */
[----:B------:R-:W-:-:S07]  /*13860*/  IMAD.MOV.U32 R2, RZ, RZ, R14 ;  /* 0x000000ffff027224 */ /* 0x000fce00078e000e */
[----:B------:R-:W-:Y:S05]  /*13870*/  WARPSYNC.COLLECTIVE R15, `(.L_x_2611) ;  /* 0x000000000f087348 */ /* 0x000fea0003c00000 */
[----:B------:R0:W1:Y:S02]  /*13880*/  SHFL.IDX P6, R14, R13, R12, R11 ;  /* 0x0000000c0d0e7389 */ /* 0x00006400000c000b */
[----:B01----:R-:W-:Y:S01]  /*13890*/  ENDCOLLECTIVE ;  /* 0x000000000000791b */ /* 0x003fe20003800000 */
.L_x_2611:
        /* <DEDUP_REMOVED lines=12> */
.L_x_2612:
[----:B------:R-:W-:Y:S02]  /*13960*/  IMAD.MOV.U32 R13, RZ, RZ, R10 ;  /* 0x000000ffff0d7224 */ /* 0x000fe400078e000a */
[----:B------:R-:W-:Y:S02]  /*13970*/  IMAD.MOV.U32 R12, RZ, RZ, 0x7 ;  /* 0x00000007ff0c7424 */ /* 0x000fe400078e00ff */
[----:B------:R-:W-:-:S07]  /*13980*/  IMAD.MOV.U32 R2, RZ, RZ, R14 ;  /* 0x000000ffff027224 */ /* 0x000fce00078e000e */
[----:B------:R-:W-:Y:S05]  /*13990*/  WARPSYNC.COLLECTIVE R15, `(.L_x_2613) ;  /* 0x000000000f087348 */ /* 0x000fea0003c00000 */
[----:B------:R0:W1:Y:S02]  /*139a0*/  SHFL.IDX P6, R14, R13, R12, R11 ;  /* 0x0000000c0d0e7389 */ /* 0x00006400000c000b */
[----:B01----:R-:W-:Y:S01]  /*139b0*/  ENDCOLLECTIVE ;  /* 0x000000000000791b */ /* 0x003fe20003800000 */
.L_x_2613:
        /* <DEDUP_REMOVED lines=12> */
.L_x_2614:
[----:B------:R-:W-:Y:S02]  /*13a80*/  IMAD.MOV.U32 R13, RZ, RZ, R21 ;  /* 0x000000ffff0d7224 */ /* 0x000fe400078e0015 */
[----:B------:R-:W-:Y:S02]  /*13a90*/  IMAD.MOV.U32 R12, RZ, RZ, RZ ;  /* 0x000000ffff0c7224 */ /* 0x000fe400078e00ff */
[----:B------:R-:W-:-:S07]  /*13aa0*/  IMAD.MOV.U32 R2, RZ, RZ, R14 ;  /* 0x000000ffff027224 */ /* 0x000fce00078e000e */
[----:B------:R-:W-:Y:S05]  /*13ab0*/  WARPSYNC.COLLECTIVE R15, `(.L_x_2615) ;  /* 0x000000000f087348 */ /* 0x000fea0003c00000 */
[----:B------:R0:W1:Y:S02]  /*13ac0*/  SHFL.IDX P6, R14, R13, R12, R11 ;  /* 0x0000000c0d0e7389 */ /* 0x00006400000c000b */
[----:B01----:R-:W-:Y:S01]  /*13ad0*/  ENDCOLLECTIVE ;  /* 0x000000000000791b */ /* 0x003fe20003800000 */
.L_x_2615:
        /* <DEDUP_REMOVED lines=12> */
.L_x_2616:
[----:B------:R-:W-:Y:S02]  /*13ba0*/  IMAD.MOV.U32 R13, RZ, RZ, R21 ;  /* 0x000000ffff0d7224 */ /* 0x000fe400078e0015 */
[----:B------:R-:W-:Y:S02]  /*13bb0*/  IMAD.MOV.U32 R12, RZ, RZ, 0x1 ;  /* 0x00000001ff0c7424 */ /* 0x000fe400078e00ff */
[----:B------:R-:W-:-:S07]  /*13bc0*/  IMAD.MOV.U32 R2, RZ, RZ, R14 ;  /* 0x000000ffff027224 */ /* 0x000fce00078e000e */
[----:B------:R-:W-:Y:S05]  /*13bd0*/  WARPSYNC.COLLECTIVE R15, `(.L_x_2617) ;  /* 0x000000000f087348 */ /* 0x000fea0003c00000 */
[----:B------:R0:W1:Y:S02]  /*13be0*/  SHFL.IDX P6, R14, R13, R12, R11 ;  /* 0x0000000c0d0e7389 */ /* 0x00006400000c000b */
[----:B01----:R-:W-:Y:S01]  /*13bf0*/  ENDCOLLECTIVE ;  /* 0x000000000000791b */ /* 0x003fe20003800000 */
.L_x_2617:
        /* <DEDUP_REMOVED lines=15> */
.L_x_2618:
        /* <DEDUP_REMOVED lines=14> */
.L_x_2534:
[----:B--2---:R2:W3:Y:S02]  /*13dd0*/  SYNCS.PHASECHK.TRANS64.TRYWAIT P0, [R0+URZ+0x22840], R26 ;  /* 0x0228401a000075a7 */ /* 0x0044e4000800017f */
[----:B---3--:R-:W-:Y:S05]  /*13de0*/  @!P0 NANOSLEEP.SYNCS 0x989680 ;  /* 0x009896800000895d */ /* 0x008fea0003900000 */
[----:B------:R-:W3:Y:S02]  /*13df0*/  @!P0 SYNCS.PHASECHK.TRANS64 P0, [R0+URZ+0x22840], R26 ;  /* 0x0228401a000085a7 */ /* 0x000ee4000800007f */
[----:B---3--:R-:W-:Y:S05]  /*13e00*/  @!P0 BRA `(.L_x_2534) ;  /* 0xfffffffc00f08947 */ /* 0x008fea000383ffff */
[----:B------:R-:W-:Y:S05]  /*13e10*/  BRA `(.L_x_2620) ;  /* 0xffffffb400bc7947 */ /* 0x000fea000383ffff */
.L_x_2535:
        /* <DEDUP_REMOVED lines=8> */
.L_x_2622:
[----:B------:R-:W-:Y:S05]  /*13ea0*/  BSYNC B0 ;  /* 0x0000000000007941 */ /* 0x000fea0003800000 */
.L_x_2621:
        /* <DEDUP_REMOVED lines=8> */
.L_x_2623:
        /* <DEDUP_REMOVED lines=13> */
.L_x_2624:
[----:B------:R-:W-:Y:S02]  /*14000*/  IMAD.MOV.U32 R13, RZ, RZ, R8 ;  /* 0x000000ffff0d7224 */ /* 0x000fe400078e0008 */
[----:B------:R-:W-:-:S07]  /*14010*/  IMAD.MOV.U32 R2, RZ, RZ, R14 ;  /* 0x000000ffff027224 */ /* 0x000fce00078e000e */
[----:B------:R-:W-:Y:S05]  /*14020*/  WARPSYNC.COLLECTIVE R15, `(.L_x_2625) ;  /* 0x000000000f087348 */ /* 0x000fea0003c00000 */
[----:B------:R0:W1:Y:S02]  /*14030*/  SHFL.IDX P6, R14, R13, R12, R11 ;  /* 0x0000000c0d0e7389 */ /* 0x00006400000c000b */
[----:B01----:R-:W-:Y:S01]  /*14040*/  ENDCOLLECTIVE ;  /* 0x000000000000791b */ /* 0x003fe20003800000 */
.L_x_2625:
        /* <DEDUP_REMOVED lines=13> */
.L_x_2626:
[----:B------:R-:W-:Y:S02]  /*14120*/  IMAD.MOV.U32 R13, RZ, RZ, R8 ;  /* 0x000000ffff0d7224 */ /* 0x000fe400078e0008 */
[----:B------:R-:W-:-:S07]  /*14130*/  IMAD.MOV.U32 R2, RZ, RZ, R14 ;  /* 0x000000ffff027224 */ /* 0x000fce00078e000e */
[----:B------:R-:W-:Y:S05]  /*14140*/  WARPSYNC.COLLECTIVE R15, `(.L_x_2627) ;  /* 0x000000000f087348 */ /* 0x000fea0003c00000 */
[----:B------:R0:W1:Y:S02]  /*14150*/  SHFL.IDX P6, R14, R13, R12, R11 ;  /* 0x0000000c0d0e7389 */ /* 0x00006400000c000b */
[----:B01----:R-:W-:Y:S01]  /*14160*/  ENDCOLLECTIVE ;  /* 0x000000000000791b */ /* 0x003fe20003800000 */
.L_x_2627:
        /* <DEDUP_REMOVED lines=14> */
.L_x_2628:
[----:B------:R-:W-:Y:S02]  /*14250*/  IMAD.MOV.U32 R13, RZ, RZ, R8 ;  /* 0x000000ffff0d7224 */ /* 0x000fe400078e0008 */
[----:B------:R-:W-:-:S07]  /*14260*/  IMAD.MOV.U32 R9, RZ, RZ, R14 ;  /* 0x000000ffff097224 */ /* 0x000fce00078e000e */
[----:B------:R-:W-:Y:S05]  /*14270*/  WARPSYNC.COLLECTIVE R15, `(.L_x_2629) ;  /* 0x000000000f087348 */ /* 0x000fea0003c00000 */
[----:B------:R0:W1:Y:S02]  /*14280*/  SHFL.IDX P6, R14, R13, R12, R11 ;  /* 0x0000000c0d0e7389 */ /* 0x00006400000c000b */
[----:B01----:R-:W-:Y:S01]  /*14290*/  ENDCOLLECTIVE ;  /* 0x000000000000791b */ /* 0x003fe20003800000 */
.L_x_2629:
[----:B------:R-:W-:Y:S02]  /*142a0*/  IMAD.MOV.U32 R13, RZ, RZ, R6 ;  /* 0x000000ffff0d7224 */ /* 0x000fe400078e0006 */
[----:B------:R-:W-:Y:S01]  /*142b0*/  IMAD.MOV.U32 R12, RZ, RZ, 0x4 ;  /* 0x00000004ff0c7424 */ /* 0x000fe200078e00ff */
[----:B------:R-:W-:-:S05]  /*142c0*/  @P5 IADD3 R14, P0, R33, R14, RZ ;  /* 0x0000000e210e5210 */ /* 0x000fca0007f1e0ff */
[----:B------:R-:W-:-:S08]  /*142d0*/  @P5 IMAD.MOV.U32 R2, RZ, RZ, R14 ;  /* 0x000000ffff025224 */ /* 0x000fd000078e000e */
[----:B------:R-:W-:Y:S05]  /*142e0*/  WARPSYNC.COLLECTIVE R15, `(.L_x_2630) ;  /* 0x000000000f087348 */ /* 0x000fea0003c00000 */
[----:B------:R0:W1:Y:S02]  /*142f0*/  SHFL.IDX P6, R14, R13, R12, R11 ;  /* 0x0000000c0d0e7389 */ /* 0x00006400000c000b */
[----:B01----:R-:W-:Y:S01]  /*14300*/  ENDCOLLECTIVE ;  /* 0x000000000000791b */ /* 0x003fe20003800000 */
.L_x_2630:
        /* <DEDUP_REMOVED lines=12> */
.L_x_2631:
[----:B------:R-:W-:Y:S02]  /*143d0*/  IMAD.MOV.U32 R13, RZ, RZ, R6 ;  /* 0x000000ffff0d7224 */ /* 0x000fe400078e0006 */
[----:B------:R-:W-:Y:S01]  /*143e0*/  IMAD.MOV.U32 R12, RZ, RZ, 0x5 ;  /* 0x00000005ff0c7424 */ /* 0x000fe200078e00ff */
[----:B------:R-:W-:-:S05]  /*143f0*/  @P4 IADD3 R14, P0, R33, R14, RZ ;  /* 0x0000000e210e4210 */ /* 0x000fca0007f1e0ff */
[----:B------:R-:W-:-:S08]  /*14400*/  @P4 IMAD.MOV.U32 R2, RZ, RZ, R14 ;  /* 0x000000ffff024224 */ /* 0x000fd000078e000e */
[----:B------:R-:W-:Y:S05]  /*14410*/  WARPSYNC.COLLECTIVE R15, `(.L_x_2632) ;  /* 0x000000000f087348 */ /* 0x000fea0003c00000 */
[----:B------:R0:W1:Y:S02]  /*14420*/  SHFL.IDX P6, R14, R13, R12, R11 ;  /* 0x0000000c0d0e7389 */ /* 0x00006400000c000b */
[----:B01----:R-:W-:Y:S01]  /*14430*/  ENDCOLLECTIVE ;  /* 0x000000000000791b */ /* 0x003fe20003800000 */
.L_x_2632:
        /* <DEDUP_REMOVED lines=12> */
.L_x_2633:
[----:B------:R-:W-:Y:S02]  /*14500*/  IMAD.MOV.U32 R13, RZ, RZ, R6 ;  /* 0x000000ffff0d7224 */ /* 0x000fe400078e0006 */
[----:B------:R-:W-:Y:S01]  /*14510*/  IMAD.MOV.U32 R12, RZ, RZ, 0x6 ;  /* 0x00000006ff0c7424 */ /* 0x000fe200078e00ff */
[----:B------:R-:W-:-:S05]  /*14520*/  @P4 IADD3 R14, P0, R33, R14, RZ ;  /* 0x0000000e210e4210 */ /* 0x000fca0007f1e0ff */
[----:B------:R-:W-:-:S08]  /*14530*/  @P4 IMAD.MOV.U32 R2, RZ, RZ, R14 ;  /* 0x000000ffff024224 */ /* 0x000fd000078e000e */
[----:B------:R-:W-:Y:S05]  /*14540*/  WARPSYNC.COLLECTIVE R15, `(.L_x_2634) ;  /* 0x000000000f087348 */ /* 0x000fea0003c00000 */
[----:B------:R0:W1:Y:S02]  /*14550*/  SHFL.IDX P6, R14, R13, R12, R11 ;  /* 0x0000000c0d0e7389 */ /* 0x00006400000c000b */
[----:B01----:R-:W-:Y:S01]  /*14560*/  ENDCOLLECTIVE ;  /* 0x000000000000791b */ /* 0x003fe20003800000 */
.L_x_2634:
        /* <DEDUP_REMOVED lines=11> */
.L_x_2635:
[----:B------:R-:W-:Y:S02]  /*14620*/  IMAD.MOV.U32 R13, RZ, RZ, R6 ;  /* 0x000000ffff0d7224 */ /* 0x000fe400078e0006 */
[----:B------:R-:W-:Y:S01]  /*14630*/  IMAD.MOV.U32 R12, RZ, RZ, 0x7 ;  /* 0x00000007ff0c7424 */ /* 0x000fe200078e00ff */
[----:B------:R-:W-:-:S05]  /*14640*/  @P5 IADD3 R14, P0, R33, R14, RZ ;  /* 0x0000000e210e5210 */ /* 0x000fca0007f1e0ff */
[----:B------:R-:W-:-:S08]  /*14650*/  @P5 IMAD.MOV.U32 R2, RZ, RZ, R14 ;  /* 0x000000ffff025224 */ /* 0x000fd000078e000e */
[----:B------:R-:W-:Y:S05]  /*14660*/  WARPSYNC.COLLECTIVE R15, `(.L_x_2636) ;  /* 0x000000000f087348 */ /* 0x000fea0003c00000 */
[----:B------:R0:W1:Y:S02]  /*14670*/  SHFL.IDX P6, R14, R13, R12, R11 ;  /* 0x0000000c0d0e7389 */ /* 0x00006400000c000b */
[----:B01----:R-:W-:Y:S01]  /*14680*/  ENDCOLLECTIVE ;  /* 0x000000000000791b */ /* 0x003fe20003800000 */
.L_x_2636:
        /* <DEDUP_REMOVED lines=11> */
.L_x_2637:
[----:B------:R-:W-:Y:S02]  /*14740*/  IMAD.MOV.U32 R13, RZ, RZ, R5 ;  /* 0x000000ffff0d7224 */ /* 0x000fe400078e0005 */
[----:B------:R-:W-:Y:S01]  /*14750*/  IMAD.MOV.U32 R12, RZ, RZ, RZ ;  /* 0x000000ffff0c7224 */ /* 0x000fe200078e00ff */
[----:B------:R-:W-:-:S05]  /*14760*/  @P3 IADD3 R14, P0, R33, R14, RZ ;  /* 0x0000000e210e3210 */ /* 0x000fca0007f1e0ff */
[----:B------:R-:W-:-:S08]  /*14770*/  @P3 IMAD.MOV.U32 R2, RZ, RZ, R14 ;  /* 0x000000ffff023224 */ /* 0x000fd000078e000e */
[----:B------:R-:W-:Y:S05]  /*14780*/  WARPSYNC.COLLECTIVE R15, `(.L_x_2638) ;  /* 0x000000000f087348 */ /* 0x000fea0003c00000 */
[----:B------:R0:W1:Y:S02]  /*14790*/  SHFL.IDX P6, R14, R13, R12, R11 ;  /* 0x0000000c0d0e7389 */ /* 0x00006400000c000b */
[----:B01----:R-:W-:Y:S01]  /*147a0*/  ENDCOLLECTIVE ;  /* 0x000000000000791b */ /* 0x003fe20003800000 */
.L_x_2638:
        /* <DEDUP_REMOVED lines=11> */
.L_x_2639:
[----:B------:R-:W-:Y:S02]  /*14860*/  IMAD.MOV.U32 R13, RZ, RZ, R5 ;  /* 0x000000ffff0d7224 */ /* 0x000fe400078e0005 */
[----:B------:R-:W-:Y:S01]  /*14870*/  IMAD.MOV.U32 R12, RZ, RZ, 0x1 ;  /* 0x00000001ff0c7424 */ /* 0x000fe200078e00ff */
[----:B------:R-:W-:-:S05]  /*14880*/  @P1 IADD3 R14, P0, R33, R14, RZ ;  /* 0x0000000e210e1210 */ /* 0x000fca0007f1e0ff */
[----:B------:R-:W-:-:S08]  /*14890*/  @P1 IMAD.MOV.U32 R2, RZ, RZ, R14 ;  /* 0x000000ffff021224 */ /* 0x000fd000078e000e */
[----:B------:R-:W-:Y:S05]  /*148a0*/  WARPSYNC.COLLECTIVE R15, `(.L_x_2640) ;  /* 0x000000000f087348 */ /* 0x000fea0003c00000 */
[----:B------:R0:W1:Y:S02]  /*148b0*/  SHFL.IDX P6, R14, R13, R12, R11 ;  /* 0x0000000c0d0e7389 */ /* 0x00006400000c000b */
[----:B01----:R-:W-:Y:S01]  /*148c0*/  ENDCOLLECTIVE ;  /* 0x000000000000791b */ /* 0x003fe20003800000 */
.L_x_2640:
        /* <DEDUP_REMOVED lines=11> */
.L_x_2641:
[----:B------:R-:W-:Y:S05]  /*14980*/  BRA `(.L_x_2642) ;  /* 0xffffffb000807947 */ /* 0x000fea000383ffff */
.L_x_2540:
[----:B------:R-:W-:Y:S02]  /*14990*/  IMAD.MOV.U32 R13, RZ, RZ, R5 ;  /* 0x000000ffff0d7224 */ /* 0x000fe400078e0005 */
[----:B------:R-:W-:Y:S02]  /*149a0*/  IMAD.MOV.U32 R12, RZ, RZ, RZ ;  /* 0x000000ffff0c7224 */ /* 0x000fe400078e00ff */
[----:B------:R-:W-:Y:S02]  /*149b0*/  IMAD.MOV.U32 R11, RZ, RZ, 0x181f ;  /* 0x0000181fff0b7424 */ /* 0x000fe400078e00ff */
[----:B------:R-:W-:Y:S02]  /*149c0*/  IMAD.MOV.U32 R15, RZ, RZ, -0x1 ;  /* 0xffffffffff0f7424 */ /* 0x000fe400078e00ff */
[----:B------:R-:W-:-:S07]  /*149d0*/  IMAD.U32 R4, RZ, RZ, UR43 ;  /* 0x0000002bff047e24 */ /* 0x000fce000f8e00ff */
[----:B-----5:R-:W-:Y:S05]  /*149e0*/  WARPSYNC.COLLECTIVE R15, `(.L_x_2643) ;  /* 0x000000000f087348 */ /* 0x020fea0003c00000 */
[----:B------:R0:W1:Y:S02]  /*149f0*/  SHFL.IDX P6, R14, R13, R12, R11 ;  /* 0x0000000c0d0e7389 */ /* 0x00006400000c000b */
[----:B01---5:R-:W-:Y:S01]  /*14a00*/  ENDCOLLECTIVE ;  /* 0x000000000000791b */ /* 0x023fe20003800000 */
.L_x_2643:
[----:B------:R-:W-:-:S04]  /*14a10*/  IMAD R4, R4, 0x80, R10 ;  /* 0x0000008004047824 */ /* 0x000fc800078e020a */
[C---:B------:R-:W-:Y:S01]  /*14a20*/  VIADD R6, R4.reuse, 0x10 ;  /* 0x0000001004067836 */ /* 0x040fe20000000000 */
[----:B------:R-:W-:Y:S01]  /*14a30*/  ISETP.GE.AND P1, PT, R4, UR38, PT ;  /* 0x0000002604007c0c */ /* 0x000fe2000bf26270 */
[----:B------:R-:W-:Y:S02]  /*14a40*/  IMAD.MOV.U32 R13, RZ, RZ, R0 ;  /* 0x000000ffff0d7224 */ /* 0x000fe400078e0000 */
[----:B------:R-:W-:-:S10]  /*14a50*/  IMAD.MOV.U32 R2, RZ, RZ, R14 ;  /* 0x000000ffff027224 */ /* 0x000fd400078e000e */
[----:B------:R-:W-:Y:S05]  /*14a60*/  WARPSYNC.COLLECTIVE R15, `(.L_x_2644) ;  /* 0x000000000f087348 */ /* 0x000fea0003c00000 */
[----:B------:R0:W1:Y:S02]  /*14a70*/  SHFL.IDX P6, R14, R13, R12, R11 ;  /* 0x0000000c0d0e7389 */ /* 0x00006400000c000b */
[----:B01----:R-:W-:Y:S01]  /*14a80*/  ENDCOLLECTIVE ;  /* 0x000000000000791b */ /* 0x003fe20003800000 */
.L_x_2644:
        /* <DEDUP_REMOVED lines=8> */
.L_x_2645:
        /* <DEDUP_REMOVED lines=10> */
.L_x_2646:
[----:B------:R-:W-:Y:S02]  /*14bb0*/  IMAD.MOV.U32 R13, RZ, RZ, R5 ;  /* 0x000000ffff0d7224 */ /* 0x000fe400078e0005 */
[----:B------:R-:W-:Y:S01]  /*14bc0*/  IMAD.MOV.U32 R12, RZ, RZ, 0x2 ;  /* 0x00000002ff0c7424 */ /* 0x000fe200078e00ff */
[----:B------:R-:W-:-:S13]  /*14bd0*/  @!P1 IADD3 R2, P0, R33, R14, RZ ;  /* 0x0000000e21029210 */ /* 0x000fda0007f1e0ff */
[----:B------:R-:W-:Y:S05]  /*14be0*/  WARPSYNC.COLLECTIVE R15, `(.L_x_2647) ;  /* 0x000000000f087348 */ /* 0x000fea0003c00000 */
[----:B------:R0:W1:Y:S02]  /*14bf0*/  SHFL.IDX P6, R14, R13, R12, R11 ;  /* 0x0000000c0d0e7389 */ /* 0x00006400000c000b */
[----:B01----:R-:W-:Y:S01]  /*14c00*/  ENDCOLLECTIVE ;  /* 0x000000000000791b */ /* 0x003fe20003800000 */
.L_x_2647:
        /* <DEDUP_REMOVED lines=12> */
.L_x_2648:
[----:B------:R-:W-:Y:S02]  /*14cd0*/  IMAD.MOV.U32 R13, RZ, RZ, R5 ;  /* 0x000000ffff0d7224 */ /* 0x000fe400078e0005 */
[----:B------:R-:W-:Y:S01]  /*14ce0*/  IMAD.MOV.U32 R12, RZ, RZ, 0x3 ;  /* 0x00000003ff0c7424 */ /* 0x000fe200078e00ff */
[----:B------:R-:W-:-:S13]  /*14cf0*/  @!P1 IADD3 R2, P0, R33, R14, RZ ;  /* 0x0000000e21029210 */ /* 0x000fda0007f1e0ff */
[----:B------:R-:W-:Y:S05]  /*14d00*/  WARPSYNC.COLLECTIVE R15, `(.L_x_2649) ;  /* 0x000000000f087348 */ /* 0x000fea0003c00000 */
[----:B------:R0:W1:Y:S02]  /*14d10*/  SHFL.IDX P6, R14, R13, R12, R11 ;  /* 0x0000000c0d0e7389 */ /* 0x00006400000c000b */
[----:B01----:R-:W-:Y:S01]  /*14d20*/  ENDCOLLECTIVE ;  /* 0x000000000000791b */ /* 0x003fe20003800000 */
.L_x_2649:
        /* <DEDUP_REMOVED lines=12> */
.L_x_2650:
[----:B------:R-:W-:Y:S02]  /*14df0*/  IMAD.MOV.U32 R13, RZ, RZ, R5 ;  /* 0x000000ffff0d7224 */ /* 0x000fe400078e0005 */
[----:B------:R-:W-:Y:S01]  /*14e00*/  IMAD.MOV.U32 R12, RZ, RZ, 0x4 ;  /* 0x00000004ff0c7424 */ /* 0x000fe200078e00ff */
[----:B------:R-:W-:-:S13]  /*14e10*/  @!P1 IADD3 R2, P0, R33, R14, RZ ;  /* 0x0000000e21029210 */ /* 0x000fda0007f1e0ff */
[----:B------:R-:W-:Y:S05]  /*14e20*/  WARPSYNC.COLLECTIVE R15, `(.L_x_2651) ;  /* 0x000000000f087348 */ /* 0x000fea0003c00000 */
[----:B------:R0:W1:Y:S02]  /*14e30*/  SHFL.IDX P6, R14, R13, R12, R11 ;  /* 0x0000000c0d0e7389 */ /* 0x00006400000c000b */
[----:B01----:R-:W-:Y:S01]  /*14e40*/  ENDCOLLECTIVE ;  /* 0x000000000000791b */ /* 0x003fe20003800000 */
.L_x_2651:
        /* <DEDUP_REMOVED lines=12> */
.L_x_2652:
[----:B------:R-:W-:Y:S02]  /*14f10*/  IMAD.MOV.U32 R13, RZ, RZ, R5 ;  /* 0x000000ffff0d7224 */ /* 0x000fe400078e0005 */
[----:B------:R-:W-:Y:S01]  /*14f20*/  IMAD.MOV.U32 R12, RZ, RZ, 0x5 ;  /* 0x00000005ff0c7424 */ /* 0x000fe200078e00ff */
[----:B------:R-:W-:-:S13]  /*14f30*/  @!P1 IADD3 R2, P0, R33, R14, RZ ;  /* 0x0000000e21029210 */ /* 0x000fda0007f1e0ff */
[----:B------:R-:W-:Y:S05]  /*14f40*/  WARPSYNC.COLLECTIVE R15, `(.L_x_2653) ;  /* 0x000000000f087348 */ /* 0x000fea0003c00000 */
[----:B------:R0:W1:Y:S02]  /*14f50*/  SHFL.IDX P6, R14, R13, R12, R11 ;  /* 0x0000000c0d0e7389 */ /* 0x00006400000c000b */
[----:B01----:R-:W-:Y:S01]  /*14f60*/  ENDCOLLECTIVE ;  /* 0x000000000000791b */ /* 0x003fe20003800000 */
.L_x_2653:
        /* <DEDUP_REMOVED lines=12> */
.L_x_2654:
[----:B------:R-:W-:Y:S02]  /*15030*/  IMAD.MOV.U32 R13, RZ, RZ, R5 ;  /* 0x000000ffff0d7224 */ /* 0x000fe400078e0005 */
[----:B------:R-:W-:Y:S01]  /*15040*/  IMAD.MOV.U32 R12, RZ, RZ, 0x6 ;  /* 0x00000006ff0c7424 */ /* 0x000fe200078e00ff */
[----:B------:R-:W-:-:S13]  /*15050*/  @!P1 IADD3 R2, P0, R33, R14, RZ ;  /* 0x0000000e21029210 */ /* 0x000fda0007f1e0ff */
[----:B------:R-:W-:Y:S05]  /*15060*/  WARPSYNC.COLLECTIVE R15, `(.L_x_2655) ;  /* 0x000000000f087348 */ /* 0x000fea0003c00000 */
[----:B------:R0:W1:Y:S02]  /*15070*/  SHFL.IDX P6, R14, R13, R12, R11 ;  /* 0x0000000c0d0e7389 */ /* 0x00006400000c000b */
[----:B01----:R-:W-:Y:S01]  /*15080*/  ENDCOLLECTIVE ;  /* 0x000000000000791b */ /* 0x003fe20003800000 */
.L_x_2655:
        /* <DEDUP_REMOVED lines=12> */
.L_x_2656:
[----:B------:R-:W-:Y:S02]  /*15150*/  IMAD.MOV.U32 R13, RZ, RZ, R5 ;  /* 0x000000ffff0d7224 */ /* 0x000fe400078e0005 */
[----:B------:R-:W-:Y:S01]  /*15160*/  IMAD.MOV.U32 R12, RZ, RZ, 0x7 ;  /* 0x00000007ff0c7424 */ /* 0x000fe200078e00ff */
[----:B------:R-:W-:-:S13]  /*15170*/  @!P1 IADD3 R2, P0, R33, R14, RZ ;  /* 0x0000000e21029210 */ /* 0x000fda0007f1e0ff */
[----:B------:R-:W-:Y:S05]  /*15180*/  WARPSYNC.COLLECTIVE R15, `(.L_x_2657) ;  /* 0x000000000f087348 */ /* 0x000fea0003c00000 */
[----:B------:R0:W1:Y:S02]  /*15190*/  SHFL.IDX P6, R14, R13, R12, R11 ;  /* 0x0000000c0d0e7389 */ /* 0x00006400000c000b */
[----:B01----:R-:W-:Y:S01]  /*151a0*/  ENDCOLLECTIVE ;  /* 0x000000000000791b */ /* 0x003fe20003800000 */
.L_x_2657:
        /* <DEDUP_REMOVED lines=10> */
.L_x_2658:
[----:B------:R-:W-:Y:S05]  /*15250*/  BRA `(.L_x_2659) ;  /* 0xffffffb000a87947 */ /* 0x000fea000383ffff */
.L_x_2543:
[----:B0-----:R0:W1:Y:S02]  /*15260*/  SYNCS.PHASECHK.TRANS64.TRYWAIT P0, [R17+URZ+0x22820], R0 ;  /* 0x02282000110075a7 */ /* 0x001064000800017f */
[----:B-1----:R-:W-:Y:S05]  /*15270*/  @!P0 NANOSLEEP.SYNCS 0x989680 ;  /* 0x009896800000895d */ /* 0x002fea0003900000 */
[----:B------:R-:W1:Y:S02]  /*15280*/  @!P0 SYNCS.PHASECHK.TRANS64 P0, [R17+URZ+0x22820], R0 ;  /* 0x02282000110085a7 */ /* 0x000e64000800007f */
[----:B-1----:R-:W-:Y:S05]  /*15290*/  @!P0 BRA `(.L_x_2543) ;  /* 0xfffffffc00f08947 */ /* 0x002fea000383ffff */
[----:B------:R-:W-:Y:S05]  /*152a0*/  BRA `(.L_x_2660) ;  /* 0xffffffb400047947 */ /* 0x000fea000383ffff */
.L_x_2547:
[----:B0-----:R0:W1:Y:S02]  /*152b0*/  SYNCS.PHASECHK.TRANS64.TRYWAIT P0, [R0+URZ+0x22880], R28 ;  /* 0x0228801c000075a7 */ /* 0x001064000800017f */
[----:B-1----:R-:W-:Y:S05]  /*152c0*/  @!P0 NANOSLEEP.SYNCS 0x989680 ;  /* 0x009896800000895d */ /* 0x002fea0003900000 */
[----:B------:R-:W1:Y:S02]  /*152d0*/  @!P0 SYNCS.PHASECHK.TRANS64 P0, [R0+URZ+0x22880], R28 ;  /* 0x0228801c000085a7 */ /* 0x000e64000800007f */
[----:B-1----:R-:W-:Y:S05]  /*152e0*/  @!P0 BRA `(.L_x_2547) ;  /* 0xfffffffc00f08947 */ /* 0x002fea000383ffff */
[----:B------:R-:W-:Y:S05]  /*152f0*/  BRA `(.L_x_2661) ;  /* 0xffffffb800347947 */ /* 0x000fea000383ffff */
.L_x_2548:
        /* <DEDUP_REMOVED lines=8> */
.L_x_2663:
[----:B------:R-:W-:Y:S05]  /*15380*/  BSYNC B0 ;  /* 0x0000000000007941 */ /* 0x000fea0003800000 */
.L_x_2662:
        /* <DEDUP_REMOVED lines=8> */
.L_x_2664:
        /* <DEDUP_REMOVED lines=8> */
.L_x_2665:
        /* <DEDUP_REMOVED lines=10> */
.L_x_2666:
[----:B------:R-:W-:Y:S02]  /*15530*/  IMAD.MOV.U32 R13, RZ, RZ, R20 ;  /* 0x000000ffff0d7224 */ /* 0x000fe400078e0014 */
[----:B------:R-:W-:Y:S02]  /*15540*/  IMAD.MOV.U32 R12, RZ, RZ, 0x2 ;  /* 0x00000002ff0c7424 */ /* 0x000fe400078e00ff */
[----:B------:R-:W-:-:S07]  /*15550*/  IMAD.MOV.U32 R2, RZ, RZ, R14 ;  /* 0x000000ffff027224 */ /* 0x000fce00078e000e */
[----:B------:R-:W-:Y:S05]  /*15560*/  WARPSYNC.COLLECTIVE R15, `(.L_x_2667) ;  /* 0x000000000f087348 */ /* 0x000fea0003c00000 */
[----:B------:R0:W1:Y:S02]  /*15570*/  SHFL.IDX P6, R14, R13, R12, R11 ;  /* 0x0000000c0d0e7389 */ /* 0x00006400000c000b */
[----:B01----:R-:W-:Y:S01]  /*15580*/  ENDCOLLECTIVE ;  /* 0x000000000000791b */ /* 0x003fe20003800000 */
.L_x_2667:
        /* <DEDUP_REMOVED lines=11> */
.L_x_2668:
[----:B------:R-:W-:Y:S02]  /*15640*/  IMAD.MOV.U32 R13, RZ, RZ, R20 ;  /* 0x000000ffff0d7224 */ /* 0x000fe400078e0014 */
[----:B------:R-:W-:Y:S02]  /*15650*/  IMAD.MOV.U32 R12, RZ, RZ, 0x3 ;  /* 0x00000003ff0c7424 */ /* 0x000fe400078e00ff */
[----:B------:R-:W-:-:S07]  /*15660*/  IMAD.MOV.U32 R2, RZ, RZ, R14 ;  /* 0x000000ffff027224 */ /* 0x000fce00078e000e */
[----:B------:R-:W-:Y:S05]  /*15670*/  WARPSYNC.COLLECTIVE R15, `(.L_x_2669) ;  /* 0x000000000f087348 */ /* 0x000fea0003c00000 */
[----:B------:R0:W1:Y:S02]  /*15680*/  SHFL.IDX P6, R14, R13, R12, R11 ;  /* 0x0000000c0d0e7389 */ /* 0x00006400000c000b */
[----:B01----:R-:W-:Y:S01]  /*15690*/  ENDCOLLECTIVE ;  /* 0x000000000000791b */ /* 0x003fe20003800000 */
.L_x_2669:
        /* <DEDUP_REMOVED lines=11> */
.L_x_2670:
[----:B------:R-:W-:Y:S02]  /*15750*/  IMAD.MOV.U32 R13, RZ, RZ, R20 ;  /* 0x000000ffff0d7224 */ /* 0x000fe400078e0014 */
[----:B------:R-:W-:Y:S01]  /*15760*/  IMAD.MOV.U32 R12, RZ, RZ, 0x4 ;  /* 0x00000004ff0c7424 */ /* 0x000fe200078e00ff */
[----:B------:R-:W-:-:S13]  /*15770*/  IADD3 R2, P0, R33, R14, RZ ;  /* 0x0000000e21027210 */ /* 0x000fda0007f1e0ff */
[----:B------:R-:W-:Y:S05]  /*15780*/  WARPSYNC.COLLECTIVE R15, `(.L_x_2671) ;  /* 0x000000000f087348 */ /* 0x000fea0003c00000 */
[----:B------:R0:W1:Y:S02]  /*15790*/  SHFL.IDX P6, R14, R13, R12, R11 ;  /* 0x0000000c0d0e7389 */ /* 0x00006400000c000b */
[----:B01----:R-:W-:Y:S01]  /*157a0*/  ENDCOLLECTIVE ;  /* 0x000000000000791b */ /* 0x003fe20003800000 */
.L_x_2671:
        /* <DEDUP_REMOVED lines=10> */
.L_x_2672:
[----:B------:R-:W-:Y:S02]  /*15850*/  IMAD.MOV.U32 R13, RZ, RZ, R20 ;  /* 0x000000ffff0d7224 */ /* 0x000fe400078e0014 */
[----:B------:R-:W-:Y:S02]  /*15860*/  IMAD.MOV.U32 R12, RZ, RZ, 0x5 ;  /* 0x00000005ff0c7424 */ /* 0x000fe400078e00ff */
[----:B------:R-:W-:-:S07]  /*15870*/  IMAD.MOV.U32 R2, RZ, RZ, R14 ;  /* 0x000000ffff027224 */ /* 0x000fce00078e000e */
[----:B------:R-:W-:Y:S05]  /*15880*/  WARPSYNC.COLLECTIVE R15, `(.L_x_2673) ;  /* 0x000000000f087348 */ /* 0x000fea0003c00000 */
[----:B------:R0:W1:Y:S02]  /*15890*/  SHFL.IDX P6, R14, R13, R12, R11 ;  /* 0x0000000c0d0e7389 */ /* 0x00006400000c000b */
[----:B01----:R-:W-:Y:S01]  /*158a0*/  ENDCOLLECTIVE ;  /* 0x000000000000791b */ /* 0x003fe20003800000 */
.L_x_2673:
        /* <DEDUP_REMOVED lines=11> */
.L_x_2674:
[----:B------:R-:W-:Y:S02]  /*15960*/  IMAD.MOV.U32 R13, RZ, RZ, R20 ;  /* 0x000000ffff0d7224 */ /* 0x000fe400078e0014 */
[----:B------:R-:W-:Y:S01]  /*15970*/  IMAD.MOV.U32 R12, RZ, RZ, 0x6 ;  /* 0x00000006ff0c7424 */ /* 0x000fe200078e00ff */
[----:B------:R-:W-:-:S13]  /*15980*/  IADD3 R2, P0, R33, R14, RZ ;  /* 0x0000000e21027210 */ /* 0x000fda0007f1e0ff */
[----:B------:R-:W-:Y:S05]  /*15990*/  WARPSYNC.COLLECTIVE R15, `(.L_x_2675) ;  /* 0x000000000f087348 */ /* 0x000fea0003c00000 */
[----:B------:R0:W1:Y:S02]  /*159a0*/  SHFL.IDX P6, R14, R13, R12, R11 ;  /* 0x0000000c0d0e7389 */ /* 0x00006400000c000b */
[----:B01----:R-:W-:Y:S01]  /*159b0*/  ENDCOLLECTIVE ;  /* 0x000000000000791b */ /* 0x003fe20003800000 */
.L_x_2675:
        /* <DEDUP_REMOVED lines=10> */
.L_x_2676:
[----:B------:R-:W-:Y:S02]  /*15a60*/  IMAD.MOV.U32 R13, RZ, RZ, R20 ;  /* 0x000000ffff0d7224 */ /* 0x000fe400078e0014 */
[----:B------:R-:W-:Y:S02]  /*15a70*/  IMAD.MOV.U32 R12, RZ, RZ, 0x7 ;  /* 0x00000007ff0c7424 */ /* 0x000fe400078e00ff */
[----:B------:R-:W-:-:S07]  /*15a80*/  IMAD.MOV.U32 R2, RZ, RZ, R14 ;  /* 0x000000ffff027224 */ /* 0x000fce00078e000e */
[----:B------:R-:W-:Y:S05]  /*15a90*/  WARPSYNC.COLLECTIVE R15, `(.L_x_2677) ;  /* 0x000000000f087348 */ /* 0x000fea0003c00000 */
[----:B------:R0:W1:Y:S02]  /*15aa0*/  SHFL.IDX P6, R14, R13, R12, R11 ;  /* 0x0000000c0d0e7389 */ /* 0x00006400000c000b */
[----:B01----:R-:W-:Y:S01]  /*15ab0*/  ENDCOLLECTIVE ;  /* 0x000000000000791b */ /* 0x003fe20003800000 */
.L_x_2677:
        /* <DEDUP_REMOVED lines=11> */
.L_x_2678:
[----:B------:R-:W-:Y:S02]  /*15b70*/  IMAD.MOV.U32 R13, RZ, RZ, R21 ;  /* 0x000000ffff0d7224 */ /* 0x000fe400078e0015 */
[----:B------:R-:W-:Y:S02]  /*15b80*/  IMAD.MOV.U32 R12, RZ, RZ, RZ ;  /* 0x000000ffff0c7224 */ /* 0x000fe400078e00ff */
[----:B------:R-:W-:-:S07]  /*15b90*/  IMAD.MOV.U32 R5, RZ, RZ, R14 ;  /* 0x000000ffff057224 */ /* 0x000fce00078e000e */
[----:B------:R-:W-:Y:S05]  /*15ba0*/  WARPSYNC.COLLECTIVE R15, `(.L_x_2679) ;  /* 0x000000000f087348 */ /* 0x000fea0003c00000 */
[----:B------:R0:W1:Y:S02]  /*15bb0*/  SHFL.IDX P6, R14, R13, R12, R11 ;  /* 0x0000000c0d0e7389 */ /* 0x00006400000c000b */
[----:B01----:R-:W-:Y:S01]  /*15bc0*/  ENDCOLLECTIVE ;  /* 0x000000000000791b */ /* 0x003fe20003800000 */
.L_x_2679:
        /* <DEDUP_REMOVED lines=11> */
.L_x_2680:
[----:B------:R-:W-:Y:S02]  /*15c80*/  IMAD.MOV.U32 R13, RZ, RZ, R21 ;  /* 0x000000ffff0d7224 */ /* 0x000fe400078e0015 */
[----:B------:R-:W-:Y:S02]  /*15c90*/  IMAD.MOV.U32 R12, RZ, RZ, 0x1 ;  /* 0x00000001ff0c7424 */ /* 0x000fe400078e00ff */
[----:B------:R-:W-:-:S07]  /*15ca0*/  IMAD.MOV.U32 R2, RZ, RZ, R14 ;  /* 0x000000ffff027224 */ /* 0x000fce00078e000e */
[----:B------:R-:W-:Y:S05]  /*15cb0*/  WARPSYNC.COLLECTIVE R15, `(.L_x_2681) ;  /* 0x000000000f087348 */ /* 0x000fea0003c00000 */
[----:B------:R0:W1:Y:S02]  /*15cc0*/  SHFL.IDX P6, R14, R13, R12, R11 ;  /* 0x0000000c0d0e7389 */ /* 0x00006400000c000b */
[----:B01----:R-:W-:Y:S01]  /*15cd0*/  ENDCOLLECTIVE ;  /* 0x000000000000791b */ /* 0x003fe20003800000 */
.L_x_2681:
        /* <DEDUP_REMOVED lines=11> */
.L_x_2682:
[----:B------:R-:W-:Y:S01]  /*15d90*/  IMAD.MOV.U32 R2, RZ, RZ, R14 ;  /* 0x000000ffff027224 */ /* 0x000fe200078e000e */
[----:B------:R-:W-:Y:S06]  /*15da0*/  BRA `(.L_x_2683) ;  /* 0xffffffb000d87947 */ /* 0x000fec000383ffff */
.L_x_2553:
[----:B---3--:R3:W4:Y:S02]  /*15db0*/  SYNCS.PHASECHK.TRANS64.TRYWAIT P0, [R0+URZ+0x22840], R28 ;  /* 0x0228401c000075a7 */ /* 0x008724000800017f */
[----:B----4-:R-:W-:Y:S05]  /*15dc0*/  @!P0 NANOSLEEP.SYNCS 0x989680 ;  /* 0x009896800000895d */ /* 0x010fea0003900000 */
[----:B------:R-:W4:Y:S02]  /*15dd0*/  @!P0 SYNCS.PHASECHK.TRANS64 P0, [R0+URZ+0x22840], R28 ;  /* 0x0228401c000085a7 */ /* 0x000f24000800007f */
[----:B----4-:R-:W-:Y:S05]  /*15de0*/  @!P0 BRA `(.L_x_2553) ;  /* 0xfffffffc00f08947 */ /* 0x010fea000383ffff */
[----:B------:R-:W-:Y:S05]  /*15df0*/  BRA `(.L_x_2684) ;  /* 0xffffffb400287947 */ /* 0x000fea000383ffff */
.L_x_2554:
        /* <DEDUP_REMOVED lines=8> */
.L_x_2686:
[----:B------:R-:W-:Y:S05]  /*15e80*/  BSYNC B0 ;  /* 0x0000000000007941 */ /* 0x000fea0003800000 */
.L_x_2685:
        /* <DEDUP_REMOVED lines=8> */
.L_x_2687:
        /* <DEDUP_REMOVED lines=8> */
.L_x_2688:
        /* <DEDUP_REMOVED lines=9> */
.L_x_2689:
[----:B------:R-:W-:Y:S02]  /*16020*/  IMAD.MOV.U32 R13, RZ, RZ, R10 ;  /* 0x000000ffff0d7224 */ /* 0x000fe400078e000a */
[----:B------:R-:W-:Y:S01]  /*16030*/  IMAD.MOV.U32 R12, RZ, RZ, 0x2 ;  /* 0x00000002ff0c7424 */ /* 0x000fe200078e00ff */
[----:B------:R-:W-:-:S13]  /*16040*/  IADD3 R2, P0, R33, R14, RZ ;  /* 0x0000000e21027210 */ /* 0x000fda0007f1e0ff */
[----:B------:R-:W-:Y:S05]  /*16050*/  WARPSYNC.COLLECTIVE R15, `(.L_x_2690) ;  /* 0x000000000f087348 */ /* 0x000fea0003c00000 */
[----:B------:R0:W1:Y:S02]  /*16060*/  SHFL.IDX P6, R14, R13, R12, R11 ;  /* 0x0000000c0d0e7389 */ /* 0x00006400000c000b */
[----:B01----:R-:W-:Y:S01]  /*16070*/  ENDCOLLECTIVE ;  /* 0x000000000000791b */ /* 0x003fe20003800000 */
.L_x_2690:
        /* <DEDUP_REMOVED lines=10> */
.L_x_2691:
[----:B------:R-:W-:Y:S02]  /*16120*/  IMAD.MOV.U32 R13, RZ, RZ, R10 ;  /* 0x000000ffff0d7224 */ /* 0x000fe400078e000a */
[----:B------:R-:W-:Y:S02]  /*16130*/  IMAD.MOV.U32 R12, RZ, RZ, 0x3 ;  /* 0x00000003ff0c7424 */ /* 0x000fe400078e00ff */
[----:B------:R-:W-:-:S07]  /*16140*/  IMAD.MOV.U32 R2, RZ, RZ, R14 ;  /* 0x000000ffff027224 */ /* 0x000fce00078e000e */
[----:B------:R-:W-:Y:S05]  /*16150*/  WARPSYNC.COLLECTIVE R15, `(.L_x_2692) ;  /* 0x000000000f087348 */ /* 0x000fea0003c00000 */
[----:B------:R0:W1:Y:S02]  /*16160*/  SHFL.IDX P6, R14, R13, R12, R11 ;  /* 0x0000000c0d0e7389 */ /* 0x00006400000c000b */
[----:B01----:R-:W-:Y:S01]  /*16170*/  ENDCOLLECTIVE ;  /* 0x000000000000791b */ /* 0x003fe20003800000 */
.L_x_2692:
        /* <DEDUP_REMOVED lines=11> */
.L_x_2693:
[----:B------:R-:W-:Y:S02]  /*16230*/  IMAD.MOV.U32 R13, RZ, RZ, R10 ;  /* 0x000000ffff0d7224 */ /* 0x000fe400078e000a */
[----:B------:R-:W-:Y:S01]  /*16240*/  IMAD.MOV.U32 R12, RZ, RZ, 0x4 ;  /* 0x00000004ff0c7424 */ /* 0x000fe200078e00ff */
[----:B------:R-:W-:-:S13]  /*16250*/  IADD3 R2, P0, R33, R14, RZ ;  /* 0x0000000e21027210 */ /* 0x000fda0007f1e0ff */
[----:B------:R-:W-:Y:S05]  /*16260*/  WARPSYNC.COLLECTIVE R15, `(.L_x_2694) ;  /* 0x000000000f087348 */ /* 0x000fea0003c00000 */
[----:B------:R0:W1:Y:S02]  /*16270*/  SHFL.IDX P6, R14, R13, R12, R11 ;  /* 0x0000000c0d0e7389 */ /* 0x00006400000c000b */
[----:B01----:R-:W-:Y:S01]  /*16280*/  ENDCOLLECTIVE ;  /* 0x000000000000791b */ /* 0x003fe20003800000 */
.L_x_2694:
        /* <DEDUP_REMOVED lines=10> */
.L_x_2695:
[----:B------:R-:W-:Y:S02]  /*16330*/  IMAD.MOV.U32 R13, RZ, RZ, R10 ;  /* 0x000000ffff0d7224 */ /* 0x000fe400078e000a */
[----:B------:R-:W-:Y:S02]  /*16340*/  IMAD.MOV.U32 R12, RZ, RZ, 0x5 ;  /* 0x00000005ff0c7424 */ /* 0x000fe400078e00ff */
[----:B------:R-:W-:-:S07]  /*16350*/  IMAD.MOV.U32 R2, RZ, RZ, R14 ;  /* 0x000000ffff027224 */ /* 0x000fce00078e000e */
[----:B------:R-:W-:Y:S05]  /*16360*/  WARPSYNC.COLLECTIVE R15, `(.L_x_2696) ;  /* 0x000000000f087348 */ /* 0x000fea0003c00000 */
[----:B------:R0:W1:Y:S02]  /*16370*/  SHFL.IDX P6, R14, R13, R12, R11 ;  /* 0x0000000c0d0e7389 */ /* 0x00006400000c000b */
[----:B01----:R-:W-:Y:S01]  /*16380*/  ENDCOLLECTIVE ;  /* 0x000000000000791b */ /* 0x003fe20003800000 */
.L_x_2696:
        /* <DEDUP_REMOVED lines=11> */
.L_x_2697:
[----:B------:R-:W-:Y:S02]  /*16440*/  IMAD.MOV.U32 R13, RZ, RZ, R10 ;  /* 0x000000ffff0d7224 */ /* 0x000fe400078e000a */
[----:B------:R-:W-:Y:S01]  /*16450*/  IMAD.MOV.U32 R12, RZ, RZ, 0x6 ;  /* 0x00000006ff0c7424 */ /* 0x000fe200078e00ff */
[----:B------:R-:W-:-:S13]  /*16460*/  IADD3 R2, P0, R33, R14, RZ ;  /* 0x0000000e21027210 */ /* 0x000fda0007f1e0ff */
[----:B------:R-:W-:Y:S05]  /*16470*/  WARPSYNC.COLLECTIVE R15, `(.L_x_2698) ;  /* 0x000000000f087348 */ /* 0x000fea0003c00000 */
[----:B------:R0:W1:Y:S02]  /*16480*/  SHFL.IDX P6, R14, R13, R12, R11 ;  /* 0x0000000c0d0e7389 */ /* 0x00006400000c000b */
[----:B01----:R-:W-:Y:S01]  /*16490*/  ENDCOLLECTIVE ;  /* 0x000000000000791b */ /* 0x003fe20003800000 */
.L_x_2698:
        /* <DEDUP_REMOVED lines=10> */
.L_x_2699:
[----:B------:R-:W-:Y:S02]  /*16540*/  IMAD.MOV.U32 R13, RZ, RZ, R10 ;  /* 0x000000ffff0d7224 */ /* 0x000fe400078e000a */
[----:B------:R-:W-:Y:S02]  /*16550*/  IMAD.MOV.U32 R12, RZ, RZ, 0x7 ;  /* 0x00000007ff0c7424 */ /* 0x000fe400078e00ff */
[----:B------:R-:W-:-:S07]  /*16560*/  IMAD.MOV.U32 R2, RZ, RZ, R14 ;  /* 0x000000ffff027224 */ /* 0x000fce00078e000e */
[----:B------:R-:W-:Y:S05]  /*16570*/  WARPSYNC.COLLECTIVE R15, `(.L_x_2700) ;  /* 0x000000000f087348 */ /* 0x000fea0003c00000 */
[----:B------:R0:W1:Y:S02]  /*16580*/  SHFL.IDX P6, R14, R13, R12, R11 ;  /* 0x0000000c0d0e7389 */ /* 0x00006400000c000b */
[----:B01----:R-:W-:Y:S01]  /*16590*/  ENDCOLLECTIVE ;  /* 0x000000000000791b */ /* 0x003fe20003800000 */
.L_x_2700:
        /* <DEDUP_REMOVED lines=11> */
.L_x_2701:
[----:B------:R-:W-:Y:S02]  /*16650*/  IMAD.MOV.U32 R13, RZ, RZ, R9 ;  /* 0x000000ffff0d7224 */ /* 0x000fe400078e0009 */
[----:B------:R-:W-:Y:S02]  /*16660*/  IMAD.MOV.U32 R12, RZ, RZ, RZ ;  /* 0x000000ffff0c7224 */ /* 0x000fe400078e00ff */
[----:B------:R-:W-:-:S07]  /*16670*/  IMAD.MOV.U32 R4, RZ, RZ, R14 ;  /* 0x000000ffff047224 */ /* 0x000fce00078e000e */
[----:B------:R-:W-:Y:S05]  /*16680*/  WARPSYNC.COLLECTIVE R15, `(.L_x_2702) ;  /* 0x000000000f087348 */ /* 0x000fea0003c00000 */
[----:B------:R0:W1:Y:S02]  /*16690*/  SHFL.IDX P6, R14, R13, R12, R11 ;  /* 0x0000000c0d0e7389 */ /* 0x00006400000c000b */
[----:B01----:R-:W-:Y:S01]  /*166a0*/  ENDCOLLECTIVE ;  /* 0x000000000000791b */ /* 0x003fe20003800000 */
.L_x_2702:
        /* <DEDUP_REMOVED lines=11> */
.L_x_2703:
[----:B------:R-:W-:Y:S02]  /*16760*/  IMAD.MOV.U32 R13, RZ, RZ, R9 ;  /* 0x000000ffff0d7224 */ /* 0x000fe400078e0009 */
[----:B------:R-:W-:Y:S02]  /*16770*/  IMAD.MOV.U32 R12, RZ, RZ, 0x1 ;  /* 0x00000001ff0c7424 */ /* 0x000fe400078e00ff */
[----:B------:R-:W-:-:S07]  /*16780*/  IMAD.MOV.U32 R2, RZ, RZ, R14 ;  /* 0x000000ffff027224 */ /* 0x000fce00078e000e */
[----:B------:R-:W-:Y:S05]  /*16790*/  WARPSYNC.COLLECTIVE R15, `(.L_x_2704) ;  /* 0x000000000f087348 */ /* 0x000fea0003c00000 */
[----:B------:R0:W1:Y:S02]  /*167a0*/  SHFL.IDX P6, R14, R13, R12, R11 ;  /* 0x0000000c0d0e7389 */ /* 0x00006400000c000b */
[----:B01----:R-:W-:Y:S01]  /*167b0*/  ENDCOLLECTIVE ;  /* 0x000000000000791b */ /* 0x003fe20003800000 */
.L_x_2704:
        /* <DEDUP_REMOVED lines=11> */
.L_x_2705:
[----:B------:R-:W-:Y:S01]  /*16870*/  IMAD.MOV.U32 R8, RZ, RZ, R14 ;  /* 0x000000ffff087224 */ /* 0x000fe200078e000e */
[----:B------:R-:W-:Y:S06]  /*16880*/  BRA `(.L_x_2706) ;  /* 0xffffffac00c47947 */ /* 0x000fec000383ffff */
.L_x_2559:
[----:B0-----:R0:W1:Y:S02]  /*16890*/  SYNCS.PHASECHK.TRANS64.TRYWAIT P2, [R19+URZ+0x22870], R0 ;  /* 0x02287000130075a7 */ /* 0x001064000804017f */
[----:B-1----:R-:W-:Y:S05]  /*168a0*/  @!P2 NANOSLEEP.SYNCS 0x989680 ;  /* 0x009896800000a95d */ /* 0x002fea0003900000 */
[----:B------:R-:W1:Y:S02]  /*168b0*/  @!P2 SYNCS.PHASECHK.TRANS64 P2, [R19+URZ+0x22870], R0 ;  /* 0x022870001300a5a7 */ /* 0x000e64000804007f */
[----:B-1----:R-:W-:Y:S05]  /*168c0*/  @!P2 BRA `(.L_x_2559) ;  /* 0xfffffffc00f0a947 */ /* 0x002fea000383ffff */
[----:B------:R-:W-:Y:S05]  /*168d0*/  BRA `(.L_x_2707) ;  /* 0xffffffb000287947 */ /* 0x000fea000383ffff */
.L_x_2561:
[----:B0-----:R0:W1:Y:S02]  /*168e0*/  SYNCS.PHASECHK.TRANS64.TRYWAIT P2, [R19+URZ+0x22860], R2 ;  /* 0x02286002130075a7 */ /* 0x001064000804017f */
[----:B-1----:R-:W-:Y:S05]  /*168f0*/  @!P2 NANOSLEEP.SYNCS 0x989680 ;  /* 0x009896800000a95d */ /* 0x002fea0003900000 */
[----:B------:R-:W1:Y:S02]  /*16900*/  @!P2 SYNCS.PHASECHK.TRANS64 P2, [R19+URZ+0x22860], R2 ;  /* 0x022860021300a5a7 */ /* 0x000e64000804007f */
[----:B-1----:R-:W-:Y:S05]  /*16910*/  @!P2 BRA `(.L_x_2561) ;  /* 0xfffffffc00f0a947 */ /* 0x002fea000383ffff */
[----:B------:R-:W-:Y:S05]  /*16920*/  BRA `(.L_x_2708) ;  /* 0xffffffb000387947 */ /* 0x000fea000383ffff */
.L_x_2569:
[----:B--2---:R2:W3:Y:S02]  /*16930*/  SYNCS.PHASECHK.TRANS64.TRYWAIT P2, [R18+URZ+0x22870], R3 ;  /* 0x02287003120075a7 */ /* 0x0044e4000804017f */
[----:B---3--:R-:W-:Y:S05]  /*16940*/  @!P2 NANOSLEEP.SYNCS 0x989680 ;  /* 0x009896800000a95d */ /* 0x008fea0003900000 */
[----:B------:R-:W3:Y:S02]  /*16950*/  @!P2 SYNCS.PHASECHK.TRANS64 P2, [R18+URZ+0x22870], R3 ;  /* 0x022870031200a5a7 */ /* 0x000ee4000804007f */
[----:B---3--:R-:W-:Y:S05]  /*16960*/  @!P2 BRA `(.L_x_2569) ;  /* 0xfffffffc00f0a947 */ /* 0x008fea000383ffff */
[----:B------:R-:W-:Y:S05]  /*16970*/  BRA `(.L_x_2709) ;  /* 0xffffffb400fc7947 */ /* 0x000fea000383ffff */
.L_x_2571:
[----:B0-----:R0:W2:Y:S02]  /*16980*/  SYNCS.PHASECHK.TRANS64.TRYWAIT P2, [R18+URZ+0x22860], R3 ;  /* 0x02286003120075a7 */ /* 0x0010a4000804017f */
[----:B--2---:R-:W-:Y:S05]  /*16990*/  @!P2 NANOSLEEP.SYNCS 0x989680 ;  /* 0x009896800000a95d */ /* 0x004fea0003900000 */
[----:B------:R-:W2:Y:S02]  /*169a0*/  @!P2 SYNCS.PHASECHK.TRANS64 P2, [R18+URZ+0x22860], R3 ;  /* 0x022860031200a5a7 */ /* 0x000ea4000804007f */
[----:B--2---:R-:W-:Y:S05]  /*169b0*/  @!P2 BRA `(.L_x_2571) ;  /* 0xfffffffc00f0a947 */ /* 0x004fea000383ffff */
[----:B------:R-:W-:Y:S05]  /*169c0*/  BRA `(.L_x_2710) ;  /* 0xffffffb8000c7947 */ /* 0x000fea000383ffff */
.L_x_2578:
[----:B-1----:R1:W2:Y:S02]  /*169d0*/  SYNCS.PHASECHK.TRANS64.TRYWAIT P0, [R5+URZ+0x22820], R0 ;  /* 0x02282000050075a7 */ /* 0x0022a4000800017f */
[----:B--2---:R-:W-:Y:S05]  /*169e0*/  @!P0 NANOSLEEP.SYNCS 0x989680 ;  /* 0x009896800000895d */ /* 0x004fea0003900000 */
[----:B------:R-:W2:Y:S02]  /*169f0*/  @!P0 SYNCS.PHASECHK.TRANS64 P0, [R5+URZ+0x22820], R0 ;  /* 0x02282000050085a7 */ /* 0x000ea4000800007f */
[----:B--2---:R-:W-:Y:S05]  /*16a00*/  @!P0 BRA `(.L_x_2578) ;  /* 0xfffffffc00f08947 */ /* 0x004fea000383ffff */
[----:B------:R-:W-:Y:S05]  /*16a10*/  BRA `(.L_x_2711) ;  /* 0xffffffc000087947 */ /* 0x000fea000383ffff */
.L_x_2579:
        /* <DEDUP_REMOVED lines=11> */
.L_x_2713:
[----:B------:R-:W-:Y:S05]  /*16ad0*/  BSYNC B0 ;  /* 0x0000000000007941 */ /* 0x000fea0003800000 */
.L_x_2712:
[----:B------:R-:W-:Y:S05]  /*16ae0*/  BRA `(.L_x_2714) ;  /* 0xffffffbc00f07947 */ /* 0x000fea000383ffff */
.L_x_2582:
[----:B------:R-:W-:Y:S01]  /*16af0*/  BSSY B1, `(.L_x_2715) ;  /* 0x0000006000017945 */ /* 0x000fe20003800000 */
[----:B------:R-:W-:-:S07]  /*16b00*/  IMAD.MOV.U32 R15, RZ, RZ, -0x1 ;  /* 0xffffffffff0f7424 */ /* 0x000fce00078e00ff */
[----:B01----:R-:W-:Y:S05]  /*16b10*/  WARPSYNC.COLLECTIVE R15, `(.L_x_2716) ;  /* 0x000000000f0c7348 */ /* 0x003fea0003c00000 */
[----:B------:R-:W-:Y:S02]  /*16b20*/  ELECT P6, UR62, PT ;  /* 0x00000000003e782f */ /* 0x000fe400038c0000 */
[----:B------:R-:W-:Y:S01]  /*16b30*/  MOV R14, UR62 ;  /* 0x0000003e000e7c02 */ /* 0x000fe20008000f00 */
[----:B01----:R-:W-:Y:S10]  /*16b40*/  ENDCOLLECTIVE ;  /* 0x000000000000791b */ /* 0x003ff40003800000 */
.L_x_2716:
[----:B------:R-:W-:Y:S05]  /*16b50*/  BSYNC B1 ;  /* 0x0000000000017941 */ /* 0x000fea0003800000 */
.L_x_2715:
[----:B------:R-:W-:Y:S05]  /*16b60*/  BRA `(.L_x_2717) ;  /* 0xffffffbc00e87947 */ /* 0x000fea000383ffff */
.L_x_2584:
[----:B-1----:R1:W2:Y:S02]  /*16b70*/  SYNCS.PHASECHK.TRANS64.TRYWAIT P1, [R3+URZ+0x22840], R2 ;  /* 0x02284002030075a7 */ /* 0x0022a4000802017f */
[----:B--2---:R-:W-:Y:S05]  /*16b80*/  @!P1 NANOSLEEP.SYNCS 0x989680 ;  /* 0x009896800000995d */ /* 0x004fea0003900000 */
[----:B------:R-:W2:Y:S02]  /*16b90*/  @!P1 SYNCS.PHASECHK.TRANS64 P1, [R3+URZ+0x22840], R2 ;  /* 0x02284002030095a7 */ /* 0x000ea4000802007f */
[----:B--2---:R-:W-:Y:S05]  /*16ba0*/  @!P1 BRA `(.L_x_2584) ;  /* 0xfffffffc00f09947 */ /* 0x004fea000383ffff */
[----:B------:R-:W-:Y:S05]  /*16bb0*/  BRA `(.L_x_2718) ;  /* 0xffffffc000087947 */ /* 0x000fea000383ffff */
.L_x_2586:
[----:B--2---:R2:W3:Y:S02]  /*16bc0*/  SYNCS.PHASECHK.TRANS64.TRYWAIT P1, [R29+URZ+0x22840], R0 ;  /* 0x022840001d0075a7 */ /* 0x0044e4000802017f */
[----:B---3--:R-:W-:Y:S05]  /*16bd0*/  @!P1 NANOSLEEP.SYNCS 0x989680 ;  /* 0x009896800000995d */ /* 0x008fea0003900000 */
[----:B------:R-:W3:Y:S02]  /*16be0*/  @!P1 SYNCS.PHASECHK.TRANS64 P1, [R29+URZ+0x22840], R0 ;  /* 0x022840001d0095a7 */ /* 0x000ee4000802007f */
[----:B---3--:R-:W-:Y:S05]  /*16bf0*/  @!P1 BRA `(.L_x_2586) ;  /* 0xfffffffc00f09947 */ /* 0x008fea000383ffff */
[----:B------:R-:W-:Y:S05]  /*16c00*/  BRA `(.L_x_2719) ;  /* 0xffffffc000147947 */ /* 0x000fea000383ffff */
.L_x_2588:
[----:B---3--:R3:W4:Y:S02]  /*16c10*/  SYNCS.PHASECHK.TRANS64.TRYWAIT P1, [R3+URZ+0x22860], R2 ;  /* 0x02286002030075a7 */ /* 0x008724000802017f */
[----:B----4-:R-:W-:Y:S05]  /*16c20*/  @!P1 NANOSLEEP.SYNCS 0x989680 ;  /* 0x009896800000995d */ /* 0x010fea0003900000 */
[----:B------:R-:W4:Y:S02]  /*16c30*/  @!P1 SYNCS.PHASECHK.TRANS64 P1, [R3+URZ+0x22860], R2 ;  /* 0x02286002030095a7 */ /* 0x000f24000802007f */
[----:B----4-:R-:W-:Y:S05]  /*16c40*/  @!P1 BRA `(.L_x_2588) ;  /* 0xfffffffc00f09947 */ /* 0x010fea000383ffff */
[----:B------:R-:W-:Y:S05]  /*16c50*/  BRA `(.L_x_2720) ;  /* 0xffffffc000107947 */ /* 0x000fea000383ffff */
.L_x_2590:
[----:B----4-:R4:W0:Y:S02]  /*16c60*/  SYNCS.PHASECHK.TRANS64.TRYWAIT P1, [R29+URZ+0x22860], R0 ;  /* 0x022860001d0075a7 */ /* 0x010824000802017f */
[----:B0-----:R-:W-:Y:S05]  /*16c70*/  @!P1 NANOSLEEP.SYNCS 0x989680 ;  /* 0x009896800000995d */ /* 0x001fea0003900000 */
[----:B------:R-:W0:Y:S02]  /*16c80*/  @!P1 SYNCS.PHASECHK.TRANS64 P1, [R29+URZ+0x22860], R0 ;  /* 0x022860001d0095a7 */ /* 0x000e24000802007f */
[----:B0-----:R-:W-:Y:S05]  /*16c90*/  @!P1 BRA `(.L_x_2590) ;  /* 0xfffffffc00f09947 */ /* 0x001fea000383ffff */
[----:B------:R-:W-:Y:S05]  /*16ca0*/  BRA `(.L_x_2721) ;  /* 0xffffffc0000c7947 */ /* 0x000fea000383ffff */
.L_x_2592:
[----:B------:R0:W0:Y:S02]  /*16cb0*/  SYNCS.PHASECHK.TRANS64.TRYWAIT P1, [R3+URZ+0x22880], R2 ;  /* 0x02288002030075a7 */ /* 0x000024000802017f */
[----:B0-----:R-:W-:Y:S05]  /*16cc0*/  @!P1 NANOSLEEP.SYNCS 0x989680 ;  /* 0x009896800000995d */ /* 0x001fea0003900000 */
[----:B------:R-:W0:Y:S02]  /*16cd0*/  @!P1 SYNCS.PHASECHK.TRANS64 P1, [R3+URZ+0x22880], R2 ;  /* 0x02288002030095a7 */ /* 0x000e24000802007f */
[----:B0-----:R-:W-:Y:S05]  /*16ce0*/  @!P1 BRA `(.L_x_2592) ;  /* 0xfffffffc00f09947 */ /* 0x001fea000383ffff */
[----:B------:R-:W-:Y:S05]  /*16cf0*/  BRA `(.L_x_2722) ;  /* 0xffffffc000087947 */ /* 0x000fea000383ffff */
.L_x_2723:
        /* <DEDUP_REMOVED lines=16> */
.L_x_3628:


//--------------------- .text._ZN7cutlass13device_kernelIN5flash11enable_sm90INS1_16FlashAttnFwdSm90INS1_25CollectiveMainloopFwdSm90ILi2EN4cute5tupleIJNS5_1CILi1EEES8_S8_EEENS6_IJNS7_ILi128EEENS7_ILi160EEESA_EEELi128ENS_12float_e4m3_tEfNS_4arch4Sm90ELb1ELb0ELb0ELb1ELb1ELb0ELb0ELb1ELb1ELb1ELb0ELb0EEENS1_21CollectiveEpilogueFwdINS6_IJSA_SA_SB_EEES9_NS_10bfloat16_tESF_Li256ELb1ELb1ELb0ELb1EEENS1_36VarlenDynamicPersistentTileSchedulerILi128ELi160ELi256ELi128ELb0ELb1ELb1ELb1ELb1ELb1EEEEEEEEEvNT_6ParamsE --------------------------
	.section	.text._ZN7cutlass13device_kernelIN5flash11enable_sm90INS1_16FlashAttnFwdSm90INS1_25CollectiveMainloopFwdSm90ILi2EN4cute5tupleIJNS5_1CILi1EEES8_S8_EEENS6_IJNS7_ILi128EEENS7_ILi160EEESA_EEELi128ENS_12float_e4m3_tEfNS_4arch4Sm90ELb1ELb0ELb0ELb1ELb1ELb0ELb0ELb1ELb1ELb1ELb0ELb0EEENS1_21CollectiveEpilogueFwdINS6_IJSA_SA_SB_EEES9_NS_10bfloat16_tESF_Li256ELb1ELb1ELb0ELb1EEENS1_36VarlenDynamicPersistentTileSchedulerILi128ELi160ELi256ELi128ELb0ELb1ELb1ELb1ELb1ELb1EEEEEEEEEvNT_6ParamsE,"ax",@progbits
	.align	128
.text._ZN7cutlass13device_kernelIN5flash11enable_sm90INS1_16FlashAttnFwdSm90INS1_25CollectiveMainloopFwdSm90ILi2EN4cute5tupleIJNS5_1CILi1EEES8_S8_EEENS6_IJNS7_ILi128EEENS7_ILi160EEESA_EEELi128ENS_12float_e4m3_tEfNS_4arch4Sm90ELb1ELb0ELb0ELb1ELb1ELb0ELb0ELb1ELb1ELb1ELb0ELb0EEENS1_21CollectiveEpilogueFwdINS6_IJSA_SA_SB_EEES9_NS_10bfloat16_tESF_Li256ELb1ELb1ELb0ELb1EEENS1_36VarlenDynamicPersistentTileSchedulerILi128ELi160ELi256ELi128ELb0ELb1ELb1ELb1ELb1ELb1EEEEEEEEEvNT_6ParamsE:
        .type           _ZN7cutlass13device_kernelIN5flash11enable_sm90INS1_16FlashAttnFwdSm90INS1_25CollectiveMainloopFwdSm90ILi2EN4cute5tupleIJNS5_1CILi1EEES8_S8_EEENS6_IJNS7_ILi128EEENS7_ILi160EEESA_EEELi128ENS_12float_e4m3_tEfNS_4arch4Sm90ELb1ELb0ELb0ELb1ELb1ELb0ELb0ELb1ELb1ELb1ELb0ELb0EEENS1_21CollectiveEpilogueFwdINS6_IJSA_SA_SB_EEES9_NS_10bfloat16_tESF_Li256ELb1ELb1ELb0ELb1EEENS1_36VarlenDynamicPersistentTileSchedulerILi128ELi160ELi256ELi128ELb0ELb1ELb1ELb1ELb1ELb1EEEEEEEEEvNT_6ParamsE,@function
        .size           _ZN7cutlass13device_kernelIN5flash11enable_sm90INS1_16FlashAttnFwdSm90INS1_25CollectiveMainloopFwdSm90ILi2EN4cute5tupleIJNS5_1CILi1EEES8_S8_EEENS6_IJNS7_ILi128EEENS7_ILi160EEESA_EEELi128ENS_12float_e4m3_tEfNS_4arch4Sm90ELb1ELb0ELb0ELb1ELb1ELb0ELb0ELb1ELb1ELb1ELb0ELb0EEENS1_21CollectiveEpilogueFwdINS6_IJSA_SA_SB_EEES9_NS_10bfloat16_tESF_Li256ELb1ELb1ELb0ELb1EEENS1_36VarlenDynamicPersistentTileSchedulerILi128ELi160ELi256ELi128ELb0ELb1ELb1ELb1ELb1ELb1EEEEEEEEEvNT_6ParamsE,(.L_x_3629 - _ZN7cutlass13device_kernelIN5flash11enable_sm90INS1_16FlashAttnFwdSm90INS1_25CollectiveMainloopFwdSm90ILi2EN4cute5tupleIJNS5_1CILi1EEES8_S8_EEENS6_IJNS7_ILi128EEENS7_ILi160EEESA_EEELi128ENS_12float_e4m3_tEfNS_4arch4Sm90ELb1ELb0ELb0ELb1ELb1ELb0ELb0ELb1ELb1ELb1ELb0ELb0EEENS1_21CollectiveEpilogueFwdINS6_IJSA_SA_SB_EEES9_NS_10bfloat16_tESF_Li256ELb1ELb1ELb0ELb1EEENS1_36VarlenDynamicPersistentTileSchedulerILi128ELi160ELi256ELi128ELb0ELb1ELb1ELb1ELb1ELb1EEEEEEEEEvNT_6ParamsE)
        .other          _ZN7cutlass13device_kernelIN5flash11enable_sm90INS1_16FlashAttnFwdSm90INS1_25CollectiveMainloopFwdSm90ILi2EN4cute5tupleIJNS5_1CILi1EEES8_S8_EEENS6_IJNS7_ILi128EEENS7_ILi160EEESA_EEELi128ENS_12float_e4m3_tEfNS_4arch4Sm90ELb1ELb0ELb0ELb1ELb1ELb0ELb0ELb1ELb1ELb1ELb0ELb0EEENS1_21CollectiveEpilogueFwdINS6_IJSA_SA_SB_EEES9_NS_10bfloat16_tESF_Li256ELb1ELb1ELb0ELb1EEENS1_36VarlenDynamicPersistentTileSchedulerILi128ELi160ELi256ELi128ELb0ELb1ELb1ELb1ELb1ELb1EEEEEEEEEvNT_6ParamsE,@"STO_CUDA_ENTRY STV_DEFAULT"
_ZN7cutlass13device_kernelIN5flash11enable_sm90INS1_16FlashAttnFwdSm90INS1_25CollectiveMainloopFwdSm90ILi2EN4cute5tupleIJNS5_1CILi1EEES8_S8_EEENS6_IJNS7_ILi128EEENS7_ILi160EEESA_EEELi128ENS_12float_e4m3_tEfNS_4arch4Sm90ELb1ELb0ELb0ELb1ELb1ELb0ELb0ELb1ELb1ELb1ELb0ELb0EEENS1_21CollectiveEpilogueFwdINS6_IJSA_SA_SB_EEES9_NS_10bfloat16_tESF_Li256ELb1ELb1ELb0ELb1EEENS1_36VarlenDynamicPersistentTileSchedulerILi128ELi160ELi256ELi128ELb0ELb1ELb1ELb1ELb1ELb1EEEEEEEEEvNT_6ParamsE:
        /* <DEDUP_REMOVED lines=45> */
.L_x_2724:
        /* <DEDUP_REMOVED lines=22> */
.L_x_2725:
        /* <DEDUP_REMOVED lines=18> */
.L_x_2726:
        /* <DEDUP_REMOVED lines=22> */
.L_x_2727:
        /* <DEDUP_REMOVED lines=24> */
.L_x_2728:
        /* <DEDUP_REMOVED lines=8> */
.L_x_2730:
        /* <DEDUP_REMOVED lines=25> */
[----:B------:R-:W-:Y:S02]  /*0a40*/  UMOV UR45, URZ ;  /* 0x0000003f002d7c82 */ /* 0x000fe40008000000 */
[CC--:B------:R-:W-:Y:S02]  /*0a50*/  LEA.HI R0, R3.reuse, R194.reuse, RZ, 0x7 ;  /* 0x000000c203007211 */ /* 0x0c0fe400078f38ff */
[----:B------:R-:W-:-:S02]  /*0a60*/  LEA.HI R4, R3, R194, RZ, 0x5 ;  /* 0x000000c203047211 */ /* 0x000fc400078f28ff */
[----:B------:R-:W-:Y:S02]  /*0a70*/  LOP3.LUT R5, R0, 0xffffff80, RZ, 0xc0, !PT ;  /* 0xffffff8000057812 */ /* 0x000fe400078ec0ff */
[CC--:B------:R-:W-:Y:S01]  /*0a80*/  LEA.HI R2, R3.reuse, R194.reuse, RZ, 0x4 ;  /* 0x000000c203027211 */ /* 0x0c0fe200078f20ff */
[----:B------:R-:W-:Y:S01]  /*0a90*/  IMAD.SHL.U32 R4, R4, 0x20, RZ ;  /* 0x0000002004047824 */ /* 0x000fe200078e00ff */
[----:B------:R-:W-:Y:S01]  /*0aa0*/  LEA.HI R10, R3, R194, RZ, 0x2 ;  /* 0x000000c2030a7211 */ /* 0x000fe200078f10ff */
[----:B------:R-:W-:Y:S01]  /*0ab0*/  IMAD.IADD R188, R194, 0x1, -R5 ;  /* 0x00000001c2bc7824 */ /* 0x000fe200078e0a05 */
[----:B------:R-:W-:Y:S02]  /*0ac0*/  LOP3.LUT R5, R2, 0x3fffff0, RZ, 0xc0, !PT ;  /* 0x03fffff002057812 */ /* 0x000fe400078ec0ff */
[----:B------:R-:W-:Y:S02]  /*0ad0*/  LOP3.LUT R4, R4, 0xfffffc00, RZ, 0xc0, !PT ;  /* 0xfffffc0004047812 */ /* 0x000fe400078ec0ff */
[----:B------:R-:W-:Y:S01]  /*0ae0*/  SHF.R.S32.HI R9, RZ, 0x1f, R188 ;  /* 0x0000001fff097819 */ /* 0x000fe200000114bc */
[----:B------:R-:W-:Y:S01]  /*0af0*/  IMAD.IADD R5, R194, 0x1, -R5 ;  /* 0x00000001c2057824 */ /* 0x000fe200078e0a05 */
[----:B------:R-:W-:-:S02]  /*0b00*/  SHF.R.S32.HI R7, RZ, 0x4, R2 ;  /* 0x00000004ff077819 */ /* 0x000fc40000011402 */
[----:B------:R-:W-:Y:S01]  /*0b10*/  LEA.HI R6, R9, R188, RZ, 0x2 ;  /* 0x000000bc09067211 */ /* 0x000fe200078f10ff */
[----:B------:R-:W-:Y:S01]  /*0b20*/  IMAD R191, R5, 0x40, R4 ;  /* 0x0000004005bf7824 */ /* 0x000fe200078e0204 */
[----:B------:R-:W-:Y:S02]  /*0b30*/  LOP3.LUT R5, R10, 0xfffffffc, RZ, 0xc0, !PT ;  /* 0xfffffffc0a057812 */ /* 0x000fe400078ec0ff */
[--C-:B------:R-:W-:Y:S02]  /*0b40*/  SHF.R.S32.HI R8, RZ, 0x2, R6.reuse ;  /* 0x00000002ff087819 */ /* 0x100fe40000011406 */
[----:B------:R-:W-:Y:S01]  /*0b50*/  SHF.R.S32.HI R11, RZ, 0x1f, R6 ;  /* 0x0000001fff0b7819 */ /* 0x000fe20000011406 */
[----:B------:R-:W-:Y:S01]  /*0b60*/  IMAD.IADD R4, R194, 0x1, -R5 ;  /* 0x00000001c2047824 */ /* 0x000fe200078e0a05 */
[----:B------:R-:W-:Y:S02]  /*0b70*/  LEA.HI R2, R2, R7, RZ, 0x1 ;  /* 0x0000000702027211 */ /* 0x000fe400078f08ff */
[----:B------:R-:W-:-:S02]  /*0b80*/  LEA.HI R3, R3, R194, RZ, 0x3 ;  /* 0x000000c203037211 */ /* 0x000fc400078f18ff */
[----:B------:R-:W-:Y:S02]  /*0b90*/  LEA.HI R11, R11, R8, RZ, 0x3 ;  /* 0x000000080b0b7211 */ /* 0x000fe400078f18ff */
[----:B------:R-:W-:Y:S02]  /*0ba0*/  SHF.R.S32.HI R189, RZ, 0x7, R0 ;  /* 0x00000007ffbd7819 */ /* 0x000fe40000011400 */
[----:B------:R-:W-:Y:S02]  /*0bb0*/  LOP3.LUT R2, R2, 0x1ffffffe, RZ, 0xc0, !PT ;  /* 0x1ffffffe02027812 */ /* 0x000fe400078ec0ff */
[----:B------:R-:W-:Y:S02]  /*0bc0*/  LOP3.LUT R5, R3, 0xfffffff8, RZ, 0xc0, !PT ;  /* 0xfffffff803057812 */ /* 0x000fe400078ec0ff */
[----:B------:R-:W-:Y:S01]  /*0bd0*/  LOP3.LUT R11, R11, 0xfffffff8, RZ, 0xc0, !PT ;  /* 0xfffffff80b0b7812 */ /* 0x000fe200078ec0ff */
[----:B------:R-:W-:Y:S01]  /*0be0*/  IMAD.IADD R2, R7, 0x1, -R2 ;  /* 0x0000000107027824 */ /* 0x000fe200078e0a02 */
[----:B------:R-:W-:Y:S01]  /*0bf0*/  LEA.HI R9, R9, R188, RZ, 0x5 ;  /* 0x000000bc09097211 */ /* 0x000fe200078f28ff */
[----:B------:R-:W-:Y:S01]  /*0c00*/  IMAD.IADD R22, R194, 0x1, -R5 ;  /* 0x00000001c2167824 */ /* 0x000fe200078e0a05 */
[----:B------:R-:W-:Y:S01]  /*0c10*/  LEA.HI R0, R0, R189, RZ, 0x1 ;  /* 0x000000bd00007211 */ /* 0x000fe200078f08ff */
[----:B------:R-:W-:Y:S01]  /*0c20*/  IMAD.IADD R8, R8, 0x1, -R11 ;  /* 0x0000000108087824 */ /* 0x000fe200078e0a0b */
[----:B------:R-:W-:Y:S01]  /*0c30*/  SHF.R.S32.HI R9, RZ, 0x5, R9 ;  /* 0x00000005ff097819 */ /* 0x000fe20000011409 */
[----:B------:R-:W-:Y:S01]  /*0c40*/  IMAD.SHL.U32 R16, R22, 0x8, RZ ;  /* 0x0000000816107824 */ /* 0x000fe200078e00ff */
[----:B------:R-:W-:Y:S01]  /*0c50*/  LEA.HI R7, R4, R4, RZ, 0x1 ;  /* 0x0000000404077211 */ /* 0x000fe200078f08ff */
[----:B------:R-:W-:Y:S01]  /*0c60*/  IMAD R191, R2, 0x8, R191 ;  /* 0x0000000802bf7824 */ /* 0x000fe200078e02bf */
[----:B------:R-:W-:Y:S01]  /*0c70*/  LOP3.LUT R0, R0, 0x3fffffe, RZ, 0xc0, !PT ;  /* 0x03fffffe00007812 */ /* 0x000fe200078ec0ff */
[----:B------:R-:W-:Y:S01]  /*0c80*/  IMAD R9, R9, 0x10, R8 ;  /* 0x0000001009097824 */ /* 0x000fe200078e0208 */
[----:B------:R-:W-:Y:S01]  /*0c90*/  LOP3.LUT R7, R7, 0x1ffffffe, RZ, 0xc0, !PT ;  /* 0x1ffffffe07077812 */ /* 0x000fe200078ec0ff */
[----:B------:R-:W-:Y:S01]  /*0ca0*/  VIADD R19, R16, 0x40 ;  /* 0x0000004010137836 */ /* 0x000fe20000000000 */
        /* <DEDUP_REMOVED lines=9> */
.L_x_2790:
[----:B012---:R-:W0:Y:S01]  /*0d40*/  LDC.64 R2, c[0x0][0xc88] ;  /* 0x00032200ff027b82 */ /* 0x007e220000000a00 */
[----:B------:R-:W-:Y:S01]  /*0d50*/  ULDC.64 UR6, c[0x0][0xa28] ;  /* 0x00028a0000067ab9 */ /* 0x000fe20000000a00 */
[----:B------:R-:W-:Y:S01]  /*0d60*/  ULDC.64 UR8, c[0x0][0xa18] ;  /* 0x0002860000087ab9 */ /* 0x000fe20000000a00 */
[----:B------:R-:W-:Y:S01]  /*0d70*/  ULDC UR4, c[0x0][0x424] ;  /* 0x0001090000047ab9 */ /* 0x000fe20000000800 */
[----:B0-----:R-:W-:-:S06]  /*0d80*/  IMAD.WIDE R2, R47, 0x4, R2 ;  /* 0x000000042f027825 */ /* 0x001fcc00078e0202 */
[----:B------:R-:W2:Y:S01]  /*0d90*/  LDG.E R2, desc[UR54][R2.64] ;  /* 0x0000003602027981 */ /* 0x000ea2000c1e1900 */
[----:B------:R-:W-:Y:S02]  /*0da0*/  UISETP.NE.U32.AND UP0, UPT, UR6, URZ, UPT ;  /* 0x0000003f0600728c */ /* 0x000fe4000bf05070 */
[----:B------:R-:W-:Y:S02]  /*0db0*/  UISETP.NE.U32.AND UP1, UPT, UR8, URZ, UPT ;  /* 0x0000003f0800728c */ /* 0x000fe4000bf25070 */
[----:B------:R-:W-:Y:S02]  /*0dc0*/  UISETP.NE.AND.EX UP0, UPT, UR7, URZ, UPT, UP0 ;  /* 0x0000003f0700728c */ /* 0x000fe4000bf05300 */
[----:B------:R-:W-:-:S04]  /*0dd0*/  UISETP.NE.AND.EX UP1, UPT, UR9, URZ, UPT, UP1 ;  /* 0x0000003f0900728c */ /* 0x000fc8000bf25310 */
[----:B------:R-:W-:Y:S02]  /*0de0*/  PLOP3.LUT P0, PT, PT, PT, UP0, 0x80, 0x0 ;  /* 0x000000000000781c */ /* 0x000fe40003f0f008 */
[----:B------:R-:W-:Y:S02]  /*0df0*/  PLOP3.LUT P2, PT, PT, PT, UP1, 0x80, 0x0 ;  /* 0x000000000000781c */ /* 0x000fe40003f4f018 */
[----:B--2---:R-:W-:-:S13]  /*0e00*/  R2UR UR37, R2 ;  /* 0x00000000022572ca */ /* 0x004fda00000e0000 */
[----:B------:R-:W-:Y:S02]  /*0e10*/  USHF.R.S32.HI UR38, URZ, 0x1f, UR37 ;  /* 0x0000001f3f267899 */ /* 0x000fe40008011425 */
[----:B------:R-:W-:-:S04]  /*0e20*/  @UP0 ULEA UR6, UP2, UR37, UR6, 0x2 ;  /* 0x0000000625060291 */ /* 0x000fc8000f84103f */
[----:B------:R-:W-:Y:S02]  /*0e30*/  @UP0 ULEA.HI.X UR7, UR37, UR7, UR38, 0x2, UP2 ;  /* 0x0000000725070291 */ /* 0x000fe400090f1426 */
[----:B------:R-:W-:Y:S01]  /*0e40*/  @UP1 ULEA UR8, UP0, UR37, UR8, 0x2 ;  /* 0x0000000825081291 */ /* 0x000fe2000f80103f */
[----:B------:R-:W-:-:S03]  /*0e50*/  IMAD.U32 R2, RZ, RZ, UR6 ;  /* 0x00000006ff027e24 */ /* 0x000fc6000f8e00ff */
[----:B------:R-:W-:Y:S01]  /*0e60*/  @UP1 ULEA.HI.X UR9, UR37, UR9, UR38, 0x2, UP0 ;  /* 0x0000000925091291 */ /* 0x000fe200080f1426 */
[----:B------:R-:W-:Y:S01]  /*0e70*/  IMAD.U32 R3, RZ, RZ, UR7 ;  /* 0x00000007ff037e24 */ /* 0x000fe2000f8e00ff */
[----:B------:R-:W-:Y:S01]  /*0e80*/  ULDC.64 UR6, c[0x0][0x418] ;  /* 0x0001060000067ab9 */ /* 0x000fe20000000a00 */
[----:B------:R-:W-:-:S03]  /*0e90*/  IMAD.U32 R4, RZ, RZ, UR8 ;  /* 0x00000008ff047e24 */ /* 0x000fc6000f8e00ff */
[----:B------:R-:W-:Y:S01]  /*0ea0*/  IMAD.U32 R5, RZ, RZ, UR9 ;  /* 0x00000009ff057e24 */ /* 0x000fe2000f8e00ff */
[----:B------:R-:W2:Y:S01]  /*0eb0*/  @P0 LDG.E R2, desc[UR54][R2.64] ;  /* 0x0000003602020981 */ /* 0x000ea2000c1e1900 */
[----:B------:R-:W-:Y:S01]  /*0ec0*/  UISETP.NE.U32.AND UP0, UPT, UR6, URZ, UPT ;  /* 0x0000003f0600728c */ /* 0x000fe2000bf05070 */
[----:B------:R-:W-:Y:S02]  /*0ed0*/  ULDC.64 UR8, c[0x0][0xa20] ;  /* 0x0002880000087ab9 */ /* 0x000fe40000000a00 */
[----:B---3--:R-:W3:Y:S01]  /*0ee0*/  @P2 LDG.E R4, desc[UR54][R4.64] ;  /* 0x0000003604042981 */ /* 0x008ee2000c1e1900 */
[----:B------:R-:W-:Y:S01]  /*0ef0*/  UISETP.NE.AND.EX UP0, UPT, UR7, URZ, UPT, UP0 ;  /* 0x0000003f0700728c */ /* 0x000fe2000bf05300 */
[----:B------:R-:W-:Y:S01]  /*0f00*/  ISETP.NE.U32.AND P1, PT, RZ, UR8, PT ;  /* 0x00000008ff007c0c */ /* 0x000fe2000bf25070 */
[----:B------:R-:W-:Y:S01]  /*0f10*/  ULDC UR6, c[0x0][0x2f0] ;  /* 0x0000bc0000067ab9 */ /* 0x000fe20000000800 */
[----:B------:R-:W-:Y:S01]  /*0f20*/  UMOV UR50, URZ ;  /* 0x0000003f00327c82 */ /* 0x000fe20008000000 */
[----:B------:R-:W-:Y:S01]  /*0f30*/  USEL UR4, UR4, 0x1, UP0 ;  /* 0x0000000104047887 */ /* 0x000fe20008000000 */
[----:B------:R-:W-:-:S03]  /*0f40*/  ISETP.NE.AND.EX P1, PT, RZ, UR9, PT, P1 ;  /* 0x00000009ff007c0c */ /* 0x000fc6000bf25310 */
[----:B------:R-:W-:Y:S01]  /*0f50*/  UIMAD UR4, UR4, UR6, URZ ;  /* 0x00000006040472a4 */ /* 0x000fe2000f8e023f */
[----:B--2---:R-:W-:Y:S02]  /*0f60*/  @P0 R2UR UR50, R2 ;  /* 0x00000000023202ca */ /* 0x004fe400000e0000 */
[----:B---3--:R-:W-:Y:S01]  /*0f70*/  @P2 R2UR UR51, R4 ;  /* 0x00000000043322ca */ /* 0x008fe200000e0000 */
[----:B----4-:R-:W-:-:S14]  /*0f80*/  @P2 BRA `(.L_x_2731) ;  /* 0x0000000000382947 */ /* 0x010fdc0003800000 */
[----:B------:R-:W-:Y:S01]  /*0f90*/  ULDC.64 UR6, c[0x0][0xa00] ;  /* 0x0002800000067ab9 */ /* 0x000fe20000000a00 */
[----:B------:R-:W-:Y:S01]  /*0fa0*/  ULDC UR51, c[0x0][0x288] ;  /* 0x0000a20000337ab9 */ /* 0x000fe20000000800 */
        /* <DEDUP_REMOVED lines=12> */
.L_x_2731:
[----:B------:R-:W-:Y:S01]  /*1070*/  UMOV UR39, UR49 ;  /* 0x0000003100277c82 */ /* 0x000fe20008000000 */
[----:B------:R-:W-:Y:S05]  /*1080*/  @!P1 BRA `(.L_x_2732) ;  /* 0x00000000001c9947 */ /* 0x000fea0003800000 */
[----:B------:R-:W-:-:S04]  /*1090*/  ULEA UR4, UP0, UR37, UR8, 0x2 ;  /* 0x0000000825047291 */ /* 0x000fc8000f80103f */
[----:B------:R-:W-:Y:S02]  /*10a0*/  ULEA.HI.X UR6, UR37, UR9, UR38, 0x2, UP0 ;  /* 0x0000000925067291 */ /* 0x000fe400080f1426 */
[----:B------:R-:W-:-:S04]  /*10b0*/  IMAD.U32 R2, RZ, RZ, UR4 ;  /* 0x00000004ff027e24 */ /* 0x000fc8000f8e00ff */
[----:B------:R-:W-:-:S05]  /*10c0*/  IMAD.U32 R3, RZ, RZ, UR6 ;  /* 0x00000006ff037e24 */ /* 0x000fca000f8e00ff */
[----:B------:R-:W2:Y:S02]  /*10d0*/  LDG.E R2, desc[UR54][R2.64] ;  /* 0x0000003602027981 */ /* 0x000ea4000c1e1900 */
[----:B--2---:R-:W-:Y:S01]  /*10e0*/  R2UR UR4, R2 ;  /* 0x00000000020472ca */ /* 0x004fe200000e0000 */
[----:B------:R-:W-:-:S14]  /*10f0*/  BRA `(.L_x_2733) ;  /* 0x0000000000347947 */ /* 0x000fdc0003800000 */
.L_x_2732:
        /* <DEDUP_REMOVED lines=13> */
.L_x_2733:
[----:B------:R-:W-:Y:S01]  /*11d0*/  ULDC.64 UR8, c[0x0][0x990] ;  /* 0x0002640000087ab9 */ /* 0x000fe20000000a00 */
[----:B------:R-:W-:Y:S01]  /*11e0*/  ULDC.64 UR6, c[0x0][0x998] ;  /* 0x0002660000067ab9 */ /* 0x000fe20000000a00 */
[----:B------:R-:W-:Y:S01]  /*11f0*/  UISETP.NE.U32.AND UP0, UPT, UR8, URZ, UPT ;  /* 0x0000003f0800728c */ /* 0x000fe2000bf05070 */
[----:B------:R-:W-:Y:S01]  /*1200*/  IMAD.MOV.U32 R7, RZ, RZ, 0x3f800000 ;  /* 0x3f800000ff077424 */ /* 0x000fe200078e00ff */
        /* <DEDUP_REMOVED lines=9> */
[----:B------:R-:W-:Y:S02]  /*12a0*/  @UP0 UIMAD UR10, UR38, UR16, URZ ;  /* 0x00000010260a02a4 */ /* 0x000fe4000f8e023f */
[----:B------:R-:W-:Y:S02]  /*12b0*/  @UP1 UIMAD UR12, UR38, UR18, URZ ;  /* 0x00000012260c12a4 */ /* 0x000fe4000f8e023f */
[----:B------:R-:W-:Y:S02]  /*12c0*/  @UP0 UIMAD UR17, UR37, UR17, UR10 ;  /* 0x00000011251102a4 */ /* 0x000fe4000f8e020a */
[----:B------:R-:W-:Y:S02]  /*12d0*/  @UP1 UIMAD.WIDE.U32 UR10, UR37, UR18, URZ ;  /* 0x00000012250a12a5 */ /* 0x000fe4000f8e003f */
[----:B------:R-:W-:-:S02]  /*12e0*/  @UP0 UIMAD.WIDE.U32 UR14, UR37, UR16, URZ ;  /* 0x00000010250e02a5 */ /* 0x000fc4000f8e003f */
[----:B------:R-:W-:Y:S02]  /*12f0*/  @UP1 UIMAD UR18, UR37, UR19, UR12 ;  /* 0x00000013251212a4 */ /* 0x000fe4000f8e020c */
[----:B------:R-:W-:Y:S02]  /*1300*/  @UP1 USHF.R.S32.HI UR19, URZ, 0x1f, UR49 ;  /* 0x0000001f3f131899 */ /* 0x000fe40008011431 */
[----:B------:R-:W-:Y:S01]  /*1310*/  @UP0 USHF.R.S32.HI UR16, URZ, 0x1f, UR49 ;  /* 0x0000001f3f100899 */ /* 0x000fe20008011431 */
[----:B------:R-:W-:Y:S01]  /*1320*/  @UP1 ULDC.64 UR12, c[0x0][0x9c0] ;  /* 0x00027000000c1ab9 */ /* 0x000fe20000000a00 */
[----:B------:R-:W-:Y:S02]  /*1330*/  @UP0 UIADD3 UR15, UR15, UR17, URZ ;  /* 0x000000110f0f0290 */ /* 0x000fe4000fffe03f */
[----:B------:R-:W-:Y:S02]  /*1340*/  @UP1 UIMAD UR17, UR19, UR12, URZ ;  /* 0x0000000c131112a4 */ /* 0x000fe4000f8e023f */
[----:B------:R-:W-:-:S02]  /*1350*/  @UP0 UIMAD UR16, UR16, UR20, URZ ;  /* 0x00000014101002a4 */ /* 0x000fc4000f8e023f */
[----:B------:R-:W-:Y:S02]  /*1360*/  @UP1 UIADD3 UR11, UR11, UR18, URZ ;  /* 0x000000120b0b1290 */ /* 0x000fe4000fffe03f */
[----:B------:R-:W-:Y:S02]  /*1370*/  @UP1 UIMAD UR17, UR49, UR13, UR17 ;  /* 0x0000000d311112a4 */ /* 0x000fe4000f8e0211 */
[----:B------:R-:W-:Y:S02]  /*1380*/  @UP0 UIMAD UR16, UR49, UR21, UR16 ;  /* 0x00000015311002a4 */ /* 0x000fe4000f8e0210 */
[----:B------:R-:W-:Y:S02]  /*1390*/  @UP0 UIMAD.WIDE.U32 UR14, UR49, UR20, UR14 ;  /* 0x00000014310e02a5 */ /* 0x000fe4000f8e000e */
[----:B------:R-:W-:Y:S02]  /*13a0*/  @UP1 UIMAD.WIDE.U32 UR12, UR49, UR12, UR10 ;  /* 0x0000000c310c12a5 */ /* 0x000fe4000f8e000a */
[----:B------:R-:W-:-:S02]  /*13b0*/  @UP0 UIADD3 UR11, UR15, UR16, URZ ;  /* 0x000000100f0b0290 */ /* 0x000fc4000fffe03f */
[----:B------:R-:W-:Y:S02]  /*13c0*/  @UP0 ULEA UR8, UP2, UR14, UR8, 0x2 ;  /* 0x000000080e080291 */ /* 0x000fe4000f84103f */
[----:B------:R-:W-:Y:S02]  /*13d0*/  @UP1 UIADD3 UR10, UR13, UR17, URZ ;  /* 0x000000110d0a1290 */ /* 0x000fe4000fffe03f */
[----:B------:R-:W-:Y:S02]  /*13e0*/  @UP1 ULEA UR6, UP3, UR12, UR6, 0x2 ;  /* 0x000000060c061291 */ /* 0x000fe4000f86103f */
[----:B------:R-:W-:Y:S01]  /*13f0*/  @UP0 ULEA.HI.X UR9, UR14, UR9, UR11, 0x2, UP2 ;  /* 0x000000090e090291 */ /* 0x000fe200090f140b */
[----:B------:R-:W-:Y:S01]  /*1400*/  IMAD.U32 R2, RZ, RZ, UR8 ;  /* 0x00000008ff027e24 */ /* 0x000fe2000f8e00ff */
[----:B------:R-:W-:Y:S02]  /*1410*/  @UP1 ULEA.HI.X UR7, UR12, UR7, UR10, 0x2, UP3 ;  /* 0x000000070c071291 */ /* 0x000fe400098f140a */
[----:B------:R-:W-:Y:S01]  /*1420*/  IMAD.U32 R4, RZ, RZ, UR6 ;  /* 0x00000006ff047e24 */ /* 0x000fe2000f8e00ff */
[----:B------:R-:W-:Y:S01]  /*1430*/  USHF.L.U32 UR40, UR5, 0x7, URZ ;  /* 0x0000000705287899 */ /* 0x000fe2000800063f */
[----:B------:R-:W-:Y:S01]  /*1440*/  IMAD.U32 R3, RZ, RZ, UR9 ;  /* 0x00000009ff037e24 */ /* 0x000fe2000f8e00ff */
[----:B------:R-:W-:Y:S01]  /*1450*/  ULDC UR6, c[0x0][0x988] ;  /* 0x0002620000067ab9 */ /* 0x000fe20000000800 */
[----:B------:R-:W-:Y:S01]  /*1460*/  IMAD.U32 R5, RZ, RZ, UR7 ;  /* 0x00000007ff057e24 */ /* 0x000fe2000f8e00ff */
[----:B------:R-:W-:-:S02]  /*1470*/  ULDC UR5, c[0x0][0x448] ;  /* 0x0001120000057ab9 */ /* 0x000fc40000000800 */
[----:B------:R0:W2:Y:S04]  /*1480*/  @P0 LDG.E R7, desc[UR54][R2.64] ;  /* 0x0000003602070981 */ /* 0x0000a8000c1e1900 */
[----:B------:R-:W2:Y:S01]  /*1490*/  @P1 LDG.E R0, desc[UR54][R4.64] ;  /* 0x0000003604001981 */ /* 0x000ea2000c1e1900 */
[----:B------:R-:W-:Y:S01]  /*14a0*/  UISETP.NE.AND UP4, UPT, UR5, 0x1, UPT ;  /* 0x000000010500788c */ /* 0x000fe2000bf85270 */
[----:B------:R-:W-:Y:S01]  /*14b0*/  PLOP3.LUT P0, PT, PT, PT, PT, 0x80, 0x0 ;  /* 0x000000000000781c */ /* 0x000fe20003f0f070 */
[----:B------:R-:W-:Y:S01]  /*14c0*/  UIADD3 UR50, -UR50, UR4, URZ ;  /* 0x0000000432327290 */ /* 0x000fe2000fffe13f */
[----:B------:R-:W-:Y:S01]  /*14d0*/  CS2R R86, SRZ ;  /* 0x0000000000567805 */ /* 0x000fe2000001ff00 */
[----:B------:R-:W-:Y:S01]  /*14e0*/  UP2UR UR52, UPR, URZ, 0x10 ;  /* 0x000000103f347883 */ /* 0x000fe20008000000 */
[----:B0-----:R-:W-:Y:S01]  /*14f0*/  IMAD.MOV.U32 R2, RZ, RZ, RZ ;  /* 0x000000ffff027224 */ /* 0x001fe200078e00ff */
[----:B------:R-:W-:Y:S01]  /*1500*/  UIADD3 UR7, UR50, 0xa0, -UR51 ;  /* 0x000000a032077890 */ /* 0x000fe2000fffe833 */
[----:B------:R-:W-:-:S02]  /*1510*/  CS2R R84, SRZ ;  /* 0x0000000000547805 */ /* 0x000fc4000001ff00 */
[----:B------:R-:W-:Y:S02]  /*1520*/  CS2R R8, SRZ ;  /* 0x0000000000087805 */ /* 0x000fe4000001ff00 */
[----:B------:R-:W-:Y:S02]  /*1530*/  CS2R R78, SRZ ;  /* 0x00000000004e7805 */ /* 0x000fe4000001ff00 */
[----:B------:R-:W-:Y:S01]  /*1540*/  CS2R R10, SRZ ;  /* 0x00000000000a7805 */ /* 0x000fe2000001ff00 */
[----:B------:R-:W-:Y:S01]  /*1550*/  @UP4 ULDC UR4, c[0x0][0x44c] ;  /* 0x0001130000044ab9 */ /* 0x000fe20000000800 */
[----:B------:R-:W-:Y:S01]  /*1560*/  @UP4 ULDC UR8, c[0x0][0x450] ;  /* 0x0001140000084ab9 */ /* 0x000fe20000000800 */
        /* <DEDUP_REMOVED lines=24> */
[----:B------:R-:W-:Y:S01]  /*16f0*/  CS2R R92, SRZ ;  /* 0x00000000005c7805 */ /* 0x000fe2000001ff00 */
[----:B------:R-:W-:Y:S01]  /*1700*/  IMAD.MOV.U32 R65, RZ, RZ, RZ ;  /* 0x000000ffff417224 */ /* 0x000fe200078e00ff */
[----:B------:R-:W-:Y:S01]  /*1710*/  CS2R R94, SRZ ;  /* 0x00000000005e7805 */ /* 0x000fe2000001ff00 */
[----:B--2---:R-:W-:Y:S01]  /*1720*/  FMUL.FTZ R0, R7, R0 ;  /* 0x0000000007007220 */ /* 0x004fe20000410000 */
[----:B------:R-:W-:-:S03]  /*1730*/  CS2R R6, SRZ ;  /* 0x0000000000067805 */ /* 0x000fc6000001ff00 */
[----:B------:R-:W-:Y:S01]  /*1740*/  FMUL.FTZ R0, R0, UR6 ;  /* 0x0000000600007c20 */ /* 0x000fe20008410000 */
[----:B------:R-:W-:-:S04]  /*1750*/  UIADD3 UR6, UR40, 0x7f, URZ ;  /* 0x0000007f28067890 */ /* 0x000fc8000fffe03f */
[----:B------:R-:W-:Y:S01]  /*1760*/  UIMAD.WIDE.U32 UR4, UR6, UR4, URZ ;  /* 0x00000004060472a5 */ /* 0x000fe2000f8e003f */
[----:B------:R-:W-:Y:S01]  /*1770*/  R2UR UR41, R0 ;  /* 0x00000000002972ca */ /* 0x000fe200000e0000 */
[----:B------:R-:W-:Y:S01]  /*1780*/  UIADD3 UR4, UR50, 0x9f, URZ ;  /* 0x0000009f32047890 */ /* 0x000fe2000fffe03f */
[----:B------:R-:W-:Y:S01]  /*1790*/  IMAD.MOV.U32 R0, RZ, RZ, RZ ;  /* 0x000000ffff007224 */ /* 0x000fe200078e00ff */
        /* <DEDUP_REMOVED lines=44> */
.L_x_2735:
        /* <DEDUP_REMOVED lines=9> */
.L_x_2890:
[----:B------:R-:W-:Y:S05]  /*1af0*/  @!P0 BRA `(.L_x_2737) ;  /* 0x0000000000048947 */ /* 0x000fea0003800000 */
[----:B------:R-:W-:Y:S01]  /*1b00*/  BPT.TRAP 0x1 ;  /* 0x000000040000795c */ /* 0x000fe20000300000 */
.L_x_2737:
[----:B0-----:R-:W-:Y:S02]  /*1b10*/  IMAD.U32 R0, RZ, RZ, UR45 ;  /* 0x0000002dff007e24 */ /* 0x001fe4000f8e00ff */
[----:B------:R-:W-:-:S03]  /*1b20*/  IMAD.U32 R3, RZ, RZ, UR46 ;  /* 0x0000002eff037e24 */ /* 0x000fc6000f8e00ff */
[----:B------:R-:W-:Y:S02]  /*1b30*/  LEA R0, R0, UR43, 0x3 ;  /* 0x0000002b00007c11 */ /* 0x000fe4000f8e18ff */
[----:B------:R-:W-:-:S04]  /*1b40*/  SHF.L.U32 R3, R3, 0x1f, RZ ;  /* 0x0000001f03037819 */ /* 0x000fc800000006ff */
[----:B------:R0:W1:Y:S01]  /*1b50*/  SYNCS.PHASECHK.TRANS64.TRYWAIT P1, [R0+URZ+0x22830], R3 ;  /* 0x02283003000075a7 */ /* 0x000062000802017f */
[----:B------:R-:W-:Y:S05]  /*1b60*/  @!P0 BRA `(.L_x_2738) ;  /* 0x0000000000048947 */ /* 0x000fea0003800000 */
[----:B------:R-:W-:Y:S01]  /*1b70*/  BPT.TRAP 0x1 ;  /* 0x000000040000795c */ /* 0x000fe20000300000 */
.L_x_2738:
[----:B-1----:R-:W-:Y:S05]  /*1b80*/  @P1 BRA `(.L_x_2739) ;  /* 0x0000000000081947 */ /* 0x002fea0003800000 */
[----:B------:R-:W1:Y:S02]  /*1b90*/  SYNCS.PHASECHK.TRANS64.TRYWAIT P1, [R0+URZ+0x22830], R3 ;  /* 0x02283003000075a7 */ /* 0x000e64000802017f */
[----:B-1----:R-:W-:Y:S05]  /*1ba0*/  @!P1 BRA `(.L_x_2740) ;  /* 0x0000012c00749947 */ /* 0x002fea0003800000 */
.L_x_2739:
        /* <DEDUP_REMOVED lines=135> */
.L_x_2741:
[----:B------:R-:W-:Y:S01]  /*2420*/  UISETP.NE.AND UP0, UPT, UR52, URZ, UPT ;  /* 0x0000003f3400728c */ /* 0x000fe2000bf05270 */
[----:B------:R-:W-:Y:S01]  /*2430*/  VIADD R4, R18, UR40 ;  /* 0x0000002812047c36 */ /* 0x000fe20008000000 */
[----:B------:R-:W-:Y:S01]  /*2440*/  UMOV UR7, 0xffffff60 ;  /* 0xffffff6000077882 */ /* 0x000fe20000000000 */
[----:B------:R-:W-:Y:S01]  /*2450*/  IMAD.U32 R11, RZ, RZ, UR51 ;  /* 0x00000033ff0b7e24 */ /* 0x000fe2000f8e00ff */
[----:B------:R-:W-:Y:S01]  /*2460*/  UIMAD UR7, UR53, UR7, 0xa1 ;  /* 0x000000a1350774a4 */ /* 0x000fe2000f8e0207 */
        /* <DEDUP_REMOVED lines=10> */
[----:B------:R-:W-:Y:S01]  /*2510*/  UIMAD UR6, UR53, -0xa0, UR50 ;  /* 0xffffff60350678a4 */ /* 0x000fe2000f8e0232 */
[----:B------:R-:W-:-:S03]  /*2520*/  IMAD.U32 R2, RZ, RZ, UR7 ;  /* 0x00000007ff027e24 */ /* 0x000fc6000f8e00ff */
[----:B------:R-:W0:Y:S01]  /*2530*/  SHFL.IDX PT, R5, R4, 0x1, 0x1c1f ;  /* 0x003c1f0004057f89 */ /* 0x000e2200000e0000 */
[----:B------:R-:W-:Y:S01]  /*2540*/  UIADD3 UR6, UR6, 0xa0, URZ ;  /* 0x000000a006067890 */ /* 0x000fe2000fffe03f */
[----:B------:R-:W-:Y:S02]  /*2550*/  IMAD R2, R17, -0x2, R2 ;  /* 0xfffffffe11027824 */ /* 0x000fe400078e0202 */
[----:B------:R-:W1:Y:S03]  /*2560*/  SHFL.IDX PT, R4, R4, RZ, 0x1c1f ;  /* 0x001c1fff04047589 */ /* 0x000e6600000e0000 */
[----:B------:R-:W-:Y:S01]  /*2570*/  IMAD.U32 R10, RZ, RZ, UR6 ;  /* 0x00000006ff0a7e24 */ /* 0x000fe2000f8e00ff */
[----:B------:R-:W-:Y:S01]  /*2580*/  IADD3 R11, -R11, UR50, R2 ;  /* 0x000000320b0b7c10 */ /* 0x000fe2000fffe102 */
[----:B------:R-:W-:Y:S02]  /*2590*/  @UP0 ULDC UR6, c[0x0][0x44c] ;  /* 0x0001130000060ab9 */ /* 0x000fe40000000800 */
[----:B------:R-:W-:Y:S01]  /*25a0*/  IMAD R10, R17, -0x2, R10 ;  /* 0xfffffffe110a7824 */ /* 0x000fe200078e020a */
[----:B------:R-:W-:-:S04]  /*25b0*/  UIMAD.WIDE.U32 UR6, UR40, UR6, URZ ;  /* 0x00000006280672a5 */ /* 0x000fc8000f8e003f */
[----:B------:R-:W-:-:S04]  /*25c0*/  @UP0 USHF.R.U32.HI UR10, URZ, UR14, UR7 ;  /* 0x0000000e3f0a0299 */ /* 0x000fc80008011607 */
[----:B------:R-:W-:Y:S01]  /*25d0*/  UIADD3 UR6, UR10, UR50, -UR51 ;  /* 0x000000320a067290 */ /* 0x000fe2000fffe833 */
[----:B0-----:R-:W-:-:S03]  /*25e0*/  VIADDMNMX R5, R5, R11, R10, PT ;  /* 0x0000000b05057246 */ /* 0x001fc6000380010a */
        /* <DEDUP_REMOVED lines=126> */
[----:B------:R-:W-:Y:S02]  /*2dd0*/  FMNMX.FTZ R2, R38, R5, !PT ;  /* 0x0000000526027209 */ /* 0x000fe40007810000 */
[----:B-1----:R-:W-:Y:S02]  /*2de0*/  VIADDMNMX R86, R4, R11, R10, PT ;  /* 0x0000000b04567246 */ /* 0x002fe4000380010a */
[----:B------:R-:W-:Y:S01]  /*2df0*/  FMNMX.FTZ R8, R39, R2, !PT ;  /* 0x0000000227087209 */ /* 0x000fe20007810000 */
[----:B------:R-:W-:Y:S01]  /*2e00*/  IMAD.U32 R2, RZ, RZ, UR41 ;  /* 0x00000029ff027e24 */ /* 0x000fe2000f8e00ff */
[C---:B------:R-:W-:Y:S02]  /*2e10*/  ISETP.GT.AND P2, PT, R86.reuse, 0x1, PT ;  /* 0x000000015600780c */ /* 0x040fe40003f44270 */
[----:B------:R-:W-:Y:S01]  /*2e20*/  ISETP.GT.AND P3, PT, R86, 0x8, PT ;  /* 0x000000085600780c */ /* 0x000fe20003f64270 */
[----:B------:R-:W0:Y:S01]  /*2e30*/  SHFL.BFLY PT, R5, R8, 0x2, 0x1f ;  /* 0x0c401f0008057f89 */ /* 0x000e2200000e0000 */
[----:B------:R-:W-:-:S02]  /*2e40*/  FSEL R89, R89, -INF , P2 ;  /* 0xff80000059597808 */ /* 0x000fc40001000000 */
[----:B------:R-:W-:Y:S02]  /*2e50*/  FSEL R92, R92, -INF , P3 ;  /* 0xff8000005c5c7808 */ /* 0x000fe40001800000 */
[----:B------:R-:W-:-:S04]  /*2e60*/  ISETP.GT.AND P2, PT, R86, 0x10, PT ;  /* 0x000000105600780c */ /* 0x000fc80003f44270 */
[----:B------:R-:W-:Y:S02]  /*2e70*/  FSEL R96, R96, -INF , P2 ;  /* 0xff80000060607808 */ /* 0x000fe40001000000 */
[----:B------:R-:W-:-:S04]  /*2e80*/  ISETP.GT.AND P2, PT, R86, 0x18, PT ;  /* 0x000000185600780c */ /* 0x000fc80003f44270 */
[----:B------:R-:W-:Y:S02]  /*2e90*/  FSEL R100, R100, -INF , P2 ;  /* 0xff80000064647808 */ /* 0x000fe40001000000 */
[----:B------:R-:W-:-:S04]  /*2ea0*/  ISETP.GT.AND P2, PT, R86, 0x21, PT ;  /* 0x000000215600780c */ /* 0x000fc80003f44270 */
[----:B------:R-:W-:Y:S02]  /*2eb0*/  FSEL R73, R73, -INF , P2 ;  /* 0xff80000049497808 */ /* 0x000fe40001000000 */
[----:B------:R-:W-:Y:S02]  /*2ec0*/  ISETP.GT.AND P2, PT, R86, 0x29, PT ;  /* 0x000000295600780c */ /* 0x000fe40003f44270 */
[----:B0-----:R-:W-:Y:S02]  /*2ed0*/  FMNMX.FTZ R12, R8, R5, !PT ;  /* 0x00000005080c7209 */ /* 0x001fe40007810000 */
[----:B------:R-:W-:Y:S02]  /*2ee0*/  FSEL R77, R77, -INF , P2 ;  /* 0xff8000004d4d7808 */ /* 0x000fe40001000000 */
[----:B------:R-:W-:Y:S01]  /*2ef0*/  ISETP.GT.AND P2, PT, R86, 0x31, PT ;  /* 0x000000315600780c */ /* 0x000fe20003f44270 */
[----:B------:R-:W0:Y:S03]  /*2f00*/  SHFL.BFLY PT, R5, R12, 0x1, 0x1f ;  /* 0x0c201f000c057f89 */ /* 0x000e2600000e0000 */
[----:B------:R-:W-:-:S02]  /*2f10*/  FSEL R81, R81, -INF , P2 ;  /* 0xff80000051517808 */ /* 0x000fc40001000000 */
        /* <DEDUP_REMOVED lines=9> */
[C---:B------:R-:W-:Y:S01]  /*2fb0*/  FSETP.NEU.FTZ.AND P1, PT, R5.reuse, -INF , PT ;  /* 0xff8000000500780b */ /* 0x040fe20003f3d000 */
[----:B------:R-:W-:-:S01]  /*2fc0*/  FFMA.FTZ R2, R5, R2, -8 ;  /* 0xc100000005027423 */ /* 0x000fc20000010002 */
[----:B------:R-:W-:-:S04]  /*2fd0*/  ISETP.GT.AND P2, PT, R86, 0x59, PT ;  /* 0x000000595600780c */ /* 0x000fc80003f44270 */
[----:B------:R-:W-:Y:S02]  /*2fe0*/  FSEL R2, R2, RZ, P1 ;  /* 0x000000ff02027208 */ /* 0x000fe40000800000 */
[----:B------:R-:W-:Y:S02]  /*2ff0*/  ISETP.GT.AND P1, PT, R86, RZ, PT ;  /* 0x000000ff5600720c */ /* 0x000fe40003f24270 */
[----:B------:R-:W-:Y:S01]  /*3000*/  FSEL R69, R69, -INF , P2 ;  /* 0xff80000045457808 */ /* 0x000fe20001000000 */
[----:B------:R-:W-:-:S01]  /*3010*/  FFMA.FTZ R10, R13, UR41, -R2 ;  /* 0x000000290d0a7c23 */ /* 0x000fc20008010802 */
[----:B------:R-:W-:Y:S01]  /*3020*/  FSEL R88, R88, -INF , P1 ;  /* 0xff80000058587808 */ /* 0x000fe20000800000 */
        /* <DEDUP_REMOVED lines=14> */
[----:B------:R-:W-:Y:S01]  /*3110*/  MUFU.EX2 R6, R6 ;  /* 0x0000000600067308 */ /* 0x000fe20000000800 */
[----:B------:R-:W-:Y:S01]  /*3120*/  FMNMX.FTZ R4, R96, R13, !PT ;  /* 0x0000000d60047209 */ /* 0x000fe20007810000 */
[--C-:B------:R-:W-:Y:S01]  /*3130*/  FFMA.FTZ R9, R95, UR41, -R2.reuse ;  /* 0x000000295f097c23 */ /* 0x100fe20008010802 */
[C---:B------:R-:W-:Y:S01]  /*3140*/  ISETP.GT.AND P1, PT, R86.reuse, 0x19, PT ;  /* 0x000000195600780c */ /* 0x040fe20003f24270 */
[--C-:B------:R-:W-:Y:S01]  /*3150*/  FFMA.FTZ R11, R99, UR41, -R2.reuse ;  /* 0x00000029630b7c23 */ /* 0x100fe20008010802 */
[----:B------:R-:W-:Y:S01]  /*3160*/  FMNMX.FTZ R15, R97, R4, !PT ;  /* 0x00000004610f7209 */ /* 0x000fe20007810000 */
[--C-:B------:R-:W-:Y:S01]  /*3170*/  FFMA.FTZ R103, R103, UR41, -R2.reuse ;  /* 0x0000002967677c23 */ /* 0x100fe20008010802 */
[----:B------:R-:W-:Y:S01]  /*3180*/  FSEL R101, R101, -INF , P1 ;  /* 0xff80000065657808 */ /* 0x000fe20000800000 */
[----:B------:R-:W0:Y:S01]  /*3190*/  MUFU.EX2 R7, R7 ;  /* 0x0000000700077308 */ /* 0x000e220000000800 */
[----:B------:R-:W-:Y:S01]  /*31a0*/  ISETP.GT.AND P1, PT, R86, 0x20, PT ;  /* 0x000000205600780c */ /* 0x000fe20003f24270 */
[--C-:B------:R-:W-:Y:S01]  /*31b0*/  FFMA.FTZ R105, R105, UR41, -R2.reuse ;  /* 0x0000002969697c23 */ /* 0x100fe20008010802 */
[----:B------:R-:W-:Y:S01]  /*31c0*/  FMNMX.FTZ R4, R100, R15, !PT ;  /* 0x0000000f64047209 */ /* 0x000fe20007810000 */
[--C-:B------:R-:W-:Y:S01]  /*31d0*/  FFMA.FTZ R20, R107, UR41, -R2.reuse ;  /* 0x000000296b147c23 */ /* 0x100fe20008010802 */
[----:B------:R-:W-:Y:S01]  /*31e0*/  FSEL R72, R72, -INF , P1 ;  /* 0xff80000048487808 */ /* 0x000fe20000800000 */
[--C-:B------:R-:W-:Y:S01]  /*31f0*/  FFMA.FTZ R109, R109, UR41, -R2.reuse ;  /* 0x000000296d6d7c23 */ /* 0x100fe20008010802 */
[----:B------:R-:W-:Y:S01]  /*3200*/  FMNMX.FTZ R15, R101, R4, !PT ;  /* 0x00000004650f7209 */ /* 0x000fe20007810000 */
[----:B------:R-:W1:Y:S01]  /*3210*/  MUFU.EX2 R8, R8 ;  /* 0x0000000800087308 */ /* 0x000e620000000800 */
[----:B------:R-:W-:Y:S01]  /*3220*/  ISETP.GT.AND P1, PT, R86, 0x28, PT ;  /* 0x000000285600780c */ /* 0x000fe20003f24270 */
[--C-:B------:R-:W-:Y:S01]  /*3230*/  FFMA.FTZ R111, R111, UR41, -R2.reuse ;  /* 0x000000296f6f7c23 */ /* 0x100fe20008010802 */
[----:B------:R-:W-:Y:S01]  /*3240*/  FMNMX.FTZ R4, R72, R15, !PT ;  /* 0x0000000f48047209 */ /* 0x000fe20007810000 */
[--C-:B------:R-:W-:Y:S01]  /*3250*/  FFMA.FTZ R57, R113, UR41, -R2.reuse ;  /* 0x0000002971397c23 */ /* 0x100fe20008010802 */
[----:B------:R-:W-:Y:S01]  /*3260*/  FSEL R76, R76, -INF , P1 ;  /* 0xff8000004c4c7808 */ /* 0x000fe20000800000 */
[--C-:B------:R-:W-:Y:S01]  /*3270*/  FFMA.FTZ R58, R115, UR41, -R2.reuse ;  /* 0x00000029733a7c23 */ /* 0x100fe20008010802 */
[----:B------:R-:W-:Y:S01]  /*3280*/  FMNMX.FTZ R21, R73, R4, !PT ;  /* 0x0000000449157209 */ /* 0x000fe20007810000 */
[----:B------:R-:W2:Y:S01]  /*3290*/  MUFU.EX2 R9, R9 ;  /* 0x0000000900097308 */ /* 0x000ea20000000800 */
[----:B------:R-:W-:Y:S01]  /*32a0*/  ISETP.GT.AND P1, PT, R86, 0x30, PT ;  /* 0x000000305600780c */ /* 0x000fe20003f24270 */
[----:B0-----:R-:W-:Y:S01]  /*32b0*/  FADD.FTZ R95, R6, R7 ;  /* 0x00000007065f7221 */ /* 0x001fe20000010000 */
[----:B------:R-:W-:Y:S01]  /*32c0*/  FMNMX.FTZ R4, R76, R21, !PT ;  /* 0x000000154c047209 */ /* 0x000fe20007810000 */
[--C-:B------:R-:W-:Y:S01]  /*32d0*/  FFMA.FTZ R47, R47, UR41, -R2.reuse ;  /* 0x000000292f2f7c23 */ /* 0x100fe20008010802 */
[----:B------:R-:W-:Y:S01]  /*32e0*/  FSEL R80, R80, -INF , P1 ;  /* 0xff80000050507808 */ /* 0x000fe20000800000 */
[--C-:B------:R-:W-:Y:S01]  /*32f0*/  FFMA.FTZ R26, R26, UR41, -R2.reuse ;  /* 0x000000291a1a7c23 */ /* 0x100fe20008010802 */
[----:B------:R-:W-:Y:S01]  /*3300*/  FMNMX.FTZ R21, R77, R4, !PT ;  /* 0x000000044d157209 */ /* 0x000fe20007810000 */
[----:B------:R-:W-:Y:S01]  /*3310*/  MUFU.EX2 R10, R10 ;  /* 0x0000000a000a7308 */ /* 0x000fe20000000800 */
[----:B------:R-:W-:Y:S01]  /*3320*/  ISETP.GT.AND P1, PT, R86, 0x38, PT ;  /* 0x000000385600780c */ /* 0x000fe20003f24270 */
[--C-:B------:R-:W-:Y:S01]  /*3330*/  FFMA.FTZ R27, R27, UR41, -R2.reuse ;  /* 0x000000291b1b7c23 */ /* 0x100fe20008010802 */
        /* <DEDUP_REMOVED lines=15> */
[----:B------:R-:W-:Y:S01]  /*3430*/  FFMA.FTZ R39, R39, UR41, -R2 ;  /* 0x0000002927277c23 */ /* 0x000fe20008010802 */
[----:B------:R-:W-:-:S02]  /*3440*/  FMNMX.FTZ R59, R62, R59, !PT ;  /* 0x0000003b3e3b7209 */ /* 0x000fc40007810000 */
[----:B------:R-:W-:Y:S02]  /*3450*/  FSEL R60, R60, -INF , P1 ;  /* 0xff8000003c3c7808 */ /* 0x000fe40000800000 */
[----:B------:R-:W-:Y:S01]  /*3460*/  FMNMX.FTZ R59, R74, R59, !PT ;  /* 0x0000003b4a3b7209 */ /* 0x000fe20007810000 */
[----:B------:R-:W-:Y:S01]  /*3470*/  MUFU.EX2 R13, R103 ;  /* 0x00000067000d7308 */ /* 0x000fe20000000800 */
[----:B------:R-:W-:Y:S02]  /*3480*/  ISETP.GT.AND P1, PT, R86, 0x50, PT ;  /* 0x000000505600780c */ /* 0x000fe40003f24270 */
        /* <DEDUP_REMOVED lines=8> */
[----:B------:R0:W-:Y:S01]  /*3510*/  MUFU.EX2 R59, R82 ;  /* 0x00000052003b7308 */ /* 0x0001e20000000800 */
        /* <DEDUP_REMOVED lines=8> */
[----:B0-----:R-:W-:Y:S01]  /*35a0*/  FSEL R82, R41, -INF , P2 ;  /* 0xff80000029527808 */ /* 0x001fe20001000000 */
        /* <DEDUP_REMOVED lines=29> */
[----:B------:R-:W-:Y:S01]  /*3780*/  MUFU.EX2 R58, R58 ;  /* 0x0000003a003a7308 */ /* 0x000fe20000000800 */
[----:B------:R-:W-:Y:S02]  /*3790*/  FMNMX.FTZ R4, R53, R4, !PT ;  /* 0x0000000435047209 */ /* 0x000fe40007810000 */
[C---:B------:R-:W-:Y:S02]  /*37a0*/  ISETP.GT.AND P1, PT, R86.reuse, 0x88, PT ;  /* 0x000000885600780c */ /* 0x040fe40003f24270 */
[----:B------:R-:W-:Y:S01]  /*37b0*/  FSEL R66, R25, -INF , P2 ;  /* 0xff80000019427808 */ /* 0x000fe20001000000 */
[----:B------:R-:W-:Y:S01]  /*37c0*/  FFMA.FTZ R25, R67, UR41, -R2 ;  /* 0x0000002943197c23 */ /* 0x000fe20008010802 */
[----:B0-----:R-:W-:Y:S01]  /*37d0*/  FMNMX.FTZ R75, R63, R4, !PT ;  /* 0x000000043f4b7209 */ /* 0x001fe20007810000 */
[----:B------:R0:W-:Y:S01]  /*37e0*/  MUFU.EX2 R24, R87 ;  /* 0x0000005700187308 */ /* 0x0001e20000000800 */
[----:B------:R-:W-:-:S02]  /*37f0*/  ISETP.GT.AND P2, PT, R86, 0x89, PT ;  /* 0x000000895600780c */ /* 0x000fc40003f44270 */
[----:B------:R-:W-:Y:S01]  /*3800*/  FSEL R67, R28, -INF , P1 ;  /* 0xff8000001c437808 */ /* 0x000fe20000800000 */
[----:B------:R-:W-:-:S01]  /*3810*/  FFMA.FTZ R28, R70, UR41, -R2 ;  /* 0x00000029461c7c23 */ /* 0x000fc20008010802 */
[----:B------:R-:W-:Y:S02]  /*3820*/  FMNMX.FTZ R4, R66, R75, !PT ;  /* 0x0000004b42047209 */ /* 0x000fe40007810000 */
        /* <DEDUP_REMOVED lines=18> */
[----:B------:R-:W-:Y:S01]  /*3950*/  FSEL R37, R37, -INF , P2 ;  /* 0xff80000025257808 */ /* 0x000fe20001000000 */
[----:B------:R-:W-:-:S01]  /*3960*/  FFMA.FTZ R42, R46, UR41, -R2 ;  /* 0x000000292e2a7c23 */ /* 0x000fc20008010802 */
[----:B------:R-:W-:Y:S01]  /*3970*/  FMNMX.FTZ R4, R71, R4, !PT ;  /* 0x0000000447047209 */ /* 0x000fe20007810000 */
[----:B------:R-:W-:-:S01]  /*3980*/  FFMA.FTZ R46, R51, UR41, -R2 ;  /* 0x00000029332e7c23 */ /* 0x000fc20008010802 */
[--C-:B------:R-:W-:Y:S01]  /*3990*/  FFMA.FTZ R51, R55, UR41, -R2.reuse ;  /* 0x0000002937337c23 */ /* 0x100fe20008010802 */
[----:B------:R-:W-:Y:S01]  /*39a0*/  IMAD.U32 R55, RZ, RZ, UR41 ;  /* 0x00000029ff377e24 */ /* 0x000fe2000f8e00ff */
[----:B------:R-:W-:Y:S01]  /*39b0*/  FMNMX.FTZ R4, R37, R4, !PT ;  /* 0x0000000425047209 */ /* 0x000fe20007810000 */
[----:B------:R-:W-:-:S01]  /*39c0*/  FFMA.FTZ R43, R50, UR41, -R2 ;  /* 0x00000029322b7c23 */ /* 0x000fc20008010802 */
[----:B------:R-:W-:Y:S01]  /*39d0*/  FFMA.FTZ R50, R54, UR41, -R2 ;  /* 0x0000002936327c23 */ /* 0x000fe20008010802 */
[----:B------:R-:W-:Y:S02]  /*39e0*/  MUFU.EX2 R25, R25 ;  /* 0x0000001900197308 */ /* 0x000fe40000000800 */
[----:B0-----:R-:W0:Y:S06]  /*39f0*/  SHFL.BFLY PT, R87, R4, 0x2, 0x1f ;  /* 0x0c401f0004577f89 */ /* 0x001e2c00000e0000 */
        /* <DEDUP_REMOVED lines=11> */
[----:B------:R-:W-:-:S06]  /*3ab0*/  FFMA.FTZ R54, R4, R55, -8 ;  /* 0xc100000004367423 */ /* 0x000fcc0000010037 */
[----:B------:R-:W-:Y:S01]  /*3ac0*/  MUFU.EX2 R46, R46 ;  /* 0x0000002e002e7308 */ /* 0x000fe20000000800 */
        /* <DEDUP_REMOVED lines=12> */
[----:B-1----:R-:W-:Y:S01]  /*3b90*/  FADD.FTZ R88, R8, R95 ;  /* 0x0000005f08587221 */ /* 0x002fe20000010000 */
[----:B------:R-:W-:-:S01]  /*3ba0*/  FFMA.FTZ R72, R72, UR41, -R87 ;  /* 0x0000002948487c23 */ /* 0x000fc20008010857 */
[--C-:B------:R-:W-:Y:S01]  /*3bb0*/  FFMA.FTZ R73, R73, UR41, -R87.reuse ;  /* 0x0000002949497c23 */ /* 0x100fe20008010857 */
[----:B------:R-:W-:-:S01]  /*3bc0*/  FFMA.FTZ R76, R76, UR41, -R87 ;  /* 0x000000294c4c7c23 */ /* 0x000fc20008010857 */
[----:B------:R-:W0:Y:S01]  /*3bd0*/  MUFU.EX2 R55, R55 ;  /* 0x0000003700377308 */ /* 0x000e220000000800 */
[----:B--2---:R-:W-:-:S01]  /*3be0*/  FADD.FTZ R99, R9, R88 ;  /* 0x0000005809637221 */ /* 0x004fc20000010000 */
        /* <DEDUP_REMOVED lines=32> */
[----:B------:R-:W-:-:S06]  /*3df0*/  FFMA.FTZ R37, R37, UR41, -R87 ;  /* 0x0000002925257c23 */ /* 0x000fcc0008010857 */
[----:B------:R-:W4:Y:S08]  /*3e00*/  MUFU.EX2 R100, R100 ;  /* 0x0000006400647308 */ /* 0x000f300000000800 */
[----:B------:R1:W-:Y:S08]  /*3e10*/  MUFU.EX2 R89, R74 ;  /* 0x0000004a00597308 */ /* 0x0003f00000000800 */
[----:B------:R-:W5:Y:S01]  /*3e20*/  MUFU.EX2 R101, R101 ;  /* 0x0000006500657308 */ /* 0x000f620000000800 */
        /* <DEDUP_REMOVED lines=10> */
[----:B------:R-:W-:-:S01]  /*3ed0*/  FADD.FTZ R2, R12, R99 ;  /* 0x000000630c027221 */ /* 0x000fc20000010000 */
[----:B------:R-:W-:Y:S01]  /*3ee0*/  F2FP.SATFINITE.E4M3.F32.PACK_AB_MERGE_C R12, R13, R12, RZ ;  /* 0x0000000c0d0c723e */ /* 0x000fe200048070ff */
[----:B------:R-:W0:Y:S01]  /*3ef0*/  MUFU.EX2 R73, R73 ;  /* 0x0000004900497308 */ /* 0x000e220000000800 */
[----:B----4-:R-:W-:-:S01]  /*3f00*/  FADD.FTZ R0, R100, R95 ;  /* 0x0000005f64007221 */ /* 0x010fc20000010000 */
[----:B------:R-:W-:Y:S01]  /*3f10*/  FADD.FTZ R99, R13, R2 ;  /* 0x000000020d637221 */ /* 0x000fe20000010000 */
[----:B------:R-:W-:-:S02]  /*3f20*/  F2FP.SATFINITE.E4M3.F32.PACK_AB_MERGE_C R187, R11, R10, R12 ;  /* 0x0000000a0bbb723e */ /* 0x000fc4000480700c */
[----:B-----5:R-:W-:Y:S01]  /*3f30*/  FADD.FTZ R95, R101, R0 ;  /* 0x00000000655f7221 */ /* 0x020fe20000010000 */
[----:B------:R-:W-:-:S01]  /*3f40*/  FADD.FTZ R74, R14, R99 ;  /* 0x000000630e4a7221 */ /* 0x000fc20000010000 */
[----:B------:R-:W-:Y:S01]  /*3f50*/  F2FP.SATFINITE.E4M3.F32.PACK_AB_MERGE_C R100, R101, R100, RZ ;  /* 0x000000646564723e */ /* 0x000fe200048070ff */
[----:B------:R-:W2:Y:S01]  /*3f60*/  MUFU.EX2 R76, R76 ;  /* 0x0000004c004c7308 */ /* 0x000ea20000000800 */
[----:B-1----:R-:W-:-:S01]  /*3f70*/  FADD.FTZ R2, R72, R95 ;  /* 0x0000005f48027221 */ /* 0x002fc20000010000 */
[----:B------:R-:W-:Y:S01]  /*3f80*/  FADD.FTZ R99, R15, R74 ;  /* 0x0000004a0f637221 */ /* 0x000fe20000010000 */
[----:B------:R-:W-:Y:S02]  /*3f90*/  F2FP.SATFINITE.E4M3.F32.PACK_AB_MERGE_C R186, R97, R86, R100 ;  /* 0x0000005661ba723e */ /* 0x000fe40004807064 */
[----:B------:R-:W-:Y:S01]  /*3fa0*/  CS2R R86, SRZ ;  /* 0x0000000000567805 */ /* 0x000fe2000001ff00 */
[----:B------:R-:W-:-:S01]  /*3fb0*/  FADD.FTZ R74, R20, R99 ;  /* 0x00000063144a7221 */ /* 0x000fc20000010000 */
        /* <DEDUP_REMOVED lines=17> */
[----:B------:R-:W-:-:S03]  /*40d0*/  CS2R R56, SRZ ;  /* 0x0000000000387805 */ /* 0x000fc6000001ff00 */
        /* <DEDUP_REMOVED lines=10> */
[----:B---3--:R-:W-:Y:S01]  /*4180*/  F2FP.SATFINITE.E4M3.F32.PACK_AB_MERGE_C R84, R85, R84, RZ ;  /* 0x000000545554723e */ /* 0x008fe200048070ff */
[----:B------:R1:W-:Y:S01]  /*4190*/  MUFU.EX2 R91, R82 ;  /* 0x00000052005b7308 */ /* 0x0003e20000000800 */
[----:B------:R-:W-:Y:S02]  /*41a0*/  CS2R R58, SRZ ;  /* 0x00000000003a7805 */ /* 0x000fe4000001ff00 */
[----:B------:R-:W-:Y:S02]  /*41b0*/  F2FP.SATFINITE.E4M3.F32.PACK_AB_MERGE_C R182, R81, R80, R84 ;  /* 0x0000005051b6723e */ /* 0x000fe40004807054 */
[----:B------:R-:W-:-:S03]  /*41c0*/  CS2R R80, SRZ ;  /* 0x0000000000507805 */ /* 0x000fc6000001ff00 */
[----:B------:R-:W2:Y:S01]  /*41d0*/  MUFU.EX2 R61, R61 ;  /* 0x0000003d003d7308 */ /* 0x000ea20000000800 */
[----:B-1----:R-:W-:Y:S01]  /*41e0*/  F2FP.SATFINITE.E4M3.F32.PACK_AB_MERGE_C R82, R9, R8, RZ ;  /* 0x000000080952723e */ /* 0x002fe200048070ff */
[----:B------:R-:W-:Y:S01]  /*41f0*/  FADD.FTZ R9, R85, R2 ;  /* 0x0000000255097221 */ /* 0x000fe20000010000 */
[----:B------:R-:W-:-:S01]  /*4200*/  FADD.FTZ R8, R40, R83 ;  /* 0x0000005328087221 */ /* 0x000fc20000010000 */
[----:B------:R-:W-:Y:S02]  /*4210*/  CS2R R84, SRZ ;  /* 0x0000000000547805 */ /* 0x000fe4000001ff00 */
[----:B------:R-:W-:Y:S01]  /*4220*/  F2FP.SATFINITE.E4M3.F32.PACK_AB_MERGE_C R185, R7, R6, R82 ;  /* 0x0000000607b9723e */ /* 0x000fe20004807052 */
[----:B-----5:R-:W-:Y:S01]  /*4230*/  FADD.FTZ R2, R62, R9 ;  /* 0x000000093e027221 */ /* 0x020fe20000010000 */
[----:B------:R-:W-:-:S01]  /*4240*/  FADD.FTZ R13, R41, R8 ;  /* 0x00000008290d7221 */ /* 0x000fc20000010000 */
[----:B------:R-:W1:Y:S01]  /*4250*/  MUFU.EX2 R64, R64 ;  /* 0x0000004000407308 */ /* 0x000e620000000800 */
[----:B------:R-:W-:Y:S01]  /*4260*/  CS2R R82, SRZ ;  /* 0x0000000000527805 */ /* 0x000fe2000001ff00 */
[----:B------:R-:W-:Y:S01]  /*4270*/  FADD.FTZ R9, R89, R2 ;  /* 0x0000000259097221 */ /* 0x000fe20000010000 */
[----:B------:R-:W-:-:S01]  /*4280*/  FADD.FTZ R8, R44, R13 ;  /* 0x0000000d2c087221 */ /* 0x000fc20000010000 */
[----:B------:R-:W-:-:S02]  /*4290*/  F2FP.SATFINITE.E4M3.F32.PACK_AB_MERGE_C R44, R45, R44, RZ ;  /* 0x0000002c2d2c723e */ /* 0x000fc400048070ff */
[----:B0-----:R-:W-:-:S01]  /*42a0*/  FADD.FTZ R2, R60, R9 ;  /* 0x000000093c027221 */ /* 0x001fc20000010000 */
[----:B------:R-:W-:Y:S01]  /*42b0*/  FADD.FTZ R13, R45, R8 ;  /* 0x000000082d0d7221 */ /* 0x000fe20000010000 */
[----:B------:R-:W0:Y:S01]  /*42c0*/  MUFU.EX2 R65, R65 ;  /* 0x0000004100417308 */ /* 0x000e220000000800 */
[C---:B--2---:R-:W-:Y:S01]  /*42d0*/  F2FP.SATFINITE.E4M3.F32.PACK_AB_MERGE_C R60, R61.reuse, R60, RZ ;  /* 0x0000003c3d3c723e */ /* 0x044fe200048070ff */
[----:B------:R-:W-:Y:S01]  /*42e0*/  FADD.FTZ R9, R61, R2 ;  /* 0x000000023d097221 */ /* 0x000fe20000010000 */
[----:B------:R-:W-:-:S01]  /*42f0*/  FADD.FTZ R8, R24, R13 ;  /* 0x0000000d18087221 */ /* 0x000fc20000010000 */
[----:B------:R-:W-:Y:S02]  /*4300*/  F2FP.SATFINITE.E4M3.F32.PACK_AB_MERGE_C R177, R41, R40, R44 ;  /* 0x0000002829b1723e */ /* 0x000fe4000480702c */
[----:B------:R-:W-:Y:S02]  /*4310*/  CS2R R44, SRZ ;  /* 0x00000000002c7805 */ /* 0x000fe4000001ff00 */
[----:B------:R-:W-:-:S02]  /*4320*/  F2FP.SATFINITE.E4M3.F32.PACK_AB_MERGE_C R176, R89, R62, R60 ;  /* 0x0000003e59b0723e */ /* 0x000fc4000480703c */
[----:B------:R-:W-:Y:S01]  /*4330*/  CS2R R60, SRZ ;  /* 0x00000000003c7805 */ /* 0x000fe2000001ff00 */
[----:B------:R-:W2:Y:S01]  /*4340*/  MUFU.EX2 R68, R68 ;  /* 0x0000004400447308 */ /* 0x000ea20000000800 */
[----:B-1----:R-:W-:-:S01]  /*4350*/  FADD.FTZ R2, R64, R9 ;  /* 0x0000000940027221 */ /* 0x002fc20000010000 */
[----:B------:R-:W-:Y:S01]  /*4360*/  FADD.FTZ R9, R25, R8 ;  /* 0x0000000819097221 */ /* 0x000fe20000010000 */
[----:B------:R-:W-:-:S03]  /*4370*/  CS2R R40, SRZ ;  /* 0x0000000000287805 */ /* 0x000fc6000001ff00 */
[----:B------:R-:W-:Y:S01]  /*4380*/  FADD.FTZ R6, R28, R9 ;  /* 0x000000091c067221 */ /* 0x000fe20000010000 */
[----:B------:R-:W-:Y:S01]  /*4390*/  F2FP.SATFINITE.E4M3.F32.PACK_AB_MERGE_C R28, R33, R28, RZ ;  /* 0x0000001c211c723e */ /* 0x000fe200048070ff */
[----:B------:R-:W1:Y:S01]  /*43a0*/  MUFU.EX2 R69, R69 ;  /* 0x0000004500457308 */ /* 0x000e620000000800 */
[----:B0-----:R-:W-:-:S01]  /*43b0*/  FADD.FTZ R7, R65, R2 ;  /* 0x0000000241077221 */ /* 0x001fc20000010000 */
[----:B------:R-:W-:Y:S01]  /*43c0*/  FADD.FTZ R6, R33, R6 ;  /* 0x0000000621067221 */ /* 0x000fe20000010000 */
[----:B------:R-:W-:Y:S02]  /*43d0*/  F2FP.SATFINITE.E4M3.F32.PACK_AB_MERGE_C R179, R25, R24, R28 ;  /* 0x0000001819b3723e */ /* 0x000fe4000480701c */
[----:B------:R-:W-:-:S03]  /*43e0*/  CS2R R24, SRZ ;  /* 0x0000000000187805 */ /* 0x000fc6000001ff00 */
[----:B------:R-:W0:Y:S01]  /*43f0*/  MUFU.EX2 R78, R78 ;  /* 0x0000004e004e7308 */ /* 0x000e220000000800 */
[----:B--2---:R-:W-:-:S01]  /*4400*/  FADD.FTZ R2, R68, R7 ;  /* 0x0000000744027221 */ /* 0x004fc20000010000 */
[----:B------:R-:W-:-:S04]  /*4410*/  FADD.FTZ R7, R29, R6 ;  /* 0x000000061d077221 */ /* 0x000fc80000010000 */
[----:B------:R-:W-:Y:S02]  /*4420*/  FADD.FTZ R7, R36, R7 ;  /* 0x0000000724077221 */ /* 0x000fe40000010000 */
[----:B------:R-:W2:Y:S01]  /*4430*/  MUFU.EX2 R79, R79 ;  /* 0x0000004f004f7308 */ /* 0x000ea20000000800 */
[C---:B-1----:R-:W-:Y:S01]  /*4440*/  F2FP.SATFINITE.E4M3.F32.PACK_AB_MERGE_C R68, R69.reuse, R68, RZ ;  /* 0x000000444544723e */ /* 0x042fe200048070ff */
[----:B------:R-:W-:Y:S01]  /*4450*/  FADD.FTZ R69, R69, R2 ;  /* 0x0000000245457221 */ /* 0x000fe20000010000 */
[----:B------:R-:W-:-:S01]  /*4460*/  FADD.FTZ R8, R42, R7 ;  /* 0x000000072a087221 */ /* 0x000fc20000010000 */
[----:B------:R-:W-:Y:S02]  /*4470*/  F2FP.SATFINITE.E4M3.F32.PACK_AB_MERGE_C R42, R47, R42, RZ ;  /* 0x0000002a2f2a723e */ /* 0x000fe400048070ff */
[----:B------:R-:W-:Y:S01]  /*4480*/  F2FP.SATFINITE.E4M3.F32.PACK_AB_MERGE_C R178, R65, R64, R68 ;  /* 0x0000004041b2723e */ /* 0x000fe20004807044 */
[----:B------:R-:W-:Y:S01]  /*4490*/  FADD.FTZ R8, R47, R8 ;  /* 0x000000082f087221 */ /* 0x000fe20000010000 */
[----:B------:R-:W1:Y:S01]  /*44a0*/  MUFU.EX2 R48, R48 ;  /* 0x0000003000307308 */ /* 0x000e620000000800 */
[----:B0-----:R-:W-:-:S01]  /*44b0*/  FADD.FTZ R6, R78, R69 ;  /* 0x000000454e067221 */ /* 0x001fc20000010000 */
[----:B------:R-:W-:Y:S01]  /*44c0*/  F2FP.SATFINITE.E4M3.F32.PACK_AB_MERGE_C R173, R36, R29, R42 ;  /* 0x0000001d24ad723e */ /* 0x000fe2000480702a */
[----:B------:R-:W-:-:S01]  /*44d0*/  FADD.FTZ R11, R43, R8 ;  /* 0x000000082b0b7221 */ /* 0x000fc20000010000 */
[----:B------:R-:W-:Y:S01]  /*44e0*/  CS2R R68, SRZ ;  /* 0x0000000000447805 */ /* 0x000fe2000001ff00 */
[----:B------:R-:W-:-:S01]  /*44f0*/  FADD.FTZ R6, R91, R6 ;  /* 0x000000065b067221 */ /* 0x000fc20000010000 */
[----:B------:R-:W-:Y:S01]  /*4500*/  CS2R R64, SRZ ;  /* 0x0000000000407805 */ /* 0x000fe2000001ff00 */
[----:B------:R-:W-:-:S01]  /*4510*/  FADD.FTZ R11, R46, R11 ;  /* 0x0000000b2e0b7221 */ /* 0x000fc20000010000 */
[----:B------:R-:W0:Y:S01]  /*4520*/  MUFU.EX2 R49, R49 ;  /* 0x0000003100317308 */ /* 0x000e220000000800 */
[----:B--2---:R-:W-:-:S01]  /*4530*/  FADD.FTZ R7, R79, R6 ;  /* 0x000000064f077221 */ /* 0x004fc20000010000 */
[----:B------:R-:W-:-:S02]  /*4540*/  F2FP.SATFINITE.E4M3.F32.PACK_AB_MERGE_C R79, R0, R79, RZ ;  /* 0x0000004f004f723e */ /* 0x000fc400048070ff */
[----:B------:R-:W-:Y:S01]  /*4550*/  CS2R R28, SRZ ;  /* 0x00000000001c7805 */ /* 0x000fe2000001ff00 */
[----:B------:R-:W-:Y:S01]  /*4560*/  FADD.FTZ R9, R0, R7 ;  /* 0x0000000700097221 */ /* 0x000fe20000010000 */
[----:B------:R-:W-:Y:S02]  /*4570*/  F2FP.SATFINITE.E4M3.F32.PACK_AB_MERGE_C R172, R91, R78, R79 ;  /* 0x0000004e5bac723e */ /* 0x000fe4000480704f */
[----:B------:R-:W-:Y:S01]  /*4580*/  CS2R R78, SRZ ;  /* 0x00000000004e7805 */ /* 0x000fe2000001ff00 */
        /* <DEDUP_REMOVED lines=9> */
[C---:B0-----:R-:W-:Y:S01]  /*4620*/  F2FP.SATFINITE.E4M3.F32.PACK_AB_MERGE_C R50, R51.reuse, R50, RZ ;  /* 0x000000323332723e */ /* 0x041fe200048070ff */
[----:B------:R-:W-:-:S03]  /*4630*/  FADD.FTZ R51, R51, R6 ;  /* 0x0000000633337221 */ /* 0x000fc60000010000 */
[----:B------:R-:W-:Y:S02]  /*4640*/  F2FP.SATFINITE.E4M3.F32.PACK_AB_MERGE_C R175, R46, R43, R50 ;  /* 0x0000002b2eaf723e */ /* 0x000fe40004807032 */
[----:B------:R-:W-:Y:S02]  /*4650*/  CS2R R46, SRZ ;  /* 0x00000000002e7805 */ /* 0x000fe4000001ff00 */
[----:B------:R-:W-:Y:S01]  /*4660*/  CS2R R42, SRZ ;  /* 0x00000000002a7805 */ /* 0x000fe2000001ff00 */
[----:B------:R-:W0:Y:S01]  /*4670*/  MUFU.EX2 R63, R63 ;  /* 0x0000003f003f7308 */ /* 0x000e220000000800 */
[----:B--2---:R-:W-:-:S01]  /*4680*/  FADD.FTZ R0, R53, R0 ;  /* 0x0000000035007221 */ /* 0x004fc20000010000 */
[----:B------:R-:W-:-:S04]  /*4690*/  F2FP.SATFINITE.E4M3.F32.PACK_AB_MERGE_C R52, R53, R52, RZ ;  /* 0x000000343534723e */ /* 0x000fc800048070ff */
[----:B------:R-:W-:Y:S02]  /*46a0*/  F2FP.SATFINITE.E4M3.F32.PACK_AB_MERGE_C R174, R49, R48, R52 ;  /* 0x0000003031ae723e */ /* 0x000fe40004807034 */
[----:B------:R-:W-:Y:S01]  /*46b0*/  CS2R R52, SRZ ;  /* 0x0000000000347805 */ /* 0x000fe2000001ff00 */
[----:B------:R-:W2:Y:S01]  /*46c0*/  MUFU.EX2 R27, R27 ;  /* 0x0000001b001b7308 */ /* 0x000ea20000000800 */
[----:B-1----:R-:W-:-:S01]  /*46d0*/  FADD.FTZ R8, R26, R51 ;  /* 0x000000331a087221 */ /* 0x002fc20000010000 */
[----:B------:R-:W-:Y:S02]  /*46e0*/  CS2R R50, SRZ ;  /* 0x0000000000327805 */ /* 0x000fe4000001ff00 */
[----:B------:R-:W-:-:S04]  /*46f0*/  CS2R R48, SRZ ;  /* 0x0000000000307805 */ /* 0x000fc8000001ff00 */
        /* <DEDUP_REMOVED lines=8> */
[----:B------:R0:W3:Y:S01]  /*4780*/  MUFU.EX2 R2, R75 ;  /* 0x0000004b00027308 */ /* 0x0000e20000000800 */
[----:B--2---:R-:W-:-:S07]  /*4790*/  FADD.FTZ R9, R67, R0 ;  /* 0x0000000043097221 */ /* 0x004fce0000010000 */
[----:B------:R-:W2:Y:S01]  /*47a0*/  MUFU.EX2 R34, R34 ;  /* 0x0000002200227308 */ /* 0x000ea20000000800 */
[C---:B-1----:R-:W-:Y:S01]  /*47b0*/  F2FP.SATFINITE.E4M3.F32.PACK_AB_MERGE_C R30, R31.reuse, R30, RZ ;  /* 0x0000001e1f1e723e */ /* 0x042fe200048070ff */
[----:B------:R-:W-:Y:S01]  /*47c0*/  FADD.FTZ R31, R31, R8 ;  /* 0x000000081f1f7221 */ /* 0x000fe20000010000 */
[----:B0-----:R-:W-:Y:S02]  /*47d0*/  CS2R R74, SRZ ;  /* 0x00000000004a7805 */ /* 0x001fe4000001ff00 */
[----:B------:R-:W-:Y:S02]  /*47e0*/  F2FP.SATFINITE.E4M3.F32.PACK_AB_MERGE_C R169, R27, R26, R30 ;  /* 0x0000001a1ba9723e */ /* 0x000fe4000480701e */
[----:B------:R-:W-:Y:S01]  /*47f0*/  CS2R R26, SRZ ;  /* 0x00000000001a7805 */ /* 0x000fe2000001ff00 */
[----:B------:R-:W0:Y:S01]  /*4800*/  MUFU.EX2 R32, R32 ;  /* 0x0000002000207308 */ /* 0x000e220000000800 */
[----:B---3--:R-:W-:-:S01]  /*4810*/  FADD.FTZ R9, R2, R9 ;  /* 0x0000000902097221 */ /* 0x008fc20000010000 */
[----:B------:R-:W-:-:S04]  /*4820*/  F2FP.SATFINITE.E4M3.F32.PACK_AB_MERGE_C R67, R2, R67, RZ ;  /* 0x000000430243723e */ /* 0x000fc800048070ff */
[----:B------:R-:W-:Y:S02]  /*4830*/  F2FP.SATFINITE.E4M3.F32.PACK_AB_MERGE_C R168, R66, R63, R67 ;  /* 0x0000003f42a8723e */ /* 0x000fe40004807043 */
[----:B------:R-:W-:Y:S01]  /*4840*/  CS2R R66, SRZ ;  /* 0x0000000000427805 */ /* 0x000fe2000001ff00 */
[----:B------:R-:W1:Y:S01]  /*4850*/  MUFU.EX2 R35, R35 ;  /* 0x0000002300237308 */ /* 0x000e620000000800 */
[----:B--2---:R-:W-:-:S01]  /*4860*/  FADD.FTZ R2, R34, R31 ;  /* 0x0000001f22027221 */ /* 0x004fc20000010000 */
[----:B------:R-:W-:Y:S02]  /*4870*/  CS2R R62, SRZ ;  /* 0x00000000003e7805 */ /* 0x000fe4000001ff00 */
[----:B------:R-:W-:-:S04]  /*4880*/  CS2R R30, SRZ ;  /* 0x00000000001e7805 */ /* 0x000fc8000001ff00 */
[----:B------:R-:W2:Y:S01]  /*4890*/  MUFU.EX2 R7, R70 ;  /* 0x0000004600077308 */ /* 0x000ea20000000800 */
[----:B0-----:R-:W-:-:S07]  /*48a0*/  FADD.FTZ R0, R32, R9 ;  /* 0x0000000920007221 */ /* 0x001fce0000010000 */
[----:B------:R-:W-:Y:S01]  /*48b0*/  MUFU.EX2 R38, R38 ;  /* 0x0000002600267308 */ /* 0x000fe20000000800 */
[----:B-1----:R-:W-:-:S07]  /*48c0*/  FADD.FTZ R9, R35, R2 ;  /* 0x0000000223097221 */ /* 0x002fce0000010000 */
[----:B------:R-:W-:Y:S01]  /*48d0*/  MUFU.EX2 R71, R71 ;  /* 0x0000004700477308 */ /* 0x000fe20000000800 */
[----:B--2---:R-:W-:-:S07]  /*48e0*/  FADD.FTZ R0, R7, R0 ;  /* 0x0000000007007221 */ /* 0x004fce0000010000 */
        /* <DEDUP_REMOVED lines=20> */
[----:B------:R-:W-:-:S07]  /*4a30*/  IMAD.MOV.U32 R87, RZ, RZ, RZ ;  /* 0x000000ffff577224 */ /* 0x000fce00078e00ff */
.L_x_2753:
[----:B------:R-:W-:Y:S01]  /*4a40*/  ISETP.NE.AND P2, PT, RZ, UR44, PT ;  /* 0x0000002cff007c0c */ /* 0x000fe2000bf45270 */
[----:B------:R-:W-:-:S04]  /*4a50*/  UISETP.NE.AND UP0, UPT, UR29, 0x1, UPT ;  /* 0x000000011d00788c */ /* 0x000fc8000bf05270 */
[----:B------:R-:W-:-:S04]  /*4a60*/  USEL UR46, URZ, 0x1, UP0 ;  /* 0x000000013f2e7887 */ /* 0x000fc80008000000 */
[----:B------:R-:W-:-:S04]  /*4a70*/  ULOP3.LUT UR46, UR31, UR46, URZ, 0x3c, !UPT ;  /* 0x0000002e1f2e7292 */ /* 0x000fc8000f8e3c3f */
[----:B------:R-:W-:Y:S08]  /*4a80*/  @P2 BRA `(.L_x_2743) ;  /* 0x0000000000382947 */ /* 0x000ff00003800000 */
[----:B------:R-:W-:Y:S05]  /*4a90*/  @!P0 BRA `(.L_x_2744) ;  /* 0x0000000000048947 */ /* 0x000fea0003800000 */
[----:B------:R-:W-:Y:S01]  /*4aa0*/  BPT.TRAP 0x1 ;  /* 0x000000040000795c */ /* 0x000fe20000300000 */
.L_x_2744:
        /* <DEDUP_REMOVED lines=9> */
.L_x_2745:
[----:B-1----:R-:W-:Y:S05]  /*4b40*/  @P1 BRA `(.L_x_2743) ;  /* 0x0000000000081947 */ /* 0x002fea0003800000 */
[----:B------:R-:W1:Y:S02]  /*4b50*/  SYNCS.PHASECHK.TRANS64.TRYWAIT P1, [UR6+0x22830], R4 ;  /* 0x02283004ff0075a7 */ /* 0x000e640008020146 */
[----:B-1----:R-:W-:Y:S05]  /*4b60*/  @!P1 BRA `(.L_x_2746) ;  /* 0x000000fc00989947 */ /* 0x002fea0003800000 */
.L_x_2743:
        /* <DEDUP_REMOVED lines=132> */
.L_x_2748:
[----:B------:R-:W-:Y:S01]  /*53b0*/  ULEA UR6, UR29, UR43, 0x3 ;  /* 0x0000002b1d067291 */ /* 0x000fe2000f8e183f */
[----:B------:R-:W-:-:S05]  /*53c0*/  IMAD.U32 R4, RZ, RZ, UR31 ;  /* 0x0000001fff047e24 */ /* 0x000fca000f8e00ff */
[----:B------:R-:W-:-:S04]  /*53d0*/  SHF.L.U32 R4, R4, 0x1f, RZ ;  /* 0x0000001f04047819 */ /* 0x000fc800000006ff */
[----:B------:R0:W1:Y:S01]  /*53e0*/  SYNCS.PHASECHK.TRANS64.TRYWAIT P1, [UR6+0x22850], R4 ;  /* 0x02285004ff0075a7 */ /* 0x0000620008020146 */
[----:B------:R-:W-:Y:S05]  /*53f0*/  @!P0 BRA `(.L_x_2749) ;  /* 0x0000000000048947 */ /* 0x000fea0003800000 */
[----:B------:R-:W-:Y:S01]  /*5400*/  BPT.TRAP 0x1 ;  /* 0x000000040000795c */ /* 0x000fe20000300000 */
.L_x_2749:
[----:B-1----:R-:W-:Y:S05]  /*5410*/  @P1 BRA `(.L_x_2747) ;  /* 0x0000000000081947 */ /* 0x002fea0003800000 */
[----:B------:R-:W1:Y:S02]  /*5420*/  SYNCS.PHASECHK.TRANS64.TRYWAIT P1, [UR6+0x22850], R4 ;  /* 0x02285004ff0075a7 */ /* 0x000e640008020146 */
[----:B-1----:R-:W-:Y:S05]  /*5430*/  @!P1 BRA `(.L_x_2750) ;  /* 0x000000f4007c9947 */ /* 0x002fea0003800000 */
.L_x_2747:
        /* <DEDUP_REMOVED lines=36> */
.L_x_2751:
[----:B------:R-:W-:Y:S01]  /*5680*/  UISETP.NE.AND UP0, UPT, UR52, URZ, UPT ;  /* 0x0000003f3400728c */ /* 0x000fe2000bf05270 */
[----:B------:R-:W-:Y:S02]  /*5690*/  VIADD R15, R18, UR40 ;  /* 0x00000028120f7c36 */ /* 0x000fe40008000000 */
[----:B------:R-:W-:Y:S02]  /*56a0*/  IMAD.MOV.U32 R14, RZ, RZ, -0x2 ;  /* 0xfffffffeff0e7424 */ /* 0x000fe400078e00ff */
[----:B------:R-:W-:Y:S01]  /*56b0*/  IMAD.U32 R9, RZ, RZ, UR51 ;  /* 0x00000033ff097e24 */ /* 0x000fe2000f8e00ff */
[----:B------:R-:W-:Y:S01]  /*56c0*/  PLOP3.LUT P1, PT, PT, PT, UP0, 0x80, 0x0 ;  /* 0x000000000000781c */ /* 0x000fe20003f2f008 */
[----:B------:R-:W-:Y:S01]  /*56d0*/  IMAD.U32 R177, RZ, RZ, UR41 ;  /* 0x00000029ffb17e24 */ /* 0x000fe2000f8e00ff */
        /* <DEDUP_REMOVED lines=8> */
[----:B------:R-:W-:Y:S01]  /*5760*/  IMAD R14, R17, R14, UR6 ;  /* 0x00000006110e7e24 */ /* 0x000fe2000f8e020e */
[----:B------:R-:W1:Y:S01]  /*5770*/  SHFL.IDX PT, R15, R15, 0x1, 0x1c1f ;  /* 0x003c1f000f0f7f89 */ /* 0x000e6200000e0000 */
[----:B------:R-:W-:-:S03]  /*5780*/  ULEA UR6, UR45, UR43, 0x3 ;  /* 0x0000002b2d067291 */ /* 0x000fc6000f8e183f */
[----:B------:R-:W-:Y:S01]  /*5790*/  IADD3 R14, -R9, UR50, R14 ;  /* 0x00000032090e7c10 */ /* 0x000fe2000fffe10e */
[----:B------:R-:W-:-:S04]  /*57a0*/  UIADD3 UR6, UR6, 0x22840, URZ ;  /* 0x0002284006067890 */ /* 0x000fc8000fffe03f */
[----:B------:R-:W-:-:S09]  /*57b0*/  UPRMT UR6, UR42, 0x654, UR6 ;  /* 0x000006542a067896 */ /* 0x000fd20008000006 */
[----:B------:R-:W-:Y:S01]  /*57c0*/  SYNCS.ARRIVE.TRANS64.RED.A1T0 RZ, [UR6], RZ ;  /* 0x000000ffffff79a7 */ /* 0x000fe20008100406 */
[----:B0-----:R-:W-:-:S05]  /*57d0*/  IMAD.IADD R4, R14, 0x1, R5 ;  /* 0x000000010e047824 */ /* 0x001fca00078e0205 */
        /* <DEDUP_REMOVED lines=43> */
[----:B------:R-:W-:Y:S01]  /*5a90*/  FSEL R5, R148, -INF , P1 ;  /* 0xff80000094057808 */ /* 0x000fe20000800000 */
[----:B-1----:R-:W-:Y:S01]  /*5aa0*/  IMAD.IADD R148, R14, 0x1, R15 ;  /* 0x000000010e947824 */ /* 0x002fe200078e020f */
        /* <DEDUP_REMOVED lines=75> */
[----:B------:R-:W-:-:S02]  /*5f60*/  ISETP.GT.AND P2, PT, R148, RZ, PT ;  /* 0x000000ff9400720c */ /* 0x000fc40003f44270 */
[----:B------:R-:W-:Y:S02]  /*5f70*/  FMNMX.FTZ R10, R101, R4, !PT ;  /* 0x00000004650a7209 */ /* 0x000fe40007810000 */
[----:B------:R-:W-:Y:S02]  /*5f80*/  ISETP.GT.AND P3, PT, R148, 0x1, PT ;  /* 0x000000019400780c */ /* 0x000fe40003f64270 */
[----:B------:R-:W-:Y:S01]  /*5f90*/  FSEL R154, R154, -INF , P2 ;  /* 0xff8000009a9a7808 */ /* 0x000fe20001000000 */
[----:B------:R-:W0:Y:S01]  /*5fa0*/  SHFL.BFLY PT, R175, R10, 0x2, 0x1f ;  /* 0x0c401f000aaf7f89 */ /* 0x000e2200000e0000 */
[----:B------:R-:W-:Y:S02]  /*5fb0*/  ISETP.GT.AND P2, PT, R148, 0x8, PT ;  /* 0x000000089400780c */ /* 0x000fe40003f44270 */
[----:B------:R-:W-:Y:S02]  /*5fc0*/  FSEL R155, R155, -INF , P3 ;  /* 0xff8000009b9b7808 */ /* 0x000fe40001800000 */
[----:B------:R-:W-:-:S02]  /*5fd0*/  FMNMX.FTZ R20, R154, R7, !PT ;  /* 0x000000079a147209 */ /* 0x000fc40007810000 */
[----:B------:R-:W-:Y:S02]  /*5fe0*/  ISETP.GT.AND P3, PT, R148, 0x9, PT ;  /* 0x000000099400780c */ /* 0x000fe40003f64270 */
[----:B------:R-:W-:Y:S02]  /*5ff0*/  FSEL R158, R158, -INF , P2 ;  /* 0xff8000009e9e7808 */ /* 0x000fe40001000000 */
[C---:B------:R-:W-:Y:S02]  /*6000*/  ISETP.GT.AND P2, PT, R148.reuse, 0x10, PT ;  /* 0x000000109400780c */ /* 0x040fe40003f44270 */
[----:B------:R-:W-:Y:S02]  /*6010*/  FSEL R159, R159, -INF , P3 ;  /* 0xff8000009f9f7808 */ /* 0x000fe40001800000 */
[----:B------:R-:W-:Y:S02]  /*6020*/  ISETP.GT.AND P3, PT, R148, 0x11, PT ;  /* 0x000000119400780c */ /* 0x000fe40003f64270 */
[----:B------:R-:W-:-:S02]  /*6030*/  FSEL R162, R162, -INF , P2 ;  /* 0xff800000a2a27808 */ /* 0x000fc40001000000 */
[C---:B------:R-:W-:Y:S02]  /*6040*/  ISETP.GT.AND P2, PT, R148.reuse, 0x18, PT ;  /* 0x000000189400780c */ /* 0x040fe40003f44270 */
[----:B------:R-:W-:Y:S02]  /*6050*/  FSEL R163, R163, -INF , P3 ;  /* 0xff800000a3a37808 */ /* 0x000fe40001800000 */
[----:B------:R-:W-:Y:S02]  /*6060*/  ISETP.GT.AND P3, PT, R148, 0x19, PT ;  /* 0x000000199400780c */ /* 0x000fe40003f64270 */
[----:B0-----:R-:W-:Y:S02]  /*6070*/  FMNMX.FTZ R175, R10, R175, !PT ;  /* 0x000000af0aaf7209 */ /* 0x001fe40007810000 */
[----:B------:R-:W-:Y:S02]  /*6080*/  FSEL R166, R166, -INF , P2 ;  /* 0xff800000a6a67808 */ /* 0x000fe40001000000 */
[----:B------:R-:W-:Y:S01]  /*6090*/  FSEL R167, R167, -INF , P3 ;  /* 0xff800000a7a77808 */ /* 0x000fe20001800000 */
[----:B------:R-:W0:Y:S01]  /*60a0*/  SHFL.BFLY PT, R4, R175, 0x1, 0x1f ;  /* 0x0c201f00af047f89 */ /* 0x000e2200000e0000 */
[----:B------:R-:W-:-:S02]  /*60b0*/  ISETP.GT.AND P2, PT, R148, 0x20, PT ;  /* 0x000000209400780c */ /* 0x000fc40003f44270 */
        /* <DEDUP_REMOVED lines=9> */
[----:B------:R-:W-:Y:S02]  /*6150*/  FSEL R146, R146, -INF , P2 ;  /* 0xff80000092927808 */ /* 0x000fe40001000000 */
[----:B------:R-:W-:Y:S02]  /*6160*/  ISETP.GT.AND P2, PT, R148, 0x38, PT ;  /* 0x000000389400780c */ /* 0x000fe40003f44270 */
[----:B0-----:R-:W-:-:S02]  /*6170*/  FMNMX.FTZ R4, R175, R4, !PT ;  /* 0x00000004af047209 */ /* 0x001fc40007810000 */
[----:B------:R-:W-:Y:S02]  /*6180*/  FSEL R147, R147, -INF , P3 ;  /* 0xff80000093937808 */ /* 0x000fe40001800000 */
[C---:B------:R-:W-:Y:S01]  /*6190*/  FSETP.NEU.FTZ.AND P1, PT, R4.reuse, -INF , PT ;  /* 0xff8000000400780b */ /* 0x040fe20003f3d000 */
[----:B------:R-:W-:-:S01]  /*61a0*/  FFMA.FTZ R8, R4, R177, -8 ;  /* 0xc100000004087423 */ /* 0x000fc200000100b1 */
[----:B------:R-:W-:Y:S02]  /*61b0*/  ISETP.GT.AND P3, PT, R148, 0x39, PT ;  /* 0x000000399400780c */ /* 0x000fe40003f64270 */
[----:B------:R-:W-:Y:S02]  /*61c0*/  FSEL R150, R150, -INF , P2 ;  /* 0xff80000096967808 */ /* 0x000fe40001000000 */
[----:B------:R-:W-:Y:S02]  /*61d0*/  FSEL R8, R8, RZ, P1 ;  /* 0x000000ff08087208 */ /* 0x000fe40000800000 */
[----:B------:R-:W-:-:S02]  /*61e0*/  FSEL R151, R151, -INF , P3 ;  /* 0xff80000097977808 */ /* 0x000fc40001800000 */
        /* <DEDUP_REMOVED lines=93> */
[----:B------:R-:W-:Y:S02]  /*67c0*/  FSEL R114, R114, -INF , P2 ;  /* 0xff80000072727808 */ /* 0x000fe40001000000 */
[----:B------:R-:W-:Y:S01]  /*67d0*/  FMNMX.FTZ R5, R111, R152, !PT ;  /* 0x000000986f057209 */ /* 0x000fe20007810000 */
[----:B------:R-:W-:Y:S01]  /*67e0*/  MUFU.EX2 R12, R12 ;  /* 0x0000000c000c7308 */ /* 0x000fe20000000800 */
[----:B------:R-:W-:Y:S01]  /*67f0*/  ISETP.GT.AND P2, PT, R148, 0x78, PT ;  /* 0x000000789400780c */ /* 0x000fe20003f44270 */
[----:B0-----:R-:W-:Y:S01]  /*6800*/  FFMA.FTZ R153, R128, UR41, -R8 ;  /* 0x0000002980997c23 */ /* 0x001fe20008010808 */
[----:B------:R-:W-:-:S02]  /*6810*/  FSEL R115, R115, -INF , P3 ;  /* 0xff80000073737808 */ /* 0x000fc40001800000 */
[----:B------:R-:W-:Y:S02]  /*6820*/  FMNMX.FTZ R152, R114, R5, !PT ;  /* 0x0000000572987209 */ /* 0x000fe40007810000 */
[----:B------:R-:W-:Y:S01]  /*6830*/  ISETP.GT.AND P3, PT, R148, 0x79, PT ;  /* 0x000000799400780c */ /* 0x000fe20003f64270 */
[----:B------:R-:W-:Y:S01]  /*6840*/  MUFU.EX2 R13, R13 ;  /* 0x0000000d000d7308 */ /* 0x000fe20000000800 */
[----:B------:R-:W-:Y:S02]  /*6850*/  FSEL R128, R118, -INF , P2 ;  /* 0xff80000076807808 */ /* 0x000fe40001000000 */
[----:B------:R-:W-:Y:S02]  /*6860*/  FMNMX.FTZ R5, R115, R152, !PT ;  /* 0x0000009873057209 */ /* 0x000fe40007810000 */
[----:B------:R-:W-:Y:S01]  /*6870*/  FSEL R152, R119, -INF , P3 ;  /* 0xff80000077987808 */ /* 0x000fe20001800000 */
[----:B------:R-:W-:Y:S01]  /*6880*/  FFMA.FTZ R119, R129, UR41, -R8 ;  /* 0x0000002981777c23 */ /* 0x000fe20008010808 */
[----:B------:R-:W-:Y:S01]  /*6890*/  ISETP.GT.AND P2, PT, R148, 0x80, PT ;  /* 0x000000809400780c */ /* 0x000fe20003f44270 */
[----:B------:R0:W-:Y:S01]  /*68a0*/  MUFU.EX2 R118, R153 ;  /* 0x0000009900767308 */ /* 0x0001e20000000800 */
[----:B------:R-:W-:-:S02]  /*68b0*/  FMNMX.FTZ R5, R128, R5, !PT ;  /* 0x0000000580057209 */ /* 0x000fc40007810000 */
[----:B------:R-:W-:Y:S02]  /*68c0*/  ISETP.GT.AND P3, PT, R148, 0x81, PT ;  /* 0x000000819400780c */ /* 0x000fe40003f64270 */
[----:B------:R-:W-:Y:S02]  /*68d0*/  FSEL R90, R90, -INF , P2 ;  /* 0xff8000005a5a7808 */ /* 0x000fe40001000000 */
[----:B------:R-:W-:Y:S01]  /*68e0*/  FMNMX.FTZ R5, R152, R5, !PT ;  /* 0x0000000598057209 */ /* 0x000fe20007810000 */
[----:B------:R-:W-:Y:S01]  /*68f0*/  MUFU.EX2 R122, R156 ;  /* 0x0000009c007a7308 */ /* 0x000fe20000000800 */
[----:B0-----:R-:W-:-:S01]  /*6900*/  FFMA.FTZ R153, R132, UR41, -R8 ;  /* 0x0000002984997c23 */ /* 0x001fc20008010808 */
[----:B------:R-:W-:Y:S02]  /*6910*/  ISETP.GT.AND P2, PT, R148, 0x88, PT ;  /* 0x000000889400780c */ /* 0x000fe40003f44270 */
[----:B------:R-:W-:Y:S02]  /*6920*/  FSEL R91, R91, -INF , P3 ;  /* 0xff8000005b5b7808 */ /* 0x000fe40001800000 */
[----:B------:R-:W-:-:S02]  /*6930*/  FMNMX.FTZ R132, R90, R5, !PT ;  /* 0x000000055a847209 */ /* 0x000fc40007810000 */
[----:B------:R-:W-:Y:S01]  /*6940*/  ISETP.GT.AND P3, PT, R148, 0x89, PT ;  /* 0x000000899400780c */ /* 0x000fe20003f64270 */
[----:B------:R-:W-:Y:S01]  /*6950*/  MUFU.EX2 R14, R14 ;  /* 0x0000000e000e7308 */ /* 0x000fe20000000800 */
[----:B------:R-:W-:Y:S02]  /*6960*/  FSEL R129, R94, -INF , P2 ;  /* 0xff8000005e817808 */ /* 0x000fe40001000000 */
[----:B------:R-:W-:Y:S02]  /*6970*/  FMNMX.FTZ R132, R91, R132, !PT ;  /* 0x000000845b847209 */ /* 0x000fe40007810000 */
[----:B------:R-:W-:Y:S02]  /*6980*/  ISETP.GT.AND P2, PT, R148, 0x90, PT ;  /* 0x000000909400780c */ /* 0x000fe40003f44270 */
[----:B------:R-:W-:Y:S01]  /*6990*/  FSEL R95, R95, -INF , P3 ;  /* 0xff8000005f5f7808 */ /* 0x000fe20001800000 */
[----:B------:R0:W-:Y:S01]  /*69a0*/  MUFU.EX2 R94, R153 ;  /* 0x00000099005e7308 */ /* 0x0001e20000000800 */
[----:B------:R-:W-:-:S02]  /*69b0*/  FMNMX.FTZ R132, R129, R132, !PT ;  /* 0x0000008481847209 */ /* 0x000fc40007810000 */
[----:B------:R-:W-:Y:S02]  /*69c0*/  ISETP.GT.AND P3, PT, R148, 0x91, PT ;  /* 0x000000919400780c */ /* 0x000fe40003f64270 */
[----:B------:R-:W-:Y:S02]  /*69d0*/  FSEL R98, R98, -INF , P2 ;  /* 0xff80000062627808 */ /* 0x000fe40001000000 */
[----:B------:R-:W-:Y:S01]  /*69e0*/  FMNMX.FTZ R5, R95, R132, !PT ;  /* 0x000000845f057209 */ /* 0x000fe20007810000 */
[----:B------:R-:W-:Y:S01]  /*69f0*/  MUFU.EX2 R15, R15 ;  /* 0x0000000f000f7308 */ /* 0x000fe20000000800 */
[----:B------:R-:W-:Y:S01]  /*6a00*/  ISETP.GT.AND P2, PT, R148, 0x98, PT ;  /* 0x000000989400780c */ /* 0x000fe20003f44270 */
[----:B0-----:R-:W-:Y:S01]  /*6a10*/  FFMA.FTZ R153, R104, UR41, -R8 ;  /* 0x0000002968997c23 */ /* 0x001fe20008010808 */
[----:B------:R-:W-:Y:S02]  /*6a20*/  FSEL R99, R99, -INF , P3 ;  /* 0xff80000063637808 */ /* 0x000fe40001800000 */
[----:B------:R-:W-:-:S02]  /*6a30*/  FMNMX.FTZ R132, R98, R5, !PT ;  /* 0x0000000562847209 */ /* 0x000fc40007810000 */
[----:B------:R-:W-:Y:S01]  /*6a40*/  ISETP.GT.AND P3, PT, R148, 0x99, PT ;  /* 0x000000999400780c */ /* 0x000fe20003f64270 */
[----:B------:R-:W-:Y:S01]  /*6a50*/  MUFU.EX2 R20, R20 ;  /* 0x0000001400147308 */ /* 0x000fe20000000800 */
[----:B------:R-:W-:Y:S02]  /*6a60*/  FSEL R104, R102, -INF , P2 ;  /* 0xff80000066687808 */ /* 0x000fe40001000000 */
[----:B------:R-:W-:Y:S02]  /*6a70*/  FMNMX.FTZ R5, R99, R132, !PT ;  /* 0x0000008463057209 */ /* 0x000fe40007810000 */
[----:B------:R-:W-:Y:S02]  /*6a80*/  FSEL R103, R103, -INF , P3 ;  /* 0xff80000067677808 */ /* 0x000fe40001800000 */
[----:B------:R-:W-:Y:S01]  /*6a90*/  FMNMX.FTZ R132, R104, R5, !PT ;  /* 0x0000000568847209 */ /* 0x000fe20007810000 */
[----:B------:R0:W-:Y:S01]  /*6aa0*/  MUFU.EX2 R102, R153 ;  /* 0x0000009900667308 */ /* 0x0001e20000000800 */
[----:B------:R-:W-:-:S02]  /*6ab0*/  FSEL R161, R4, RZ, P1 ;  /* 0x000000ff04a17208 */ /* 0x000fc40000800000 */
[----:B------:R-:W-:-:S03]  /*6ac0*/  FMNMX.FTZ R132, R103, R132, !PT ;  /* 0x0000008467847209 */ /* 0x000fc60007810000 */
[----:B------:R-:W-:Y:S02]  /*6ad0*/  FADD.FTZ R161, -R161, R6 ;  /* 0x00000006a1a17221 */ /* 0x000fe40000010100 */
[----:B------:R-:W1:Y:S01]  /*6ae0*/  SHFL.BFLY PT, R5, R132, 0x2, 0x1f ;  /* 0x0c401f0084057f89 */ /* 0x000e6200000e0000 */
[----:B------:R-:W-:Y:S08]  /*6af0*/  MUFU.EX2 R21, R21 ;  /* 0x0000001500157308 */ /* 0x000ff00000000800 */
[----:B------:R-:W-:Y:S08]  /*6b00*/  MUFU.EX2 R136, R136 ;  /* 0x0000008800887308 */ /* 0x000ff00000000800 */
[----:B------:R-:W-:Y:S01]  /*6b10*/  MUFU.EX2 R137, R137 ;  /* 0x0000008900897308 */ /* 0x000fe20000000800 */
[----:B-1----:R-:W-:Y:S01]  /*6b20*/  FMNMX.FTZ R148, R132, R5, !PT ;  /* 0x0000000584947209 */ /* 0x002fe20007810000 */
[----:B------:R-:W-:-:S06]  /*6b30*/  IMAD.U32 R132, RZ, RZ, UR41 ;  /* 0x00000029ff847e24 */ /* 0x000fcc000f8e00ff */
[----:B------:R-:W-:Y:S01]  /*6b40*/  MUFU.EX2 R140, R140 ;  /* 0x0000008c008c7308 */ /* 0x000fe20000000800 */
[----:B------:R-:W1:Y:S07]  /*6b50*/  SHFL.BFLY PT, R5, R148, 0x1, 0x1f ;  /* 0x0c201f0094057f89 */ /* 0x000e6e00000e0000 */
[----:B------:R-:W-:Y:S08]  /*6b60*/  MUFU.EX2 R141, R141 ;  /* 0x0000008d008d7308 */ /* 0x000ff00000000800 */
[----:B------:R-:W-:Y:S08]  /*6b70*/  MUFU.EX2 R149, R149 ;  /* 0x0000009500957308 */ /* 0x000ff00000000800 */
[----:B------:R-:W-:Y:S01]  /*6b80*/  MUFU.EX2 R120, R120 ;  /* 0x0000007800787308 */ /* 0x000fe20000000800 */
[----:B-1----:R-:W-:-:S04]  /*6b90*/  FMNMX.FTZ R5, R148, R5, !PT ;  /* 0x0000000594057209 */ /* 0x002fc80007810000 */
[C---:B------:R-:W-:Y:S01]  /*6ba0*/  FSETP.NEU.FTZ.AND P2, PT, R5.reuse, -INF , PT ;  /* 0xff8000000500780b */ /* 0x040fe20003f5d000 */
[----:B------:R-:W-:-:S02]  /*6bb0*/  FFMA.FTZ R132, R5, R132, -8 ;  /* 0xc100000005847423 */ /* 0x000fc40000010084 */
[----:B------:R-:W-:Y:S01]  /*6bc0*/  MUFU.EX2 R121, R121 ;  /* 0x0000007900797308 */ /* 0x000fe20000000800 */
[----:B------:R-:W-:Y:S02]  /*6bd0*/  FSEL R160, R5, RZ, P2 ;  /* 0x000000ff05a07208 */ /* 0x000fe40001000000 */
[----:B------:R-:W-:-:S03]  /*6be0*/  FSEL R8, R132, RZ, P2 ;  /* 0x000000ff84087208 */ /* 0x000fc60001000000 */
[----:B------:R-:W-:Y:S02]  /*6bf0*/  FADD.FTZ R160, -R160, R7 ;  /* 0x00000007a0a07221 */ /* 0x000fe40000010100 */
[----:B------:R-:W-:Y:S01]  /*6c00*/  MUFU.EX2 R125, R125 ;  /* 0x0000007d007d7308 */ /* 0x000fe20000000800 */
[----:B------:R-:W-:-:S01]  /*6c10*/  FFMA.FTZ R148, R158, UR41, -R8 ;  /* 0x000000299e947c23 */ /* 0x000fc20008010808 */
[----:B------:R-:W-:Y:S01]  /*6c20*/  FMUL.FTZ R158, R161, UR41 ;  /* 0x00000029a19e7c20 */ /* 0x000fe20008410000 */
[----:B0-----:R-:W-:-:S01]  /*6c30*/  FFMA.FTZ R153, R154, UR41, -R8 ;  /* 0x000000299a997c23 */ /* 0x001fc20008010808 */
[----:B------:R-:W-:Y:S01]  /*6c40*/  FMUL.FTZ R160, R160, UR41 ;  /* 0x00000029a0a07c20 */ /* 0x000fe20008410000 */
        /* <DEDUP_REMOVED lines=37> */
[----:B------:R-:W-:Y:S01]  /*6ea0*/  FADD.FTZ R0, R10, R145 ;  /* 0x000000910a007221 */ /* 0x000fe20000010000 */
[----:B------:R-:W-:-:S01]  /*6eb0*/  FFMA.FTZ R91, R91, UR41, -R8 ;  /* 0x000000295b5b7c23 */ /* 0x000fc20008010808 */
[--C-:B------:R-:W-:Y:S01]  /*6ec0*/  FFMA.FTZ R129, R129, UR41, -R8.reuse ;  /* 0x0000002981817c23 */ /* 0x100fe20008010808 */
[----:B------:R-:W-:-:S01]  /*6ed0*/  FFMA.FTZ R99, R99, UR41, -R8 ;  /* 0x0000002963637c23 */ /* 0x000fc20008010808 */
[----:B------:R-:W-:Y:S01]  /*6ee0*/  FADD.FTZ R135, R11, R0 ;  /* 0x000000000b877221 */ /* 0x000fe20000010000 */
[----:B------:R-:W-:-:S01]  /*6ef0*/  FFMA.FTZ R104, R104, UR41, -R8 ;  /* 0x0000002968687c23 */ /* 0x000fc20008010808 */
        /* <DEDUP_REMOVED lines=37> */
[----:B------:R-:W-:-:S06]  /*7150*/  FADD.FTZ R0, R126, R145 ;  /* 0x000000917e007221 */ /* 0x000fcc0000010000 */
[----:B------:R-:W0:Y:S01]  /*7160*/  MUFU.EX2 R144, R144 ;  /* 0x0000009000907308 */ /* 0x000e220000000800 */
[----:B--2---:R-:W-:-:S01]  /*7170*/  FADD.FTZ R2, R150, R135 ;  /* 0x0000008796027221 */ /* 0x004fc20000010000 */
[----:B------:R-:W-:-:S04]  /*7180*/  FADD.FTZ R135, R149, R0 ;  /* 0x0000000095877221 */ /* 0x000fc80000010000 */
[----:B------:R-:W-:Y:S01]  /*7190*/  FADD.FTZ R0, R120, R135 ;  /* 0x0000008778007221 */ /* 0x000fe20000010000 */
[----:B------:R-:W-:-:S01]  /*71a0*/  FFMA.FTZ R135, R152, UR41, -R8 ;  /* 0x0000002998877c23 */ /* 0x000fc20008010808 */
        /* <DEDUP_REMOVED lines=11> */
[----:B-1----:R-:W-:-:S07]  /*7260*/  FADD.FTZ R2, R6, R161 ;  /* 0x000000a106027221 */ /* 0x002fce0000010000 */
[----:B------:R-:W1:Y:S01]  /*7270*/  MUFU.EX2 R119, R119 ;  /* 0x0000007700777308 */ /* 0x000e620000000800 */
[----:B0-----:R-:W-:-:S07]  /*7280*/  FADD.FTZ R2, R7, R2 ;  /* 0x0000000207027221 */ /* 0x001fce0000010000 */
[----:B------:R-:W0:Y:S01]  /*7290*/  MUFU.EX2 R130, R130 ;  /* 0x0000008200827308 */ /* 0x000e220000000800 */
[----:B--2---:R-:W-:-:S07]  /*72a0*/  FADD.FTZ R145, R127, R2 ;  /* 0x000000027f917221 */ /* 0x004fce0000010000 */
[----:B------:R-:W2:Y:S01]  /*72b0*/  MUFU.EX2 R131, R131 ;  /* 0x0000008300837308 */ /* 0x000ea20000000800 */
[----:B-1----:R-:W-:-:S04]  /*72c0*/  FADD.FTZ R161, R119, R0 ;  /* 0x0000000077a17221 */ /* 0x002fc80000010000 */
[----:B------:R-:W-:-:S03]  /*72d0*/  FADD.FTZ R2, R94, R161 ;  /* 0x000000a15e027221 */ /* 0x000fc60000010000 */
        /* <DEDUP_REMOVED lines=12> */
[----:B-1----:R-:W-:-:S01]  /*73a0*/  FADD.FTZ R145, R105, R0 ;  /* 0x0000000069917221 */ /* 0x002fc20000010000 */
[--C-:B------:R-:W-:Y:S01]  /*73b0*/  FFMA.FTZ R0, R95, UR41, -R8.reuse ;  /* 0x000000295f007c23 */ /* 0x100fe20008010808 */
[----:B------:R-:W-:-:S01]  /*73c0*/  FFMA.FTZ R95, R98, UR41, -R8 ;  /* 0x00000029625f7c23 */ /* 0x000fc20008010808 */
[----:B------:R-:W-:-:S04]  /*73d0*/  FFMA.FTZ R8, R103, UR41, -R8 ;  /* 0x0000002967087c23 */ /* 0x000fc80008010808 */
        /* <DEDUP_REMOVED lines=17> */
[----:B------:R-:W-:Y:S08]  /*74f0*/  MUFU.EX2 R117, R117 ;  /* 0x0000007500757308 */ /* 0x000ff00000000800 */
[----:B------:R-:W1:Y:S08]  /*7500*/  MUFU.EX2 R135, R135 ;  /* 0x0000008700877308 */ /* 0x000e700000000800 */
[----:B------:R-:W-:Y:S08]  /*7510*/  MUFU.EX2 R88, R88 ;  /* 0x0000005800587308 */ /* 0x000ff00000000800 */
[----:B------:R-:W2:Y:S08]  /*7520*/  MUFU.EX2 R90, R90 ;  /* 0x0000005a005a7308 */ /* 0x000eb00000000800 */
[----:B------:R-:W-:Y:S08]  /*7530*/  MUFU.EX2 R89, R89 ;  /* 0x0000005900597308 */ /* 0x000ff00000000800 */
[----:B------:R3:W-:Y:S08]  /*7540*/  MUFU.EX2 R163, R129 ;  /* 0x0000008100a37308 */ /* 0x0007f00000000800 */
[----:B------:R-:W4:Y:S01]  /*7550*/  MUFU.EX2 R91, R91 ;  /* 0x0000005b005b7308 */ /* 0x000f220000000800 */
[----:B---3--:R-:W-:-:S01]  /*7560*/  FADD.FTZ R129, R113, R2 ;  /* 0x0000000271817221 */ /* 0x008fc20000010000 */
[----:B0-----:R-:W-:-:S04]  /*7570*/  FADD.FTZ R2, R128, R145 ;  /* 0x0000009180027221 */ /* 0x001fc80000010000 */
[----:B-1----:R-:W-:Y:S02]  /*7580*/  FADD.FTZ R145, R135, R2 ;  /* 0x0000000287917221 */ /* 0x002fe40000010000 */
        /* <DEDUP_REMOVED lines=31> */
.L_x_2752:
        /* <DEDUP_REMOVED lines=116> */
.L_x_2742:
[----:B------:R-:W-:-:S13]  /*7ec0*/  ISETP.LE.AND P1, PT, RZ, UR30, PT ;  /* 0x0000001eff007c0c */ /* 0x000fda000bf23270 */
[----:B------:R-:W-:Y:S05]  /*7ed0*/  @!P1 BRA `(.L_x_2754) ;  /* 0x0000002800409947 */ /* 0x000fea0003800000 */
[----:B------:R-:W-:Y:S01]  /*7ee0*/  IMAD.MOV.U32 R6, RZ, RZ, R5 ;  /* 0x000000ffff067224 */ /* 0x000fe200078e0005 */
[----:B------:R-:W-:Y:S01]  /*7ef0*/  UMOV UR29, UR46 ;  /* 0x0000002e001d7c82 */ /* 0x000fe20008000000 */
[----:B------:R-:W-:Y:S01]  /*7f00*/  IMAD.MOV.U32 R7, RZ, RZ, R4 ;  /* 0x000000ffff077224 */ /* 0x000fe200078e0004 */
[----:B------:R-:W-:-:S06]  /*7f10*/  UMOV UR28, UR45 ;  /* 0x0000002d001c7c82 */ /* 0x000fcc0008000000 */
.L_x_2765:
        /* <DEDUP_REMOVED lines=9> */
.L_x_2756:
[----:B------:R-:W-:Y:S01]  /*7fb0*/  ULEA UR6, UR45, UR43, 0x3 ;  /* 0x0000002b2d067291 */ /* 0x000fe2000f8e183f */
[----:B------:R-:W-:-:S05]  /*7fc0*/  IMAD.U32 R4, RZ, RZ, UR46 ;  /* 0x0000002eff047e24 */ /* 0x000fca000f8e00ff */
[----:B------:R-:W-:-:S04]  /*7fd0*/  SHF.L.U32 R4, R4, 0x1f, RZ ;  /* 0x0000001f04047819 */ /* 0x000fc800000006ff */
[----:B------:R0:W1:Y:S01]  /*7fe0*/  SYNCS.PHASECHK.TRANS64.TRYWAIT P1, [UR6+0x22830], R4 ;  /* 0x02283004ff0075a7 */ /* 0x0000620008020146 */
[----:B------:R-:W-:Y:S05]  /*7ff0*/  @!P0 BRA `(.L_x_2757) ;  /* 0x0000000000048947 */ /* 0x000fea0003800000 */
[----:B------:R-:W-:Y:S01]  /*8000*/  BPT.TRAP 0x1 ;  /* 0x000000040000795c */ /* 0x000fe20000300000 */
.L_x_2757:
[----:B-1----:R-:W-:Y:S05]  /*8010*/  @P1 BRA `(.L_x_2755) ;  /* 0x0000000000081947 */ /* 0x002fea0003800000 */
[----:B------:R-:W1:Y:S02]  /*8020*/  SYNCS.PHASECHK.TRANS64.TRYWAIT P1, [UR6+0x22830], R4 ;  /* 0x02283004ff0075a7 */ /* 0x000e640008020146 */
[----:B-1----:R-:W-:Y:S05]  /*8030*/  @!P1 BRA `(.L_x_2758) ;  /* 0x000000c800949947 */ /* 0x002fea0003800000 */
.L_x_2755:
[----:B-1----:R-:W1:Y:S01]  /*8040*/  S2R R5, SR_TID.X ;  /* 0x0000000000057919 */ /* 0x002e620000002100 */
        /* <DEDUP_REMOVED lines=128> */
.L_x_2760:
[----:B------:R-:W-:Y:S01]  /*8850*/  ULEA UR6, UR28, UR43, 0x3 ;  /* 0x0000002b1c067291 */ /* 0x000fe2000f8e183f */
[----:B------:R-:W-:-:S05]  /*8860*/  IMAD.U32 R4, RZ, RZ, UR29 ;  /* 0x0000001dff047e24 */ /* 0x000fca000f8e00ff */
[----:B------:R-:W-:-:S04]  /*8870*/  SHF.L.U32 R4, R4, 0x1f, RZ ;  /* 0x0000001f04047819 */ /* 0x000fc800000006ff */
[----:B------:R0:W1:Y:S01]  /*8880*/  SYNCS.PHASECHK.TRANS64.TRYWAIT P1, [UR6+0x22850], R4 ;  /* 0x02285004ff0075a7 */ /* 0x0000620008020146 */
[----:B------:R-:W-:Y:S05]  /*8890*/  @!P0 BRA `(.L_x_2761) ;  /* 0x0000000000048947 */ /* 0x000fea0003800000 */
[----:B------:R-:W-:Y:S01]  /*88a0*/  BPT.TRAP 0x1 ;  /* 0x000000040000795c */ /* 0x000fe20000300000 */
.L_x_2761:
[----:B-1----:R-:W-:Y:S05]  /*88b0*/  @P1 BRA `(.L_x_2759) ;  /* 0x0000000000081947 */ /* 0x002fea0003800000 */
[----:B------:R-:W1:Y:S02]  /*88c0*/  SYNCS.PHASECHK.TRANS64.TRYWAIT P1, [UR6+0x22850], R4 ;  /* 0x02285004ff0075a7 */ /* 0x000e640008020146 */
[----:B-1----:R-:W-:Y:S05]  /*88d0*/  @!P1 BRA `(.L_x_2762) ;  /* 0x000000c000849947 */ /* 0x002fea0003800000 */
.L_x_2759:
        /* <DEDUP_REMOVED lines=36> */
.L_x_2763:
        /* <DEDUP_REMOVED lines=344> */
.L_x_2764:
        /* <DEDUP_REMOVED lines=116> */
.L_x_2754:
[----:B------:R-:W-:Y:S06]  /*a7e0*/  BAR.ARV 0x8, 0x180 ;  /* 0x0206000000007b1d */ /* 0x000fec0000002000 */
[----:B------:R-:W-:Y:S05]  /*a7f0*/  @!P0 BRA `(.L_x_2766) ;  /* 0x0000000000048947 */ /* 0x000fea0003800000 */
[----:B------:R-:W-:Y:S01]  /*a800*/  BPT.TRAP 0x1 ;  /* 0x000000040000795c */ /* 0x000fe20000300000 */
.L_x_2766:
[----:B------:R-:W-:Y:S01]  /*a810*/  ULEA UR9, UR45, UR43, 0x3 ;  /* 0x0000002b2d097291 */ /* 0x000fe2000f8e183f */
[----:B------:R-:W-:-:S05]  /*a820*/  IMAD.U32 R3, RZ, RZ, UR46 ;  /* 0x0000002eff037e24 */ /* 0x000fca000f8e00ff */
[----:B------:R-:W-:-:S04]  /*a830*/  SHF.L.U32 R3, R3, 0x1f, RZ ;  /* 0x0000001f03037819 */ /* 0x000fc800000006ff */
[----:B------:R0:W1:Y:S01]  /*a840*/  SYNCS.PHASECHK.TRANS64.TRYWAIT P1, [UR9+0x22850], R3 ;  /* 0x02285003ff0075a7 */ /* 0x0000620008020149 */
[----:B------:R-:W-:Y:S05]  /*a850*/  @!P0 BRA `(.L_x_2767) ;  /* 0x0000000000048947 */ /* 0x000fea0003800000 */
[----:B------:R-:W-:Y:S01]  /*a860*/  BPT.TRAP 0x1 ;  /* 0x000000040000795c */ /* 0x000fe20000300000 */
.L_x_2767:
[----:B-1----:R-:W-:Y:S05]  /*a870*/  @P1 BRA `(.L_x_2768) ;  /* 0x0000000000081947 */ /* 0x002fea0003800000 */
[----:B------:R-:W1:Y:S02]  /*a880*/  SYNCS.PHASECHK.TRANS64.TRYWAIT P1, [UR9+0x22850], R3 ;  /* 0x02285003ff0075a7 */ /* 0x000e640008020149 */
[----:B-1----:R-:W-:Y:S05]  /*a890*/  @!P1 BRA `(.L_x_2769) ;  /* 0x000000a000ac9947 */ /* 0x002fea0003800000 */
.L_x_2768:
        /* <DEDUP_REMOVED lines=88> */
.L_x_2770:
        /* <DEDUP_REMOVED lines=74> */
.L_x_2734:
        /* <DEDUP_REMOVED lines=24> */
[----:B------:R-:W-:Y:S01]  /*b440*/  UISETP.NE.AND.EX UP0, UPT, UR7, URZ, UPT, UP0 ;  /* 0x0000003f0700728c */ /* 0x000fe2000bf05300 */
[----:B------:R-:W-:Y:S02]  /*b450*/  F2FP.BF16.F32.PACK_AB R11, R78, R11 ;  /* 0x0000000b4e0b723e */ /* 0x000fe400000010ff */
[----:B------:R-:W-:Y:S01]  /*b460*/  F2FP.BF16.F32.PACK_AB R10, R79, R10 ;  /* 0x0000000a4f0a723e */ /* 0x000fe200000010ff */
[----:B------:R-:W-:Y:S01]  /*b470*/  ULDC.64 UR6, c[0x0][0xc00] ;  /* 0x0003000000067ab9 */ /* 0x000fe20000000a00 */
[----:B0-----:R-:W-:Y:S01]  /*b480*/  LOP3.LUT P0, R4, R50, 0x3, RZ, 0xc0, !PT ;  /* 0x0000000332047812 */ /* 0x001fe2000780c0ff */
[----:B------:R-:W-:Y:S01]  /*b490*/  UIMAD.WIDE UR6, UR37, 0x4, UR6 ;  /* 0x00000004250678a5 */ /* 0x000fe2000f8e0206 */
[----:B------:R-:W-:-:S02]  /*b4a0*/  F2FP.BF16.F32.PACK_AB R26, R55, R26 ;  /* 0x0000001a371a723e */ /* 0x000fc400000010ff */
[----:B------:R-:W-:Y:S02]  /*b4b0*/  ISETP.EQ.OR P0, PT, R4, 0x3, !P0 ;  /* 0x000000030400780c */ /* 0x000fe40004702670 */
[----:B------:R-:W-:Y:S02]  /*b4c0*/  F2FP.BF16.F32.PACK_AB R9, R84, R9 ;  /* 0x000000095409723e */ /* 0x000fe400000010ff */
[----:B------:R-:W-:Y:S02]  /*b4d0*/  SEL R58, R11, R10, P0 ;  /* 0x0000000a0b3a7207 */ /* 0x000fe40000000000 */
[----:B------:R-:W-:Y:S02]  /*b4e0*/  SEL R55, R10, R11, P0 ;  /* 0x0000000b0a377207 */ /* 0x000fe40000000000 */
[----:B------:R-:W-:Y:S02]  /*b4f0*/  F2FP.BF16.F32.PACK_AB R8, R85, R8 ;  /* 0x000000085508723e */ /* 0x000fe400000010ff */
[----:B------:R-:W-:-:S02]  /*b500*/  F2FP.BF16.F32.PACK_AB R38, R38, R49 ;  /* 0x000000312626723e */ /* 0x000fc400000010ff */
[----:B------:R-:W-:Y:S02]  /*b510*/  F2FP.BF16.F32.PACK_AB R39, R39, R34 ;  /* 0x000000222727723e */ /* 0x000fe400000010ff */
        /* <DEDUP_REMOVED lines=9> */
[----:B------:R-:W-:Y:S02]  /*b5b0*/  F2FP.BF16.F32.PACK_AB R36, R36, R41 ;  /* 0x000000292424723e */ /* 0x000fe400000010ff */
[----:B------:R-:W-:Y:S02]  /*b5c0*/  F2FP.BF16.F32.PACK_AB R30, R30, R43 ;  /* 0x0000002b1e1e723e */ /* 0x000fe400000010ff */
[----:B------:R-:W-:-:S02]  /*b5d0*/  IADD3 R61, P1, R6, 0x40, RZ ;  /* 0x00000040063d7810 */ /* 0x000fc40007f3e0ff */
[----:B------:R-:W-:Y:S02]  /*b5e0*/  IADD3 R63, P2, R6, 0x60, RZ ;  /* 0x00000060063f7810 */ /* 0x000fe40007f5e0ff */
[----:B------:R-:W-:Y:S02]  /*b5f0*/  LOP3.LUT R10, R61, 0x380, RZ, 0xc0, !PT ;  /* 0x000003803d0a7812 */ /* 0x000fe400078ec0ff */
[----:B------:R-:W-:Y:S02]  /*b600*/  SEL R46, R9, R8, P0 ;  /* 0x00000008092e7207 */ /* 0x000fe40000000000 */
[----:B------:R-:W-:Y:S02]  /*b610*/  SHF.R.U64 R10, R10, 0x3, RZ ;  /* 0x000000030a0a7819 */ /* 0x000fe400000012ff */
[----:B------:R-:W-:Y:S02]  /*b620*/  SEL R45, R8, R9, P0 ;  /* 0x00000009082d7207 */ /* 0x000fe40000000000 */
[----:B------:R-:W-:-:S02]  /*b630*/  IADD3 R67, P4, R6, 0x4020, RZ ;  /* 0x0000402006437810 */ /* 0x000fc40007f9e0ff */
[----:B------:R-:W-:Y:S02]  /*b640*/  F2FP.BF16.F32.PACK_AB R27, R54, R27 ;  /* 0x0000001b361b723e */ /* 0x000fe400000010ff */
[----:B------:R-:W-:Y:S02]  /*b650*/  LOP3.LUT R9, R6, 0x380, RZ, 0xc0, !PT ;  /* 0x0000038006097812 */ /* 0x000fe400078ec0ff */
[----:B------:R-:W-:Y:S02]  /*b660*/  F2FP.BF16.F32.PACK_AB R32, R53, R32 ;  /* 0x000000203520723e */ /* 0x000fe400000010ff */
[----:B------:R-:W-:Y:S02]  /*b670*/  SEL R44, R13, R12, P0 ;  /* 0x0000000c0d2c7207 */ /* 0x000fe40000000000 */
[----:B------:R-:W-:Y:S01]  /*b680*/  SEL R43, R12, R13, P0 ;  /* 0x0000000d0c2b7207 */ /* 0x000fe20000000000 */
[----:B------:R-:W-:Y:S01]  /*b690*/  IMAD.X R13, RZ, RZ, R7, P4 ;  /* 0x000000ffff0d7224 */ /* 0x000fe200020e0607 */
[----:B------:R-:W-:-:S02]  /*b6a0*/  SEL R50, R38, R39, P0 ;  /* 0x0000002726327207 */ /* 0x000fc40000000000 */
[----:B------:R-:W-:Y:S02]  /*b6b0*/  SEL R54, R25, R24, P0 ;  /* 0x0000001819367207 */ /* 0x000fe40000000000 */
[----:B------:R-:W-:Y:S01]  /*b6c0*/  SEL R51, R24, R25, P0 ;  /* 0x0000001918337207 */ /* 0x000fe20000000000 */
[----:B------:R-:W-:Y:S01]  /*b6d0*/  IMAD.X R25, RZ, RZ, R7, P1 ;  /* 0x000000ffff197224 */ /* 0x000fe200008e0607 */
[----:B------:R-:W-:Y:S02]  /*b6e0*/  IADD3 R59, P6, R6, 0x20, RZ ;  /* 0x00000020063b7810 */ /* 0x000fe40007fde0ff */
[----:B------:R-:W-:Y:S02]  /*b6f0*/  SEL R39, R39, R38, P0 ;  /* 0x0000002627277207 */ /* 0x000fe40000000000 */
[----:B------:R-:W-:Y:S02]  /*b700*/  LOP3.LUT R12, R63, 0x380, RZ, 0xc0, !PT ;  /* 0x000003803f0c7812 */ /* 0x000fe400078ec0ff */
[----:B------:R-:W-:-:S02]  /*b710*/  LOP3.LUT R24, R10, R61, RZ, 0x3c, !PT ;  /* 0x0000003d0a187212 */ /* 0x000fc400078e3cff */
[----:B------:R-:W-:Y:S02]  /*b720*/  F2FP.BF16.F32.PACK_AB R29, R60, R29 ;  /* 0x0000001d3c1d723e */ /* 0x000fe400000010ff */
[----:B------:R-:W-:Y:S02]  /*b730*/  SEL R42, R37, R36, P0 ;  /* 0x00000024252a7207 */ /* 0x000fe40000000000 */
[----:B------:R-:W-:Y:S02]  /*b740*/  SEL R38, R31, R30, P0 ;  /* 0x0000001e1f267207 */ /* 0x000fe40000000000 */
[----:B------:R-:W-:Y:S02]  /*b750*/  LOP3.LUT R10, R67, 0x380, RZ, 0xc0, !PT ;  /* 0x00000380430a7812 */ /* 0x000fe400078ec0ff */
[----:B------:R-:W-:Y:S02]  /*b760*/  SEL R37, R36, R37, P0 ;  /* 0x0000002524257207 */ /* 0x000fe40000000000 */
[----:B------:R-:W-:-:S02]  /*b770*/  SEL R31, R30, R31, P0 ;  /* 0x0000001f1e1f7207 */ /* 0x000fc40000000000 */
[----:B------:R-:W-:Y:S02]  /*b780*/  SHF.R.U64 R9, R9, 0x3, RZ ;  /* 0x0000000309097819 */ /* 0x000fe400000012ff */
[----:B------:R-:W-:Y:S02]  /*b790*/  F2FP.BF16.F32.PACK_AB R21, R68, R21 ;  /* 0x000000154415723e */ /* 0x000fe400000010ff */
[----:B------:R-:W-:Y:S02]  /*b7a0*/  F2FP.BF16.F32.PACK_AB R20, R69, R20 ;  /* 0x000000144514723e */ /* 0x000fe400000010ff */
[----:B------:R-:W-:Y:S02]  /*b7b0*/  SEL R36, R33, R32, P0 ;  /* 0x0000002021247207 */ /* 0x000fe40000000000 */
[----:B------:R-:W-:Y:S02]  /*b7c0*/  SEL R30, R27, R26, P0 ;  /* 0x0000001a1b1e7207 */ /* 0x000fe40000000000 */
[----:B------:R-:W-:Y:S01]  /*b7d0*/  SEL R49, R26, R27, P0 ;  /* 0x0000001b1a317207 */ /* 0x000fe20000000000 */
[----:B------:R-:W-:Y:S01]  /*b7e0*/  IMAD.X R27, RZ, RZ, R7, P6 ;  /* 0x000000ffff1b7224 */ /* 0x000fe200030e0607 */
[----:B------:R-:W-:-:S02]  /*b7f0*/  F2FP.BF16.F32.PACK_AB R56, R56, R65 ;  /* 0x000000413838723e */ /* 0x000fc400000010ff */
[----:B------:R-:W-:Y:S02]  /*b800*/  SEL R33, R32, R33, P0 ;  /* 0x0000002120217207 */ /* 0x000fe40000000000 */
[----:B------:R-:W-:Y:S02]  /*b810*/  SHF.R.U64 R12, R12, 0x3, RZ ;  /* 0x000000030c0c7819 */ /* 0x000fe400000012ff */
[----:B------:R-:W-:Y:S02]  /*b820*/  F2FP.BF16.F32.PACK_AB R94, R94, R95 ;  /* 0x0000005f5e5e723e */ /* 0x000fe400000010ff */
[----:B------:R-:W-:Y:S02]  /*b830*/  F2FP.BF16.F32.PACK_AB R93, R92, R93 ;  /* 0x0000005d5c5d723e */ /* 0x000fe400000010ff */
[----:B------:R-:W-:Y:S02]  /*b840*/  F2FP.BF16.F32.PACK_AB R57, R48, R57 ;  /* 0x000000393039723e */ /* 0x000fe400000010ff */
[----:B------:R-:W-:-:S02]  /*b850*/  SEL R32, R29, R28, P0 ;  /* 0x0000001c1d207207 */ /* 0x000fc40000000000 */
[C---:B------:R-:W-:Y:S02]  /*b860*/  IADD3 R65, P3, R6.reuse, 0x4000, RZ ;  /* 0x0000400006417810 */ /* 0x040fe40007f7e0ff */
[C---:B------:R-:W-:Y:S02]  /*b870*/  IADD3 R69, P5, R6.reuse, 0x4040, RZ ;  /* 0x0000404006457810 */ /* 0x040fe40007fbe0ff */
[----:B------:R-:W-:Y:S02]  /*b880*/  IADD3 R62, P6, R6, 0x4060, RZ ;  /* 0x00004060063e7810 */ /* 0x000fe40007fde0ff */
[----:B------:R-:W-:Y:S01]  /*b890*/  SHF.R.U64 R10, R10, 0x3, RZ ;  /* 0x000000030a0a7819 */ /* 0x000fe200000012ff */
[----:B------:R-:W-:Y:S01]  /*b8a0*/  IMAD.X R11, RZ, RZ, R7, P5 ;  /* 0x000000ffff0b7224 */ /* 0x000fe200028e0607 */
[----:B------:R-:W-:Y:S02]  /*b8b0*/  F2FP.BF16.F32.PACK_AB R90, R90, R91 ;  /* 0x0000005b5a5a723e */ /* 0x000fe400000010ff */
[----:B------:R-:W-:-:S02]  /*b8c0*/  F2FP.BF16.F32.PACK_AB R89, R88, R89 ;  /* 0x000000595859723e */ /* 0x000fc400000010ff */
[----:B------:R-:W-:Y:S02]  /*b8d0*/  SEL R29, R28, R29, P0 ;  /* 0x0000001d1c1d7207 */ /* 0x000fe40000000000 */
[----:B------:R-:W-:Y:S01]  /*b8e0*/  LOP3.LUT R6, R9, R6, RZ, 0x3c, !PT ;  /* 0x0000000609067212 */ /* 0x000fe200078e3cff */
[--C-:B------:R-:W-:Y:S01]  /*b8f0*/  IMAD.X R9, RZ, RZ, R7.reuse, P6 ;  /* 0x000000ffff097224 */ /* 0x100fe200030e0607 */
[----:B------:R-:W-:Y:S02]  /*b900*/  SEL R28, R21, R20, P0 ;  /* 0x00000014151c7207 */ /* 0x000fe40000000000 */
[----:B------:R-:W-:Y:S01]  /*b910*/  SEL R41, R20, R21, P0 ;  /* 0x0000001514297207 */ /* 0x000fe20000000000 */
[----:B------:R-:W-:Y:S01]  /*b920*/  IMAD.X R21, RZ, RZ, R7, P2 ;  /* 0x000000ffff157224 */ /* 0x000fe200010e0607 */
[----:B------:R-:W-:Y:S02]  /*b930*/  LOP3.LUT R20, R12, R63, RZ, 0x3c, !PT ;  /* 0x0000003f0c147212 */ /* 0x000fe400078e3cff */
[----:B------:R-:W-:-:S02]  /*b940*/  SEL R34, R94, R93, P0 ;  /* 0x0000005d5e227207 */ /* 0x000fc40000000000 */
[----:B------:R-:W-:Y:S02]  /*b950*/  SEL R48, R56, R57, P0 ;  /* 0x0000003938307207 */ /* 0x000fe40000000000 */
[----:B------:R-:W-:Y:S02]  /*b960*/  LOP3.LUT R52, R69, 0x380, RZ, 0xc0, !PT ;  /* 0x0000038045347812 */ /* 0x000fe400078ec0ff */
[----:B------:R-:W-:Y:S02]  /*b970*/  LOP3.LUT R12, R10, R67, RZ, 0x3c, !PT ;  /* 0x000000430a0c7212 */ /* 0x000fe400078e3cff */
[----:B------:R-:W-:Y:S02]  /*b980*/  SEL R93, R93, R94, P0 ;  /* 0x0000005e5d5d7207 */ /* 0x000fe40000000000 */
[----:B------:R-:W-:Y:S02]  /*b990*/  SEL R40, R90, R89, P0 ;  /* 0x000000595a287207 */ /* 0x000fe40000000000 */
[----:B------:R-:W-:-:S02]  /*b9a0*/  SEL R57, R57, R56, P0 ;  /* 0x0000003839397207 */ /* 0x000fc40000000000 */
[----:B------:R-:W-:Y:S02]  /*b9b0*/  MOV R67, R6 ;  /* 0x0000000600437202 */ /* 0x000fe40000000f00 */
[----:B------:R-:W-:Y:S02]  /*b9c0*/  F2FP.BF16.F32.PACK_AB R15, R70, R15 ;  /* 0x0000000f460f723e */ /* 0x000fe400000010ff */
[----:B------:R-:W-:Y:S02]  /*b9d0*/  F2FP.BF16.F32.PACK_AB R14, R71, R14 ;  /* 0x0000000e470e723e */ /* 0x000fe400000010ff */
[----:B------:R-:W-:Y:S02]  /*b9e0*/  SEL R89, R89, R90, P0 ;  /* 0x0000005a59597207 */ /* 0x000fe40000000000 */
[----:B------:R-:W-:Y:S02]  /*b9f0*/  SHF.R.U64 R52, R52, 0x3, RZ ;  /* 0x0000000334347819 */ /* 0x000fe400000012ff */
[----:B------:R-:W-:-:S02]  /*ba00*/  SEL R56, R15, R14, P0 ;  /* 0x0000000e0f387207 */ /* 0x000fc40000000000 */
[----:B------:R-:W-:Y:S01]  /*ba10*/  SEL R53, R14, R15, P0 ;  /* 0x0000000f0e357207 */ /* 0x000fe20000000000 */
[----:B------:R-:W-:Y:S01]  /*ba20*/  IMAD.X R15, RZ, RZ, R7, P3 ;  /* 0x000000ffff0f7224 */ /* 0x000fe200018e0607 */
[----:B------:R-:W-:Y:S02]  /*ba30*/  SEL R60, R86, R87, P0 ;  /* 0x00000057563c7207 */ /* 0x000fe40000000000 */
[----:B------:R-:W-:Y:S02]  /*ba40*/  SEL R87, R87, R86, P0 ;  /* 0x0000005657577207 */ /* 0x000fe40000000000 */
[----:B------:R-:W-:Y:S02]  /*ba50*/  LOP3.LUT R8, R59, 0x380, RZ, 0xc0, !PT ;  /* 0x000003803b087812 */ /* 0x000fe400078ec0ff */
[----:B------:R-:W-:Y:S02]  /*ba60*/  LOP3.LUT R10, R52, R69, RZ, 0x3c, !PT ;  /* 0x00000045340a7212 */ /* 0x000fe400078e3cff */
[----:B------:R-:W-:-:S02]  /*ba70*/  MOV R64, R20 ;  /* 0x0000001400407202 */ /* 0x000fc40000000f00 */
[----:B------:R-:W-:Y:S02]  /*ba80*/  SHF.R.U64 R8, R8, 0x3, RZ ;  /* 0x0000000308087819 */ /* 0x000fe400000012ff */
[----:B------:R-:W-:Y:S02]  /*ba90*/  MOV R61, R10 ;  /* 0x0000000a003d7202 */ /* 0x000fe40000000f00 */
[----:B------:R-:W-:Y:S02]  /*baa0*/  LOP3.LUT R26, R8, R59, RZ, 0x3c, !PT ;  /* 0x0000003b081a7212 */ /* 0x000fe400078e3cff */
[----:B------:R-:W-:Y:S02]  /*bab0*/  LOP3.LUT R8, R65, 0x380, RZ, 0xc0, !PT ;  /* 0x0000038041087812 */ /* 0x000fe400078ec0ff */
[----:B------:R-:W-:Y:S02]  /*bac0*/  LOP3.LUT R59, R62, 0x380, RZ, 0xc0, !PT ;  /* 0x000003803e3b7812 */ /* 0x000fe400078ec0ff */
[----:B------:R-:W-:-:S02]  /*bad0*/  SHF.R.U64 R8, R8, 0x3, RZ ;  /* 0x0000000308087819 */ /* 0x000fc400000012ff */
[----:B------:R-:W-:Y:S02]  /*bae0*/  SHF.R.U64 R59, R59, 0x3, RZ ;  /* 0x000000033b3b7819 */ /* 0x000fe400000012ff */
[----:B------:R-:W-:Y:S02]  /*baf0*/  LOP3.LUT R14, R8, R65, RZ, 0x3c, !PT ;  /* 0x00000041080e7212 */ /* 0x000fe400078e3cff */
[----:B------:R-:W-:Y:S02]  /*bb00*/  LOP3.LUT R8, R59, R62, RZ, 0x3c, !PT ;  /* 0x0000003e3b087212 */ /* 0x000fe400078e3cff */
[----:B------:R-:W-:Y:S02]  /*bb10*/  MOV R63, R14 ;  /* 0x0000000e003f7202 */ /* 0x000fe40000000f00 */
[----:B------:R-:W-:Y:S02]  /*bb20*/  MOV R59, R8 ;  /* 0x00000008003b7202 */ /* 0x000fe40000000f00 */
[----:B------:R-:W-:-:S02]  /*bb30*/  MOV R62, R12 ;  /* 0x0000000c003e7202 */ /* 0x000fc40000000f00 */
[----:B------:R-:W-:Y:S02]  /*bb40*/  MOV R66, R26 ;  /* 0x0000001a00427202 */ /* 0x000fe40000000f00 */
[----:B------:R-:W-:Y:S02]  /*bb50*/  MOV R65, R24 ;  /* 0x0000001800417202 */ /* 0x000fe40000000f00 */
[----:B------:R-:W-:Y:S01]  /*bb60*/  PLOP3.LUT P2, PT, PT, PT, UP0, 0x80, 0x0 ;  /* 0x000000000000781c */ /* 0x000fe20003f4f008 */
[----:B------:R-:W-:Y:S01]  /*bb70*/  ULDC UR8, c[0x0][0xa88] ;  /* 0x0002a20000087ab9 */ /* 0x000fe20000000800 */
        /* <DEDUP_REMOVED lines=12> */
[----:B------:R-:W0:Y:S01]  /*bc40*/  SHFL.IDX PT, R37, R37, R6, 0x1c1f ;  /* 0x001c1f0625257589 */ /* 0x000e2200000e0000 */
[----:B-1----:R-:W-:Y:S02]  /*bc50*/  SEL R9, R48, R57, P0 ;  /* 0x0000003930097207 */ /* 0x002fe40000000000 */
[----:B------:R-:W-:Y:S01]  /*bc60*/  SEL R11, R57, R48, P0 ;  /* 0x00000030390b7207 */ /* 0x000fe20000000000 */
[----:B------:R-:W-:Y:S04]  /*bc70*/  SHFL.IDX PT, R38, R38, R35, 0x1c1f ;  /* 0x001c1f2326267589 */ /* 0x000fe800000e0000 */
[----:B------:R-:W1:Y:S01]  /*bc80*/  SHFL.IDX PT, R31, R31, R6, 0x1c1f ;  /* 0x001c1f061f1f7589 */ /* 0x000e6200000e0000 */
[----:B--2---:R-:W-:-:S02]  /*bc90*/  SEL R12, R40, R89, P0 ;  /* 0x00000059280c7207 */ /* 0x004fc40000000000 */
[----:B------:R-:W-:Y:S01]  /*bca0*/  SEL R14, R89, R40, P0 ;  /* 0x00000028590e7207 */ /* 0x000fe20000000000 */
[----:B------:R-:W-:Y:S04]  /*bcb0*/  SHFL.IDX PT, R36, R36, R35, 0x1c1f ;  /* 0x001c1f2324247589 */ /* 0x000fe800000e0000 */
[----:B------:R-:W2:Y:S01]  /*bcc0*/  SHFL.IDX PT, R33, R33, R6, 0x1c1f ;  /* 0x001c1f0621217589 */ /* 0x000ea200000e0000 */
[----:B---3--:R-:W-:Y:S02]  /*bcd0*/  SEL R13, R50, R39, P0 ;  /* 0x00000027320d7207 */ /* 0x008fe40000000000 */
[----:B------:R-:W-:Y:S01]  /*bce0*/  SEL R15, R39, R50, P0 ;  /* 0x00000032270f7207 */ /* 0x000fe20000000000 */
[----:B------:R2:W-:Y:S04]  /*bcf0*/  SHFL.IDX PT, R21, R30, R35, 0x1c1f ;  /* 0x001c1f231e157589 */ /* 0x0005e800000e0000 */
[----:B------:R-:W3:Y:S01]  /*bd00*/  SHFL.IDX PT, R52, R49, R6, 0x1c1f ;  /* 0x001c1f0631347589 */ /* 0x000ee200000e0000 */
[----:B0-----:R-:W-:-:S02]  /*bd10*/  SEL R24, R42, R37, P0 ;  /* 0x000000252a187207 */ /* 0x001fc40000000000 */
[----:B------:R-:W-:Y:S01]  /*bd20*/  SEL R26, R37, R42, P0 ;  /* 0x0000002a251a7207 */ /* 0x000fe20000000000 */
[----:B------:R-:W-:Y:S04]  /*bd30*/  SHFL.IDX PT, R32, R32, R35, 0x1c1f ;  /* 0x001c1f2320207589 */ /* 0x000fe800000e0000 */
[----:B------:R-:W-:Y:S01]  /*bd40*/  SHFL.IDX PT, R54, R54, R35, 0x1c1f ;  /* 0x001c1f2336367589 */ /* 0x000fe200000e0000 */
[----:B-1----:R-:W-:Y:S02]  /*bd50*/  SEL R25, R38, R31, P0 ;  /* 0x0000001f26197207 */ /* 0x002fe40000000000 */
[----:B------:R-:W-:Y:S01]  /*bd60*/  SEL R27, R31, R38, P0 ;  /* 0x000000261f1b7207 */ /* 0x000fe20000000000 */
[----:B------:R3:W0:Y:S04]  /*bd70*/  SHFL.IDX PT, R7, R29, R6, 0x1c1f ;  /* 0x001c1f061d077589 */ /* 0x00062800000e0000 */
[----:B------:R-:W1:Y:S01]  /*bd80*/  SHFL.IDX PT, R51, R51, R6, 0x1c1f ;  /* 0x001c1f0633337589 */ /* 0x000e6200000e0000 */
[----:B--2---:R-:W-:-:S03]  /*bd90*/  SEL R30, R33, R36, P0 ;  /* 0x00000024211e7207 */ /* 0x004fc60000000000 */
[----:B------:R2:W-:Y:S04]  /*bda0*/  SHFL.IDX PT, R20, R28, R35, 0x1c1f ;  /* 0x001c1f231c147589 */ /* 0x0005e800000e0000 */
[----:B------:R-:W-:Y:S01]  /*bdb0*/  SHFL.IDX PT, R44, R44, R35, 0x1c1f ;  /* 0x001c1f232c2c7589 */ /* 0x000fe200000e0000 */
[----:B---3--:R-:W-:Y:S02]  /*bdc0*/  SEL R29, R21, R52, P0 ;  /* 0x00000034151d7207 */ /* 0x008fe40000000000 */
[----:B------:R-:W-:Y:S01]  /*bdd0*/  SEL R31, R52, R21, P0 ;  /* 0x00000015341f7207 */ /* 0x000fe20000000000 */
[----:B------:R-:W-:Y:S01]  /*bde0*/  SHFL.IDX PT, R56, R56, R35, 0x1c1f ;  /* 0x001c1f2338387589 */ /* 0x000fe200000e0000 */
[----:B--2---:R-:W-:-:S03]  /*bdf0*/  SEL R28, R36, R33, P0 ;  /* 0x00000021241c7207 */ /* 0x004fc60000000000 */
[----:B------:R-:W2:Y:S04]  /*be00*/  SHFL.IDX PT, R41, R41, R6, 0x1c1f ;  /* 0x001c1f0629297589 */ /* 0x000ea800000e0000 */
[----:B------:R-:W3:Y:S01]  /*be10*/  SHFL.IDX PT, R43, R43, R6, 0x1c1f ;  /* 0x001c1f062b2b7589 */ /* 0x000ee200000e0000 */
[----:B0-----:R-:W-:Y:S02]  /*be20*/  SEL R36, R32, R7, P0 ;  /* 0x0000000720247207 */ /* 0x001fe40000000000 */
[----:B------:R-:W-:Y:S01]  /*be30*/  SEL R38, R7, R32, P0 ;  /* 0x0000002007267207 */ /* 0x000fe20000000000 */
[----:B------:R-:W0:Y:S01]  /*be40*/  SHFL.IDX PT, R53, R53, R6, 0x1c1f ;  /* 0x001c1f0635357589 */ /* 0x000e2200000e0000 */
[----:B-1----:R-:W-:Y:S01]  /*be50*/  SEL R37, R54, R51, P0 ;  /* 0x0000003336257207 */ /* 0x002fe20000000000 */
[----:B------:R-:W-:Y:S01]  /*be60*/  IMAD.U32 R7, RZ, RZ, UR7 ;  /* 0x00000007ff077e24 */ /* 0x000fe2000f8e00ff */
[----:B------:R-:W-:Y:S01]  /*be70*/  SEL R39, R51, R54, P0 ;  /* 0x0000003633277207 */ /* 0x000fe20000000000 */
[----:B------:R-:W-:Y:S06]  /*be80*/  BAR.SYNC.DEFER_BLOCKING 0x1, 0x100 ;  /* 0x0044000000007b1d */ /* 0x000fec0000010000 */
[----:B------:R-:W-:Y:S04]  /*be90*/  SHFL.IDX PT, R58, R58, R35, 0x1c1f ;  /* 0x001c1f233a3a7589 */ /* 0x000fe800000e0000 */
[----:B------:R-:W1:Y:S01]  /*bea0*/  SHFL.IDX PT, R55, R55, R6, 0x1c1f ;  /* 0x001c1f0637377589 */ /* 0x000e6200000e0000 */
[----:B--2---:R-:W-:-:S02]  /*beb0*/  SEL R32, R20, R41, P0 ;  /* 0x0000002914207207 */ /* 0x004fc40000000000 */
[----:B------:R-:W-:Y:S01]  /*bec0*/  SEL R34, R41, R20, P0 ;  /* 0x0000001429227207 */ /* 0x000fe20000000000 */
[----:B------:R-:W-:Y:S01]  /*bed0*/  SHFL.IDX PT, R46, R46, R35, 0x1c1f ;  /* 0x001c1f232e2e7589 */ /* 0x000fe200000e0000 */
[----:B---3--:R-:W-:Y:S02]  /*bee0*/  SEL R40, R44, R43, P0 ;  /* 0x0000002b2c287207 */ /* 0x008fe40000000000 */
[----:B------:R-:W-:Y:S01]  /*bef0*/  SEL R42, R43, R44, P0 ;  /* 0x0000002c2b2a7207 */ /* 0x000fe20000000000 */
[----:B------:R2:W-:Y:S01]  /*bf00*/  SHFL.IDX PT, R60, R60, R35, 0x1c1f ;  /* 0x001c1f233c3c7589 */ /* 0x0005e200000e0000 */
[----:B0-----:R-:W-:-:S03]  /*bf10*/  SEL R33, R56, R53, P0 ;  /* 0x0000003538217207 */ /* 0x001fc60000000000 */
[----:B------:R-:W0:Y:S04]  /*bf20*/  SHFL.IDX PT, R45, R45, R6, 0x1c1f ;  /* 0x001c1f062d2d7589 */ /* 0x000e2800000e0000 */
[----:B------:R3:W4:Y:S01]  /*bf30*/  SHFL.IDX PT, R87, R87, R6, 0x1c1f ;  /* 0x001c1f0657577589 */ /* 0x00072200000e0000 */
[----:B--2---:R-:W-:-:S03]  /*bf40*/  SEL R35, R53, R56, P0 ;  /* 0x0000003835237207 */ /* 0x004fc60000000000 */
[----:B------:R0:W-:Y:S04]  /*bf50*/  STSM.16.M88.4 [R67], R8 ;  /* 0x0000000843007844 */ /* 0x0001e80000000200 */
[----:B------:R-:W-:Y:S01]  /*bf60*/  STSM.16.M88.4 [R66], R12 ;  /* 0x0000000c42007844 */ /* 0x000fe20000000200 */
[----:B-1----:R-:W-:Y:S01]  /*bf70*/  SEL R41, R58, R55, P0 ;  /* 0x000000373a297207 */ /* 0x002fe20000000000 */
[----:B---3--:R-:W-:Y:S01]  /*bf80*/  IMAD.U32 R6, RZ, RZ, UR6 ;  /* 0x00000006ff067e24 */ /* 0x008fe2000f8e00ff */
[----:B------:R-:W-:Y:S01]  /*bf90*/  SEL R43, R55, R58, P0 ;  /* 0x0000003a372b7207 */ /* 0x000fe20000000000 */
[----:B------:R-:W-:Y:S01]  /*bfa0*/  STSM.16.M88.4 [R65], R24 ;  /* 0x0000001841007844 */ /* 0x000fe20000000200 */
[----:B------:R-:W-:-:S03]  /*bfb0*/  ULDC.64 UR6, c[0x0][0xc08] ;  /* 0x0003020000067ab9 */ /* 0x000fc60000000a00 */
[----:B------:R-:W-:Y:S01]  /*bfc0*/  STSM.16.M88.4 [R64], R28 ;  /* 0x0000001c40007844 */ /* 0x000fe20000000200 */
[----:B0-----:R-:W-:-:S03]  /*bfd0*/  SEL R8, R46, R45, P0 ;  /* 0x0000002d2e087207 */ /* 0x001fc60000000000 */
[----:B------:R-:W-:Y:S01]  /*bfe0*/  STSM.16.M88.4 [R63], R36 ;  /* 0x000000243f007844 */ /* 0x000fe20000000200 */
[----:B------:R-:W-:Y:S02]  /*bff0*/  SEL R10, R45, R46, P0 ;  /* 0x0000002e2d0a7207 */ /* 0x000fe40000000000 */
[----:B----4-:R-:W-:Y:S01]  /*c000*/  SEL R9, R60, R87, P0 ;  /* 0x000000573c097207 */ /* 0x010fe20000000000 */
[----:B------:R-:W-:Y:S01]  /*c010*/  STSM.16.M88.4 [R62], R32 ;  /* 0x000000203e007844 */ /* 0x000fe20000000200 */
[----:B------:R-:W-:Y:S01]  /*c020*/  SEL R11, R87, R60, P0 ;  /* 0x0000003c570b7207 */ /* 0x000fe20000000000 */
[----:B------:R-:W-:Y:S01]  /*c030*/  UISETP.NE.U32.AND UP1, UPT, UR6, URZ, UPT ;  /* 0x0000003f0600728c */ /* 0x000fe2000bf25070 */
[----:B------:R-:W0:Y:S01]  /*c040*/  LDC R46, c[0x0][0xbe8] ;  /* 0x0002fa00ff2e7b82 */ /* 0x000e220000000800 */
[----:B------:R-:W-:Y:S04]  /*c050*/  STSM.16.M88.4 [R61], R40 ;  /* 0x000000283d007844 */ /* 0x000fe80000000200 */
[----:B------:R1:W-:Y:S03]  /*c060*/  STSM.16.M88.4 [R59], R8 ;  /* 0x000000083b007844 */ /* 0x0003e60000000200 */
[----:B------:R-:W-:Y:S01]  /*c070*/  BAR.SYNC.DEFER_BLOCKING 0x1, 0x100 ;  /* 0x0044000000007b1d */ /* 0x000fe20000010000 */
[----:B------:R-:W-:-:S06]  /*c080*/  UISETP.NE.AND.EX UP1, UPT, UR7, URZ, UPT, UP1 ;  /* 0x0000003f0700728c */ /* 0x000fcc000bf25310 */
[----:B------:R-:W-:-:S05]  /*c090*/  PLOP3.LUT P0, PT, PT, PT, UP1, 0x80, 0x0 ;  /* 0x000000000000781c */ /* 0x000fca0003f0f018 */
[----:B------:R-:W-:-:S04]  /*c0a0*/  @UP1 ULEA UR6, UP2, UR37, UR6, 0x2 ;  /* 0x0000000625061291 */ /* 0x000fc8000f84103f */
[----:B------:R-:W-:Y:S01]  /*c0b0*/  @UP1 ULEA.HI.X UR7, UR37, UR7, UR38, 0x2, UP2 ;  /* 0x0000000725071291 */ /* 0x000fe200090f1426 */
[----:B-1----:R-:W-:Y:S02]  /*c0c0*/  IMAD.U32 R9, RZ, RZ, UR8 ;  /* 0x00000008ff097e24 */ /* 0x002fe4000f8e00ff */
[----:B------:R-:W-:-:S03]  /*c0d0*/  IMAD.U32 R10, RZ, RZ, UR6 ;  /* 0x00000006ff0a7e24 */ /* 0x000fc6000f8e00ff */
[----:B------:R-:W-:Y:S01]  /*c0e0*/  IMAD.U32 R11, RZ, RZ, UR7 ;  /* 0x00000007ff0b7e24 */ /* 0x000fe2000f8e00ff */
[----:B------:R-:W2:Y:S01]  /*c0f0*/  @P2 LDG.E R12, desc[UR54][R6.64] ;  /* 0x00000036060c2981 */ /* 0x000ea2000c1e1900 */
[----:B0-----:R-:W-:Y:S01]  /*c100*/  ISETP.NE.AND P1, PT, R46, 0x1, PT ;  /* 0x000000012e00780c */ /* 0x001fe20003f25270 */
[----:B------:R-:W-:Y:S02]  /*c110*/  UMOV UR4, URZ ;  /* 0x0000003f00047c82 */ /* 0x000fe40008000000 */
[----:B------:R0:W5:Y:S10]  /*c120*/  @P0 LDG.E R9, desc[UR54][R10.64] ;  /* 0x000000360a090981 */ /* 0x000174000c1e1900 */
[----:B------:R-:W1:Y:S08]  /*c130*/  @P1 LDC R13, c[0x0][0xbec] ;  /* 0x0002fb00ff0d1b82 */ /* 0x000e700000000800 */
[----:B------:R-:W3:Y:S01]  /*c140*/  @P1 LDC R14, c[0x0][0xbf0] ;  /* 0x0002fc00ff0e1b82 */ /* 0x000ee20000000800 */
[----:B--2---:R-:W-:Y:S01]  /*c150*/  @P2 R2UR UR4, R12 ;  /* 0x000000000c0422ca */ /* 0x004fe200000e0000 */
[----:B01-3--:R-:W-:-:S14]  /*c160*/  @P0 BRA `(.L_x_2773) ;  /* 0x0000000000100947 */ /* 0x00bfdc0003800000 */
[----:B------:R-:W-:Y:S05]  /*c170*/  @!P2 BRA `(.L_x_2773) ;  /* 0x00000000000ca947 */ /* 0x000fea0003800000 */
[----:B------:R-:W2:Y:S04]  /*c180*/  LDG.E R8, desc[UR54][R6.64] ;  /* 0x0000003606087981 */ /* 0x000ea8000c1e1900 */
[----:B-----5:R-:W2:Y:S02]  /*c190*/  LDG.E R9, desc[UR54][R6.64+0x4] ;  /* 0x0000043606097981 */ /* 0x020ea4000c1e1900 */
[----:B--2---:R-:W-:-:S07]  /*c1a0*/  IMAD.IADD R9, R9, 0x1, -R8 ;  /* 0x0000000109097824 */ /* 0x004fce00078e0a08 */
.L_x_2773:
[----:B------:R-:W-:Y:S01]  /*c1b0*/  USHF.R.S32.HI UR14, URZ, 0x1f, UR39 ;  /* 0x0000001f3f0e7899 */ /* 0x000fe20008011427 */
[----:B------:R-:W-:Y:S01]  /*c1c0*/  VIADD R8, R18, UR40 ;  /* 0x0000002812087c36 */ /* 0x000fe20008000000 */
[----:B------:R-:W-:Y:S01]  /*c1d0*/  ULDC.64 UR12, c[0x0][0xb90] ;  /* 0x0002e400000c7ab9 */ /* 0x000fe20000000a00 */
[----:B------:R-:W-:Y:S01]  /*c1e0*/  USHF.R.S32.HI UR9, URZ, 0x1f, UR4 ;  /* 0x0000001f3f097899 */ /* 0x000fe20008011404 */
[----:B------:R-:W-:Y:S01]  /*c1f0*/  VIADD R24, R190, UR40 ;  /* 0x00000028be187c36 */ /* 0x000fe20008000000 */
[----:B------:R-:W-:Y:S01]  /*c200*/  UIMAD UR10, UR14, UR12, URZ ;  /* 0x0000000c0e0a72a4 */ /* 0x000fe2000f8e023f */
[----:B------:R-:W-:Y:S01]  /*c210*/  @P1 IMAD.HI.U32 R7, R8, R13, RZ ;  /* 0x0000000d08071227 */ /* 0x000fe200078e00ff */
[----:B------:R-:W-:Y:S01]  /*c220*/  UMOV UR8, UR4 ;  /* 0x0000000400087c82 */ /* 0x000fe20008000000 */
[----:B------:R-:W-:Y:S01]  /*c230*/  USEL UR38, UR38, URZ, !UP0 ;  /* 0x0000003f26267287 */ /* 0x000fe2000c000000 */
[----:B------:R-:W0:Y:S01]  /*c240*/  @P1 LDC R49, c[0x0][0xbf0] ;  /* 0x0002fc00ff311b82 */ /* 0x000e220000000800 */
        /* <DEDUP_REMOVED lines=16> */
[----:B-----5:R-:W-:Y:S01]  /*c350*/  IMAD R53, R9, R46, RZ ;  /* 0x0000002e09357224 */ /* 0x020fe200078e02ff */
[----:B------:R-:W-:Y:S01]  /*c360*/  IADD3 R6, P2, R6, UR6, RZ ;  /* 0x0000000606067c10 */ /* 0x000fe2000ff5e0ff */
[----:B------:R-:W-:Y:S01]  /*c370*/  ULDC.64 UR10, c[0x0][0xaa0] ;  /* 0x0002a800000a7ab9 */ /* 0x000fe20000000a00 */
[----:B------:R-:W-:Y:S01]  /*c380*/  IMAD.U32 R10, RZ, RZ, UR8 ;  /* 0x00000008ff0a7e24 */ /* 0x000fe2000f8e00ff */
[----:B------:R-:W-:Y:S01]  /*c390*/  SHF.R.S32.HI R8, RZ, 0x1f, R11 ;  /* 0x0000001fff087819 */ /* 0x000fe2000001140b */
[----:B------:R-:W-:Y:S01]  /*c3a0*/  IMAD.X R9, RZ, RZ, R5, P3 ;  /* 0x000000ffff097224 */ /* 0x000fe200018e0605 */
[----:B------:R-:W-:-:S02]  /*c3b0*/  IADD3 R15, P0, R4, 0x1000, RZ ;  /* 0x00001000040f7810 */ /* 0x000fc40007f1e0ff */
[----:B------:R-:W-:Y:S01]  /*c3c0*/  IADD3.X R7, R7, UR7, R10, P2, !PT ;  /* 0x0000000707077c10 */ /* 0x000fe200097fe40a */
[----:B------:R-:W-:Y:S01]  /*c3d0*/  ULDC.64 UR6, c[0x0][0xb88] ;  /* 0x0002e20000067ab9 */ /* 0x000fe20000000a00 */
[----:B------:R-:W-:Y:S01]  /*c3e0*/  LOP3.LUT R10, R13, 0x380, RZ, 0xc0, !PT ;  /* 0x000003800d0a7812 */ /* 0x000fe200078ec0ff */
[----:B------:R-:W-:Y:S01]  /*c3f0*/  IMAD R14, R8, UR6, RZ ;  /* 0x00000006080e7c24 */ /* 0x000fe2000f8e02ff */
[----:B------:R-:W-:Y:S01]  /*c400*/  LOP3.LUT R12, R15, 0x380, RZ, 0xc0, !PT ;  /* 0x000003800f0c7812 */ /* 0x000fe200078ec0ff */
[C---:B------:R-:W-:Y:S01]  /*c410*/  IMAD.WIDE.U32 R6, R11.reuse, UR6, R6 ;  /* 0x000000060b067c25 */ /* 0x040fe2000f8e0006 */
[----:B------:R-:W-:Y:S02]  /*c420*/  SHF.R.U64 R8, R10, 0x3, RZ ;  /* 0x000000030a087819 */ /* 0x000fe400000012ff */
[----:B------:R-:W-:Y:S01]  /*c430*/  SHF.R.U64 R12, R12, 0x3, RZ ;  /* 0x000000030c0c7819 */ /* 0x000fe200000012ff */
[----:B------:R-:W-:Y:S01]  /*c440*/  IMAD R21, R11, UR7, R14 ;  /* 0x000000070b157c24 */ /* 0x000fe2000f8e020e */
[----:B------:R-:W-:Y:S01]  /*c450*/  LOP3.LUT R8, R8, R13, RZ, 0x3c, !PT ;  /* 0x0000000d08087212 */ /* 0x000fe200078e3cff */
[----:B------:R-:W-:Y:S01]  /*c460*/  ULDC.64 UR6, c[0x0][0xb50] ;  /* 0x0002d40000067ab9 */ /* 0x000fe20000000a00 */
[----:B------:R-:W-:Y:S01]  /*c470*/  LOP3.LUT R12, R12, R15, RZ, 0x3c, !PT ;  /* 0x0000000f0c0c7212 */ /* 0x000fe200078e3cff */
[----:B------:R-:W-:Y:S01]  /*c480*/  IMAD.IADD R13, R7, 0x1, R21 ;  /* 0x00000001070d7824 */ /* 0x000fe200078e0215 */
[----:B------:R-:W-:Y:S01]  /*c490*/  LEA R14, P4, R6, UR6, 0x2 ;  /* 0x00000006060e7c11 */ /* 0x000fe2000f8810ff */
[----:B------:R-:W-:Y:S01]  /*c4a0*/  VIADD R10, R24, 0x8 ;  /* 0x00000008180a7836 */ /* 0x000fe20000000000 */
[----:B------:R-:W-:-:S02]  /*c4b0*/  IADD3 R11, P2, R4, 0x3000, RZ ;  /* 0x00003000040b7810 */ /* 0x000fc40007f5e0ff */
[----:B------:R-:W-:Y:S01]  /*c4c0*/  LEA.HI.X R15, R6, UR7, R13, 0x2, P4 ;  /* 0x00000007060f7c11 */ /* 0x000fe2000a0f140d */
[----:B------:R-:W-:Y:S01]  /*c4d0*/  SHFL.IDX PT, R20, R14, RZ, 0x1c1f ;  /* 0x001c1fff0e147589 */ /* 0x000fe200000e0000 */
[----:B------:R-:W-:Y:S01]  /*c4e0*/  LOP3.LUT R7, R11, 0x380, RZ, 0xc0, !PT ;  /* 0x000003800b077812 */ /* 0x000fe200078ec0ff */
[--C-:B------:R-:W-:Y:S01]  /*c4f0*/  IMAD.X R13, RZ, RZ, R5.reuse, P0 ;  /* 0x000000ffff0d7224 */ /* 0x100fe200000e0605 */
[----:B------:R-:W-:Y:S01]  /*c500*/  LOP3.LUT P0, RZ, R188, 0x3, RZ, 0xc0, !PT ;  /* 0x00000003bcff7812 */ /* 0x000fe2000780c0ff */
[----:B------:R-:W1:Y:S01]  /*c510*/  SHFL.IDX PT, R21, R15, RZ, 0x1c1f ;  /* 0x001c1fff0f157589 */ /* 0x000e6200000e0000 */
[----:B------:R-:W-:Y:S01]  /*c520*/  SHF.R.U64 R6, R7, 0x3, RZ ;  /* 0x0000000307067819 */ /* 0x000fe200000012ff */
[----:B------:R-:W-:Y:S01]  /*c530*/  IMAD.X R7, RZ, RZ, R5, P2 ;  /* 0x000000ffff077224 */ /* 0x000fe200010e0605 */
[-C--:B------:R-:W-:Y:S01]  /*c540*/  ISETP.GE.OR P2, PT, R24, R53.reuse, P0 ;  /* 0x000000351800720c */ /* 0x080fe20000746670 */
[----:B------:R-:W-:Y:S01]  /*c550*/  SHFL.IDX PT, R44, R14, 0x1, 0x1c1f ;  /* 0x003c1f000e2c7f89 */ /* 0x000fe200000e0000 */
[----:B------:R-:W-:Y:S01]  /*c560*/  ISETP.GE.OR P0, PT, R10, R53, P0 ;  /* 0x000000350a00720c */ /* 0x000fe20000706670 */
[----:B------:R-:W-:Y:S01]  /*c570*/  UIMAD UR8, UR9, UR10, URZ ;  /* 0x0000000a090872a4 */ /* 0x000fe2000f8e023f */
[C---:B------:R-:W-:Y:S01]  /*c580*/  IADD3 R41, P6, R4.reuse, 0x4000, RZ ;  /* 0x0000400004297810 */ /* 0x040fe20007fde0ff */
[----:B------:R-:W2:Y:S01]  /*c590*/  SHFL.IDX PT, R45, R15, 0x1, 0x1c1f ;  /* 0x003c1f000f2d7f89 */ /* 0x000ea200000e0000 */
[----:B------:R-:W-:Y:S01]  /*c5a0*/  UIMAD.WIDE.U32 UR6, UR4, UR10, URZ ;  /* 0x0000000a040672a5 */ /* 0x000fe2000f8e003f */
[----:B------:R-:W-:-:S02]  /*c5b0*/  IADD3 R37, P5, R4, 0x5000, RZ ;  /* 0x0000500004257810 */ /* 0x000fc40007fbe0ff */
[----:B------:R-:W-:Y:S02]  /*c5c0*/  IADD3 R33, P4, R4, 0x6000, RZ ;  /* 0x0000600004217810 */ /* 0x000fe40007f9e0ff */
[----:B------:R-:W-:Y:S02]  /*c5d0*/  LOP3.LUT R6, R6, R11, RZ, 0x3c, !PT ;  /* 0x0000000b06067212 */ /* 0x000fe400078e3cff */
[C---:B------:R-:W-:Y:S01]  /*c5e0*/  LOP3.LUT R25, R4.reuse, 0x380, RZ, 0xc0, !PT ;  /* 0x0000038004197812 */ /* 0x040fe200078ec0ff */
[----:B-1----:R1:W-:Y:S01]  /*c5f0*/  @!P2 ST.E desc[UR54][R20.64], R2 ;  /* 0x000000021400a985 */ /* 0x0023e2000c101936 */
[----:B------:R-:W-:Y:S01]  /*c600*/  UIMAD UR8, UR4, UR11, UR8 ;  /* 0x0000000b040872a4 */ /* 0x000fe2000f8e0208 */
[----:B------:R-:W-:Y:S02]  /*c610*/  IADD3 R11, P3, R4, 0x7000, RZ ;  /* 0x00007000040b7810 */ /* 0x000fe40007f7e0ff */
[----:B------:R-:W-:Y:S01]  /*c620*/  ULDC.64 UR10, c[0x0][0xae8] ;  /* 0x0002ba00000a7ab9 */ /* 0x000fe20000000a00 */
[----:B------:R-:W-:-:S02]  /*c630*/  LOP3.LUT R40, R41, 0x380, RZ, 0xc0, !PT ;  /* 0x0000038029287812 */ /* 0x000fc400078ec0ff */
[----:B------:R-:W-:Y:S01]  /*c640*/  LOP3.LUT R36, R37, 0x380, RZ, 0xc0, !PT ;  /* 0x0000038025247812 */ /* 0x000fe200078ec0ff */
[----:B--2---:R2:W-:Y:S01]  /*c650*/  @!P0 ST.E desc[UR54][R44.64], R0 ;  /* 0x000000002c008985 */ /* 0x0045e2000c101936 */
[----:B------:R-:W-:Y:S02]  /*c660*/  LOP3.LUT R32, R33, 0x380, RZ, 0xc0, !PT ;  /* 0x0000038021207812 */ /* 0x000fe400078ec0ff */
[----:B------:R-:W-:Y:S01]  /*c670*/  SHF.R.U64 R25, R25, 0x3, RZ ;  /* 0x0000000319197819 */ /* 0x000fe200000012ff */
[----:B-1----:R-:W1:Y:S01]  /*c680*/  @P1 LDC R21, c[0x0][0xbec] ;  /* 0x0002fb00ff151b82 */ /* 0x002e620000000800 */
[----:B------:R-:W-:Y:S01]  /*c690*/  UIADD3 UR7, UR7, UR8, URZ ;  /* 0x0000000807077290 */ /* 0x000fe2000fffe03f */
[----:B------:R-:W-:Y:S01]  /*c6a0*/  LOP3.LUT R10, R11, 0x380, RZ, 0xc0, !PT ;  /* 0x000003800b0a7812 */ /* 0x000fe200078ec0ff */
[----:B------:R-:W-:Y:S01]  /*c6b0*/  UIMAD UR4, UR14, UR10, URZ ;  /* 0x0000000a0e0472a4 */ /* 0x000fe2000f8e023f */
[----:B------:R-:W-:Y:S01]  /*c6c0*/  SHF.R.U64 R40, R40, 0x3, RZ ;  /* 0x0000000328287819 */ /* 0x000fe200000012ff */
[----:B------:R-:W-:Y:S01]  /*c6d0*/  IMAD.X R29, RZ, RZ, R5, P3 ;  /* 0x000000ffff1d7224 */ /* 0x000fe200018e0605 */
[----:B------:R-:W-:Y:S01]  /*c6e0*/  SHF.R.U64 R36, R36, 0x3, RZ ;  /* 0x0000000324247819 */ /* 0x000fe200000012ff */
[----:B--2---:R-:W-:Y:S01]  /*c6f0*/  IMAD R0, R22, 0x20, R23 ;  /* 0x0000002016007824 */ /* 0x004fe200078e0217 */
        /* <DEDUP_REMOVED lines=9> */
[----:B------:R-:W-:Y:S01]  /*c790*/  SHF.R.U64 R4, R10, 0x3, RZ ;  /* 0x000000030a047819 */ /* 0x000fe200000012ff */
[----:B------:R-:W5:Y:S01]  /*c7a0*/  LD.E.128 R12, desc[UR54][R12.64] ;  /* 0x000000360c0c7980 */ /* 0x000f62000c101d00 */
[----:B------:R-:W-:-:S02]  /*c7b0*/  LOP3.LUT R40, R40, R41, RZ, 0x3c, !PT ;  /* 0x0000002928287212 */ /* 0x000fc400078e3cff */
[----:B------:R-:W-:Y:S01]  /*c7c0*/  LOP3.LUT R36, R36, R37, RZ, 0x3c, !PT ;  /* 0x0000002524247212 */ /* 0x000fe200078e3cff */
[----:B-1----:R-:W-:Y:S01]  /*c7d0*/  @P1 IMAD.HI.U32 R0, R2, R21, RZ ;  /* 0x0000001502001227 */ /* 0x002fe200078e00ff */
[----:B------:R-:W-:Y:S01]  /*c7e0*/  UIMAD UR4, UR37, UR9, UR4 ;  /* 0x00000009250472a4 */ /* 0x000fe2000f8e0204 */
[----:B------:R-:W-:Y:S01]  /*c7f0*/  LOP3.LUT R32, R32, R33, RZ, 0x3c, !PT ;  /* 0x0000002120207212 */ /* 0x000fe200078e3cff */
[----:B------:R-:W-:Y:S01]  /*c800*/  UIMAD.WIDE.U32 UR6, UR37, UR8, UR6 ;  /* 0x00000008250672a5 */ /* 0x000fe2000f8e0006 */
[--C-:B------:R-:W-:Y:S01]  /*c810*/  IMAD.X R41, RZ, RZ, R5.reuse, P6 ;  /* 0x000000ffff297224 */ /* 0x100fe200030e0605 */
[----:B0-----:R-:W-:Y:S01]  /*c820*/  @P1 SHF.R.U32.HI R45, RZ, R49, R0 ;  /* 0x00000031ff2d1219 */ /* 0x001fe20000011600 */
[--C-:B------:R-:W-:Y:S01]  /*c830*/  IMAD.X R37, RZ, RZ, R5.reuse, P5 ;  /* 0x000000ffff257224 */ /* 0x100fe200028e0605 */
[----:B------:R-:W-:Y:S01]  /*c840*/  UIADD3 UR4, UR7, UR4, URZ ;  /* 0x0000000407047290 */ /* 0x000fe2000fffe03f */
[----:B------:R-:W-:Y:S01]  /*c850*/  IMAD.X R33, RZ, RZ, R5, P4 ;  /* 0x000000ffff217224 */ /* 0x000fe200020e0605 */
[--C-:B------:R-:W-:Y:S01]  /*c860*/  SHF.R.S32.HI R0, RZ, 0x1f, R45.reuse ;  /* 0x0000001fff007819 */ /* 0x100fe2000001142d */
[----:B------:R-:W-:Y:S01]  /*c870*/  IMAD.MOV R49, RZ, RZ, -R45 ;  /* 0x000000ffff317224 */ /* 0x000fe200078e0a2d */
[----:B------:R-:W-:Y:S01]  /*c880*/  LOP3.LUT R28, R4, R11, RZ, 0x3c, !PT ;  /* 0x0000000b041c7212 */ /* 0x000fe200078e3cff */
[----:B------:R-:W-:Y:S01]  /*c890*/  IMAD.MOV.U32 R25, RZ, RZ, R5 ;  /* 0x000000ffff197224 */ /* 0x000fe200078e0005 */
[----:B------:R-:W-:Y:S01]  /*c8a0*/  ULDC.64 UR8, c[0x0][0xae0] ;  /* 0x0002b80000087ab9 */ /* 0x000fe20000000a00 */
[----:B------:R-:W-:Y:S01]  /*c8b0*/  IMAD R49, R46, R49, R2 ;  /* 0x000000312e317224 */ /* 0x000fe200078e0202 */
[----:B------:R-:W5:Y:S01]  /*c8c0*/  LD.E.128 R8, desc[UR54][R8.64] ;  /* 0x0000003608087980 */ /* 0x000f62000c101d00 */
[----:B------:R-:W-:-:S02]  /*c8d0*/  IMAD R0, R0, UR8, RZ ;  /* 0x0000000800007c24 */ /* 0x000fc4000f8e02ff */
[----:B------:R-:W-:Y:S01]  /*c8e0*/  IMAD.U32 R21, RZ, RZ, UR7 ;  /* 0x00000007ff157e24 */ /* 0x000fe2000f8e00ff */
[----:B------:R-:W5:Y:S01]  /*c8f0*/  LD.E.128 R24, desc[UR54][R24.64] ;  /* 0x0000003618187980 */ /* 0x000f62000c101d00 */
[----:B------:R-:W-:Y:S01]  /*c900*/  IMAD.U32 R20, RZ, RZ, UR6 ;  /* 0x00000006ff147e24 */ /* 0x000fe2000f8e00ff */
[----:B------:R-:W-:Y:S01]  /*c910*/  ULDC.64 UR6, c[0x0][0xad8] ;  /* 0x0002b60000067ab9 */ /* 0x000fe20000000a00 */
[----:B------:R-:W-:Y:S01]  /*c920*/  IMAD.U32 R21, RZ, RZ, UR4 ;  /* 0x00000004ff157e24 */ /* 0x000fe2000f8e00ff */
[----:B------:R-:W5:Y:S01]  /*c930*/  LD.E.128 R4, desc[UR54][R6.64] ;  /* 0x0000003606047980 */ /* 0x000f62000c101d00 */
[C---:B------:R-:W-:Y:S01]  /*c940*/  IMAD R51, R45.reuse, UR9, R0 ;  /* 0x000000092d337c24 */ /* 0x040fe2000f8e0200 */
[----:B------:R-:W-:Y:S02]  /*c950*/  SHF.R.S32.HI R0, RZ, 0x1f, R49 ;  /* 0x0000001fff007819 */ /* 0x000fe40000011431 */
[----:B------:R-:W5:Y:S01]  /*c960*/  LD.E.128 R40, desc[UR54][R40.64] ;  /* 0x0000003628287980 */ /* 0x000f62000c101d00 */
[----:B------:R-:W-:-:S03]  /*c970*/  IMAD.WIDE.U32 R20, R45, UR8, R20 ;  /* 0x000000082d147c25 */ /* 0x000fc6000f8e0014 */
[----:B------:R-:W5:Y:S04]  /*c980*/  LD.E.128 R36, desc[UR54][R36.64] ;  /* 0x0000003624247980 */ /* 0x000f68000c101d00 */
[----:B------:R-:W5:Y:S04]  /*c990*/  LD.E.128 R32, desc[UR54][R32.64] ;  /* 0x0000003620207980 */ /* 0x000f68000c101d00 */
[----:B------:R-:W5:Y:S01]  /*c9a0*/  LD.E.128 R28, desc[UR54][R28.64] ;  /* 0x000000361c1c7980 */ /* 0x000f62000c101d00 */
        /* <DEDUP_REMOVED lines=36> */
.L_x_2775:
[----:B------:R-:W-:Y:S05]  /*cbf0*/  BSYNC B1 ;  /* 0x0000000000017941 */ /* 0x000fea0003800000 */
.L_x_2774:
        /* <DEDUP_REMOVED lines=13> */
.L_x_2777:
[----:B------:R-:W-:Y:S05]  /*ccd0*/  BSYNC B1 ;  /* 0x0000000000017941 */ /* 0x000fea0003800000 */
.L_x_2776:
[----:B----4-:R4:W0:Y:S01]  /*cce0*/  SHFL.IDX PT, R0, R45, 0x2, 0x181f ;  /* 0x00581f002d007f89 */ /* 0x01082200000e0000 */
        /* <DEDUP_REMOVED lines=12> */
.L_x_2779:
[----:B------:R-:W-:Y:S05]  /*cdb0*/  BSYNC B1 ;  /* 0x0000000000017941 */ /* 0x000fea0003800000 */
.L_x_2778:
[----:B0-----:R-:W-:Y:S01]  /*cdc0*/  VIADD R0, R46, 0x60 ;  /* 0x000000602e007836 */ /* 0x001fe20000000000 */
[----:B--2-4-:R-:W4:Y:S04]  /*cdd0*/  SHFL.IDX PT, R45, R45, 0x3, 0x181f ;  /* 0x00781f002d2d7f89 */ /* 0x014f2800000e0000 */
[----:B------:R-:W-:Y:S01]  /*cde0*/  ISETP.GE.AND P0, PT, R0, R53, PT ;  /* 0x000000350000720c */ /* 0x000fe20003f06270 */
[----:B------:R-:W0:-:S12]  /*cdf0*/  SHFL.IDX PT, R44, R44, 0x3, 0x181f ;  /* 0x00781f002c2c7f89 */ /* 0x000e1800000e0000 */
[----:B------:R-:W-:Y:S05]  /*ce00*/  @P0 BRA `(.L_x_2780) ;  /* 0x0000000c00080947 */ /* 0x000fea0003800000 */
[----:B------:R-:W-:Y:S02]  /*ce10*/  ULDC UR4, c[0x0][0xac8] ;  /* 0x0002b20000047ab9 */ /* 0x000fe40000000800 */
[----:B------:R-:W-:-:S13]  /*ce20*/  ISETP.GE.AND P1, PT, R16, UR4, PT ;  /* 0x0000000410007c0c */ /* 0x000fda000bf26270 */
[----:B0-----:R-:W-:-:S04]  /*ce30*/  @!P1 LEA R2, P0, R16, R44, 0x1 ;  /* 0x0000002c10029211 */ /* 0x001fc800078008ff */
[----:B----4-:R-:W-:Y:S02]  /*ce40*/  @!P1 LEA.HI.X R3, R16, R45, R193, 0x1, P0 ;  /* 0x0000002d10039211 */ /* 0x010fe400000f0cc1 */
[----:B------:R-:W-:-:S03]  /*ce50*/  ISETP.GE.AND P0, PT, R19, UR4, PT ;  /* 0x0000000413007c0c */ /* 0x000fc6000bf06270 */
[----:B------:R0:W-:Y:S10]  /*ce60*/  @!P1 ST.E.128 desc[UR54][R2.64], R4 ;  /* 0x0000000402009985 */ /* 0x0001f4000c101d36 */
[----:B------:R-:W-:Y:S05]  /*ce70*/  @P0 BRA `(.L_x_2780) ;  /* 0x0000000800ec0947 */ /* 0x000fea0003800000 */
[----:B0-----:R-:W-:-:S04]  /*ce80*/  LEA R2, P0, R19, R44, 0x1 ;  /* 0x0000002c13027211 */ /* 0x001fc800078008ff */
[----:B------:R-:W-:-:S05]  /*ce90*/  LEA.HI.X R3, R19, R45, R192, 0x1, P0 ;  /* 0x0000002d13037211 */ /* 0x000fca00000f0cc0 */
[----:B------:R0:W-:Y:S01]  /*cea0*/  ST.E.128 desc[UR54][R2.64], R28 ;  /* 0x0000001c02007985 */ /* 0x0001e2000c101d36 */
[----:B------:R-:W-:Y:S05]  /*ceb0*/  BRA `(.L_x_2780) ;  /* 0x0000000800dc7947 */ /* 0x000fea0003800000 */
.L_x_2772:
        /* <DEDUP_REMOVED lines=33> */
.L_x_2781:
[----:B------:R-:W-:Y:S01]  /*d0d0*/  USEL UR37, UR37, URZ, !UP0 ;  /* 0x0000003f25257287 */ /* 0x000fe2000c000000 */
[----:B------:R-:W-:Y:S01]  /*d0e0*/  BSSY B1, `(.L_x_2782) ;  /* 0x000002c000017945 */ /* 0x000fe20003800000 */
[----:B------:R-:W-:-:S03]  /*d0f0*/  USEL UR38, UR38, URZ, !UP0 ;  /* 0x0000003f26267287 */ /* 0x000fc6000c000000 */
[----:B------:R-:W-:Y:S09]  /*d100*/  @P1 BRA `(.L_x_2783) ;  /* 0x0000000000a41947 */ /* 0x000ff20003800000 */
        /* <DEDUP_REMOVED lines=25> */
[----:B------:R-:W-:-:S03]  /*d2a0*/  IMAD.U32 R6, RZ, RZ, UR8 ;  /* 0x00000008ff067e24 */ /* 0x000fc6000f8e00ff */
[--C-:B------:R-:W-:Y:S01]  /*d2b0*/  SHF.R.S32.HI R3, RZ, 0x1f, R2.reuse ;  /* 0x0000001fff037819 */ /* 0x100fe20000011402 */
[----:B------:R-:W-:Y:S01]  /*d2c0*/  IMAD.MOV R5, RZ, RZ, -R2 ;  /* 0x000000ffff057224 */ /* 0x000fe200078e0a02 */
[----:B------:R-:W-:-:S03]  /*d2d0*/  IADD3 R2, P1, R2, UR6, RZ ;  /* 0x0000000602027c10 */ /* 0x000fc6000ff3e0ff */
[----:B------:R-:W-:Y:S01]  /*d2e0*/  IMAD R5, R7, R5, R4 ;  /* 0x0000000507057224 */ /* 0x000fe200078e0204 */
[----:B------:R-:W-:Y:S01]  /*d2f0*/  IADD3.X R3, R3, UR7, R6, P1, !PT ;  /* 0x0000000703037c10 */ /* 0x000fe20008ffe406 */
[----:B------:R-:W-:-:S03]  /*d300*/  ULDC.64 UR6, c[0x0][0xb50] ;  /* 0x0002d40000067ab9 */ /* 0x000fc60000000a00 */
[----:B------:R-:W-:Y:S01]  /*d310*/  SHF.R.S32.HI R4, RZ, 0x1f, R5 ;  /* 0x0000001fff047819 */ /* 0x000fe20000011405 */
[----:B------:R-:W-:-:S04]  /*d320*/  IMAD.WIDE.U32 R2, R5, UR12, R2 ;  /* 0x0000000c05027c25 */ /* 0x000fc8000f8e0002 */
[----:B------:R-:W-:-:S04]  /*d330*/  IMAD R4, R4, UR12, RZ ;  /* 0x0000000c04047c24 */ /* 0x000fc8000f8e02ff */
[----:B------:R-:W-:Y:S01]  /*d340*/  IMAD R7, R5, UR13, R4 ;  /* 0x0000000d05077c24 */ /* 0x000fe2000f8e0204 */
[----:B------:R-:W-:-:S03]  /*d350*/  LEA R4, P1, R2, UR6, 0x2 ;  /* 0x0000000602047c11 */ /* 0x000fc6000f8210ff */
[----:B------:R-:W-:-:S05]  /*d360*/  IMAD.IADD R3, R3, 0x1, R7 ;  /* 0x0000000103037824 */ /* 0x000fca00078e0207 */
[----:B------:R-:W-:Y:S01]  /*d370*/  LEA.HI.X R5, R2, UR7, R3, 0x2, P1 ;  /* 0x0000000702057c11 */ /* 0x000fe200088f1403 */
[----:B------:R-:W-:-:S05]  /*d380*/  IMAD.MOV.U32 R3, RZ, RZ, -0x800000 ;  /* 0xff800000ff037424 */ /* 0x000fca00078e00ff */
[----:B------:R0:W-:Y:S02]  /*d390*/  STG.E desc[UR54][R4.64], R3 ;  /* 0x0000000304007986 */ /* 0x0001e4000c101936 */
.L_x_2783:
[----:B------:R-:W-:Y:S05]  /*d3a0*/  BSYNC B1 ;  /* 0x0000000000017941 */ /* 0x000fea0003800000 */
.L_x_2782:
[----:B0-----:R-:W0:Y:S01]  /*d3b0*/  @P0 LDC R3, c[0x0][0xbf0] ;  /* 0x0002fc00ff030b82 */ /* 0x001e220000000800 */
[----:B------:R-:W-:Y:S01]  /*d3c0*/  ULDC.64 UR12, c[0x0][0xaa0] ;  /* 0x0002a800000c7ab9 */ /* 0x000fe20000000a00 */
[----:B------:R-:W-:Y:S01]  /*d3d0*/  IMAD R2, R22, 0x20, R23 ;  /* 0x0000002016027824 */ /* 0x000fe200078e0217 */
        /* <DEDUP_REMOVED lines=15> */
[----:B0-----:R-:W-:Y:S01]  /*d4d0*/  @P0 SHF.R.U32.HI R5, RZ, R3, R2 ;  /* 0x00000003ff050219 */ /* 0x001fe20000011602 */
        /* <DEDUP_REMOVED lines=42> */
.L_x_2785:
[----:B------:R-:W-:Y:S05]  /*d780*/  BSYNC B1 ;  /* 0x0000000000017941 */ /* 0x000fea0003800000 */
.L_x_2784:
        /* <DEDUP_REMOVED lines=13> */
.L_x_2787:
[----:B------:R-:W-:Y:S05]  /*d860*/  BSYNC B1 ;  /* 0x0000000000017941 */ /* 0x000fea0003800000 */
.L_x_2786:
        /* <DEDUP_REMOVED lines=13> */
.L_x_2789:
[----:B------:R-:W-:Y:S05]  /*d940*/  BSYNC B1 ;  /* 0x0000000000017941 */ /* 0x000fea0003800000 */
.L_x_2788:
        /* <DEDUP_REMOVED lines=14> */
.L_x_2780:
[----:B------:R-:W-:Y:S05]  /*da30*/  BSYNC B0 ;  /* 0x0000000000007941 */ /* 0x000fea0003800000 */
.L_x_2771:
[----:B------:R-:W-:Y:S02]  /*da40*/  ULDC UR4, c[0x0][0xc3c] ;  /* 0x00030f0000047ab9 */ /* 0x000fe40000000800 */
[----:B------:R-:W-:-:S13]  /*da50*/  ISETP.GE.AND P0, PT, R47, UR4, PT ;  /* 0x000000042f007c0c */ /* 0x000fda000bf06270 */
[----:B------:R-:W-:Y:S05]  /*da60*/  @!P0 BRA `(.L_x_2790) ;  /* 0xffffff3000b48947 */ /* 0x000fea000383ffff */
[----:B------:R-:W-:Y:S05]  /*da70*/  EXIT ;  /* 0x000000000000794d */ /* 0x000fea0003800000 */
.L_x_2729:
        /* <DEDUP_REMOVED lines=55> */
.L_x_2796:
        /* <DEDUP_REMOVED lines=12> */
.L_x_2795:
[----:B------:R-:W-:Y:S05]  /*deb0*/  BSYNC B0 ;  /* 0x0000000000007941 */ /* 0x000fea0003800000 */
.L_x_2794:
        /* <DEDUP_REMOVED lines=21> */
.L_x_2792:
[----:B------:R-:W-:-:S04]  /*e010*/  IMAD.IADD R13, R4, 0x1, -R3 ;  /* 0x00000001040d7824 */ /* 0x000fc800078e0a03 */
[----:B------:R-:W-:-:S05]  /*e020*/  IMAD R2, R8, R9, R13 ;  /* 0x0000000908027224 */ /* 0x000fca00078e020d */
[----:B------:R-:W-:-:S13]  /*e030*/  ISETP.GT.AND P0, PT, R2, R7, PT ;  /* 0x000000070200720c */ /* 0x000fda0003f04270 */
[----:B------:R-:W-:Y:S02]  /*e040*/  VOTEU.ANY UR7, UPT, !P0 ;  /* 0x0000000000077886 */ /* 0x000fe400040e0100 */
[----:B------:R-:W-:-:S04]  /*e050*/  UPOPC UR6, UR7 ;  /* 0x00000007000672bf */ /* 0x000fc80008000000 */
[----:B------:R-:W-:-:S03]  /*e060*/  UIADD3 UR40, UR6, UR4, URZ ;  /* 0x0000000406287290 */ /* 0x000fc6000fffe03f */
[----:B------:R-:W-:Y:S02]  /*e070*/  ULDC.64 UR4, c[0x0][0xc90] ;  /* 0x0003240000047ab9 */ /* 0x000fe40000000a00 */
[----:B------:R-:W-:-:S06]  /*e080*/  UIMAD.WIDE UR4, UR40, 0x4, UR4 ;  /* 0x00000004280478a5 */ /* 0x000fcc000f8e0204 */
[----:B------:R-:W-:Y:S02]  /*e090*/  IMAD.U32 R2, RZ, RZ, UR4 ;  /* 0x00000004ff027e24 */ /* 0x000fe4000f8e00ff */
[----:B------:R-:W-:-:S05]  /*e0a0*/  IMAD.U32 R3, RZ, RZ, UR5 ;  /* 0x00000005ff037e24 */ /* 0x000fca000f8e00ff */
[----:B------:R-:W2:Y:S01]  /*e0b0*/  LDG.E R6, desc[UR54][R2.64] ;  /* 0x0000003602067981 */ /* 0x000ea2000c1e1900 */
[----:B------:R-:W-:Y:S01]  /*e0c0*/  IMAD.U32 R15, RZ, RZ, UR6 ;  /* 0x00000006ff0f7e24 */ /* 0x000fe2000f8e00ff */
[----:B------:R-:W-:-:S04]  /*e0d0*/  ISETP.NE.AND P0, PT, RZ, UR7, PT ;  /* 0x00000007ff007c0c */ /* 0x000fc8000bf05270 */
        /* <DEDUP_REMOVED lines=8> */
[----:B------:R-:W-:-:S06]  /*e160*/  UIADD3 UR4, UR6, -0x1, URZ ;  /* 0xffffffff06047890 */ /* 0x000fcc000fffe03f */
[----:B0-----:R-:W-:-:S05]  /*e170*/  IMAD.U32 R11, RZ, RZ, UR4 ;  /* 0x00000004ff0b7e24 */ /* 0x001fca000f8e00ff */
[----:B------:R2:W3:Y:S02]  /*e180*/  SHFL.IDX PT, R16, R8, R11, 0x1f ;  /* 0x00001f0b08107589 */ /* 0x0004e400000e0000 */
.L_x_2797:
[----:B-1----:R-:W-:Y:S02]  /*e190*/  IMAD.MOV R2, RZ, RZ, -R3 ;  /* 0x000000ffff027224 */ /* 0x002fe400078e0a03 */
[----:B---3--:R-:W-:Y:S02]  /*e1a0*/  IMAD R16, R16, R9, R13 ;  /* 0x0000000910107224 */ /* 0x008fe400078e020d */
[----:B------:R-:W-:Y:S01]  /*e1b0*/  IMAD.MOV.U32 R13, RZ, RZ, R2 ;  /* 0x000000ffff0d7224 */ /* 0x000fe200078e0002 */
[----:B------:R-:W-:Y:S01]  /*e1c0*/  IABS R2, R4 ;  /* 0x0000000400027213 */ /* 0x000fe20000000000 */
[----:B0-2---:R-:W-:Y:S02]  /*e1d0*/  IMAD.IADD R11, R7, 0x1, -R16 ;  /* 0x00000001070b7824 */ /* 0x005fe400078e0a10 */
        /* <DEDUP_REMOVED lines=23> */
[----:B------:R-:W-:Y:S02]  /*e350*/  VIADDMNMX R15, R3, R9, R6, PT ;  /* 0x00000009030f7246 */ /* 0x000fe40003800106 */
[----:B------:R-:W-:Y:S02]  /*e360*/  IABS R9, R4 ;  /* 0x0000000400097213 */ /* 0x000fe40000000000 */
[-C--:B------:R-:W-:Y:S01]  /*e370*/  IABS R8, R15.reuse ;  /* 0x0000000f00087213 */ /* 0x080fe20000000000 */
[----:B------:R-:W-:Y:S01]  /*e380*/  IMAD.MOV R18, RZ, RZ, -R15 ;  /* 0x000000ffff127224 */ /* 0x000fe200078e0a0f */
[----:B------:R-:W-:Y:S02]  /*e390*/  IABS R10, R15 ;  /* 0x0000000f000a7213 */ /* 0x000fe40000000000 */
[----:B------:R-:W0:Y:S08]  /*e3a0*/  I2F.RP R6, R8 ;  /* 0x0000000800067306 */ /* 0x000e300000209400 */
[----:B0-----:R-:W0:Y:S02]  /*e3b0*/  MUFU.RCP R6, R6 ;  /* 0x0000000600067308 */ /* 0x001e240000001000 */
[----:B0-----:R-:W-:-:S06]  /*e3c0*/  VIADD R3, R6, 0xffffffe ;  /* 0x0ffffffe06037836 */ /* 0x001fcc0000000000 */
[----:B------:R-:W0:Y:S02]  /*e3d0*/  F2I.FTZ.U32.TRUNC.NTZ R3, R3 ;  /* 0x0000000300037305 */ /* 0x000e24000021f000 */
[----:B0-----:R-:W-:-:S04]  /*e3e0*/  IMAD.MOV R2, RZ, RZ, -R3 ;  /* 0x000000ffff027224 */ /* 0x001fc800078e0a03 */
[----:B------:R-:W-:Y:S02]  /*e3f0*/  IMAD.MOV.U32 R7, RZ, RZ, R2 ;  /* 0x000000ffff077224 */ /* 0x000fe400078e0002 */
[----:B------:R-:W-:Y:S02]  /*e400*/  IMAD.MOV.U32 R2, RZ, RZ, RZ ;  /* 0x000000ffff027224 */ /* 0x000fe400078e00ff */
        /* <DEDUP_REMOVED lines=15> */
[----:B------:R-:W-:-:S04]  /*e500*/  @!P1 LOP3.LUT R2, RZ, R15, RZ, 0x33, !PT ;  /* 0x0000000fff029212 */ /* 0x000fc800078e33ff */
[----:B------:R-:W-:Y:S01]  /*e510*/  LOP3.LUT R17, RZ, R2, RZ, 0x33, !PT ;  /* 0x00000002ff117212 */ /* 0x000fe200078e33ff */
[----:B------:R-:W-:-:S04]  /*e520*/  IMAD R18, R2, R18, R3 ;  /* 0x0000001202127224 */ /* 0x000fc800078e0203 */
[----:B------:R-:W-:Y:S01]  /*e530*/  IMAD.IADD R17, R0, 0x1, R17 ;  /* 0x0000000100117824 */ /* 0x000fe200078e0211 */
[----:B------:R-:W-:Y:S06]  /*e540*/  BRA `(.L_x_2798) ;  /* 0x0000000000107947 */ /* 0x000fec0003800000 */
.L_x_2793:
[----:B------:R-:W-:Y:S01]  /*e550*/  IMAD.MOV.U32 R16, RZ, RZ, R7 ;  /* 0x000000ffff107224 */ /* 0x000fe200078e0007 */
[----:B------:R-:W-:Y:S01]  /*e560*/  ULDC UR40, c[0x0][0xc3c] ;  /* 0x00030f0000287ab9 */ /* 0x000fe20000000800 */
[----:B------:R-:W-:Y:S02]  /*e570*/  IMAD.MOV.U32 R17, RZ, RZ, RZ ;  /* 0x000000ffff117224 */ /* 0x000fe400078e00ff */
[----:B------:R-:W-:-:S07]  /*e580*/  IMAD.MOV.U32 R18, RZ, RZ, RZ ;  /* 0x000000ffff127224 */ /* 0x000fce00078e00ff */
.L_x_2798:
[----:B------:R-:W-:Y:S01]  /*e590*/  ISETP.NE.AND P0, PT, R5, RZ, PT ;  /* 0x000000ff0500720c */ /* 0x000fe20003f05270 */
[----:B------:R-:W-:-:S12]  /*e5a0*/  IMAD.U32 R19, RZ, RZ, UR40 ;  /* 0x00000028ff137e24 */ /* 0x000fd8000f8e00ff */
[----:B------:R-:W0:Y:S01]  /*e5b0*/  @!P0 S2R R3, SR_CgaCtaId ;  /* 0x0000000000038919 */ /* 0x000e220000008800 */
[----:B------:R-:W-:-:S04]  /*e5c0*/  @!P0 MOV R0, 0x400 ;  /* 0x0000040000008802 */ /* 0x000fc80000000f00 */
[----:B0-----:R-:W-:-:S05]  /*e5d0*/  @!P0 LEA R0, R3, R0, 0x18 ;  /* 0x0000000003008211 */ /* 0x001fca00078ec0ff */
[----:B------:R0:W-:Y:S01]  /*e5e0*/  @!P0 STS.128 [R0+0x228d0], R16 ;  /* 0x0228d01000008388 */ /* 0x0001e20000000c00 */
[----:B------:R-:W-:Y:S06]  /*e5f0*/  BAR.ARV 0x5, 0x180 ;  /* 0x0146000000007b1d */ /* 0x000fec0000002000 */
.L_x_2791:
        /* <DEDUP_REMOVED lines=24> */
[----:B------:R-:W-:Y:S01]  /*e780*/  LOP3.LUT R6, R4, 0x10, R10, 0xf8, !PT ;  /* 0x0000001004067812 */ /* 0x000fe200078ef80a */
        /* <DEDUP_REMOVED lines=12> */
[----:B--2---:R-:W-:Y:S01]  /*e850*/  IMAD.U32 R3, RZ, RZ, UR4 ;  /* 0x00000004ff037e24 */ /* 0x004fe2000f8e00ff */
        /* <DEDUP_REMOVED lines=15> */
.L_x_2872:
        /* <DEDUP_REMOVED lines=25> */
[----:B------:R-:W-:Y:S01]  /*eae0*/  IMAD.U32 R2, RZ, RZ, UR4 ;  /* 0x00000004ff027e24 */ /* 0x000fe2000f8e00ff */
        /* <DEDUP_REMOVED lines=23> */
.L_x_2800:
        /* <DEDUP_REMOVED lines=21> */
.L_x_2801:
        /* <DEDUP_REMOVED lines=11> */
.L_x_2802:
[----:B------:R-:W-:Y:S01]  /*ee60*/  R2UR UR6, R17 ;  /* 0x00000000110672ca */ /* 0x000fe200000e0000 */
[----:B------:R-:W-:Y:S01]  /*ee70*/  ULDC UR4, c[0x0][0x448] ;  /* 0x0001120000047ab9 */ /* 0x000fe20000000800 */
[----:B------:R-:W-:Y:S01]  /*ee80*/  UIADD3 UR38, -UR37, UR38, URZ ;  /* 0x0000002625267290 */ /* 0x000fe2000fffe13f */
[----:B------:R-:W-:Y:S01]  /*ee90*/  BSSY B7, `(.L_x_2803) ;  /* 0x00004a7000077945 */ /* 0x000fe20003800000 */
[----:B------:R-:W-:Y:S02]  /*eea0*/  UISETP.NE.AND UP0, UPT, UR4, 0x1, UPT ;  /* 0x000000010400788c */ /* 0x000fe4000bf05270 */
[----:B------:R-:W-:Y:S02]  /*eeb0*/  UIADD3 UR7, UR38, 0xa0, -UR41 ;  /* 0x000000a026077890 */ /* 0x000fe4000fffe829 */
[----:B------:R-:W-:-:S05]  /*eec0*/  UP2UR UR49, UPR, URZ, 0x1 ;  /* 0x000000013f317883 */ /* 0x000fca0008000000 */
[----:B------:R-:W-:Y:S02]  /*eed0*/  USHF.L.U32 UR6, UR6, 0x7, URZ ;  /* 0x0000000706067899 */ /* 0x000fe4000800063f */
[----:B------:R-:W-:Y:S01]  /*eee0*/  @UP0 ULDC UR4, c[0x0][0x44c] ;  /* 0x0001130000040ab9 */ /* 0x000fe20000000800 */
[----:B------:R-:W-:Y:S01]  /*eef0*/  @UP0 ULDC UR8, c[0x0][0x450] ;  /* 0x0001140000080ab9 */ /* 0x000fe20000000800 */
[----:B------:R-:W-:-:S04]  /*ef00*/  UIADD3 UR6, UR6, 0x7f, URZ ;  /* 0x0000007f06067890 */ /* 0x000fc8000fffe03f */
[----:B------:R-:W-:Y:S02]  /*ef10*/  UIMAD.WIDE.U32 UR4, UR6, UR4, URZ ;  /* 0x00000004060472a5 */ /* 0x000fe4000f8e003f */
[----:B------:R-:W-:Y:S02]  /*ef20*/  UIADD3 UR4, UR38, 0x9f, URZ ;  /* 0x0000009f26047890 */ /* 0x000fe4000fffe03f */
        /* <DEDUP_REMOVED lines=9> */
[----:B------:R-:W-:-:S06]  /*efc0*/  USEL UR42, UR4, UR6, UP0 ;  /* 0x00000006042a7287 */ /* 0x000fcc0008000000 */
[----:B------:R-:W-:-:S13]  /*efd0*/  ISETP.LT.AND P0, PT, RZ, UR42, PT ;  /* 0x0000002aff007c0c */ /* 0x000fda000bf01270 */
        /* <DEDUP_REMOVED lines=18> */
.L_x_2804:
        /* <DEDUP_REMOVED lines=20> */
.L_x_2807:
[----:B------:R-:W-:Y:S05]  /*f240*/  BSYNC B6 ;  /* 0x0000000000067941 */ /* 0x000fea0003800000 */
.L_x_2806:
        /* <DEDUP_REMOVED lines=22> */
.L_x_2809:
[----:B------:R-:W-:Y:S05]  /*f3b0*/  BSYNC B6 ;  /* 0x0000000000067941 */ /* 0x000fea0003800000 */
.L_x_2808:
        /* <DEDUP_REMOVED lines=20> */
.L_x_2811:
[----:B------:R-:W-:Y:S05]  /*f500*/  BSYNC B6 ;  /* 0x0000000000067941 */ /* 0x000fea0003800000 */
.L_x_2810:
        /* <DEDUP_REMOVED lines=19> */
.L_x_2813:
[----:B------:R-:W-:Y:S05]  /*f640*/  BSYNC B6 ;  /* 0x0000000000067941 */ /* 0x000fea0003800000 */
.L_x_2812:
        /* <DEDUP_REMOVED lines=15> */
.L_x_2892:
        /* <DEDUP_REMOVED lines=20> */
[----:B-1----:R-:W-:-:S04]  /*f880*/  @P2 IMAD.HI.U32 R2, R8, R3, RZ ;  /* 0x0000000308022227 */ /* 0x002fc800078e00ff */
[----:B------:R-:W-:Y:S01]  /*f890*/  IMAD.MOV.U32 R0, RZ, RZ, R8 ;  /* 0x000000ffff007224 */ /* 0x000fe200078e0008 */
        /* <DEDUP_REMOVED lines=50> */
.L_x_2815:
[----:B------:R-:W-:Y:S01]  /*fbc0*/  IMAD R0, R32, 0x8, R22 ;  /* 0x0000000820007824 */ /* 0x000fe200078e0216 */
[----:B------:R-:W-:Y:S01]  /*fbd0*/  SHF.L.U32 R28, R35, 0x1f, RZ ;  /* 0x0000001f231c7819 */ /* 0x000fe200000006ff */
[----:B------:R-:W-:Y:S01]  /*fbe0*/  BSSY B0, `(.L_x_2816) ;  /* 0x0000004000007945 */ /* 0x000fe20003800000 */
[----:B------:R-:W-:Y:S02]  /*fbf0*/  SHF.R.S32.HI R23, RZ, 0x1f, R8 ;  /* 0x0000001fff177819 */ /* 0x000fe40000011408 */
[----:B------:R-:W0:Y:S02]  /*fc00*/  SYNCS.PHASECHK.TRANS64.TRYWAIT P0, [R0+URZ+0x22880], R28 ;  /* 0x0228801c000075a7 */ /* 0x000e24000800017f */
[----:B0-----:R-:W-:Y:S05]  /*fc10*/  @!P0 BRA `(.L_x_2817) ;  /* 0x0000005000108947 */ /* 0x001fea0003800000 */
.L_x_2893:
[----:B------:R-:W-:Y:S05]  /*fc20*/  BSYNC B0 ;  /* 0x0000000000007941 */ /* 0x000fea0003800000 */
.L_x_2816:
        /* <DEDUP_REMOVED lines=15> */
[----:B-1----:R-:W-:-:S03]  /*fd20*/  ISETP.GE.AND P1, PT, R31, R9, PT ;  /* 0x000000091f00720c */ /* 0x002fc60003f26270 */
[----:B------:R-:W-:Y:S01]  /*fd30*/  IMAD.IADD R3, R3, 0x1, R4 ;  /* 0x0000000103037824 */ /* 0x000fe200078e0204 */
[----:B------:R-:W1:Y:S01]  /*fd40*/  S2R R13, SR_TID.X ;  /* 0x00000000000d7919 */ /* 0x000e620000002100 */
[----:B------:R-:W-:Y:S01]  /*fd50*/  IMAD R21, R36, UR8, RZ ;  /* 0x0000000824157c24 */ /* 0x000fe2000f8e02ff */
[----:B------:R-:W-:Y:S01]  /*fd60*/  SHF.R.S32.HI R27, RZ, 0x1f, R7 ;  /* 0x0000001fff1b7819 */ /* 0x000fe20000011407 */
[----:B------:R-:W-:Y:S01]  /*fd70*/  IMAD.WIDE.U32 R2, R18, UR8, R2 ;  /* 0x0000000812027c25 */ /* 0x000fe2000f8e0002 */
[----:B------:R-:W-:-:S03]  /*fd80*/  ISETP.GE.AND P0, PT, R31, R9, PT ;  /* 0x000000091f00720c */ /* 0x000fc60003f06270 */
[----:B------:R-:W-:Y:S02]  /*fd90*/  IMAD R21, R18, UR9, R21 ;  /* 0x0000000912157c24 */ /* 0x000fe4000f8e0215 */
[----:B------:R-:W-:Y:S01]  /*fda0*/  IMAD R4, R27, UR4, RZ ;  /* 0x000000041b047c24 */ /* 0x000fe2000f8e02ff */
[----:B------:R-:W-:Y:S02]  /*fdb0*/  @P1 LOP3.LUT R30, R30, 0x1, RZ, 0xfc, !PT ;  /* 0x000000011e1e1812 */ /* 0x000fe400078efcff */
[----:B------:R-:W-:Y:S01]  /*fdc0*/  IADD3 R9, P1, R2, UR10, RZ ;  /* 0x0000000a02097c10 */ /* 0x000fe2000ff3e0ff */
[----:B------:R-:W-:Y:S01]  /*fdd0*/  IMAD R4, R7, UR5, R4 ;  /* 0x0000000507047c24 */ /* 0x000fe2000f8e0204 */
[----:B------:R-:W-:Y:S02]  /*fde0*/  SHF.R.S32.HI R26, RZ, 0x1f, R5 ;  /* 0x0000001fff1a7819 */ /* 0x000fe40000011405 */
        /* <DEDUP_REMOVED lines=98> */
.L_x_2915:
        /* <DEDUP_REMOVED lines=9> */
.L_x_2819:
        /* <DEDUP_REMOVED lines=11> */
.L_x_2820:
[----:B------:R1:W-:Y:S01]  /*10550*/  SYNCS.ARRIVE.TRANS64.A1T0 RZ, [R0+URZ+0x22870], RZ ;  /* 0x022870ff00ff79a7 */ /* 0x0003e2000810003f */
[----:B------:R-:W-:Y:S05]  /*10560*/  @!P6 BRA `(.L_x_2821) ;  /* 0x000000000004e947 */ /* 0x000fea0003800000 */
[----:B------:R-:W-:Y:S01]  /*10570*/  BPT.TRAP 0x1 ;  /* 0x000000040000795c */ /* 0x000fe20000300000 */
.L_x_2821:
[----:B------:R-:W2:Y:S01]  /*10580*/  SYNCS.PHASECHK.TRANS64.TRYWAIT P0, [R0+URZ+0x22840], R28 ;  /* 0x0228401c000075a7 */ /* 0x000ea2000800017f */
[----:B------:R-:W-:Y:S04]  /*10590*/  BSSY B0, `(.L_x_2822) ;  /* 0x0000002000007945 */ /* 0x000fe80003800000 */
[----:B--2---:R-:W-:Y:S05]  /*105a0*/  @!P0 BRA `(.L_x_2823) ;  /* 0x0000005000e48947 */ /* 0x004fea0003800000 */
.L_x_2916:
[----:B------:R-:W-:Y:S05]  /*105b0*/  BSYNC B0 ;  /* 0x0000000000007941 */ /* 0x000fea0003800000 */
.L_x_2822:
        /* <DEDUP_REMOVED lines=18> */
[----:B---3--:R-:W-:Y:S01]  /*106e0*/  ISETP.GE.AND P2, PT, R31, R11, PT ;  /* 0x0000000b1f00720c */ /* 0x008fe20003f46270 */
        /* <DEDUP_REMOVED lines=83> */
.L_x_2938:
        /* <DEDUP_REMOVED lines=9> */
.L_x_2825:
        /* <DEDUP_REMOVED lines=11> */
.L_x_2826:
        /* <DEDUP_REMOVED lines=34> */
.L_x_2828:
[----:B------:R-:W-:Y:S05]  /*10f80*/  BSYNC B6 ;  /* 0x0000000000067941 */ /* 0x000fea0003800000 */
.L_x_2827:
[----:B------:R0:W5:Y:S01]  /*10f90*/  LDL R8, [R1+0x14] ;  /* 0x0000140001087983 */ /* 0x0001620000100800 */
[----:B------:R-:W-:Y:S01]  /*10fa0*/  R2UR UR6, R36 ;  /* 0x00000000240672ca */ /* 0x000fe200000e0000 */
[----:B------:R-:W-:Y:S01]  /*10fb0*/  UISETP.NE.AND UP0, UPT, UR49, URZ, UPT ;  /* 0x0000003f3100728c */ /* 0x000fe2000bf05270 */
[C---:B------:R-:W-:Y:S01]  /*10fc0*/  R2UR UR10, R18.reuse ;  /* 0x00000000120a72ca */ /* 0x040fe200000e0000 */
[----:B------:R-:W1:Y:S01]  /*10fd0*/  S2R R2, SR_TID.X ;  /* 0x0000000000027919 */ /* 0x000e620000002100 */
[----:B------:R-:W-:Y:S01]  /*10fe0*/  R2UR UR7, R18 ;  /* 0x00000000120772ca */ /* 0x000fe200000e0000 */
[----:B------:R-:W-:Y:S01]  /*10ff0*/  ULDC.64 UR8, c[0x0][0x2d8] ;  /* 0x0000b60000087ab9 */ /* 0x000fe20000000a00 */
[----:B------:R-:W2:Y:S01]  /*11000*/  LDC R4, c[0x0][0x448] ;  /* 0x00011200ff047b82 */ /* 0x000ea20000000800 */
[----:B------:R-:W-:Y:S01]  /*11010*/  PLOP3.LUT P0, PT, PT, PT, UP0, 0x80, 0x0 ;  /* 0x000000000000781c */ /* 0x000fe20003f0f008 */
[----:B------:R-:W-:Y:S01]  /*11020*/  UMOV UR4, UR38 ;  /* 0x0000002600047c82 */ /* 0x000fe20008000000 */
[----:B------:R-:W-:Y:S01]  /*11030*/  PLOP3.LUT P1, PT, PT, PT, UP0, 0x80, 0x0 ;  /* 0x000000000000781c */ /* 0x000fe20003f2f008 */
[----:B------:R-:W-:-:S03]  /*11040*/  UMOV UR5, UR45 ;  /* 0x0000002d00057c82 */ /* 0x000fc60008000000 */
[----:B------:R-:W-:-:S04]  /*11050*/  UIMAD UR6, UR6, UR8, URZ ;  /* 0x00000008060672a4 */ /* 0x000fc8000f8e023f */
[----:B------:R-:W-:Y:S02]  /*11060*/  UIMAD UR6, UR10, UR9, UR6 ;  /* 0x000000090a0672a4 */ /* 0x000fe4000f8e0206 */
[----:B------:R-:W-:Y:S01]  /*11070*/  UIMAD.WIDE.U32 UR4, UR7, UR8, UR4 ;  /* 0x00000008070472a5 */ /* 0x000fe2000f8e0004 */
[----:B------:R-:W-:Y:S02]  /*11080*/  @UP0 ULDC UR10, c[0x0][0x44c] ;  /* 0x00011300000a0ab9 */ /* 0x000fe40000000800 */
[----:B------:R-:W-:Y:S01]  /*11090*/  ULDC.64 UR8, c[0x0][0x2e0] ;  /* 0x0000b80000087ab9 */ /* 0x000fe20000000a00 */
[C---:B-1----:R-:W-:Y:S01]  /*110a0*/  LOP3.LUT R19, R2.reuse, 0x7f, RZ, 0xc0, !PT ;  /* 0x0000007f02137812 */ /* 0x042fe200078ec0ff */
[----:B------:R-:W-:Y:S01]  /*110b0*/  IMAD.SHL.U32 R2, R2, 0x10, RZ ;  /* 0x0000001002027824 */ /* 0x000fe200078e00ff */
[----:B------:R-:W-:Y:S02]  /*110c0*/  UIADD3 UR5, UR5, UR6, URZ ;  /* 0x0000000605057290 */ /* 0x000fe4000fffe03f */
[----:B------:R-:W-:Y:S01]  /*110d0*/  SHF.R.U32.HI R19, RZ, 0x3, R19 ;  /* 0x00000003ff137819 */ /* 0x000fe20000011613 */
[----:B------:R-:W-:Y:S01]  /*110e0*/  @UP0 ULDC UR6, c[0x0][0x450] ;  /* 0x0001140000060ab9 */ /* 0x000fe20000000800 */
[----:B------:R-:W-:-:S02]  /*110f0*/  UIMAD UR7, UR44, UR8, URZ ;  /* 0x000000082c0772a4 */ /* 0x000fc4000f8e023f */
[----:B------:R-:W-:-:S05]  /*11100*/  LOP3.LUT R2, R19, 0x70, R2, 0xf8, !PT ;  /* 0x0000007013027812 */ /* 0x000fca00078ef802 */
[----:B------:R-:W-:-:S04]  /*11110*/  IMAD R5, R17, 0x80, R2 ;  /* 0x0000008011057824 */ /* 0x000fc800078e0202 */
[----:B------:R-:W-:Y:S01]  /*11120*/  @P0 IMAD.HI.U32 R2, R5, UR10, RZ ;  /* 0x0000000a05020c27 */ /* 0x000fe2000f8e00ff */
[----:B------:R-:W1:Y:S03]  /*11130*/  S2R R19, SR_TID.X ;  /* 0x0000000000137919 */ /* 0x000e660000002100 */
[----:B------:R-:W-:Y:S01]  /*11140*/  IMAD.MOV.U32 R0, RZ, RZ, R5 ;  /* 0x000000ffff007224 */ /* 0x000fe200078e0005 */
[----:B------:R-:W-:Y:S01]  /*11150*/  @P1 SHF.R.U32.HI R0, RZ, UR6, R2 ;  /* 0x00000006ff001c19 */ /* 0x000fe20008011602 */
[----:B------:R-:W-:Y:S02]  /*11160*/  UIMAD UR7, UR43, UR9, UR7 ;  /* 0x000000092b0772a4 */ /* 0x000fe4000f8e0207 */
[----:B------:R-:W-:Y:S01]  /*11170*/  UIMAD.WIDE.U32 UR4, UR43, UR8, UR4 ;  /* 0x000000082b0472a5 */ /* 0x000fe2000f8e0004 */
[--C-:B------:R-:W-:Y:S01]  /*11180*/  SHF.R.S32.HI R2, RZ, 0x1f, R0.reuse ;  /* 0x0000001fff027819 */ /* 0x100fe20000011400 */
[----:B------:R-:W-:Y:S01]  /*11190*/  IMAD.MOV R6, RZ, RZ, -R0 ;  /* 0x000000ffff067224 */ /* 0x000fe200078e0a00 */
[----:B------:R-:W-:Y:S01]  /*111a0*/  ULDC.64 UR8, c[0x0][0x2d0] ;  /* 0x0000b40000087ab9 */ /* 0x000fe20000000a00 */
[----:B------:R-:W-:Y:S01]  /*111b0*/  UIADD3 UR5, UR5, UR7, URZ ;  /* 0x0000000705057290 */ /* 0x000fe2000fffe03f */
[----:B------:R-:W-:-:S02]  /*111c0*/  IMAD.U32 R9, RZ, RZ, UR8 ;  /* 0x00000008ff097e24 */ /* 0x000fc4000f8e00ff */
[----:B------:R-:W-:Y:S02]  /*111d0*/  IMAD R3, R2, UR8, RZ ;  /* 0x0000000802037c24 */ /* 0x000fe4000f8e02ff */
[----:B--2---:R-:W-:Y:S02]  /*111e0*/  IMAD R5, R4, R6, R5 ;  /* 0x0000000604057224 */ /* 0x004fe400078e0205 */
[C---:B------:R-:W-:Y:S02]  /*111f0*/  IMAD R7, R0.reuse, UR9, R3 ;  /* 0x0000000900077c24 */ /* 0x040fe4000f8e0203 */
[----:B------:R-:W-:Y:S01]  /*11200*/  IMAD.WIDE.U32 R2, R0, R9, UR4 ;  /* 0x0000000400027e25 */ /* 0x000fe2000f8e0009 */
[----:B------:R-:W-:Y:S01]  /*11210*/  SHF.R.S32.HI R0, RZ, 0x1f, R5 ;  /* 0x0000001fff007819 */ /* 0x000fe20000011405 */
[----:B------:R-:W-:Y:S02]  /*11220*/  ULDC.64 UR4, c[0x0][0x2c8] ;  /* 0x0000b20000047ab9 */ /* 0x000fe40000000a00 */
[----:B------:R-:W-:-:S02]  /*11230*/  IMAD.IADD R3, R3, 0x1, R7 ;  /* 0x0000000103037824 */ /* 0x000fc400078e0207 */
        /* <DEDUP_REMOVED lines=14> */
[----:B------:R-:W-:Y:S01]  /*11320*/  IMAD R17, R17, 0x80, R10 ;  /* 0x0000008011117824 */ /* 0x000fe200078e020a */
        /* <DEDUP_REMOVED lines=50> */
.L_x_2955:
        /* <DEDUP_REMOVED lines=10> */
.L_x_2830:
        /* <DEDUP_REMOVED lines=18> */
.L_x_2956:
[----:B------:R-:W-:Y:S05]  /*11810*/  BSYNC B0 ;  /* 0x0000000000007941 */ /* 0x000fea0003800000 */
.L_x_2831:
[----:B------:R-:W-:-:S06]  /*11820*/  UISETP.GE.AND UP0, UPT, UR42, 0x2, UPT ;  /* 0x000000022a00788c */ /* 0x000fcc000bf06270 */
[----:B------:R-:W-:-:S13]  /*11830*/  PLOP3.LUT P0, PT, PT, PT, UP0, 0x80, 0x0 ;  /* 0x000000000000781c */ /* 0x000fda0003f0f008 */
[----:B------:R-:W-:Y:S05]  /*11840*/  @!P0 BRA `(.L_x_2833) ;  /* 0x00000018002c8947 */ /* 0x000fea0003800000 */
[----:B------:R-:W-:Y:S01]  /*11850*/  UIADD3 UR4, UR42, -0x2, URZ ;  /* 0xfffffffe2a047890 */ /* 0x000fe2000fffe03f */
[----:B------:R-:W-:Y:S02]  /*11860*/  IMAD.MOV.U32 R24, RZ, RZ, R35 ;  /* 0x000000ffff187224 */ /* 0x000fe400078e0023 */
[----:B------:R-:W-:-:S03]  /*11870*/  IMAD.MOV.U32 R23, RZ, RZ, R32 ;  /* 0x000000ffff177224 */ /* 0x000fc600078e0020 */
[----:B------:R-:W-:-:S07]  /*11880*/  IMAD.U32 R33, RZ, RZ, UR4 ;  /* 0x00000004ff217e24 */ /* 0x000fce000f8e00ff */
.L_x_2853:
        /* <DEDUP_REMOVED lines=17> */
[----:B------:R-:W-:-:S04]  /*119a0*/  IMAD.IADD R0, R8, 0x1, R9 ;  /* 0x0000000108007824 */ /* 0x000fc800078e0209 */
[----:B------:R-:W-:Y:S02]  /*119b0*/  IMAD.MOV.U32 R10, RZ, RZ, R0 ;  /* 0x000000ffff0a7224 */ /* 0x000fe400078e0000 */
        /* <DEDUP_REMOVED lines=47> */
.L_x_2834:
[----:B------:R-:W-:Y:S01]  /*11cb0*/  IMAD R0, R32, 0x8, R22 ;  /* 0x0000000820007824 */ /* 0x000fe200078e0216 */
[----:B------:R-:W-:Y:S01]  /*11cc0*/  SHF.L.U32 R29, R35, 0x1f, RZ ;  /* 0x0000001f231d7819 */ /* 0x000fe200000006ff */
[----:B------:R-:W-:Y:S01]  /*11cd0*/  BSSY B0, `(.L_x_2835) ;  /* 0x0000004000007945 */ /* 0x000fe20003800000 */
[----:B------:R-:W-:Y:S02]  /*11ce0*/  SHF.R.S32.HI R27, RZ, 0x1f, R4 ;  /* 0x0000001fff1b7819 */ /* 0x000fe40000011404 */
[----:B------:R-:W0:Y:S02]  /*11cf0*/  SYNCS.PHASECHK.TRANS64.TRYWAIT P0, [R0+URZ+0x22880], R29 ;  /* 0x0228801d000075a7 */ /* 0x000e24000800017f */
[----:B0-----:R-:W-:Y:S05]  /*11d00*/  @!P0 BRA `(.L_x_2836) ;  /* 0x0000005000448947 */ /* 0x001fea0003800000 */
.L_x_2957:
[----:B------:R-:W-:Y:S05]  /*11d10*/  BSYNC B0 ;  /* 0x0000000000007941 */ /* 0x000fea0003800000 */
.L_x_2835:
        /* <DEDUP_REMOVED lines=84> */
.L_x_2979:
        /* <DEDUP_REMOVED lines=8> */
.L_x_2838:
        /* <DEDUP_REMOVED lines=11> */
.L_x_2839:
[----:B------:R1:W-:Y:S01]  /*12390*/  SYNCS.ARRIVE.TRANS64.A1T0 RZ, [R0+URZ+0x22870], RZ ;  /* 0x022870ff00ff79a7 */ /* 0x0003e2000810003f */
[----:B------:R-:W-:Y:S05]  /*123a0*/  @!P3 BRA `(.L_x_2840) ;  /* 0x000000000004b947 */ /* 0x000fea0003800000 */
[----:B------:R-:W-:Y:S01]  /*123b0*/  BPT.TRAP 0x1 ;  /* 0x000000040000795c */ /* 0x000fe20000300000 */
.L_x_2840:
[----:B------:R-:W2:Y:S01]  /*123c0*/  SYNCS.PHASECHK.TRANS64.TRYWAIT P0, [R0+URZ+0x22840], R29 ;  /* 0x0228401d000075a7 */ /* 0x000ea2000800017f */
[----:B------:R-:W-:Y:S04]  /*123d0*/  BSSY B0, `(.L_x_2841) ;  /* 0x0000002000007945 */ /* 0x000fe80003800000 */
[----:B--2---:R-:W-:Y:S05]  /*123e0*/  @!P0 BRA `(.L_x_2842) ;  /* 0x00000054005c8947 */ /* 0x004fea0003800000 */
.L_x_2980:
[----:B------:R-:W-:Y:S05]  /*123f0*/  BSYNC B0 ;  /* 0x0000000000007941 */ /* 0x000fea0003800000 */
.L_x_2841:
        /* <DEDUP_REMOVED lines=80> */
.L_x_3002:
        /* <DEDUP_REMOVED lines=8> */
.L_x_2844:
        /* <DEDUP_REMOVED lines=11> */
.L_x_2845:
[----:B------:R0:W-:Y:S02]  /*12a30*/  SYNCS.ARRIVE.TRANS64.A1T0 RZ, [R0+URZ+0x22830], RZ ;  /* 0x022830ff00ff79a7 */ /* 0x0001e4000810003f */
[----:B0-----:R-:W-:-:S05]  /*12a40*/  IMAD.U32 R0, RZ, RZ, UR47 ;  /* 0x0000002fff007e24 */ /* 0x001fca000f8e00ff */
[----:B------:R-:W-:-:S13]  /*12a50*/  ISETP.NE.AND P0, PT, R0, 0x3, PT ;  /* 0x000000030000780c */ /* 0x000fda0003f05270 */
[----:B------:R-:W-:Y:S05]  /*12a60*/  @!P0 BRA `(.L_x_2846) ;  /* 0x0000000000048947 */ /* 0x000fea0003800000 */
[----:B------:R-:W-:Y:S01]  /*12a70*/  BPT.TRAP 0x1 ;  /* 0x000000040000795c */ /* 0x000fe20000300000 */
.L_x_2846:
[----:B------:R-:W-:Y:S01]  /*12a80*/  LOP3.LUT R0, R24, 0x1, RZ, 0x3c, !PT ;  /* 0x0000000118007812 */ /* 0x000fe200078e3cff */
[----:B------:R-:W-:Y:S01]  /*12a90*/  IMAD R17, R23, 0x8, R22 ;  /* 0x0000000817117824 */ /* 0x000fe200078e0216 */
[----:B------:R-:W-:Y:S02]  /*12aa0*/  BSSY B0, `(.L_x_2847) ;  /* 0x0000004000007945 */ /* 0x000fe40003800000 */
[----:B------:R-:W-:-:S04]  /*12ab0*/  SHF.L.U32 R0, R0, 0x1f, RZ ;  /* 0x0000001f00007819 */ /* 0x000fc800000006ff */
[----:B------:R-:W0:Y:S02]  /*12ac0*/  SYNCS.PHASECHK.TRANS64.TRYWAIT P2, [R17+URZ+0x22870], R0 ;  /* 0x02287000110075a7 */ /* 0x000e24000804017f */
[----:B0-----:R-:W-:Y:S05]  /*12ad0*/  @!P2 BRA `(.L_x_2848) ;  /* 0x000000580058a947 */ /* 0x001fea0003800000 */
.L_x_3003:
[----:B------:R-:W-:Y:S05]  /*12ae0*/  BSYNC B0 ;  /* 0x0000000000007941 */ /* 0x000fea0003800000 */
.L_x_2847:
[----:B------:R-:W-:-:S05]  /*12af0*/  IMAD.U32 R2, RZ, RZ, UR46 ;  /* 0x0000002eff027e24 */ /* 0x000fca000f8e00ff */
[----:B------:R-:W-:-:S13]  /*12b00*/  ISETP.NE.AND P2, PT, R2, 0x3, PT ;  /* 0x000000030200780c */ /* 0x000fda0003f45270 */
[----:B------:R-:W-:Y:S05]  /*12b10*/  @!P2 BRA `(.L_x_2849) ;  /* 0x000000000004a947 */ /* 0x000fea0003800000 */
[----:B------:R-:W-:Y:S01]  /*12b20*/  BPT.TRAP 0x1 ;  /* 0x000000040000795c */ /* 0x000fe20000300000 */
.L_x_2849:
[----:B0-----:R-:W-:Y:S01]  /*12b30*/  SHF.L.U32 R0, R24, 0x1f, RZ ;  /* 0x0000001f18007819 */ /* 0x001fe200000006ff */
[----:B------:R-:W-:-:S03]  /*12b40*/  IMAD R3, R23, 0x5000, RZ ;  /* 0x0000500017037824 */ /* 0x000fc600078e02ff */
[----:B------:R-:W0:Y:S02]  /*12b50*/  SYNCS.PHASECHK.TRANS64.TRYWAIT P2, [R17+URZ+0x22860], R0 ;  /* 0x02286000110075a7 */ /* 0x000e24000804017f */
[----:B0-----:R-:W-:Y:S05]  /*12b60*/  @!P2 BRA `(.L_x_2850) ;  /* 0x000000580048a947 */ /* 0x001fea0003800000 */
.L_x_3004:
        /* <DEDUP_REMOVED lines=78> */
.L_x_2851:
[----:B-1----:R1:W-:Y:S01]  /*13050*/  SYNCS.ARRIVE.TRANS64.A1T0 RZ, [R17+URZ+0x22850], RZ ;  /* 0x022850ff11ff79a7 */ /* 0x0023e2000810003f */
[----:B------:R-:W-:Y:S06]  /*13060*/  BAR.SYNC.DEFER_BLOCKING 0x2, 0x80 ;  /* 0x0082000000007b1d */ /* 0x000fec0000010000 */
[----:B------:R-:W-:Y:S05]  /*13070*/  @!P0 BRA `(.L_x_2852) ;  /* 0x0000000000048947 */ /* 0x000fea0003800000 */
[----:B------:R-:W-:Y:S01]  /*13080*/  BPT.TRAP 0x1 ;  /* 0x000000040000795c */ /* 0x000fe20000300000 */
.L_x_2852:
[----:B------:R-:W2:Y:S01]  /*13090*/  LDL R0, [R1] ;  /* 0x0000000001007983 */ /* 0x000ea20000100800 */
[----:B-1----:R-:W-:Y:S02]  /*130a0*/  VIADD R17, R17, 0x22880 ;  /* 0x0002288011117836 */ /* 0x002fe40000000000 */
[----:B0-----:R-:W-:Y:S02]  /*130b0*/  IMAD.MOV.U32 R24, RZ, RZ, R35 ;  /* 0x000000ffff187224 */ /* 0x001fe400078e0023 */
[----:B------:R-:W-:Y:S01]  /*130c0*/  IMAD.MOV.U32 R23, RZ, RZ, R32 ;  /* 0x000000ffff177224 */ /* 0x000fe200078e0020 */
[----:B--2---:R-:W-:-:S04]  /*130d0*/  PRMT R17, R0, 0x654, R17 ;  /* 0x0000065400117816 */ /* 0x004fc80000000011 */
[----:B------:R1:W-:Y:S01]  /*130e0*/  SYNCS.ARRIVE.TRANS64.RED.A1T0 RZ, [R17+URZ], RZ ;  /* 0x000000ff11ff79a7 */ /* 0x0003e2000810043f */
[----:B------:R-:W-:Y:S05]  /*130f0*/  @P1 BRA `(.L_x_2853) ;  /* 0xffffffe400e41947 */ /* 0x000fea000383ffff */
.L_x_2833:
        /* <DEDUP_REMOVED lines=19> */
.L_x_2855:
[----:B------:R-:W-:Y:S05]  /*13230*/  BSYNC B0 ;  /* 0x0000000000007941 */ /* 0x000fea0003800000 */
.L_x_2854:
[----:B------:R-:W-:Y:S05]  /*13240*/  @!P0 BRA `(.L_x_2856) ;  /* 0x0000000000048947 */ /* 0x000fea0003800000 */
[----:B------:R-:W-:Y:S01]  /*13250*/  BPT.TRAP 0x1 ;  /* 0x000000040000795c */ /* 0x000fe20000300000 */
.L_x_2856:
[----:B------:R-:W-:Y:S01]  /*13260*/  LOP3.LUT R0, R35, 0x1, RZ, 0x3c, !PT ;  /* 0x0000000123007812 */ /* 0x000fe200078e3cff */
[----:B-1----:R-:W-:Y:S01]  /*13270*/  IMAD R17, R32, 0x8, R22 ;  /* 0x0000000820117824 */ /* 0x002fe200078e0216 */
[----:B------:R-:W-:Y:S02]  /*13280*/  BSSY B0, `(.L_x_2857) ;  /* 0x0000004000007945 */ /* 0x000fe40003800000 */
[----:B------:R-:W-:-:S04]  /*13290*/  SHF.L.U32 R0, R0, 0x1f, RZ ;  /* 0x0000001f00007819 */ /* 0x000fc800000006ff */
[----:B------:R-:W1:Y:S02]  /*132a0*/  SYNCS.PHASECHK.TRANS64.TRYWAIT P1, [R17+URZ+0x22870], R0 ;  /* 0x02287000110075a7 */ /* 0x000e64000802017f */
[----:B-1----:R-:W-:Y:S05]  /*132b0*/  @!P1 BRA `(.L_x_2858) ;  /* 0x0000005000889947 */ /* 0x002fea0003800000 */
.L_x_3005:
[----:B------:R-:W-:Y:S05]  /*132c0*/  BSYNC B0 ;  /* 0x0000000000007941 */ /* 0x000fea0003800000 */
.L_x_2857:
[----:B------:R-:W-:-:S05]  /*132d0*/  IMAD.U32 R2, RZ, RZ, UR46 ;  /* 0x0000002eff027e24 */ /* 0x000fca000f8e00ff */
[----:B------:R-:W-:-:S13]  /*132e0*/  ISETP.NE.AND P1, PT, R2, 0x3, PT ;  /* 0x000000030200780c */ /* 0x000fda0003f25270 */
[----:B------:R-:W-:Y:S05]  /*132f0*/  @!P1 BRA `(.L_x_2859) ;  /* 0x0000000000049947 */ /* 0x000fea0003800000 */
[----:B------:R-:W-:Y:S01]  /*13300*/  BPT.TRAP 0x1 ;  /* 0x000000040000795c */ /* 0x000fe20000300000 */
.L_x_2859:
[----:B-1----:R-:W-:Y:S01]  /*13310*/  SHF.L.U32 R0, R35, 0x1f, RZ ;  /* 0x0000001f23007819 */ /* 0x002fe200000006ff */
[----:B------:R-:W-:-:S03]  /*13320*/  IMAD R19, R32, 0x5000, RZ ;  /* 0x0000500020137824 */ /* 0x000fc600078e02ff */
[----:B------:R-:W1:Y:S02]  /*13330*/  SYNCS.PHASECHK.TRANS64.TRYWAIT P1, [R17+URZ+0x22860], R0 ;  /* 0x02286000110075a7 */ /* 0x000e64000802017f */
[----:B-1----:R-:W-:Y:S05]  /*13340*/  @!P1 BRA `(.L_x_2860) ;  /* 0x0000005000789947 */ /* 0x002fea0003800000 */
.L_x_3006:
        /* <DEDUP_REMOVED lines=78> */
.L_x_2861:
[----:B-1----:R1:W-:Y:S01]  /*13830*/  SYNCS.ARRIVE.TRANS64.A1T0 RZ, [R17+URZ+0x22850], RZ ;  /* 0x022850ff11ff79a7 */ /* 0x0023e2000810003f */
[----:B------:R-:W-:Y:S06]  /*13840*/  BAR.SYNC.DEFER_BLOCKING 0x2, 0x80 ;  /* 0x0082000000007b1d */ /* 0x000fec0000010000 */
[----:B------:R-:W-:Y:S05]  /*13850*/  @!P0 BRA `(.L_x_2862) ;  /* 0x0000000000048947 */ /* 0x000fea0003800000 */
[----:B------:R-:W-:Y:S01]  /*13860*/  BPT.TRAP 0x1 ;  /* 0x000000040000795c */ /* 0x000fe20000300000 */
.L_x_2862:
        /* <DEDUP_REMOVED lines=9> */
.L_x_2805:
[----:B------:R-:W-:Y:S05]  /*13900*/  BSYNC B7 ;  /* 0x0000000000077941 */ /* 0x000fea0003800000 */
.L_x_2803:
        /* <DEDUP_REMOVED lines=12> */
.L_x_2863:
        /* <DEDUP_REMOVED lines=25> */
[----:B------:R-:W-:Y:S02]  /*13b60*/  IMAD.IADD R3, R4, 0x1, R3 ;  /* 0x0000000104037824 */ /* 0x000fe400078e0203 */
[----:B------:R-:W-:Y:S04]  /*13b70*/  SHFL.IDX PT, R4, R16, 0x1, 0x1f ;  /* 0x00201f0010047f89 */ /* 0x000fe800000e0000 */
        /* <DEDUP_REMOVED lines=12> */
.L_x_2869:
[----:B------:R-:W-:-:S04]  /*13c40*/  UIADD3 UR40, UR40, 0x1f, URZ ;  /* 0x0000001f28287890 */ /* 0x000fc8000fffe03f */
[----:B------:R-:W-:-:S06]  /*13c50*/  UISETP.GE.AND UP0, UPT, UR40, UR4, UPT ;  /* 0x000000042800728c */ /* 0x000fcc000bf06270 */
[----:B------:R-:W-:-:S13]  /*13c60*/  PLOP3.LUT P6, PT, PT, PT, UP0, 0x40, 0x0 ;  /* 0x000000000000781c */ /* 0x000fda0003fce808 */
[----:B------:R-:W-:Y:S05]  /*13c70*/  @!P6 BRA `(.L_x_2866) ;  /* 0x0000000400d0e947 */ /* 0x000fea0003800000 */
[----:B------:R-:W1:Y:S01]  /*13c80*/  S2R R0, SR_TID.X ;  /* 0x0000000000007919 */ /* 0x000e620000002100 */
[----:B------:R-:W-:Y:S01]  /*13c90*/  BSSY B0, `(.L_x_2867) ;  /* 0x0000009000007945 */ /* 0x000fe20003800000 */
[----:B-1----:R-:W-:-:S05]  /*13ca0*/  LOP3.LUT R0, R0, 0x1f, RZ, 0xc0, !PT ;  /* 0x0000001f00007812 */ /* 0x002fca00078ec0ff */
[----:B------:R-:W-:Y:S02]  /*13cb0*/  VIADD R7, R0, UR40 ;  /* 0x0000002800077c36 */ /* 0x000fe40008000000 */
[----:B------:R-:W-:-:S03]  /*13cc0*/  IMAD.MOV.U32 R0, RZ, RZ, RZ ;  /* 0x000000ffff007224 */ /* 0x000fc600078e00ff */
[----:B------:R-:W-:-:S13]  /*13cd0*/  ISETP.GE.OR P6, PT, R7, UR4, !P0 ;  /* 0x0000000407007c0c */ /* 0x000fda000c7c6670 */
[----:B------:R-:W-:Y:S05]  /*13ce0*/  @P6 BRA `(.L_x_2868) ;  /* 0x00000000000c6947 */ /* 0x000fea0003800000 */
[----:B------:R-:W1:Y:S02]  /*13cf0*/  LDC.64 R2, c[0x0][0xc80] ;  /* 0x00032000ff027b82 */ /* 0x000e640000000a00 */
[----:B-1----:R-:W-:-:S05]  /*13d00*/  IMAD.WIDE R2, R7, 0x4, R2 ;  /* 0x0000000407027825 */ /* 0x002fca00078e0202 */
[----:B------:R1:W5:Y:S02]  /*13d10*/  LDG.E R0, desc[UR54][R2.64] ;  /* 0x0000003602007981 */ /* 0x000364000c1e1900 */
.L_x_2868:
[----:B------:R-:W-:Y:S05]  /*13d20*/  BSYNC B0 ;  /* 0x0000000000007941 */ /* 0x000fea0003800000 */
.L_x_2867:
        /* <DEDUP_REMOVED lines=23> */
.L_x_2865:
[----:B------:R-:W-:Y:S01]  /*13ea0*/  IMAD.IADD R11, R4, 0x1, -R9 ;  /* 0x00000001040b7824 */ /* 0x000fe200078e0a09 */
[----:B------:R-:W-:-:S03]  /*13eb0*/  ULDC.64 UR4, c[0x0][0xc90] ;  /* 0x0003240000047ab9 */ /* 0x000fc60000000a00 */
[----:B------:R-:W-:-:S05]  /*13ec0*/  IMAD R2, R7, R6, R11 ;  /* 0x0000000607027224 */ /* 0x000fca00078e020b */
[----:B------:R-:W-:-:S13]  /*13ed0*/  ISETP.GT.AND P0, PT, R2, R5, PT ;  /* 0x000000050200720c */ /* 0x000fda0003f04270 */
[----:B------:R-:W-:Y:S02]  /*13ee0*/  VOTEU.ANY UR7, UPT, !P0 ;  /* 0x0000000000077886 */ /* 0x000fe400040e0100 */
[----:B------:R-:W-:-:S04]  /*13ef0*/  UPOPC UR6, UR7 ;  /* 0x00000007000672bf */ /* 0x000fc80008000000 */
[----:B------:R-:W-:-:S04]  /*13f00*/  UIADD3 UR40, UR6, UR40, URZ ;  /* 0x0000002806287290 */ /* 0x000fc8000fffe03f */
[----:B------:R-:W-:-:S06]  /*13f10*/  UIMAD.WIDE UR4, UR40, 0x4, UR4 ;  /* 0x00000004280478a5 */ /* 0x000fcc000f8e0204 */
[----:B------:R-:W-:Y:S02]  /*13f20*/  IMAD.U32 R2, RZ, RZ, UR4 ;  /* 0x00000004ff027e24 */ /* 0x000fe4000f8e00ff */
[----:B------:R-:W-:-:S05]  /*13f30*/  IMAD.U32 R3, RZ, RZ, UR5 ;  /* 0x00000005ff037e24 */ /* 0x000fca000f8e00ff */
[----:B------:R-:W2:Y:S01]  /*13f40*/  LDG.E R9, desc[UR54][R2.64] ;  /* 0x0000003602097981 */ /* 0x000ea2000c1e1900 */
[----:B------:R-:W-:Y:S01]  /*13f50*/  IMAD.U32 R13, RZ, RZ, UR6 ;  /* 0x00000006ff0d7e24 */ /* 0x000fe2000f8e00ff */
[----:B------:R-:W-:Y:S01]  /*13f60*/  ISETP.NE.AND P0, PT, RZ, UR7, PT ;  /* 0x00000007ff007c0c */ /* 0x000fe2000bf05270 */
[----:B------:R-:W-:-:S03]  /*13f70*/  IMAD.MOV.U32 R16, RZ, RZ, RZ ;  /* 0x000000ffff107224 */ /* 0x000fc600078e00ff */
[----:B------:R-:W2:Y:S02]  /*13f80*/  SHFL.IDX PT, R0, R0, R13, 0x1f ;  /* 0x00001f0d00007589 */ /* 0x000ea400000e0000 */
[----:B--2---:R-:W-:-:S05]  /*13f90*/  IMAD R4, R0, R9, RZ ;  /* 0x0000000900047224 */ /* 0x004fca00078e02ff */
[----:B------:R-:W-:-:S04]  /*13fa0*/  IABS R8, R4 ;  /* 0x0000000400087213 */ /* 0x000fc80000000000 */
[----:B------:R-:W1:Y:S08]  /*13fb0*/  I2F.RP R10, R8 ;  /* 0x00000008000a7306 */ /* 0x000e700000209400 */
[----:B-1----:R-:W1:Y:S02]  /*13fc0*/  MUFU.RCP R10, R10 ;  /* 0x0000000a000a7308 */ /* 0x002e640000001000 */
[----:B-1----:R-:W-:-:S06]  /*13fd0*/  VIADD R12, R10, 0xffffffe ;  /* 0x0ffffffe0a0c7836 */ /* 0x002fcc0000000000 */
[----:B------:R-:W1:Y:S02]  /*13fe0*/  F2I.FTZ.U32.TRUNC.NTZ R3, R12 ;  /* 0x0000000c00037305 */ /* 0x000e64000021f000 */
[----:B-1----:R-:W-:Y:S01]  /*13ff0*/  IMAD.MOV R15, RZ, RZ, -R3 ;  /* 0x000000ffff0f7224 */ /* 0x002fe200078e0a03 */
[----:B------:R-:W-:Y:S06]  /*14000*/  @!P0 BRA `(.L_x_2870) ;  /* 0x00000000000c8947 */ /* 0x000fec0003800000 */
[----:B------:R-:W-:-:S06]  /*14010*/  UIADD3 UR4, UR6, -0x1, URZ ;  /* 0xffffffff06047890 */ /* 0x000fcc000fffe03f */
[----:B------:R-:W-:-:S06]  /*14020*/  IMAD.U32 R16, RZ, RZ, UR4 ;  /* 0x00000004ff107e24 */ /* 0x000fcc000f8e00ff */
[----:B------:R1:W2:Y:S02]  /*14030*/  SHFL.IDX PT, R16, R7, R16, 0x1f ;  /* 0x00001f1007107589 */ /* 0x0002a400000e0000 */
.L_x_2870:
[----:B-1----:R-:W-:Y:S02]  /*14040*/  IMAD R7, R15, R8, RZ ;  /* 0x000000080f077224 */ /* 0x002fe400078e02ff */
[----:B------:R-:W-:Y:S02]  /*14050*/  IMAD.MOV.U32 R2, RZ, RZ, RZ ;  /* 0x000000ffff027224 */ /* 0x000fe400078e00ff */
[----:B--2---:R-:W-:Y:S02]  /*14060*/  IMAD R16, R16, R6, R11 ;  /* 0x0000000610107224 */ /* 0x004fe400078e020b */
[----:B------:R-:W-:-:S04]  /*14070*/  IMAD.HI.U32 R3, R3, R7, R2 ;  /* 0x0000000703037227 */ /* 0x000fc800078e0002 */
[----:B------:R-:W-:Y:S01]  /*14080*/  IMAD.IADD R7, R5, 0x1, -R16 ;  /* 0x0000000105077824 */ /* 0x000fe200078e0a10 */
[----:B------:R-:W-:-:S04]  /*14090*/  IABS R5, R4 ;  /* 0x0000000400057213 */ /* 0x000fc80000000000 */
[----:B------:R-:W-:Y:S01]  /*140a0*/  IABS R2, R7 ;  /* 0x0000000700027213 */ /* 0x000fe20000000000 */
[----:B------:R-:W-:-:S04]  /*140b0*/  IMAD.MOV R5, RZ, RZ, -R5 ;  /* 0x000000ffff057224 */ /* 0x000fc800078e0a05 */
        /* <DEDUP_REMOVED lines=16> */
[----:B------:R-:W-:Y:S02]  /*141c0*/  IMAD R4, R4, R2, R7 ;  /* 0x0000000204047224 */ /* 0x000fe400078e0207 */
[----:B------:R-:W-:Y:S01]  /*141d0*/  IMAD.MOV.U32 R2, RZ, RZ, RZ ;  /* 0x000000ffff027224 */ /* 0x000fe200078e00ff */
[----:B------:R-:W-:Y:S01]  /*141e0*/  VIADDMNMX R6, R3, R6, R9, PT ;  /* 0x0000000603067246 */ /* 0x000fe20003800109 */
[----:B------:R-:W-:-:S03]  /*141f0*/  IMAD.IADD R5, R4, 0x1, R5 ;  /* 0x0000000104057824 */ /* 0x000fc600078e0205 */
[----:B------:R-:W-:-:S04]  /*14200*/  IABS R8, R6 ;  /* 0x0000000600087213 */ /* 0x000fc80000000000 */
[----:B------:R-:W1:Y:S08]  /*14210*/  I2F.RP R9, R8 ;  /* 0x0000000800097306 */ /* 0x000e700000209400 */
[----:B-1----:R-:W1:Y:S02]  /*14220*/  MUFU.RCP R9, R9 ;  /* 0x0000000900097308 */ /* 0x002e640000001000 */
[----:B-1----:R-:W-:Y:S01]  /*14230*/  VIADD R3, R9, 0xffffffe ;  /* 0x0ffffffe09037836 */ /* 0x002fe20000000000 */
[----:B------:R-:W-:-:S05]  /*14240*/  IABS R9, R6 ;  /* 0x0000000600097213 */ /* 0x000fca0000000000 */
[----:B------:R-:W1:Y:S02]  /*14250*/  F2I.FTZ.U32.TRUNC.NTZ R3, R3 ;  /* 0x0000000300037305 */ /* 0x000e64000021f000 */
[----:B-1----:R-:W-:-:S04]  /*14260*/  IMAD.MOV R7, RZ, RZ, -R3 ;  /* 0x000000ffff077224 */ /* 0x002fc800078e0a03 */
[----:B------:R-:W-:-:S04]  /*14270*/  IMAD R7, R7, R8, RZ ;  /* 0x0000000807077224 */ /* 0x000fc800078e02ff */
        /* <DEDUP_REMOVED lines=14> */
[----:B------:R-:W-:Y:S01]  /*14360*/  @!P1 LOP3.LUT R2, RZ, R6, RZ, 0x33, !PT ;  /* 0x00000006ff029212 */ /* 0x000fe200078e33ff */
[----:B------:R-:W-:-:S03]  /*14370*/  IMAD.MOV R6, RZ, RZ, -R6 ;  /* 0x000000ffff067224 */ /* 0x000fc600078e0a06 */
[----:B0-----:R-:W-:Y:S01]  /*14380*/  LOP3.LUT R17, RZ, R2, RZ, 0x33, !PT ;  /* 0x00000002ff117212 */ /* 0x001fe200078e33ff */
[----:B------:R-:W-:-:S04]  /*14390*/  IMAD R18, R2, R6, R5 ;  /* 0x0000000602127224 */ /* 0x000fc800078e0205 */
[----:B------:R-:W-:Y:S01]  /*143a0*/  IMAD.IADD R17, R0, 0x1, R17 ;  /* 0x0000000100117824 */ /* 0x000fe200078e0211 */
[----:B------:R-:W-:Y:S06]  /*143b0*/  BRA `(.L_x_2871) ;  /* 0x0000000000107947 */ /* 0x000fec0003800000 */
.L_x_2866:
[----:B------:R-:W-:Y:S01]  /*143c0*/  IMAD.MOV.U32 R16, RZ, RZ, R5 ;  /* 0x000000ffff107224 */ /* 0x000fe200078e0005 */
[----:B------:R-:W-:Y:S01]  /*143d0*/  ULDC UR40, c[0x0][0xc3c] ;  /* 0x00030f0000287ab9 */ /* 0x000fe20000000800 */
[----:B0-----:R-:W-:Y:S02]  /*143e0*/  IMAD.MOV.U32 R17, RZ, RZ, RZ ;  /* 0x000000ffff117224 */ /* 0x001fe400078e00ff */
[----:B------:R-:W-:-:S07]  /*143f0*/  IMAD.MOV.U32 R18, RZ, RZ, RZ ;  /* 0x000000ffff127224 */ /* 0x000fce00078e00ff */
.L_x_2871:
[----:B------:R0:W2:Y:S01]  /*14400*/  LDL R2, [R1] ;  /* 0x0000000001027983 */ /* 0x0000a20000100800 */
[----:B------:R-:W1:Y:S02]  /*14410*/  S2R R0, SR_TID.X ;  /* 0x0000000000007919 */ /* 0x000e640000002100 */
[----:B-1----:R-:W-:Y:S01]  /*14420*/  LOP3.LUT R0, R0, 0x1f, RZ, 0xc0, !PT ;  /* 0x0000001f00007812 */ /* 0x002fe200078ec0ff */
[----:B------:R-:W-:Y:S03]  /*14430*/  BAR.SYNC.DEFER_BLOCKING 0x4, 0x180 ;  /* 0x0106000000007b1d */ /* 0x000fe60000010000 */
[----:B------:R-:W-:Y:S01]  /*14440*/  ISETP.NE.AND P0, PT, R0, RZ, PT ;  /* 0x000000ff0000720c */ /* 0x000fe20003f05270 */
[----:B------:R-:W-:-:S12]  /*14450*/  IMAD.U32 R19, RZ, RZ, UR40 ;  /* 0x00000028ff137e24 */ /* 0x000fd8000f8e00ff */
[----:B------:R-:W-:Y:S01]  /*14460*/  @!P0 MOV R0, 0x400 ;  /* 0x0000040000008802 */ /* 0x000fe20000000f00 */
[----:B--2---:R-:W1:Y:S03]  /*14470*/  @!P0 S2R R2, SR_CgaCtaId ;  /* 0x0000000000028919 */ /* 0x004e660000008800 */
[----:B-1----:R-:W-:Y:S01]  /*14480*/  @!P0 LEA R22, R2, R0, 0x18 ;  /* 0x0000000002168211 */ /* 0x002fe200078ec0ff */
[----:B------:R0:W-:Y:S04]  /*14490*/  @!P0 STL [R1], R2 ;  /* 0x0000000201008387 */ /* 0x0001e80000100800 */
[----:B------:R0:W-:Y:S01]  /*144a0*/  @!P0 STS.128 [R22+0x228d0], R16 ;  /* 0x0228d01016008388 */ /* 0x0001e20000000c00 */
[----:B------:R-:W-:Y:S06]  /*144b0*/  BAR.ARV 0x5, 0x180 ;  /* 0x0146000000007b1d */ /* 0x000fec0000002000 */
.L_x_2864:
[----:B------:R-:W-:Y:S02]  /*144c0*/  ULDC UR4, c[0x0][0xc3c] ;  /* 0x00030f0000047ab9 */ /* 0x000fe40000000800 */
[----:B------:R-:W-:-:S06]  /*144d0*/  UISETP.GE.AND UP0, UPT, UR40, UR4, UPT ;  /* 0x000000042800728c */ /* 0x000fcc000bf06270 */
[----:B------:R-:W-:-:S13]  /*144e0*/  PLOP3.LUT P0, PT, PT, PT, UP0, 0x80, 0x0 ;  /* 0x000000000000781c */ /* 0x000fda0003f0f008 */
[----:B------:R-:W-:Y:S05]  /*144f0*/  @!P0 BRA `(.L_x_2872) ;  /* 0xffffffa400148947 */ /* 0x000fea000383ffff */
.L_x_2799:
[----:B0-----:R-:W2:Y:S01]  /*14500*/  LDL.LU R0, [R1+0x18] ;  /* 0x0000180001007983 */ /* 0x001ea20000300800 */
        /* <DEDUP_REMOVED lines=11> */
.L_x_3007:
[----:B------:R-:W-:Y:S05]  /*145c0*/  BSYNC B0 ;  /* 0x0000000000007941 */ /* 0x000fea0003800000 */
.L_x_2873:
[----:B------:R-:W-:-:S03]  /*145d0*/  UMOV UR4, 0xffffffff ;  /* 0xffffffff00047882 */ /* 0x000fc60000000000 */
[----:B------:R-:W-:Y:S05]  /*145e0*/  BRA.DIV UR4, `(.L_x_2875) ;  /* 0x0000003e04f87947 */ /* 0x000fea000b800000 */
[----:B0-----:R-:W0:Y:S02]  /*145f0*/  S2R R0, SR_TID.X ;  /* 0x0000000000007919 */ /* 0x001e240000002100 */
[----:B0-----:R-:W-:-:S04]  /*14600*/  SHF.R.U32.HI R0, RZ, 0x5, R0 ;  /* 0x00000005ff007819 */ /* 0x001fc80000011600 */
[----:B------:R-:W-:-:S05]  /*14610*/  LOP3.LUT R0, R0, 0x3, RZ, 0xc0, !PT ;  /* 0x0000000300007812 */ /* 0x000fca00078ec0ff */
[----:B------:R0:W1:Y:S02]  /*14620*/  SHFL.IDX PT, R14, R0, RZ, 0x1f ;  /* 0x00001fff000e7589 */ /* 0x00006400000e0000 */
.L_x_3010:
[----:B-1----:R-:W-:Y:S01]  /*14630*/  ISETP.NE.AND P0, PT, R14, RZ, PT ;  /* 0x000000ff0e00720c */ /* 0x002fe20003f05270 */
[----:B------:R-:W-:-:S12]  /*14640*/  BSSY B0, `(.L_x_2876) ;  /* 0x000002c000007945 */ /* 0x000fd80003800000 */
[----:B------:R-:W-:Y:S05]  /*14650*/  @P0 BRA `(.L_x_2877) ;  /* 0x0000000000a80947 */ /* 0x000fea0003800000 */
[----:B------:R-:W-:-:S03]  /*14660*/  UMOV UR4, 0xffffffff ;  /* 0xffffffff00047882 */ /* 0x000fc60000000000 */
[----:B------:R-:W-:Y:S05]  /*14670*/  BRA.DIV UR4, `(.L_x_2878) ;  /* 0x0000004204087947 */ /* 0x000fea000b800000 */
[----:B------:R-:W-:-:S13]  /*14680*/  ELECT P6, URZ, PT ;  /* 0x00000000003f782f */ /* 0x000fda00038c0000 */
.L_x_3013:
[----:B------:R-:W-:Y:S05]  /*14690*/  @!P6 BRA `(.L_x_2877) ;  /* 0x000000000098e947 */ /* 0x000fea0003800000 */
[----:B------:R-:W-:-:S06]  /*146a0*/  ULOP3.LUT UR4, UR36, 0x2, URZ, 0xfc, !UPT ;  /* 0x0000000224047892 */ /* 0x000fcc000f8efc3f */
[----:B0-----:R-:W-:-:S05]  /*146b0*/  IMAD.U32 R0, RZ, RZ, UR4 ;  /* 0x00000004ff007e24 */ /* 0x001fca000f8e00ff */
[----:B------:R-:W-:-:S13]  /*146c0*/  ISETP.NE.AND P0, PT, R0, 0x3, PT ;  /* 0x000000030000780c */ /* 0x000fda0003f05270 */
[----:B------:R-:W-:Y:S05]  /*146d0*/  @!P0 BRA `(.L_x_2879) ;  /* 0x0000000000048947 */ /* 0x000fea0003800000 */
[----:B------:R-:W-:Y:S01]  /*146e0*/  BPT.TRAP 0x1 ;  /* 0x000000040000795c */ /* 0x000fe20000300000 */
.L_x_2879:
[C---:B------:R-:W-:Y:S01]  /*146f0*/  IMAD R3, R32.reuse, 0x8, R5 ;  /* 0x0000000820037824 */ /* 0x040fe200078e0205 */
[----:B------:R-:W-:Y:S01]  /*14700*/  SHF.L.U32 R2, R35, 0x1f, RZ ;  /* 0x0000001f23027819 */ /* 0x000fe200000006ff */
[----:B------:R-:W-:-:S03]  /*14710*/  VIADD R32, R32, 0x1 ;  /* 0x0000000120207836 */ /* 0x000fc60000000000 */
[----:B------:R-:W0:Y:S02]  /*14720*/  SYNCS.PHASECHK.TRANS64.TRYWAIT P1, [R3+URZ+0x22840], R2 ;  /* 0x02284002030075a7 */ /* 0x000e24000802017f */
[----:B------:R-:W-:-:S04]  /*14730*/  ISETP.NE.AND P2, PT, R32, 0x2, PT ;  /* 0x000000022000780c */ /* 0x000fc80003f45270 */
[----:B------:R-:W-:Y:S01]  /*14740*/  SEL R0, RZ, 0x1, P2 ;  /* 0x00000001ff007807 */ /* 0x000fe20001000000 */
[----:B0-----:R-:W-:Y:S08]  /*14750*/  @!P1 BRA `(.L_x_2880) ;  /* 0x0000003c00f09947 */ /* 0x001ff00003800000 */
.L_x_3014:
[----:B------:R-:W-:Y:S02]  /*14760*/  SEL R32, R32, RZ, P2 ;  /* 0x000000ff20207207 */ /* 0x000fe40001000000 */
[----:B------:R-:W-:Y:S01]  /*14770*/  LOP3.LUT R0, R35, R0, RZ, 0x3c, !PT ;  /* 0x0000000023007212 */ /* 0x000fe200078e3cff */
[----:B------:R-:W-:Y:S06]  /*14780*/  @!P0 BRA `(.L_x_2881) ;  /* 0x0000000000048947 */ /* 0x000fec0003800000 */
[----:B------:R-:W-:Y:S01]  /*14790*/  BPT.TRAP 0x1 ;  /* 0x000000040000795c */ /* 0x000fe20000300000 */
.L_x_2881:
[----:B------:R-:W-:Y:S01]  /*147a0*/  IMAD R5, R32, 0x8, R5 ;  /* 0x0000000820057824 */ /* 0x000fe200078e0205 */
[----:B------:R-:W-:-:S04]  /*147b0*/  SHF.L.U32 R0, R0, 0x1f, RZ ;  /* 0x0000001f00007819 */ /* 0x000fc800000006ff */
[----:B------:R-:W1:Y:S02]  /*147c0*/  SYNCS.PHASECHK.TRANS64.TRYWAIT P1, [R5+URZ+0x22840], R0 ;  /* 0x02284000050075a7 */ /* 0x000e64000802017f */
[----:B-1----:R-:W-:Y:S05]  /*147d0*/  @!P1 BRA `(.L_x_2882) ;  /* 0x0000003c00e49947 */ /* 0x002fea0003800000 */
.L_x_3015:
[----:B------:R-:W-:Y:S05]  /*147e0*/  @!P0 BRA `(.L_x_2883) ;  /* 0x0000000000048947 */ /* 0x000fea0003800000 */
[----:B------:R-:W-:Y:S01]  /*147f0*/  BPT.TRAP 0x1 ;  /* 0x000000040000795c */ /* 0x000fe20000300000 */
.L_x_2883:
[----:B------:R-:W2:Y:S02]  /*14800*/  SYNCS.PHASECHK.TRANS64.TRYWAIT P1, [R3+URZ+0x22860], R2 ;  /* 0x02286002030075a7 */ /* 0x000ea4000802017f */
[----:B--2---:R-:W-:Y:S05]  /*14810*/  @!P1 BRA `(.L_x_2884) ;  /* 0x0000003c00e89947 */ /* 0x004fea0003800000 */
.L_x_3016:
[----:B------:R-:W-:Y:S05]  /*14820*/  @!P0 BRA `(.L_x_2885) ;  /* 0x0000000000048947 */ /* 0x000fea0003800000 */
[----:B------:R-:W-:Y:S01]  /*14830*/  BPT.TRAP 0x1 ;  /* 0x000000040000795c */ /* 0x000fe20000300000 */
.L_x_2885:
[----:B------:R-:W3:Y:S02]  /*14840*/  SYNCS.PHASECHK.TRANS64.TRYWAIT P1, [R5+URZ+0x22860], R0 ;  /* 0x02286000050075a7 */ /* 0x000ee4000802017f */
[----:B---3--:R-:W-:Y:S05]  /*14850*/  @!P1 BRA `(.L_x_2886) ;  /* 0x0000003c00ec9947 */ /* 0x008fea0003800000 */
.L_x_3017:
[----:B------:R-:W-:Y:S05]  /*14860*/  @!P0 BRA `(.L_x_2887) ;  /* 0x0000000000048947 */ /* 0x000fea0003800000 */
[----:B------:R-:W-:Y:S01]  /*14870*/  BPT.TRAP 0x1 ;  /* 0x000000040000795c */ /* 0x000fe20000300000 */
.L_x_2887:
[----:B------:R-:W4:Y:S02]  /*14880*/  SYNCS.PHASECHK.TRANS64.TRYWAIT P1, [R3+URZ+0x22880], R2 ;  /* 0x02288002030075a7 */ /* 0x000f24000802017f */
[----:B----4-:R-:W-:Y:S05]  /*14890*/  @!P1 BRA `(.L_x_2888) ;  /* 0x0000003c00f09947 */ /* 0x010fea0003800000 */
.L_x_3018:
[----:B------:R-:W-:Y:S05]  /*148a0*/  @!P0 BRA `(.L_x_2889) ;  /* 0x0000000000048947 */ /* 0x000fea0003800000 */
[----:B------:R-:W-:Y:S01]  /*148b0*/  BPT.TRAP 0x1 ;  /* 0x000000040000795c */ /* 0x000fe20000300000 */
.L_x_2889:
[----:B------:R0:W0:Y:S02]  /*148c0*/  SYNCS.PHASECHK.TRANS64.TRYWAIT P0, [R5+URZ+0x22880], R0 ;  /* 0x02288000050075a7 */ /* 0x000024000800017f */
[----:B0-----:R-:W-:Y:S05]  /*148d0*/  @!P0 NANOSLEEP.SYNCS 0x989680 ;  /* 0x009896800000895d */ /* 0x001fea0003900000 */
[----:B------:R-:W0:Y:S02]  /*148e0*/  @!P0 SYNCS.PHASECHK.TRANS64 P0, [R5+URZ+0x22880], R0 ;  /* 0x02288000050085a7 */ /* 0x000e24000800007f */
[----:B0-----:R-:W-:Y:S05]  /*148f0*/  @!P0 BRA `(.L_x_2889) ;  /* 0xfffffffc00f08947 */ /* 0x001fea000383ffff */
.L_x_2877:
[----:B------:R-:W-:Y:S05]  /*14900*/  BSYNC B0 ;  /* 0x0000000000007941 */ /* 0x000fea0003800000 */
.L_x_2876:
[----:B------:R-:W-:Y:S05]  /*14910*/  EXIT ;  /* 0x000000000000794d */ /* 0x000fea0003800000 */
.L_x_2736:
[----:B0-----:R-:W-:-:S04]  /*14920*/  IMAD.U32 R3, RZ, RZ, UR43 ;  /* 0x0000002bff037e24 */ /* 0x001fc8000f8e00ff */
[----:B------:R0:W1:Y:S03]  /*14930*/  SYNCS.PHASECHK.TRANS64.TRYWAIT P1, [R3+URZ+0x22800], R0 ;  /* 0x02280000030075a7 */ /* 0x000066000802017f */
[----:B-1----:R-:W-:Y:S05]  /*14940*/  @!P1 NANOSLEEP.SYNCS 0x989680 ;  /* 0x009896800000995d */ /* 0x002fea0003900000 */
[----:B------:R-:W1:Y:S02]  /*14950*/  @!P1 SYNCS.PHASECHK.TRANS64 P1, [R3+URZ+0x22800], R0 ;  /* 0x02280000030095a7 */ /* 0x000e64000802007f */
[----:B-1----:R-:W-:Y:S05]  /*14960*/  @!P1 BRA `(.L_x_2736) ;  /* 0xfffffffc00ec9947 */ /* 0x002fea000383ffff */
[----:B------:R-:W-:Y:S05]  /*14970*/  BRA `(.L_x_2890) ;  /* 0xfffffed0005c7947 */ /* 0x000fea000383ffff */
.L_x_2740:
[----:B-1----:R1:W2:Y:S02]  /*14980*/  SYNCS.PHASECHK.TRANS64.TRYWAIT P1, [R0+URZ+0x22830], R3 ;  /* 0x02283003000075a7 */ /* 0x0022a4000802017f */
[----:B--2---:R-:W-:Y:S05]  /*14990*/  @!P1 NANOSLEEP.SYNCS 0x989680 ;  /* 0x009896800000995d */ /* 0x004fea0003900000 */
[----:B------:R-:W2:Y:S02]  /*149a0*/  @!P1 SYNCS.PHASECHK.TRANS64 P1, [R0+URZ+0x22830], R3 ;  /* 0x02283003000095a7 */ /* 0x000ea4000802007f */
[----:B--2---:R-:W-:Y:S05]  /*149b0*/  @!P1 BRA `(.L_x_2740) ;  /* 0xfffffffc00f09947 */ /* 0x004fea000383ffff */
[----:B------:R-:W-:Y:S05]  /*149c0*/  BRA `(.L_x_2739) ;  /* 0xfffffed000787947 */ /* 0x000fea000383ffff */
.L_x_2746:
[----:B-1----:R-:W-:-:S04]  /*149d0*/  IMAD.U32 R5, RZ, RZ, UR6 ;  /* 0x00000006ff057e24 */ /* 0x002fc8000f8e00ff */
[----:B------:R1:W2:Y:S03]  /*149e0*/  SYNCS.PHASECHK.TRANS64.TRYWAIT P1, [R5+URZ+0x22830], R4 ;  /* 0x02283004050075a7 */ /* 0x0002a6000802017f */
[----:B--2---:R-:W-:Y:S05]  /*149f0*/  @!P1 NANOSLEEP.SYNCS 0x989680 ;  /* 0x009896800000995d */ /* 0x004fea0003900000 */
[----:B------:R-:W2:Y:S02]  /*14a00*/  @!P1 SYNCS.PHASECHK.TRANS64 P1, [R5+URZ+0x22830], R4 ;  /* 0x02283004050095a7 */ /* 0x000ea4000802007f */
[----:B--2---:R-:W-:Y:S05]  /*14a10*/  @!P1 BRA `(.L_x_2746) ;  /* 0xfffffffc00ec9947 */ /* 0x004fea000383ffff */
[----:B------:R-:W-:Y:S05]  /*14a20*/  BRA `(.L_x_2743) ;  /* 0xffffff0000507947 */ /* 0x000fea000383ffff */
.L_x_2750:
[----:B-1----:R-:W-:-:S04]  /*14a30*/  IMAD.U32 R5, RZ, RZ, UR6 ;  /* 0x00000006ff057e24 */ /* 0x002fc8000f8e00ff */
[----:B------:R1:W2:Y:S03]  /*14a40*/  SYNCS.PHASECHK.TRANS64.TRYWAIT P1, [R5+URZ+0x22850], R4 ;  /* 0x02285004050075a7 */ /* 0x0002a6000802017f */
[----:B--2---:R-:W-:Y:S05]  /*14a50*/  @!P1 NANOSLEEP.SYNCS 0x989680 ;  /* 0x009896800000995d */ /* 0x004fea0003900000 */
[----:B------:R-:W2:Y:S02]  /*14a60*/  @!P1 SYNCS.PHASECHK.TRANS64 P1, [R5+URZ+0x22850], R4 ;  /* 0x02285004050095a7 */ /* 0x000ea4000802007f */
[----:B--2---:R-:W-:Y:S05]  /*14a70*/  @!P1 BRA `(.L_x_2750) ;  /* 0xfffffffc00ec9947 */ /* 0x004fea000383ffff */
[----:B------:R-:W-:Y:S05]  /*14a80*/  BRA `(.L_x_2747) ;  /* 0xffffff08006c7947 */ /* 0x000fea000383ffff */
.L_x_2758:
[----:B-1----:R-:W-:-:S04]  /*14a90*/  IMAD.U32 R5, RZ, RZ, UR6 ;  /* 0x00000006ff057e24 */ /* 0x002fc8000f8e00ff */
[----:B------:R1:W2:Y:S03]  /*14aa0*/  SYNCS.PHASECHK.TRANS64.TRYWAIT P1, [R5+URZ+0x22830], R4 ;  /* 0x02283004050075a7 */ /* 0x0002a6000802017f */
[----:B--2---:R-:W-:Y:S05]  /*14ab0*/  @!P1 NANOSLEEP.SYNCS 0x989680 ;  /* 0x009896800000995d */ /* 0x004fea0003900000 */
[----:B------:R-:W2:Y:S02]  /*14ac0*/  @!P1 SYNCS.PHASECHK.TRANS64 P1, [R5+URZ+0x22830], R4 ;  /* 0x02283004050095a7 */ /* 0x000ea4000802007f */
[----:B--2---:R-:W-:Y:S05]  /*14ad0*/  @!P1 BRA `(.L_x_2758) ;  /* 0xfffffffc00ec9947 */ /* 0x004fea000383ffff */
[----:B------:R-:W-:Y:S05]  /*14ae0*/  BRA `(.L_x_2755) ;  /* 0xffffff3400547947 */ /* 0x000fea000383ffff */
.L_x_2762:
[----:B-1----:R-:W-:-:S04]  /*14af0*/  IMAD.U32 R5, RZ, RZ, UR6 ;  /* 0x00000006ff057e24 */ /* 0x002fc8000f8e00ff */
[----:B------:R1:W2:Y:S03]  /*14b00*/  SYNCS.PHASECHK.TRANS64.TRYWAIT P1, [R5+URZ+0x22850], R4 ;  /* 0x02285004050075a7 */ /* 0x0002a6000802017f */
[----:B--2---:R-:W-:Y:S05]  /*14b10*/  @!P1 NANOSLEEP.SYNCS 0x989680 ;  /* 0x009896800000995d */ /* 0x004fea0003900000 */
[----:B------:R-:W2:Y:S02]  /*14b20*/  @!P1 SYNCS.PHASECHK.TRANS64 P1, [R5+URZ+0x22850], R4 ;  /* 0x02285004050095a7 */ /* 0x000ea4000802007f */
[----:B--2---:R-:W-:Y:S05]  /*14b30*/  @!P1 BRA `(.L_x_2762) ;  /* 0xfffffffc00ec9947 */ /* 0x004fea000383ffff */
[----:B------:R-:W-:Y:S05]  /*14b40*/  BRA `(.L_x_2759) ;  /* 0xffffff3c00647947 */ /* 0x000fea000383ffff */
.L_x_2769:
[----:B-1----:R-:W-:-:S04]  /*14b50*/  IMAD.U32 R6, RZ, RZ, UR9 ;  /* 0x00000009ff067e24 */ /* 0x002fc8000f8e00ff */
[----:B------:R1:W2:Y:S03]  /*14b60*/  SYNCS.PHASECHK.TRANS64.TRYWAIT P1, [R6+URZ+0x22850], R3 ;  /* 0x02285003060075a7 */ /* 0x0002a6000802017f */
[----:B--2---:R-:W-:Y:S05]  /*14b70*/  @!P1 NANOSLEEP.SYNCS 0x989680 ;  /* 0x009896800000995d */ /* 0x004fea0003900000 */
[----:B------:R-:W2:Y:S02]  /*14b80*/  @!P1 SYNCS.PHASECHK.TRANS64 P1, [R6+URZ+0x22850], R3 ;  /* 0x02285003060095a7 */ /* 0x000ea4000802007f */
[----:B--2---:R-:W-:Y:S05]  /*14b90*/  @!P1 BRA `(.L_x_2769) ;  /* 0xfffffffc00ec9947 */ /* 0x004fea000383ffff */
[----:B------:R-:W-:Y:S05]  /*14ba0*/  BRA `(.L_x_2768) ;  /* 0xffffff5c003c7947 */ /* 0x000fea000383ffff */
.L_x_2814:
        /* <DEDUP_REMOVED lines=10> */
.L_x_2891:
[----:B------:R-:W-:Y:S05]  /*14c50*/  BRA `(.L_x_2892) ;  /* 0xffffffa800b87947 */ /* 0x000fea000383ffff */
.L_x_2817:
[----:B0-----:R0:W1:Y:S02]  /*14c60*/  SYNCS.PHASECHK.TRANS64.TRYWAIT P0, [R0+URZ+0x22880], R28 ;  /* 0x0228801c000075a7 */ /* 0x001064000800017f */
[----:B-1----:R-:W-:Y:S05]  /*14c70*/  @!P0 NANOSLEEP.SYNCS 0x989680 ;  /* 0x009896800000895d */ /* 0x002fea0003900000 */
[----:B------:R-:W1:Y:S02]  /*14c80*/  @!P0 SYNCS.PHASECHK.TRANS64 P0, [R0+URZ+0x22880], R28 ;  /* 0x0228801c000085a7 */ /* 0x000e64000800007f */
[----:B-1----:R-:W-:Y:S05]  /*14c90*/  @!P0 BRA `(.L_x_2817) ;  /* 0xfffffffc00f08947 */ /* 0x002fea000383ffff */
[----:B------:R-:W-:Y:S05]  /*14ca0*/  BRA `(.L_x_2893) ;  /* 0xffffffac00dc7947 */ /* 0x000fea000383ffff */
.L_x_2818:
        /* <DEDUP_REMOVED lines=8> */
.L_x_2895:
[----:B------:R-:W-:Y:S05]  /*14d30*/  BSYNC B0 ;  /* 0x0000000000007941 */ /* 0x000fea0003800000 */
.L_x_2894:
        /* <DEDUP_REMOVED lines=14> */
.L_x_2896:
[----:B------:R-:W-:Y:S02]  /*14e20*/  IMAD.MOV.U32 R13, RZ, RZ, R10 ;  /* 0x000000ffff0d7224 */ /* 0x000fe400078e000a */
[----:B------:R-:W-:Y:S02]  /*14e30*/  IMAD.MOV.U32 R12, RZ, RZ, 0x1 ;  /* 0x00000001ff0c7424 */ /* 0x000fe400078e00ff */
[----:B------:R-:W-:-:S07]  /*14e40*/  IMAD.MOV.U32 R2, RZ, RZ, R14 ;  /* 0x000000ffff027224 */ /* 0x000fce00078e000e */
[----:B------:R-:W-:Y:S05]  /*14e50*/  WARPSYNC.COLLECTIVE R15, `(.L_x_2897) ;  /* 0x000000000f087348 */ /* 0x000fea0003c00000 */
[----:B------:R0:W1:Y:S02]  /*14e60*/  SHFL.IDX P6, R14, R13, R12, R11 ;  /* 0x0000000c0d0e7389 */ /* 0x00006400000c000b */
[----:B01----:R-:W-:Y:S01]  /*14e70*/  ENDCOLLECTIVE ;  /* 0x000000000000791b */ /* 0x003fe20003800000 */
.L_x_2897:
        /* <DEDUP_REMOVED lines=12> */
.L_x_2898:
[----:B------:R-:W-:Y:S02]  /*14f40*/  IMAD.MOV.U32 R13, RZ, RZ, R10 ;  /* 0x000000ffff0d7224 */ /* 0x000fe400078e000a */
[----:B------:R-:W-:Y:S02]  /*14f50*/  IMAD.MOV.U32 R12, RZ, RZ, 0x2 ;  /* 0x00000002ff0c7424 */ /* 0x000fe400078e00ff */
[----:B------:R-:W-:-:S07]  /*14f60*/  IMAD.MOV.U32 R2, RZ, RZ, R14 ;  /* 0x000000ffff027224 */ /* 0x000fce00078e000e */
[----:B------:R-:W-:Y:S05]  /*14f70*/  WARPSYNC.COLLECTIVE R15, `(.L_x_2899) ;  /* 0x000000000f087348 */ /* 0x000fea0003c00000 */
[----:B------:R0:W1:Y:S02]  /*14f80*/  SHFL.IDX P6, R14, R13, R12, R11 ;  /* 0x0000000c0d0e7389 */ /* 0x00006400000c000b */
[----:B01----:R-:W-:Y:S01]  /*14f90*/  ENDCOLLECTIVE ;  /* 0x000000000000791b */ /* 0x003fe20003800000 */
.L_x_2899:
        /* <DEDUP_REMOVED lines=12> */
.L_x_2900:
[----:B------:R-:W-:Y:S02]  /*15060*/  IMAD.MOV.U32 R13, RZ, RZ, R10 ;  /* 0x000000ffff0d7224 */ /* 0x000fe400078e000a */
[----:B------:R-:W-:Y:S02]  /*15070*/  IMAD.MOV.U32 R12, RZ, RZ, 0x3 ;  /* 0x00000003ff0c7424 */ /* 0x000fe400078e00ff */
[----:B------:R-:W-:-:S07]  /*15080*/  IMAD.MOV.U32 R2, RZ, RZ, R14 ;  /* 0x000000ffff027224 */ /* 0x000fce00078e000e */
[----:B------:R-:W-:Y:S05]  /*15090*/  WARPSYNC.COLLECTIVE R15, `(.L_x_2901) ;  /* 0x000000000f087348 */ /* 0x000fea0003c00000 */
[----:B------:R0:W1:Y:S02]  /*150a0*/  SHFL.IDX P6, R14, R13, R12, R11 ;  /* 0x0000000c0d0e7389 */ /* 0x00006400000c000b */
[----:B01----:R-:W-:Y:S01]  /*150b0*/  ENDCOLLECTIVE ;  /* 0x000000000000791b */ /* 0x003fe20003800000 */
.L_x_2901:
        /* <DEDUP_REMOVED lines=12> */
.L_x_2902:
[----:B------:R-:W-:Y:S02]  /*15180*/  IMAD.MOV.U32 R13, RZ, RZ, R10 ;  /* 0x000000ffff0d7224 */ /* 0x000fe400078e000a */
[----:B------:R-:W-:Y:S02]  /*15190*/  IMAD.MOV.U32 R12, RZ, RZ, 0x4 ;  /* 0x00000004ff0c7424 */ /* 0x000fe400078e00ff */
[----:B------:R-:W-:-:S07]  /*151a0*/  IMAD.MOV.U32 R2, RZ, RZ, R14 ;  /* 0x000000ffff027224 */ /* 0x000fce00078e000e */
[----:B------:R-:W-:Y:S05]  /*151b0*/  WARPSYNC.COLLECTIVE R15, `(.L_x_2903) ;  /* 0x000000000f087348 */ /* 0x000fea0003c00000 */
[----:B------:R0:W1:Y:S02]  /*151c0*/  SHFL.IDX P6, R14, R13, R12, R11 ;  /* 0x0000000c0d0e7389 */ /* 0x00006400000c000b */
[----:B01----:R-:W-:Y:S01]  /*151d0*/  ENDCOLLECTIVE ;  /* 0x000000000000791b */ /* 0x003fe20003800000 */
.L_x_2903:
        /* <DEDUP_REMOVED lines=12> */
.L_x_2904:
[----:B------:R-:W-:Y:S02]  /*152a0*/  IMAD.MOV.U32 R13, RZ, RZ, R10 ;  /* 0x000000ffff0d7224 */ /* 0x000fe400078e000a */
[----:B------:R-:W-:Y:S02]  /*152b0*/  IMAD.MOV.U32 R12, RZ, RZ, 0x5 ;  /* 0x00000005ff0c7424 */ /* 0x000fe400078e00ff */
[----:B------:R-:W-:-:S07]  /*152c0*/  IMAD.MOV.U32 R2, RZ, RZ, R14 ;  /* 0x000000ffff027224 */ /* 0x000fce00078e000e */
[----:B------:R-:W-:Y:S05]  /*152d0*/  WARPSYNC.COLLECTIVE R15, `(.L_x_2905) ;  /* 0x000000000f087348 */ /* 0x000fea0003c00000 */
[----:B------:R0:W1:Y:S02]  /*152e0*/  SHFL.IDX P6, R14, R13, R12, R11 ;  /* 0x0000000c0d0e7389 */ /* 0x00006400000c000b */
[----:B01----:R-:W-:Y:S01]  /*152f0*/  ENDCOLLECTIVE ;  /* 0x000000000000791b */ /* 0x003fe20003800000 */
.L_x_2905:
        /* <DEDUP_REMOVED lines=12> */
.L_x_2906:
[----:B------:R-:W-:Y:S02]  /*153c0*/  IMAD.MOV.U32 R13, RZ, RZ, R10 ;  /* 0x000000ffff0d7224 */ /* 0x000fe400078e000a */
[----:B------:R-:W-:Y:S02]  /*153d0*/  IMAD.MOV.U32 R12, RZ, RZ, 0x6 ;  /* 0x00000006ff0c7424 */ /* 0x000fe400078e00ff */
[----:B------:R-:W-:-:S07]  /*153e0*/  IMAD.MOV.U32 R2, RZ, RZ, R14 ;  /* 0x000000ffff027224 */ /* 0x000fce00078e000e */
[----:B------:R-:W-:Y:S05]  /*153f0*/  WARPSYNC.COLLECTIVE R15, `(.L_x_2907) ;  /* 0x000000000f087348 */ /* 0x000fea0003c00000 */
[----:B------:R0:W1:Y:S02]  /*15400*/  SHFL.IDX P6, R14, R13, R12, R11 ;  /* 0x0000000c0d0e7389 */ /* 0x00006400000c000b */
[----:B01----:R-:W-:Y:S01]  /*15410*/  ENDCOLLECTIVE ;  /* 0x000000000000791b */ /* 0x003fe20003800000 */
.L_x_2907:
        /* <DEDUP_REMOVED lines=12> */
.L_x_2908:
[----:B------:R-:W-:Y:S02]  /*154e0*/  IMAD.MOV.U32 R13, RZ, RZ, R10 ;  /* 0x000000ffff0d7224 */ /* 0x000fe400078e000a */
[----:B------:R-:W-:Y:S02]  /*154f0*/  IMAD.MOV.U32 R12, RZ, RZ, 0x7 ;  /* 0x00000007ff0c7424 */ /* 0x000fe400078e00ff */
[----:B------:R-:W-:-:S07]  /*15500*/  IMAD.MOV.U32 R2, RZ, RZ, R14 ;  /* 0x000000ffff027224 */ /* 0x000fce00078e000e */
[----:B------:R-:W-:Y:S05]  /*15510*/  WARPSYNC.COLLECTIVE R15, `(.L_x_2909) ;  /* 0x000000000f087348 */ /* 0x000fea0003c00000 */
[----:B------:R0:W1:Y:S02]  /*15520*/  SHFL.IDX P6, R14, R13, R12, R11 ;  /* 0x0000000c0d0e7389 */ /* 0x00006400000c000b */
[----:B01----:R-:W-:Y:S01]  /*15530*/  ENDCOLLECTIVE ;  /* 0x000000000000791b */ /* 0x003fe20003800000 */
.L_x_2909:
        /* <DEDUP_REMOVED lines=12> */
.L_x_2910:
[----:B------:R-:W-:Y:S02]  /*15600*/  IMAD.MOV.U32 R13, RZ, RZ, R21 ;  /* 0x000000ffff0d7224 */ /* 0x000fe400078e0015 */
[----:B------:R-:W-:Y:S02]  /*15610*/  IMAD.MOV.U32 R12, RZ, RZ, RZ ;  /* 0x000000ffff0c7224 */ /* 0x000fe400078e00ff */
[----:B------:R-:W-:-:S07]  /*15620*/  IMAD.MOV.U32 R2, RZ, RZ, R14 ;  /* 0x000000ffff027224 */ /* 0x000fce00078e000e */
[----:B------:R-:W-:Y:S05]  /*15630*/  WARPSYNC.COLLECTIVE R15, `(.L_x_2911) ;  /* 0x000000000f087348 */ /* 0x000fea0003c00000 */
[----:B------:R0:W1:Y:S02]  /*15640*/  SHFL.IDX P6, R14, R13, R12, R11 ;  /* 0x0000000c0d0e7389 */ /* 0x00006400000c000b */
[----:B01----:R-:W-:Y:S01]  /*15650*/  ENDCOLLECTIVE ;  /* 0x000000000000791b */ /* 0x003fe20003800000 */
.L_x_2911:
        /* <DEDUP_REMOVED lines=12> */
.L_x_2912:
[----:B------:R-:W-:Y:S02]  /*15720*/  IMAD.MOV.U32 R13, RZ, RZ, R21 ;  /* 0x000000ffff0d7224 */ /* 0x000fe400078e0015 */
[----:B------:R-:W-:Y:S02]  /*15730*/  IMAD.MOV.U32 R12, RZ, RZ, 0x1 ;  /* 0x00000001ff0c7424 */ /* 0x000fe400078e00ff */
[----:B------:R-:W-:-:S07]  /*15740*/  IMAD.MOV.U32 R2, RZ, RZ, R14 ;  /* 0x000000ffff027224 */ /* 0x000fce00078e000e */
[----:B------:R-:W-:Y:S05]  /*15750*/  WARPSYNC.COLLECTIVE R15, `(.L_x_2913) ;  /* 0x000000000f087348 */ /* 0x000fea0003c00000 */
[----:B------:R0:W1:Y:S02]  /*15760*/  SHFL.IDX P6, R14, R13, R12, R11 ;  /* 0x0000000c0d0e7389 */ /* 0x00006400000c000b */
[----:B01----:R-:W-:Y:S01]  /*15770*/  ENDCOLLECTIVE ;  /* 0x000000000000791b */ /* 0x003fe20003800000 */
.L_x_2913:
        /* <DEDUP_REMOVED lines=13> */
.L_x_2914:
        /* <DEDUP_REMOVED lines=15> */
.L_x_2823:
[----:B--2---:R2:W3:Y:S02]  /*15940*/  SYNCS.PHASECHK.TRANS64.TRYWAIT P0, [R0+URZ+0x22840], R28 ;  /* 0x0228401c000075a7 */ /* 0x0044e4000800017f */
[----:B---3--:R-:W-:Y:S05]  /*15950*/  @!P0 NANOSLEEP.SYNCS 0x989680 ;  /* 0x009896800000895d */ /* 0x008fea0003900000 */
[----:B------:R-:W3:Y:S02]  /*15960*/  @!P0 SYNCS.PHASECHK.TRANS64 P0, [R0+URZ+0x22840], R28 ;  /* 0x0228401c000085a7 */ /* 0x000ee4000800007f */
[----:B---3--:R-:W-:Y:S05]  /*15970*/  @!P0 BRA `(.L_x_2823) ;  /* 0xfffffffc00f08947 */ /* 0x008fea000383ffff */
[----:B------:R-:W-:Y:S05]  /*15980*/  BRA `(.L_x_2916) ;  /* 0xffffffac00087947 */ /* 0x000fea000383ffff */
.L_x_2824:
        /* <DEDUP_REMOVED lines=8> */
.L_x_2918:
[----:B------:R-:W-:Y:S05]  /*15a10*/  BSYNC B0 ;  /* 0x0000000000007941 */ /* 0x000fea0003800000 */
.L_x_2917:
        /* <DEDUP_REMOVED lines=8> */
.L_x_2919:
        /* <DEDUP_REMOVED lines=13> */
.L_x_2920:
[----:B------:R-:W-:Y:S02]  /*15b70*/  IMAD.MOV.U32 R13, RZ, RZ, R8 ;  /* 0x000000ffff0d7224 */ /* 0x000fe400078e0008 */
[----:B------:R-:W-:-:S07]  /*15b80*/  IMAD.MOV.U32 R2, RZ, RZ, R14 ;  /* 0x000000ffff027224 */ /* 0x000fce00078e000e */
[----:B------:R-:W-:Y:S05]  /*15b90*/  WARPSYNC.COLLECTIVE R15, `(.L_x_2921) ;  /* 0x000000000f087348 */ /* 0x000fea0003c00000 */
[----:B------:R0:W1:Y:S02]  /*15ba0*/  SHFL.IDX P6, R14, R13, R12, R11 ;  /* 0x0000000c0d0e7389 */ /* 0x00006400000c000b */
[----:B01----:R-:W-:Y:S01]  /*15bb0*/  ENDCOLLECTIVE ;  /* 0x000000000000791b */ /* 0x003fe20003800000 */
.L_x_2921:
        /* <DEDUP_REMOVED lines=13> */
.L_x_2922:
[----:B------:R-:W-:Y:S02]  /*15c90*/  IMAD.MOV.U32 R13, RZ, RZ, R8 ;  /* 0x000000ffff0d7224 */ /* 0x000fe400078e0008 */
[----:B------:R-:W-:-:S07]  /*15ca0*/  IMAD.MOV.U32 R2, RZ, RZ, R14 ;  /* 0x000000ffff027224 */ /* 0x000fce00078e000e */
[----:B------:R-:W-:Y:S05]  /*15cb0*/  WARPSYNC.COLLECTIVE R15, `(.L_x_2923) ;  /* 0x000000000f087348 */ /* 0x000fea0003c00000 */
[----:B------:R0:W1:Y:S02]  /*15cc0*/  SHFL.IDX P6, R14, R13, R12, R11 ;  /* 0x0000000c0d0e7389 */ /* 0x00006400000c000b */
[----:B01----:R-:W-:Y:S01]  /*15cd0*/  ENDCOLLECTIVE ;  /* 0x000000000000791b */ /* 0x003fe20003800000 */
.L_x_2923:
        /* <DEDUP_REMOVED lines=8> */
.L_x_2924:
        /* <DEDUP_REMOVED lines=11> */
.L_x_2925:
        /* <DEDUP_REMOVED lines=8> */
.L_x_2926:
        /* <DEDUP_REMOVED lines=11> */
.L_x_2927:
        /* <DEDUP_REMOVED lines=8> */
.L_x_2928:
        /* <DEDUP_REMOVED lines=11> */
.L_x_2929:
        /* <DEDUP_REMOVED lines=8> */
.L_x_2930:
        /* <DEDUP_REMOVED lines=10> */
.L_x_2931:
        /* <DEDUP_REMOVED lines=8> */
.L_x_2932:
        /* <DEDUP_REMOVED lines=10> */
.L_x_2933:
[----:B------:R-:W-:Y:S02]  /*162b0*/  IMAD.MOV.U32 R13, RZ, RZ, R5 ;  /* 0x000000ffff0d7224 */ /* 0x000fe400078e0005 */
[----:B------:R-:W-:Y:S01]  /*162c0*/  IMAD.MOV.U32 R12, RZ, RZ, RZ ;  /* 0x000000ffff0c7224 */ /* 0x000fe200078e00ff */
[----:B------:R-:W-:-:S05]  /*162d0*/  @P3 IADD3 R14, P0, R31, R14, RZ ;  /* 0x0000000e1f0e3210 */ /* 0x000fca0007f1e0ff */
[----:B------:R-:W-:-:S08]  /*162e0*/  @P3 IMAD.MOV.U32 R2, RZ, RZ, R14 ;  /* 0x000000ffff023224 */ /* 0x000fd000078e000e */
[----:B------:R-:W-:Y:S05]  /*162f0*/  WARPSYNC.COLLECTIVE R15, `(.L_x_2934) ;  /* 0x000000000f087348 */ /* 0x000fea0003c00000 */
[----:B------:R0:W1:Y:S02]  /*16300*/  SHFL.IDX P6, R14, R13, R12, R11 ;  /* 0x0000000c0d0e7389 */ /* 0x00006400000c000b */
[----:B01----:R-:W-:Y:S01]  /*16310*/  ENDCOLLECTIVE ;  /* 0x000000000000791b */ /* 0x003fe20003800000 */
.L_x_2934:
        /* <DEDUP_REMOVED lines=11> */
.L_x_2935:
        /* <DEDUP_REMOVED lines=8> */
.L_x_2936:
        /* <DEDUP_REMOVED lines=10> */
.L_x_2937:
[----:B------:R-:W-:Y:S05]  /*164f0*/  BRA `(.L_x_2938) ;  /* 0xffffffa400c87947 */ /* 0x000fea000383ffff */
.L_x_2829:
[----:B------:R-:W-:Y:S02]  /*16500*/  IMAD.MOV.U32 R13, RZ, RZ, R5 ;  /* 0x000000ffff0d7224 */ /* 0x000fe400078e0005 */
[----:B------:R-:W-:Y:S02]  /*16510*/  IMAD.MOV.U32 R12, RZ, RZ, RZ ;  /* 0x000000ffff0c7224 */ /* 0x000fe400078e00ff */
[----:B------:R-:W-:Y:S02]  /*16520*/  IMAD.MOV.U32 R11, RZ, RZ, 0x181f ;  /* 0x0000181fff0b7424 */ /* 0x000fe400078e00ff */
[----:B------:R-:W-:Y:S02]  /*16530*/  IMAD.MOV.U32 R15, RZ, RZ, -0x1 ;  /* 0xffffffffff0f7424 */ /* 0x000fe400078e00ff */
[----:B------:R-:W-:Y:S02]  /*16540*/  IMAD R4, R4, UR41, RZ ;  /* 0x0000002904047c24 */ /* 0x000fe4000f8e02ff */
[----:B------:R-:W-:-:S07]  /*16550*/  IMAD R17, R17, 0x80, R10 ;  /* 0x0000008011117824 */ /* 0x000fce00078e020a */
[----:B-----5:R-:W-:Y:S05]  /*16560*/  WARPSYNC.COLLECTIVE R15, `(.L_x_2939) ;  /* 0x000000000f087348 */ /* 0x020fea0003c00000 */
[----:B------:R0:W1:Y:S02]  /*16570*/  SHFL.IDX P6, R14, R13, R12, R11 ;  /* 0x0000000c0d0e7389 */ /* 0x00006400000c000b */
[----:B01---5:R-:W-:Y:S01]  /*16580*/  ENDCOLLECTIVE ;  /* 0x000000000000791b */ /* 0x023fe20003800000 */
.L_x_2939:
[C---:B------:R-:W-:Y:S01]  /*16590*/  VIADD R7, R17.reuse, 0x10 ;  /* 0x0000001011077836 */ /* 0x040fe20000000000 */
[----:B------:R-:W-:Y:S01]  /*165a0*/  ISETP.GE.AND P2, PT, R17, R4, PT ;  /* 0x000000041100720c */ /* 0x000fe20003f46270 */
[----:B------:R-:W-:Y:S02]  /*165b0*/  IMAD.MOV.U32 R13, RZ, RZ, R0 ;  /* 0x000000ffff0d7224 */ /* 0x000fe400078e0000 */
[----:B------:R-:W-:-:S10]  /*165c0*/  IMAD.MOV.U32 R2, RZ, RZ, R14 ;  /* 0x000000ffff027224 */ /* 0x000fd400078e000e */
[----:B------:R-:W-:Y:S05]  /*165d0*/  WARPSYNC.COLLECTIVE R15, `(.L_x_2940) ;  /* 0x000000000f087348 */ /* 0x000fea0003c00000 */
[----:B------:R0:W1:Y:S02]  /*165e0*/  SHFL.IDX P6, R14, R13, R12, R11 ;  /* 0x0000000c0d0e7389 */ /* 0x00006400000c000b */
[----:B01----:R-:W-:Y:S01]  /*165f0*/  ENDCOLLECTIVE ;  /* 0x000000000000791b */ /* 0x003fe20003800000 */
.L_x_2940:
        /* <DEDUP_REMOVED lines=8> */
.L_x_2941:
        /* <DEDUP_REMOVED lines=11> */
.L_x_2942:
[----:B------:R-:W-:Y:S02]  /*16730*/  IMAD.MOV.U32 R13, RZ, RZ, R5 ;  /* 0x000000ffff0d7224 */ /* 0x000fe400078e0005 */
[----:B------:R-:W-:Y:S01]  /*16740*/  IMAD.MOV.U32 R12, RZ, RZ, 0x2 ;  /* 0x00000002ff0c7424 */ /* 0x000fe200078e00ff */
[----:B------:R-:W-:-:S13]  /*16750*/  @!P2 IADD3 R2, P1, R31, R14, RZ ;  /* 0x0000000e1f02a210 */ /* 0x000fda0007f3e0ff */
[----:B------:R-:W-:Y:S05]  /*16760*/  WARPSYNC.COLLECTIVE R15, `(.L_x_2943) ;  /* 0x000000000f087348 */ /* 0x000fea0003c00000 */
[----:B------:R0:W1:Y:S02]  /*16770*/  SHFL.IDX P6, R14, R13, R12, R11 ;  /* 0x0000000c0d0e7389 */ /* 0x00006400000c000b */
[----:B01----:R-:W-:Y:S01]  /*16780*/  ENDCOLLECTIVE ;  /* 0x000000000000791b */ /* 0x003fe20003800000 */
.L_x_2943:
        /* <DEDUP_REMOVED lines=12> */
.L_x_2944:
[----:B------:R-:W-:Y:S02]  /*16850*/  IMAD.MOV.U32 R13, RZ, RZ, R5 ;  /* 0x000000ffff0d7224 */ /* 0x000fe400078e0005 */
[----:B------:R-:W-:Y:S01]  /*16860*/  IMAD.MOV.U32 R12, RZ, RZ, 0x3 ;  /* 0x00000003ff0c7424 */ /* 0x000fe200078e00ff */
[----:B------:R-:W-:-:S13]  /*16870*/  @!P2 IADD3 R2, P1, R31, R14, RZ ;  /* 0x0000000e1f02a210 */ /* 0x000fda0007f3e0ff */
[----:B------:R-:W-:Y:S05]  /*16880*/  WARPSYNC.COLLECTIVE R15, `(.L_x_2945) ;  /* 0x000000000f087348 */ /* 0x000fea0003c00000 */
[----:B------:R0:W1:Y:S02]  /*16890*/  SHFL.IDX P6, R14, R13, R12, R11 ;  /* 0x0000000c0d0e7389 */ /* 0x00006400000c000b */
[----:B01----:R-:W-:Y:S01]  /*168a0*/  ENDCOLLECTIVE ;  /* 0x000000000000791b */ /* 0x003fe20003800000 */
.L_x_2945:
        /* <DEDUP_REMOVED lines=12> */
.L_x_2946:
[----:B------:R-:W-:Y:S02]  /*16970*/  IMAD.MOV.U32 R13, RZ, RZ, R5 ;  /* 0x000000ffff0d7224 */ /* 0x000fe400078e0005 */
[----:B------:R-:W-:Y:S01]  /*16980*/  IMAD.MOV.U32 R12, RZ, RZ, 0x4 ;  /* 0x00000004ff0c7424 */ /* 0x000fe200078e00ff */
[----:B------:R-:W-:-:S13]  /*16990*/  @!P2 IADD3 R2, P1, R31, R14, RZ ;  /* 0x0000000e1f02a210 */ /* 0x000fda0007f3e0ff */
[----:B------:R-:W-:Y:S05]  /*169a0*/  WARPSYNC.COLLECTIVE R15, `(.L_x_2947) ;  /* 0x000000000f087348 */ /* 0x000fea0003c00000 */
[----:B------:R0:W1:Y:S02]  /*169b0*/  SHFL.IDX P6, R14, R13, R12, R11 ;  /* 0x0000000c0d0e7389 */ /* 0x00006400000c000b */
[----:B01----:R-:W-:Y:S01]  /*169c0*/  ENDCOLLECTIVE ;  /* 0x000000000000791b */ /* 0x003fe20003800000 */
.L_x_2947:
        /* <DEDUP_REMOVED lines=12> */
.L_x_2948:
[----:B------:R-:W-:Y:S02]  /*16a90*/  IMAD.MOV.U32 R13, RZ, RZ, R5 ;  /* 0x000000ffff0d7224 */ /* 0x000fe400078e0005 */
[----:B------:R-:W-:Y:S01]  /*16aa0*/  IMAD.MOV.U32 R12, RZ, RZ, 0x5 ;  /* 0x00000005ff0c7424 */ /* 0x000fe200078e00ff */
[----:B------:R-:W-:-:S13]  /*16ab0*/  @!P2 IADD3 R2, P1, R31, R14, RZ ;  /* 0x0000000e1f02a210 */ /* 0x000fda0007f3e0ff */
[----:B------:R-:W-:Y:S05]  /*16ac0*/  WARPSYNC.COLLECTIVE R15, `(.L_x_2949) ;  /* 0x000000000f087348 */ /* 0x000fea0003c00000 */
[----:B------:R0:W1:Y:S02]  /*16ad0*/  SHFL.IDX P6, R14, R13, R12, R11 ;  /* 0x0000000c0d0e7389 */ /* 0x00006400000c000b */
[----:B01----:R-:W-:Y:S01]  /*16ae0*/  ENDCOLLECTIVE ;  /* 0x000000000000791b */ /* 0x003fe20003800000 */
.L_x_2949:
        /* <DEDUP_REMOVED lines=11> */
.L_x_2950:
[----:B------:R-:W-:Y:S02]  /*16ba0*/  IMAD.MOV.U32 R13, RZ, RZ, R5 ;  /* 0x000000ffff0d7224 */ /* 0x000fe400078e0005 */
[----:B------:R-:W-:Y:S01]  /*16bb0*/  IMAD.MOV.U32 R12, RZ, RZ, 0x6 ;  /* 0x00000006ff0c7424 */ /* 0x000fe200078e00ff */
[----:B------:R-:W-:-:S13]  /*16bc0*/  @!P2 IADD3 R2, P1, R31, R14, RZ ;  /* 0x0000000e1f02a210 */ /* 0x000fda0007f3e0ff */
[----:B------:R-:W-:Y:S05]  /*16bd0*/  WARPSYNC.COLLECTIVE R15, `(.L_x_2951) ;  /* 0x000000000f087348 */ /* 0x000fea0003c00000 */
[----:B------:R0:W1:Y:S02]  /*16be0*/  SHFL.IDX P6, R14, R13, R12, R11 ;  /* 0x0000000c0d0e7389 */ /* 0x00006400000c000b */
[----:B01----:R-:W-:Y:S01]  /*16bf0*/  ENDCOLLECTIVE ;  /* 0x000000000000791b */ /* 0x003fe20003800000 */
.L_x_2951:
        /* <DEDUP_REMOVED lines=12> */
.L_x_2952:
[----:B------:R-:W-:Y:S02]  /*16cc0*/  IMAD.MOV.U32 R13, RZ, RZ, R5 ;  /* 0x000000ffff0d7224 */ /* 0x000fe400078e0005 */
[----:B------:R-:W-:Y:S01]  /*16cd0*/  IMAD.MOV.U32 R12, RZ, RZ, 0x7 ;  /* 0x00000007ff0c7424 */ /* 0x000fe200078e00ff */
[----:B------:R-:W-:-:S13]  /*16ce0*/  @!P2 IADD3 R2, P1, R31, R14, RZ ;  /* 0x0000000e1f02a210 */ /* 0x000fda0007f3e0ff */
[----:B------:R-:W-:Y:S05]  /*16cf0*/  WARPSYNC.COLLECTIVE R15, `(.L_x_2953) ;  /* 0x000000000f087348 */ /* 0x000fea0003c00000 */
[----:B------:R0:W1:Y:S02]  /*16d00*/  SHFL.IDX P6, R14, R13, R12, R11 ;  /* 0x0000000c0d0e7389 */ /* 0x00006400000c000b */
[----:B01----:R-:W-:Y:S01]  /*16d10*/  ENDCOLLECTIVE ;  /* 0x000000000000791b */ /* 0x003fe20003800000 */
.L_x_2953:
        /* <DEDUP_REMOVED lines=10> */
.L_x_2954:
[----:B------:R-:W-:Y:S05]  /*16dc0*/  BRA `(.L_x_2955) ;  /* 0xffffffa800207947 */ /* 0x000fea000383ffff */
.L_x_2832:
[----:B0-----:R0:W1:Y:S02]  /*16dd0*/  SYNCS.PHASECHK.TRANS64.TRYWAIT P0, [R22+URZ+0x22820], R3 ;  /* 0x02282003160075a7 */ /* 0x001064000800017f */
[----:B-1----:R-:W-:Y:S05]  /*16de0*/  @!P0 NANOSLEEP.SYNCS 0x989680 ;  /* 0x009896800000895d */ /* 0x002fea0003900000 */
[----:B------:R-:W1:Y:S02]  /*16df0*/  @!P0 SYNCS.PHASECHK.TRANS64 P0, [R22+URZ+0x22820], R3 ;  /* 0x02282003160085a7 */ /* 0x000e64000800007f */
[----:B-1----:R-:W-:Y:S05]  /*16e00*/  @!P0 BRA `(.L_x_2832) ;  /* 0xfffffffc00f08947 */ /* 0x002fea000383ffff */
[----:B------:R-:W-:Y:S05]  /*16e10*/  BRA `(.L_x_2956) ;  /* 0xffffffa8007c7947 */ /* 0x000fea000383ffff */
.L_x_2836:
[----:B0-----:R0:W1:Y:S02]  /*16e20*/  SYNCS.PHASECHK.TRANS64.TRYWAIT P0, [R0+URZ+0x22880], R29 ;  /* 0x0228801d000075a7 */ /* 0x001064000800017f */
[----:B-1----:R-:W-:Y:S05]  /*16e30*/  @!P0 NANOSLEEP.SYNCS 0x989680 ;  /* 0x009896800000895d */ /* 0x002fea0003900000 */
[----:B------:R-:W1:Y:S02]  /*16e40*/  @!P0 SYNCS.PHASECHK.TRANS64 P0, [R0+URZ+0x22880], R29 ;  /* 0x0228801d000085a7 */ /* 0x000e64000800007f */
[----:B-1----:R-:W-:Y:S05]  /*16e50*/  @!P0 BRA `(.L_x_2836) ;  /* 0xfffffffc00f08947 */ /* 0x002fea000383ffff */
[----:B------:R-:W-:Y:S05]  /*16e60*/  BRA `(.L_x_2957) ;  /* 0xffffffac00a87947 */ /* 0x000fea000383ffff */
.L_x_2837:
        /* <DEDUP_REMOVED lines=8> */
.L_x_2959:
[----:B------:R-:W-:Y:S05]  /*16ef0*/  BSYNC B0 ;  /* 0x0000000000007941 */ /* 0x000fea0003800000 */
.L_x_2958:
        /* <DEDUP_REMOVED lines=9> */
.L_x_2960:
[----:B------:R-:W-:Y:S02]  /*16f90*/  IMAD.MOV.U32 R13, RZ, RZ, R19 ;  /* 0x000000ffff0d7224 */ /* 0x000fe400078e0013 */
[----:B------:R-:W-:Y:S02]  /*16fa0*/  IMAD.MOV.U32 R12, RZ, RZ, 0x1 ;  /* 0x00000001ff0c7424 */ /* 0x000fe400078e00ff */
[----:B------:R-:W-:-:S07]  /*16fb0*/  IMAD.MOV.U32 R2, RZ, RZ, R14 ;  /* 0x000000ffff027224 */ /* 0x000fce00078e000e */
[----:B------:R-:W-:Y:S05]  /*16fc0*/  WARPSYNC.COLLECTIVE R15, `(.L_x_2961) ;  /* 0x000000000f087348 */ /* 0x000fea0003c00000 */
[----:B------:R0:W1:Y:S02]  /*16fd0*/  SHFL.IDX P6, R14, R13, R12, R11 ;  /* 0x0000000c0d0e7389 */ /* 0x00006400000c000b */
[----:B01----:R-:W-:Y:S01]  /*16fe0*/  ENDCOLLECTIVE ;  /* 0x000000000000791b */ /* 0x003fe20003800000 */
.L_x_2961:
        /* <DEDUP_REMOVED lines=11> */
.L_x_2962:
        /* <DEDUP_REMOVED lines=8> */
.L_x_2963:
        /* <DEDUP_REMOVED lines=9> */
.L_x_2964:
        /* <DEDUP_REMOVED lines=9> */
.L_x_2965:
        /* <DEDUP_REMOVED lines=9> */
.L_x_2966:
[----:B------:R-:W-:Y:S02]  /*172d0*/  IMAD.MOV.U32 R13, RZ, RZ, R19 ;  /* 0x000000ffff0d7224 */ /* 0x000fe400078e0013 */
[----:B------:R-:W-:Y:S02]  /*172e0*/  IMAD.MOV.U32 R12, RZ, RZ, 0x4 ;  /* 0x00000004ff0c7424 */ /* 0x000fe400078e00ff */
[----:B------:R-:W-:-:S07]  /*172f0*/  IMAD.MOV.U32 R2, RZ, RZ, R14 ;  /* 0x000000ffff027224 */ /* 0x000fce00078e000e */
[----:B------:R-:W-:Y:S05]  /*17300*/  WARPSYNC.COLLECTIVE R15, `(.L_x_2967) ;  /* 0x000000000f087348 */ /* 0x000fea0003c00000 */
[----:B------:R0:W1:Y:S02]  /*17310*/  SHFL.IDX P6, R14, R13, R12, R11 ;  /* 0x0000000c0d0e7389 */ /* 0x00006400000c000b */
[----:B01----:R-:W-:Y:S01]  /*17320*/  ENDCOLLECTIVE ;  /* 0x000000000000791b */ /* 0x003fe20003800000 */
.L_x_2967:
        /* <DEDUP_REMOVED lines=11> */
.L_x_2968:
[----:B------:R-:W-:Y:S02]  /*173e0*/  IMAD.MOV.U32 R13, RZ, RZ, R19 ;  /* 0x000000ffff0d7224 */ /* 0x000fe400078e0013 */
[----:B------:R-:W-:Y:S02]  /*173f0*/  IMAD.MOV.U32 R12, RZ, RZ, 0x5 ;  /* 0x00000005ff0c7424 */ /* 0x000fe400078e00ff */
[----:B------:R-:W-:-:S07]  /*17400*/  IMAD.MOV.U32 R2, RZ, RZ, R14 ;  /* 0x000000ffff027224 */ /* 0x000fce00078e000e */
[----:B------:R-:W-:Y:S05]  /*17410*/  WARPSYNC.COLLECTIVE R15, `(.L_x_2969) ;  /* 0x000000000f087348 */ /* 0x000fea0003c00000 */
[----:B------:R0:W1:Y:S02]  /*17420*/  SHFL.IDX P6, R14, R13, R12, R11 ;  /* 0x0000000c0d0e7389 */ /* 0x00006400000c000b */
[----:B01----:R-:W-:Y:S01]  /*17430*/  ENDCOLLECTIVE ;  /* 0x000000000000791b */ /* 0x003fe20003800000 */
.L_x_2969:
        /* <DEDUP_REMOVED lines=11> */
.L_x_2970:
[----:B------:R-:W-:Y:S02]  /*174f0*/  IMAD.MOV.U32 R13, RZ, RZ, R19 ;  /* 0x000000ffff0d7224 */ /* 0x000fe400078e0013 */
[----:B------:R-:W-:Y:S02]  /*17500*/  IMAD.MOV.U32 R12, RZ, RZ, 0x6 ;  /* 0x00000006ff0c7424 */ /* 0x000fe400078e00ff */
[----:B------:R-:W-:-:S07]  /*17510*/  IMAD.MOV.U32 R2, RZ, RZ, R14 ;  /* 0x000000ffff027224 */ /* 0x000fce00078e000e */
[----:B------:R-:W-:Y:S05]  /*17520*/  WARPSYNC.COLLECTIVE R15, `(.L_x_2971) ;  /* 0x000000000f087348 */ /* 0x000fea0003c00000 */
[----:B------:R0:W1:Y:S02]  /*17530*/  SHFL.IDX P6, R14, R13, R12, R11 ;  /* 0x0000000c0d0e7389 */ /* 0x00006400000c000b */
[----:B01----:R-:W-:Y:S01]  /*17540*/  ENDCOLLECTIVE ;  /* 0x000000000000791b */ /* 0x003fe20003800000 */
.L_x_2971:
        /* <DEDUP_REMOVED lines=11> */
.L_x_2972:
[----:B------:R-:W-:Y:S02]  /*17600*/  IMAD.MOV.U32 R13, RZ, RZ, R19 ;  /* 0x000000ffff0d7224 */ /* 0x000fe400078e0013 */
[----:B------:R-:W-:Y:S02]  /*17610*/  IMAD.MOV.U32 R12, RZ, RZ, 0x7 ;  /* 0x00000007ff0c7424 */ /* 0x000fe400078e00ff */
[----:B------:R-:W-:-:S07]  /*17620*/  IMAD.MOV.U32 R2, RZ, RZ, R14 ;  /* 0x000000ffff027224 */ /* 0x000fce00078e000e */
[----:B------:R-:W-:Y:S05]  /*17630*/  WARPSYNC.COLLECTIVE R15, `(.L_x_2973) ;  /* 0x000000000f087348 */ /* 0x000fea0003c00000 */
[----:B------:R0:W1:Y:S02]  /*17640*/  SHFL.IDX P6, R14, R13, R12, R11 ;  /* 0x0000000c0d0e7389 */ /* 0x00006400000c000b */
[----:B01----:R-:W-:Y:S01]  /*17650*/  ENDCOLLECTIVE ;  /* 0x000000000000791b */ /* 0x003fe20003800000 */
.L_x_2973:
        /* <DEDUP_REMOVED lines=11> */
.L_x_2974:
        /* <DEDUP_REMOVED lines=9> */
.L_x_2975:
        /* <DEDUP_REMOVED lines=9> */
.L_x_2976:
        /* <DEDUP_REMOVED lines=8> */
.L_x_2977:
        /* <DEDUP_REMOVED lines=9> */
.L_x_2978:
[----:B------:R-:W-:Y:S01]  /*17940*/  IMAD.MOV.U32 R2, RZ, RZ, R14 ;  /* 0x000000ffff027224 */ /* 0x000fe200078e000e */
[----:B------:R-:W-:Y:S06]  /*17950*/  BRA `(.L_x_2979) ;  /* 0xffffffa800407947 */ /* 0x000fec000383ffff */
.L_x_2842:
[----:B--2---:R2:W3:Y:S02]  /*17960*/  SYNCS.PHASECHK.TRANS64.TRYWAIT P0, [R0+URZ+0x22840], R29 ;  /* 0x0228401d000075a7 */ /* 0x0044e4000800017f */
[----:B---3--:R-:W-:Y:S05]  /*17970*/  @!P0 NANOSLEEP.SYNCS 0x989680 ;  /* 0x009896800000895d */ /* 0x008fea0003900000 */
[----:B------:R-:W3:Y:S02]  /*17980*/  @!P0 SYNCS.PHASECHK.TRANS64 P0, [R0+URZ+0x22840], R29 ;  /* 0x0228401d000085a7 */ /* 0x000ee4000800007f */
[----:B---3--:R-:W-:Y:S05]  /*17990*/  @!P0 BRA `(.L_x_2842) ;  /* 0xfffffffc00f08947 */ /* 0x008fea000383ffff */
[----:B------:R-:W-:Y:S05]  /*179a0*/  BRA `(.L_x_2980) ;  /* 0xffffffa800907947 */ /* 0x000fea000383ffff */
.L_x_2843:
        /* <DEDUP_REMOVED lines=8> */
.L_x_2982:
[----:B------:R-:W-:Y:S05]  /*17a30*/  BSYNC B0 ;  /* 0x0000000000007941 */ /* 0x000fea0003800000 */
.L_x_2981:
        /* <DEDUP_REMOVED lines=8> */
.L_x_2983:
[----:B------:R-:W-:Y:S02]  /*17ac0*/  IMAD.MOV.U32 R13, RZ, RZ, R4 ;  /* 0x000000ffff0d7224 */ /* 0x000fe400078e0004 */
[----:B------:R-:W-:Y:S02]  /*17ad0*/  IMAD.MOV.U32 R12, RZ, RZ, 0x1 ;  /* 0x00000001ff0c7424 */ /* 0x000fe400078e00ff */
[----:B------:R-:W-:-:S07]  /*17ae0*/  IMAD.MOV.U32 R2, RZ, RZ, R14 ;  /* 0x000000ffff027224 */ /* 0x000fce00078e000e */
[----:B------:R-:W-:Y:S05]  /*17af0*/  WARPSYNC.COLLECTIVE R15, `(.L_x_2984) ;  /* 0x000000000f087348 */ /* 0x000fea0003c00000 */
[----:B------:R0:W1:Y:S02]  /*17b00*/  SHFL.IDX P6, R14, R13, R12, R11 ;  /* 0x0000000c0d0e7389 */ /* 0x00006400000c000b */
[----:B01----:R-:W-:Y:S01]  /*17b10*/  ENDCOLLECTIVE ;  /* 0x000000000000791b */ /* 0x003fe20003800000 */
.L_x_2984:
        /* <DEDUP_REMOVED lines=11> */
.L_x_2985:
        /* <DEDUP_REMOVED lines=8> */
.L_x_2986:
        /* <DEDUP_REMOVED lines=9> */
.L_x_2987:
        /* <DEDUP_REMOVED lines=9> */
.L_x_2988:
        /* <DEDUP_REMOVED lines=9> */
.L_x_2989:
[----:B------:R-:W-:Y:S02]  /*17e00*/  IMAD.MOV.U32 R13, RZ, RZ, R4 ;  /* 0x000000ffff0d7224 */ /* 0x000fe400078e0004 */
[----:B------:R-:W-:Y:S01]  /*17e10*/  IMAD.MOV.U32 R12, RZ, RZ, 0x4 ;  /* 0x00000004ff0c7424 */ /* 0x000fe200078e00ff */
[----:B------:R-:W-:-:S13]  /*17e20*/  IADD3 R2, P0, R31, R14, RZ ;  /* 0x0000000e1f027210 */ /* 0x000fda0007f1e0ff */
[----:B------:R-:W-:Y:S05]  /*17e30*/  WARPSYNC.COLLECTIVE R15, `(.L_x_2990) ;  /* 0x000000000f087348 */ /* 0x000fea0003c00000 */
[----:B------:R0:W1:Y:S02]  /*17e40*/  SHFL.IDX P6, R14, R13, R12, R11 ;  /* 0x0000000c0d0e7389 */ /* 0x00006400000c000b */
[----:B01----:R-:W-:Y:S01]  /*17e50*/  ENDCOLLECTIVE ;  /* 0x000000000000791b */ /* 0x003fe20003800000 */
.L_x_2990:
        /* <DEDUP_REMOVED lines=10> */
.L_x_2991:
[----:B------:R-:W-:Y:S02]  /*17f00*/  IMAD.MOV.U32 R13, RZ, RZ, R4 ;  /* 0x000000ffff0d7224 */ /* 0x000fe400078e0004 */
[----:B------:R-:W-:Y:S01]  /*17f10*/  IMAD.MOV.U32 R12, RZ, RZ, 0x5 ;  /* 0x00000005ff0c7424 */ /* 0x000fe200078e00ff */
[----:B------:R-:W-:-:S13]  /*17f20*/  IADD3 R2, P0, R31, R14, RZ ;  /* 0x0000000e1f027210 */ /* 0x000fda0007f1e0ff */
[----:B------:R-:W-:Y:S05]  /*17f30*/  WARPSYNC.COLLECTIVE R15, `(.L_x_2992) ;  /* 0x000000000f087348 */ /* 0x000fea0003c00000 */
[----:B------:R0:W1:Y:S02]  /*17f40*/  SHFL.IDX P6, R14, R13, R12, R11 ;  /* 0x0000000c0d0e7389 */ /* 0x00006400000c000b */
[----:B01----:R-:W-:Y:S01]  /*17f50*/  ENDCOLLECTIVE ;  /* 0x000000000000791b */ /* 0x003fe20003800000 */
.L_x_2992:
        /* <DEDUP_REMOVED lines=10> */
.L_x_2993:
[----:B------:R-:W-:Y:S02]  /*18000*/  IMAD.MOV.U32 R13, RZ, RZ, R4 ;  /* 0x000000ffff0d7224 */ /* 0x000fe400078e0004 */
[----:B------:R-:W-:Y:S01]  /*18010*/  IMAD.MOV.U32 R12, RZ, RZ, 0x6 ;  /* 0x00000006ff0c7424 */ /* 0x000fe200078e00ff */
[----:B------:R-:W-:-:S13]  /*18020*/  IADD3 R2, P0, R31, R14, RZ ;  /* 0x0000000e1f027210 */ /* 0x000fda0007f1e0ff */
[----:B------:R-:W-:Y:S05]  /*18030*/  WARPSYNC.COLLECTIVE R15, `(.L_x_2994) ;  /* 0x000000000f087348 */ /* 0x000fea0003c00000 */
[----:B------:R0:W1:Y:S02]  /*18040*/  SHFL.IDX P6, R14, R13, R12, R11 ;  /* 0x0000000c0d0e7389 */ /* 0x00006400000c000b */
[----:B01----:R-:W-:Y:S01]  /*18050*/  ENDCOLLECTIVE ;  /* 0x000000000000791b */ /* 0x003fe20003800000 */
.L_x_2994:
        /* <DEDUP_REMOVED lines=10> */
.L_x_2995:
[----:B------:R-:W-:Y:S02]  /*18100*/  IMAD.MOV.U32 R13, RZ, RZ, R4 ;  /* 0x000000ffff0d7224 */ /* 0x000fe400078e0004 */
[----:B------:R-:W-:Y:S02]  /*18110*/  IMAD.MOV.U32 R12, RZ, RZ, 0x7 ;  /* 0x00000007ff0c7424 */ /* 0x000fe400078e00ff */
[----:B------:R-:W-:-:S07]  /*18120*/  IMAD.MOV.U32 R2, RZ, RZ, R14 ;  /* 0x000000ffff027224 */ /* 0x000fce00078e000e */
[----:B------:R-:W-:Y:S05]  /*18130*/  WARPSYNC.COLLECTIVE R15, `(.L_x_2996) ;  /* 0x000000000f087348 */ /* 0x000fea0003c00000 */
[----:B------:R0:W1:Y:S02]  /*18140*/  SHFL.IDX P6, R14, R13, R12, R11 ;  /* 0x0000000c0d0e7389 */ /* 0x00006400000c000b */
[----:B01----:R-:W-:Y:S01]  /*18150*/  ENDCOLLECTIVE ;  /* 0x000000000000791b */ /* 0x003fe20003800000 */
.L_x_2996:
        /* <DEDUP_REMOVED lines=11> */
.L_x_2997:
[----:B------:R-:W-:Y:S02]  /*18210*/  IMAD.MOV.U32 R13, RZ, RZ, R8 ;  /* 0x000000ffff0d7224 */ /* 0x000fe400078e0008 */
[----:B------:R-:W-:Y:S02]  /*18220*/  IMAD.MOV.U32 R12, RZ, RZ, RZ ;  /* 0x000000ffff0c7224 */ /* 0x000fe400078e00ff */
[----:B------:R-:W-:-:S07]  /*18230*/  IMAD.MOV.U32 R9, RZ, RZ, R14 ;  /* 0x000000ffff097224 */ /* 0x000fce00078e000e */
[----:B------:R-:W-:Y:S05]  /*18240*/  WARPSYNC.COLLECTIVE R15, `(.L_x_2998) ;  /* 0x000000000f087348 */ /* 0x000fea0003c00000 */
[----:B------:R0:W1:Y:S02]  /*18250*/  SHFL.IDX P6, R14, R13, R12, R11 ;  /* 0x0000000c0d0e7389 */ /* 0x00006400000c000b */
[----:B01----:R-:W-:Y:S01]  /*18260*/  ENDCOLLECTIVE ;  /* 0x000000000000791b */ /* 0x003fe20003800000 */
.L_x_2998:
        /* <DEDUP_REMOVED lines=11> */
.L_x_2999:
[----:B------:R-:W-:Y:S02]  /*18320*/  IMAD.MOV.U32 R13, RZ, RZ, R8 ;  /* 0x000000ffff0d7224 */ /* 0x000fe400078e0008 */
[----:B------:R-:W-:Y:S02]  /*18330*/  IMAD.MOV.U32 R12, RZ, RZ, 0x1 ;  /* 0x00000001ff0c7424 */ /* 0x000fe400078e00ff */
[----:B------:R-:W-:-:S07]  /*18340*/  IMAD.MOV.U32 R5, RZ, RZ, R14 ;  /* 0x000000ffff057224 */ /* 0x000fce00078e000e */
[----:B------:R-:W-:Y:S05]  /*18350*/  WARPSYNC.COLLECTIVE R15, `(.L_x_3000) ;  /* 0x000000000f087348 */ /* 0x000fea0003c00000 */
[----:B------:R0:W1:Y:S02]  /*18360*/  SHFL.IDX P6, R14, R13, R12, R11 ;  /* 0x0000000c0d0e7389 */ /* 0x00006400000c000b */
[----:B01----:R-:W-:Y:S01]  /*18370*/  ENDCOLLECTIVE ;  /* 0x000000000000791b */ /* 0x003fe20003800000 */
.L_x_3000:
        /* <DEDUP_REMOVED lines=11> */
.L_x_3001:
[----:B------:R-:W-:Y:S05]  /*18430*/  BRA `(.L_x_3002) ;  /* 0xffffffa400307947 */ /* 0x000fea000383ffff */
.L_x_2848:
[----:B0-----:R0:W1:Y:S02]  /*18440*/  SYNCS.PHASECHK.TRANS64.TRYWAIT P2, [R17+URZ+0x22870], R0 ;  /* 0x02287000110075a7 */ /* 0x001064000804017f */
[----:B-1----:R-:W-:Y:S05]  /*18450*/  @!P2 NANOSLEEP.SYNCS 0x989680 ;  /* 0x009896800000a95d */ /* 0x002fea0003900000 */
[----:B------:R-:W1:Y:S02]  /*18460*/  @!P2 SYNCS.PHASECHK.TRANS64 P2, [R17+URZ+0x22870], R0 ;  /* 0x022870001100a5a7 */ /* 0x000e64000804007f */
[----:B-1----:R-:W-:Y:S05]  /*18470*/  @!P2 BRA `(.L_x_2848) ;  /* 0xfffffffc00f0a947 */ /* 0x002fea000383ffff */
[----:B------:R-:W-:Y:S05]  /*18480*/  BRA `(.L_x_3003) ;  /* 0xffffffa400947947 */ /* 0x000fea000383ffff */
.L_x_2850:
[----:B0-----:R0:W1:Y:S02]  /*18490*/  SYNCS.PHASECHK.TRANS64.TRYWAIT P2, [R17+URZ+0x22860], R0 ;  /* 0x02286000110075a7 */ /* 0x001064000804017f */
[----:B-1----:R-:W-:Y:S05]  /*184a0*/  @!P2 NANOSLEEP.SYNCS 0x989680 ;  /* 0x009896800000a95d */ /* 0x002fea0003900000 */
[----:B------:R-:W1:Y:S02]  /*184b0*/  @!P2 SYNCS.PHASECHK.TRANS64 P2, [R17+URZ+0x22860], R0 ;  /* 0x022860001100a5a7 */ /* 0x000e64000804007f */
[----:B-1----:R-:W-:Y:S05]  /*184c0*/  @!P2 BRA `(.L_x_2850) ;  /* 0xfffffffc00f0a947 */ /* 0x002fea000383ffff */
[----:B------:R-:W-:Y:S05]  /*184d0*/  BRA `(.L_x_3004) ;  /* 0xffffffa400a47947 */ /* 0x000fea000383ffff */
.L_x_2858:
[----:B-1----:R1:W2:Y:S02]  /*184e0*/  SYNCS.PHASECHK.TRANS64.TRYWAIT P1, [R17+URZ+0x22870], R0 ;  /* 0x02287000110075a7 */ /* 0x0022a4000802017f */
[----:B--2---:R-:W-:Y:S05]  /*184f0*/  @!P1 NANOSLEEP.SYNCS 0x989680 ;  /* 0x009896800000995d */ /* 0x004fea0003900000 */
[----:B------:R-:W2:Y:S02]  /*18500*/  @!P1 SYNCS.PHASECHK.TRANS64 P1, [R17+URZ+0x22870], R0 ;  /* 0x02287000110095a7 */ /* 0x000ea4000802007f */
[----:B--2---:R-:W-:Y:S05]  /*18510*/  @!P1 BRA `(.L_x_2858) ;  /* 0xfffffffc00f09947 */ /* 0x004fea000383ffff */
[----:B------:R-:W-:Y:S05]  /*18520*/  BRA `(.L_x_3005) ;  /* 0xffffffac00647947 */ /* 0x000fea000383ffff */
.L_x_2860:
[----:B-1----:R1:W2:Y:S02]  /*18530*/  SYNCS.PHASECHK.TRANS64.TRYWAIT P1, [R17+URZ+0x22860], R0 ;  /* 0x02286000110075a7 */ /* 0x0022a4000802017f */
[----:B--2---:R-:W-:Y:S05]  /*18540*/  @!P1 NANOSLEEP.SYNCS 0x989680 ;  /* 0x009896800000995d */ /* 0x004fea0003900000 */
[----:B------:R-:W2:Y:S02]  /*18550*/  @!P1 SYNCS.PHASECHK.TRANS64 P1, [R17+URZ+0x22860], R0 ;  /* 0x02286000110095a7 */ /* 0x000ea4000802007f */
[----:B--2---:R-:W-:Y:S05]  /*18560*/  @!P1 BRA `(.L_x_2860) ;  /* 0xfffffffc00f09947 */ /* 0x004fea000383ffff */
[----:B------:R-:W-:Y:S05]  /*18570*/  BRA `(.L_x_3006) ;  /* 0xffffffac00747947 */ /* 0x000fea000383ffff */
.L_x_2874:
[----:B0-----:R0:W1:Y:S02]  /*18580*/  SYNCS.PHASECHK.TRANS64.TRYWAIT P0, [R5+URZ+0x22820], R0 ;  /* 0x02282000050075a7 */ /* 0x001064000800017f */
[----:B-1----:R-:W-:Y:S05]  /*18590*/  @!P0 NANOSLEEP.SYNCS 0x989680 ;  /* 0x009896800000895d */ /* 0x002fea0003900000 */
[----:B------:R-:W1:Y:S02]  /*185a0*/  @!P0 SYNCS.PHASECHK.TRANS64 P0, [R5+URZ+0x22820], R0 ;  /* 0x02282000050085a7 */ /* 0x000e64000800007f */
[----:B-1----:R-:W-:Y:S05]  /*185b0*/  @!P0 BRA `(.L_x_2874) ;  /* 0xfffffffc00f08947 */ /* 0x002fea000383ffff */
[----:B------:R-:W-:Y:S05]  /*185c0*/  BRA `(.L_x_3007) ;  /* 0xffffffbc00fc7947 */ /* 0x000fea000383ffff */
.L_x_2875:
        /* <DEDUP_REMOVED lines=11> */
.L_x_3009:
[----:B------:R-:W-:Y:S05]  /*18680*/  BSYNC B0 ;  /* 0x0000000000007941 */ /* 0x000fea0003800000 */
.L_x_3008:
[----:B------:R-:W-:Y:S05]  /*18690*/  BRA `(.L_x_3010) ;  /* 0xffffffbc00e47947 */ /* 0x000fea000383ffff */
.L_x_2878:
[----:B------:R-:W-:Y:S01]  /*186a0*/  BSSY B1, `(.L_x_3011) ;  /* 0x0000006000017945 */ /* 0x000fe20003800000 */
[----:B------:R-:W-:-:S07]  /*186b0*/  IMAD.MOV.U32 R15, RZ, RZ, -0x1 ;  /* 0xffffffffff0f7424 */ /* 0x000fce00078e00ff */
[----:B0-----:R-:W-:Y:S05]  /*186c0*/  WARPSYNC.COLLECTIVE R15, `(.L_x_3012) ;  /* 0x000000000f0c7348 */ /* 0x001fea0003c00000 */
[----:B------:R-:W-:Y:S02]  /*186d0*/  ELECT P6, UR62, PT ;  /* 0x00000000003e782f */ /* 0x000fe400038c0000 */
[----:B------:R-:W-:Y:S01]  /*186e0*/  MOV R14, UR62 ;  /* 0x0000003e000e7c02 */ /* 0x000fe20008000f00 */
[----:B0-----:R-:W-:Y:S10]  /*186f0*/  ENDCOLLECTIVE ;  /* 0x000000000000791b */ /* 0x001ff40003800000 */
.L_x_3012:
[----:B------:R-:W-:Y:S05]  /*18700*/  BSYNC B1 ;  /* 0x0000000000017941 */ /* 0x000fea0003800000 */
.L_x_3011:
[----:B------:R-:W-:Y:S05]  /*18710*/  BRA `(.L_x_3013) ;  /* 0xffffffbc00dc7947 */ /* 0x000fea000383ffff */
.L_x_2880:
[----:B0-----:R0:W1:Y:S02]  /*18720*/  SYNCS.PHASECHK.TRANS64.TRYWAIT P1, [R3+URZ+0x22840], R2 ;  /* 0x02284002030075a7 */ /* 0x001064000802017f */
[----:B-1----:R-:W-:Y:S05]  /*18730*/  @!P1 NANOSLEEP.SYNCS 0x989680 ;  /* 0x009896800000995d */ /* 0x002fea0003900000 */
[----:B------:R-:W1:Y:S02]  /*18740*/  @!P1 SYNCS.PHASECHK.TRANS64 P1, [R3+URZ+0x22840], R2 ;  /* 0x02284002030095a7 */ /* 0x000e64000802007f */
[----:B-1----:R-:W-:Y:S05]  /*18750*/  @!P1 BRA `(.L_x_2880) ;  /* 0xfffffffc00f09947 */ /* 0x002fea000383ffff */
[----:B------:R-:W-:Y:S05]  /*18760*/  BRA `(.L_x_3014) ;  /* 0xffffffbc00fc7947 */ /* 0x000fea000383ffff */
.L_x_2882:
[----:B-1----:R1:W2:Y:S02]  /*18770*/  SYNCS.PHASECHK.TRANS64.TRYWAIT P1, [R5+URZ+0x22840], R0 ;  /* 0x02284000050075a7 */ /* 0x0022a4000802017f */
[----:B--2---:R-:W-:Y:S05]  /*18780*/  @!P1 NANOSLEEP.SYNCS 0x989680 ;  /* 0x009896800000995d */ /* 0x004fea0003900000 */
[----:B------:R-:W2:Y:S02]  /*18790*/  @!P1 SYNCS.PHASECHK.TRANS64 P1, [R5+URZ+0x22840], R0 ;  /* 0x02284000050095a7 */ /* 0x000ea4000802007f */
[----:B--2---:R-:W-:Y:S05]  /*187a0*/  @!P1 BRA `(.L_x_2882) ;  /* 0xfffffffc00f09947 */ /* 0x004fea000383ffff */
[----:B------:R-:W-:Y:S05]  /*187b0*/  BRA `(.L_x_3015) ;  /* 0xffffffc000087947 */ /* 0x000fea000383ffff */
.L_x_2884:
[----:B--2---:R2:W3:Y:S02]  /*187c0*/  SYNCS.PHASECHK.TRANS64.TRYWAIT P1, [R3+URZ+0x22860], R2 ;  /* 0x02286002030075a7 */ /* 0x0044e4000802017f */
[----:B---3--:R-:W-:Y:S05]  /*187d0*/  @!P1 NANOSLEEP.SYNCS 0x989680 ;  /* 0x009896800000995d */ /* 0x008fea0003900000 */
[----:B------:R-:W3:Y:S02]  /*187e0*/  @!P1 SYNCS.PHASECHK.TRANS64 P1, [R3+URZ+0x22860], R2 ;  /* 0x02286002030095a7 */ /* 0x000ee4000802007f */
[----:B---3--:R-:W-:Y:S05]  /*187f0*/  @!P1 BRA `(.L_x_2884) ;  /* 0xfffffffc00f09947 */ /* 0x008fea000383ffff */
[----:B------:R-:W-:Y:S05]  /*18800*/  BRA `(.L_x_3016) ;  /* 0xffffffc000047947 */ /* 0x000fea000383ffff */
.L_x_2886:
[----:B---3--:R3:W4:Y:S02]  /*18810*/  SYNCS.PHASECHK.TRANS64.TRYWAIT P1, [R5+URZ+0x22860], R0 ;  /* 0x02286000050075a7 */ /* 0x008724000802017f */
[----:B----4-:R-:W-:Y:S05]  /*18820*/  @!P1 NANOSLEEP.SYNCS 0x989680 ;  /* 0x009896800000995d */ /* 0x010fea0003900000 */
[----:B------:R-:W4:Y:S02]  /*18830*/  @!P1 SYNCS.PHASECHK.TRANS64 P1, [R5+URZ+0x22860], R0 ;  /* 0x02286000050095a7 */ /* 0x000f24000802007f */
[----:B----4-:R-:W-:Y:S05]  /*18840*/  @!P1 BRA `(.L_x_2886) ;  /* 0xfffffffc00f09947 */ /* 0x010fea000383ffff */
[----:B------:R-:W-:Y:S05]  /*18850*/  BRA `(.L_x_3017) ;  /* 0xffffffc000007947 */ /* 0x000fea000383ffff */
.L_x_2888:
[----:B----4-:R4:W0:Y:S02]  /*18860*/  SYNCS.PHASECHK.TRANS64.TRYWAIT P1, [R3+URZ+0x22880], R2 ;  /* 0x02288002030075a7 */ /* 0x010824000802017f */
[----:B0-----:R-:W-:Y:S05]  /*18870*/  @!P1 NANOSLEEP.SYNCS 0x989680 ;  /* 0x009896800000995d */ /* 0x001fea0003900000 */
[----:B------:R-:W0:Y:S02]  /*18880*/  @!P1 SYNCS.PHASECHK.TRANS64 P1, [R3+URZ+0x22880], R2 ;  /* 0x02288002030095a7 */ /* 0x000e24000802007f */
[----:B0-----:R-:W-:Y:S05]  /*18890*/  @!P1 BRA `(.L_x_2888) ;  /* 0xfffffffc00f09947 */ /* 0x001fea000383ffff */
[----:B------:R-:W-:Y:S05]  /*188a0*/  BRA `(.L_x_3018) ;  /* 0xffffffbc00fc7947 */ /* 0x000fea000383ffff */
.L_x_3019:
        /* <DEDUP_REMOVED lines=13> */
.L_x_3629:


//--------------------- .text._ZN7cutlass13device_kernelIN5flash11enable_sm90INS1_16FlashAttnFwdSm90INS1_25CollectiveMainloopFwdSm90ILi2EN4cute5tupleIJNS5_1CILi1EEES8_S8_EEENS6_IJNS7_ILi128EEENS7_ILi160EEESA_EEELi128ENS_12float_e4m3_tEfNS_4arch4Sm90ELb1ELb0ELb0ELb1ELb1ELb1ELb0ELb1ELb1ELb1ELb0ELb0EEENS1_21CollectiveEpilogueFwdINS6_IJSA_SA_SB_EEES9_NS_10bfloat16_tESF_Li256ELb1ELb1ELb0ELb1EEENS1_36VarlenDynamicPersistentTileSchedulerILi128ELi160ELi256ELi128ELb0ELb1ELb1ELb1ELb1ELb1EEEEEEEEEvNT_6ParamsE --------------------------
	.section	.text._ZN7cutlass13device_kernelIN5flash11enable_sm90INS1_16FlashAttnFwdSm90INS1_25CollectiveMainloopFwdSm90ILi2EN4cute5tupleIJNS5_1CILi1EEES8_S8_EEENS6_IJNS7_ILi128EEENS7_ILi160EEESA_EEELi128ENS_12float_e4m3_tEfNS_4arch4Sm90ELb1ELb0ELb0ELb1ELb1ELb1ELb0ELb1ELb1ELb1ELb0ELb0EEENS1_21CollectiveEpilogueFwdINS6_IJSA_SA_SB_EEES9_NS_10bfloat16_tESF_Li256ELb1ELb1ELb0ELb1EEENS1_36VarlenDynamicPersistentTileSchedulerILi128ELi160ELi256ELi128ELb0ELb1ELb1ELb1ELb1ELb1EEEEEEEEEvNT_6ParamsE,"ax",@progbits
	.align	128
.text._ZN7cutlass13device_kernelIN5flash11enable_sm90INS1_16FlashAttnFwdSm90INS1_25CollectiveMainloopFwdSm90ILi2EN4cute5tupleIJNS5_1CILi1EEES8_S8_EEENS6_IJNS7_ILi128EEENS7_ILi160EEESA_EEELi128ENS_12float_e4m3_tEfNS_4arch4Sm90ELb1ELb0ELb0ELb1ELb1ELb1ELb0ELb1ELb1ELb1ELb0ELb0EEENS1_21CollectiveEpilogueFwdINS6_IJSA_SA_SB_EEES9_NS_10bfloat16_tESF_Li256ELb1ELb1ELb0ELb1EEENS1_36VarlenDynamicPersistentTileSchedulerILi128ELi160ELi256ELi128ELb0ELb1ELb1ELb1ELb1ELb1EEEEEEEEEvNT_6ParamsE:
        .type           _ZN7cutlass13device_kernelIN5flash11enable_sm90INS1_16FlashAttnFwdSm90INS1_25CollectiveMainloopFwdSm90ILi2EN4cute5tupleIJNS5_1CILi1EEES8_S8_EEENS6_IJNS7_ILi128EEENS7_ILi160EEESA_EEELi128ENS_12float_e4m3_tEfNS_4arch4Sm90ELb1ELb0ELb0ELb1ELb1ELb1ELb0ELb1ELb1ELb1ELb0ELb0EEENS1_21CollectiveEpilogueFwdINS6_IJSA_SA_SB_EEES9_NS_10bfloat16_tESF_Li256ELb1ELb1ELb0ELb1EEENS1_36VarlenDynamicPersistentTileSchedulerILi128ELi160ELi256ELi128ELb0ELb1ELb1ELb1ELb1ELb1EEEEEEEEEvNT_6ParamsE,@function
        .size           _ZN7cutlass13device_kernelIN5flash11enable_sm90INS1_16FlashAttnFwdSm90INS1_25CollectiveMainloopFwdSm90ILi2EN4cute5tupleIJNS5_1CILi1EEES8_S8_EEENS6_IJNS7_ILi128EEENS7_ILi160EEESA_EEELi128ENS_12float_e4m3_tEfNS_4arch4Sm90ELb1ELb0ELb0ELb1ELb1ELb1ELb0ELb1ELb1ELb1ELb0ELb0EEENS1_21CollectiveEpilogueFwdINS6_IJSA_SA_SB_EEES9_NS_10bfloat16_tESF_Li256ELb1ELb1ELb0ELb1EEENS1_36VarlenDynamicPersistentTileSchedulerILi128ELi160ELi256ELi128ELb0ELb1ELb1ELb1ELb1ELb1EEEEEEEEEvNT_6ParamsE,(.L_x_3630 - _ZN7cutlass13device_kernelIN5flash11enable_sm90INS1_16FlashAttnFwdSm90INS1_25CollectiveMainloopFwdSm90ILi2EN4cute5tupleIJNS5_1CILi1EEES8_S8_EEENS6_IJNS7_ILi128EEENS7_ILi160EEESA_EEELi128ENS_12float_e4m3_tEfNS_4arch4Sm90ELb1ELb0ELb0ELb1ELb1ELb1ELb0ELb1ELb1ELb1ELb0ELb0EEENS1_21CollectiveEpilogueFwdINS6_IJSA_SA_SB_EEES9_NS_10bfloat16_tESF_Li256ELb1ELb1ELb0ELb1EEENS1_36VarlenDynamicPersistentTileSchedulerILi128ELi160ELi256ELi128ELb0ELb1ELb1ELb1ELb1ELb1EEEEEEEEEvNT_6ParamsE)
        .other          _ZN7cutlass13device_kernelIN5flash11enable_sm90INS1_16FlashAttnFwdSm90INS1_25CollectiveMainloopFwdSm90ILi2EN4cute5tupleIJNS5_1CILi1EEES8_S8_EEENS6_IJNS7_ILi128EEENS7_ILi160EEESA_EEELi128ENS_12float_e4m3_tEfNS_4arch4Sm90ELb1ELb0ELb0ELb1ELb1ELb1ELb0ELb1ELb1ELb1ELb0ELb0EEENS1_21CollectiveEpilogueFwdINS6_IJSA_SA_SB_EEES9_NS_10bfloat16_tESF_Li256ELb1ELb1ELb0ELb1EEENS1_36VarlenDynamicPersistentTileSchedulerILi128ELi160ELi256ELi128ELb0ELb1ELb1ELb1ELb1ELb1EEEEEEEEEvNT_6ParamsE,@"STO_CUDA_ENTRY STV_DEFAULT"
_ZN7cutlass13device_kernelIN5flash11enable_sm90INS1_16FlashAttnFwdSm90INS1_25CollectiveMainloopFwdSm90ILi2EN4cute5tupleIJNS5_1CILi1EEES8_S8_EEENS6_IJNS7_ILi128EEENS7_ILi160EEESA_EEELi128ENS_12float_e4m3_tEfNS_4arch4Sm90ELb1ELb0ELb0ELb1ELb1ELb1ELb0ELb1ELb1ELb1ELb0ELb0EEENS1_21CollectiveEpilogueFwdINS6_IJSA_SA_SB_EEES9_NS_10bfloat16_tESF_Li256ELb1ELb1ELb0ELb1EEENS1_36VarlenDynamicPersistentTileSchedulerILi128ELi160ELi256ELi128ELb0ELb1ELb1ELb1ELb1ELb1EEEEEEEEEvNT_6ParamsE:
        /* <DEDUP_REMOVED lines=17> */
.L_x_3021:
[----:B------:R-:W-:Y:S05]  /*0110*/  BSYNC B0 ;  /* 0x0000000000007941 */ /* 0x000fea0003800000 */
.L_x_3020:
        /* <DEDUP_REMOVED lines=40> */
.L_x_3022:
        /* <DEDUP_REMOVED lines=22> */
.L_x_3023:
        /* <DEDUP_REMOVED lines=18> */
.L_x_3024:
        /* <DEDUP_REMOVED lines=22> */
.L_x_3025:
        /* <DEDUP_REMOVED lines=23> */
.L_x_3026:
        /* <DEDUP_REMOVED lines=9> */
.L_x_3029:
[----:B------:R-:W-:-:S08]  /*0980*/  NOP ;  /* 0x0000000000007918 */ /* 0x000fd00000000000 */
[----:B------:R-:W0:Y:S02]  /*0990*/  USETMAXREG.TRY_ALLOC.CTAPOOL UP0, 0xe8 ;  /* 0x000000e8000079c8 */ /* 0x000e240008000600 */
[----:B0-----:R-:W-:-:S13]  /*09a0*/  PLOP3.LUT P0, PT, PT, PT, UP0, 0x80, 0x0 ;  /* 0x000000000000781c */ /* 0x001fda0003f0f008 */
[----:B------:R-:W-:Y:S05]  /*09b0*/  @!P0 BRA `(.L_x_3029) ;  /* 0xfffffffc00f08947 */ /* 0x000fea000383ffff */
[----:B------:R-:W0:Y:S01]  /*09c0*/  S2R R0, SR_TID.X ;  /* 0x0000000000007919 */ /* 0x000e220000002100 */
[----:B------:R-:W-:Y:S01]  /*09d0*/  MOV R3, 0x400 ;  /* 0x0000040000037802 */ /* 0x000fe20000000f00 */
[----:B------:R-:W-:Y:S01]  /*09e0*/  ULDC UR4, c[0x0][0xc3c] ;  /* 0x00030f0000047ab9 */ /* 0x000fe20000000800 */
[----:B------:R-:W1:Y:S01]  /*09f0*/  S2R R228, SR_CgaCtaId ;  /* 0x0000000000e47919 */ /* 0x000e620000008800 */
[----:B0-----:R-:W-:Y:S01]  /*0a00*/  SHF.R.U32.HI R0, RZ, 0x7, R0 ;  /* 0x00000007ff007819 */ /* 0x001fe20000011600 */
[----:B------:R-:W-:Y:S06]  /*0a10*/  BAR.ARV 0x8, 0x180 ;  /* 0x0206000000007b1d */ /* 0x000fec0000002000 */
[----:B------:R-:W-:-:S02]  /*0a20*/  ISETP.NE.AND P0, PT, R0, 0x1, PT ;  /* 0x000000010000780c */ /* 0x000fc40003f05270 */
[----:B-1----:R-:W-:-:S11]  /*0a30*/  LEA R18, R228, R3, 0x18 ;  /* 0x00000003e4127211 */ /* 0x002fd600078ec0ff */
[----:B------:R-:W-:Y:S08]  /*0a40*/  @!P0 BAR.ARV 0x9, 0x100 ;  /* 0x0244000000008b1d */ /* 0x000ff00000002000 */
[----:B------:R-:W-:Y:S06]  /*0a50*/  BAR.SYNC.DEFER_BLOCKING 0x5, 0x180 ;  /* 0x0146000000007b1d */ /* 0x000fec0000010000 */
[----:B------:R-:W0:Y:S02]  /*0a60*/  LDS.128 R188, [R18+0x228d0] ;  /* 0x0228d00012bc7984 */ /* 0x000e240000000c00 */
[----:B------:R-:W-:Y:S06]  /*0a70*/  BAR.ARV 0x4, 0x180 ;  /* 0x0106000000007b1d */ /* 0x000fec0000002000 */
[----:B0-----:R-:W-:-:S13]  /*0a80*/  ISETP.GE.AND P0, PT, R191, UR4, PT ;  /* 0x00000004bf007c0c */ /* 0x001fda000bf06270 */
[----:B------:R-:W-:Y:S05]  /*0a90*/  @P0 BRA `(.L_x_3030) ;  /* 0x0000022c00200947 */ /* 0x000fea0003800000 */
[----:B------:R-:W3:Y:S01]  /*0aa0*/  LDL R12, [R1+0x10] ;  /* 0x00001000010c7983 */ /* 0x000ee20000100800 */
[----:B------:R-:W0:Y:S02]  /*0ab0*/  S2R R0, SR_TID.X ;  /* 0x0000000000007919 */ /* 0x000e240000002100 */
[----:B0-----:R-:W-:-:S05]  /*0ac0*/  VIADD R11, R0, 0xffffff80 ;  /* 0xffffff80000b7836 */ /* 0x001fca0000000000 */
[----:B------:R-:W-:-:S04]  /*0ad0*/  SHF.R.S32.HI R0, RZ, 0x1f, R11 ;  /* 0x0000001fff007819 */ /* 0x000fc8000001140b */
[----:B--2---:R-:W-:-:S04]  /*0ae0*/  LEA.HI R2, R0, R11, RZ, 0x7 ;  /* 0x0000000b00027211 */ /* 0x004fc800078f38ff */
        /* <DEDUP_REMOVED lines=11> */
[CC--:B------:R-:W-:Y:S01]  /*0ba0*/  LEA.HI R4, R0.reuse, R11.reuse, RZ, 0x4 ;  /* 0x0000000b00047211 */ /* 0x0c0fe200078f20ff */
[----:B------:R-:W-:Y:S01]  /*0bb0*/  IMAD.IADD R9, R5, 0x1, -R10 ;  /* 0x0000000105097824 */ /* 0x000fe200078e0a0a */
[----:B------:R-:W-:Y:S02]  /*0bc0*/  LEA.HI R3, R0, R11, RZ, 0x5 ;  /* 0x0000000b00037211 */ /* 0x000fe400078f28ff */
[----:B------:R-:W-:Y:S02]  /*0bd0*/  SHF.R.S32.HI R6, RZ, 0x5, R6 ;  /* 0x00000005ff067819 */ /* 0x000fe40000011406 */
[----:B------:R-:W-:Y:S02]  /*0be0*/  LOP3.LUT R2, R2, 0x3fffffe, RZ, 0xc0, !PT ;  /* 0x03fffffe02027812 */ /* 0x000fe400078ec0ff */
[----:B------:R-:W-:Y:S01]  /*0bf0*/  SHF.R.S32.HI R7, RZ, 0x4, R4 ;  /* 0x00000004ff077819 */ /* 0x000fe20000011404 */
[----:B------:R-:W-:Y:S01]  /*0c00*/  IMAD.SHL.U32 R3, R3, 0x20, RZ ;  /* 0x0000002003037824 */ /* 0x000fe200078e00ff */
[----:B------:R-:W-:Y:S01]  /*0c10*/  LOP3.LUT R5, R4, 0x3fffff0, RZ, 0xc0, !PT ;  /* 0x03fffff004057812 */ /* 0x000fe200078ec0ff */
[----:B------:R-:W-:Y:S01]  /*0c20*/  IMAD.IADD R2, R13, 0x1, -R2 ;  /* 0x000000010d027824 */ /* 0x000fe200078e0a02 */
[----:B------:R-:W-:-:S02]  /*0c30*/  LEA R9, R6, R9, 0x4 ;  /* 0x0000000906097211 */ /* 0x000fc400078e20ff */
[----:B------:R-:W-:Y:S01]  /*0c40*/  LEA.HI R4, R4, R7, RZ, 0x1 ;  /* 0x0000000704047211 */ /* 0x000fe200078f08ff */
[----:B------:R-:W-:Y:S01]  /*0c50*/  IMAD.IADD R5, R11, 0x1, -R5 ;  /* 0x000000010b057824 */ /* 0x000fe200078e0a05 */
[----:B------:R-:W-:Y:S01]  /*0c60*/  LOP3.LUT R204, R3, 0xfffffc00, RZ, 0xc0, !PT ;  /* 0xfffffc0003cc7812 */ /* 0x000fe200078ec0ff */
[----:B------:R-:W-:Y:S01]  /*0c70*/  IMAD R6, R2, 0x40, R9 ;  /* 0x0000004002067824 */ /* 0x000fe200078e0209 */
[----:B------:R-:W-:Y:S02]  /*0c80*/  LOP3.LUT R4, R4, 0x1ffffffe, RZ, 0xc0, !PT ;  /* 0x1ffffffe04047812 */ /* 0x000fe400078ec0ff */
[----:B------:R-:W-:Y:S01]  /*0c90*/  LEA.HI R2, R0, R11, RZ, 0x2 ;  /* 0x0000000b00027211 */ /* 0x000fe200078f10ff */
[----:B------:R-:W-:Y:S02]  /*0ca0*/  IMAD R5, R5, 0x40, R204 ;  /* 0x0000004005057824 */ /* 0x000fe400078e02cc */
[----:B------:R-:W-:Y:S01]  /*0cb0*/  IMAD.IADD R4, R7, 0x1, -R4 ;  /* 0x0000000107047824 */ /* 0x000fe200078e0a04 */
[----:B------:R-:W-:-:S02]  /*0cc0*/  SHF.R.S32.HI R195, RZ, 0x2, R2 ;  /* 0x00000002ffc37819 */ /* 0x000fc40000011402 */
[----:B------:R-:W-:Y:S01]  /*0cd0*/  LEA.HI R0, R0, R11, RZ, 0x3 ;  /* 0x0000000b00007211 */ /* 0x000fe200078f18ff */
[----:B------:R-:W-:Y:S01]  /*0ce0*/  IMAD R3, R4, 0x8, R5 ;  /* 0x0000000804037824 */ /* 0x000fe200078e0205 */
[----:B------:R-:W-:Y:S01]  /*0cf0*/  LOP3.LUT R227, R2, 0xfffffffc, RZ, 0xc0, !PT ;  /* 0xfffffffc02e37812 */ /* 0x000fe200078ec0ff */
[----:B------:R-:W-:Y:S01]  /*0d00*/  VIADD R7, R195, 0x40 ;  /* 0x00000040c3077836 */ /* 0x000fe20000000000 */
[----:B------:R-:W-:Y:S02]  /*0d10*/  SHF.R.S32.HI R2, RZ, 0x1f, R2 ;  /* 0x0000001fff027819 */ /* 0x000fe40000011402 */
[----:B------:R-:W-:Y:S01]  /*0d20*/  LOP3.LUT R212, R0, 0xfffffff8, RZ, 0xc0, !PT ;  /* 0xfffffff800d47812 */ /* 0x000fe200078ec0ff */
[----:B------:R0:W-:Y:S01]  /*0d30*/  STL [R1+0x1c], R3 ;  /* 0x00001c0301007387 */ /* 0x0001e20000100800 */
[----:B------:R-:W-:Y:S01]  /*0d40*/  LEA.HI R2, R2, R195, RZ, 0x3 ;  /* 0x000000c302027211 */ /* 0x000fe200078f18ff */
[----:B------:R-:W-:Y:S01]  /*0d50*/  IMAD.IADD R227, R11, 0x1, -R227 ;  /* 0x000000010be37824 */ /* 0x000fe200078e0ae3 */
[----:B------:R-:W-:Y:S01]  /*0d60*/  IADD3 R5, R195, 0x80, RZ ;  /* 0x00000080c3057810 */ /* 0x000fe20007ffe0ff */
[----:B------:R-:W-:-:S02]  /*0d70*/  IMAD.IADD R212, R11, 0x1, -R212 ;  /* 0x000000010bd47824 */ /* 0x000fc400078e0ad4 */
[----:B------:R-:W-:Y:S01]  /*0d80*/  IMAD.SHL.U32 R201, R7, 0x80, RZ ;  /* 0x0000008007c97824 */ /* 0x000fe200078e00ff */
[----:B0-----:R-:W-:Y:S01]  /*0d90*/  SHF.R.S32.HI R3, RZ, 0x1f, R7 ;  /* 0x0000001fff037819 */ /* 0x001fe20000011407 */
[----:B------:R-:W-:Y:S01]  /*0da0*/  IMAD.SHL.U32 R203, R212, 0x8, RZ ;  /* 0x00000008d4cb7824 */ /* 0x000fe200078e00ff */
[----:B------:R-:W-:Y:S02]  /*0db0*/  LOP3.LUT R2, R2, 0xfffffff8, RZ, 0xc0, !PT ;  /* 0xfffffff802027812 */ /* 0x000fe400078ec0ff */
[----:B------:R-:W-:Y:S01]  /*0dc0*/  LEA.HI R3, R3, R7, RZ, 0x3 ;  /* 0x0000000703037211 */ /* 0x000fe200078f18ff */
[----:B------:R-:W-:Y:S01]  /*0dd0*/  IMAD.SHL.U32 R16, R227, 0x10, RZ ;  /* 0x00000010e3107824 */ /* 0x000fe200078e00ff */
[----:B------:R-:W-:Y:S02]  /*0de0*/  SHF.R.S32.HI R4, RZ, 0x1f, R5 ;  /* 0x0000001fff047819 */ /* 0x000fe40000011405 */
[----:B------:R-:W-:Y:S02]  /*0df0*/  LOP3.LUT R201, R201, 0x380, RZ, 0xc0, !PT ;  /* 0x00000380c9c97812 */ /* 0x000fe400078ec0ff */
[----:B------:R-:W-:Y:S01]  /*0e00*/  SHF.L.U32 R3, R3, 0x7, RZ ;  /* 0x0000000703037819 */ /* 0x000fe200000006ff */
[----:B------:R-:W-:Y:S01]  /*0e10*/  IMAD.IADD R205, R195, 0x1, -R2 ;  /* 0x00000001c3cd7824 */ /* 0x000fe200078e0a02 */
[----:B------:R-:W-:Y:S01]  /*0e20*/  LEA.HI R4, R4, R5, RZ, 0x3 ;  /* 0x0000000504047211 */ /* 0x000fe200078f18ff */
[----:B------:R-:W-:Y:S01]  /*0e30*/  IMAD.SHL.U32 R202, R5, 0x80, RZ ;  /* 0x0000008005ca7824 */ /* 0x000fe200078e00ff */
[----:B------:R-:W-:-:S02]  /*0e40*/  SHF.R.S32.HI R2, RZ, 0x1f, R203 ;  /* 0x0000001fff027819 */ /* 0x000fc400000114cb */
[----:B------:R-:W-:Y:S02]  /*0e50*/  SHF.R.U32.HI R2, RZ, 0x3, R201 ;  /* 0x00000003ff027819 */ /* 0x000fe400000116c9 */
[----:B------:R-:W-:Y:S02]  /*0e60*/  LOP3.LUT R5, R201, 0x70, R16, 0xf8, !PT ;  /* 0x00000070c9057812 */ /* 0x000fe400078ef810 */
[----:B------:R-:W-:Y:S01]  /*0e70*/  LOP3.LUT R206, R3, 0xfffffc00, RZ, 0xc0, !PT ;  /* 0xfffffc0003ce7812 */ /* 0x000fe200078ec0ff */
[----:B------:R-:W-:-:S03]  /*0e80*/  VIADD R211, R203, 0x40 ;  /* 0x00000040cbd37836 */ /* 0x000fc60000000000 */
[----:B------:R-:W-:Y:S02]  /*0e90*/  LOP3.LUT R5, R206, R5, R2, 0xf6, !PT ;  /* 0x00000005ce057212 */ /* 0x000fe400078ef602 */
[----:B------:R-:W-:-:S03]  /*0ea0*/  SHF.R.S32.HI R2, RZ, 0x1f, R211 ;  /* 0x0000001fff027819 */ /* 0x000fc600000114d3 */
[----:B------:R-:W-:Y:S01]  /*0eb0*/  IMAD.IADD R2, R18, 0x1, R5 ;  /* 0x0000000112027824 */ /* 0x000fe200078e0205 */
[----:B------:R0:W-:Y:S04]  /*0ec0*/  STL [R1+0x18], R6 ;  /* 0x0000180601007387 */ /* 0x0001e80000100800 */
[----:B------:R0:W-:Y:S01]  /*0ed0*/  STL [R1+0x4], R2 ;  /* 0x0000040201007387 */ /* 0x0001e20000100800 */
[----:B------:R-:W-:Y:S02]  /*0ee0*/  SHF.R.S32.HI R222, RZ, 0x3, R0 ;  /* 0x00000003ffde7819 */ /* 0x000fe40000011400 */
[C---:B------:R-:W-:Y:S01]  /*0ef0*/  LEA.HI R0, R227.reuse, R227, RZ, 0x1 ;  /* 0x000000e3e3007211 */ /* 0x040fe200078f08ff */
[----:B------:R-:W-:-:S03]  /*0f00*/  IMAD.SHL.U32 R22, R227, 0x8, RZ ;  /* 0x00000008e3167824 */ /* 0x000fc600078e00ff */
[----:B------:R-:W-:Y:S01]  /*0f10*/  LOP3.LUT R0, R0, 0x1ffffffe, RZ, 0xc0, !PT ;  /* 0x1ffffffe00007812 */ /* 0x000fe200078ec0ff */
[----:B------:R-:W-:Y:S01]  /*0f20*/  VIADD R19, R16, 0x40 ;  /* 0x0000004010137836 */ /* 0x000fe20000000000 */
[----:B------:R-:W-:Y:S01]  /*0f30*/  LOP3.LUT R8, R8, 0x7ffffffc, RZ, 0xc0, !PT ;  /* 0x7ffffffc08087812 */ /* 0x000fe200078ec0ff */
        /* <DEDUP_REMOVED lines=13> */
[----:B------:R-:W-:-:S02]  /*1010*/  LOP3.LUT R209, R4, 0xfffffc00, RZ, 0xc0, !PT ;  /* 0xfffffc0004d17812 */ /* 0x000fc400078ec0ff */
[----:B0--3--:R-:W-:-:S07]  /*1020*/  LOP3.LUT R198, R12, 0x1, RZ, 0xfc, !PT ;  /* 0x000000010cc67812 */ /* 0x009fce00078efcff */
.L_x_3210:
[----:B0--34-:R-:W0:Y:S02]  /*1030*/  LDC.64 R2, c[0x0][0xc88] ;  /* 0x00032200ff027b82 */ /* 0x019e240000000a00 */
[----:B0-----:R-:W-:-:S05]  /*1040*/  IMAD.WIDE R2, R191, 0x4, R2 ;  /* 0x00000004bf027825 */ /* 0x001fca00078e0202 */
[----:B--2---:R0:W2:Y:S01]  /*1050*/  LDG.E R210, desc[UR60][R2.64] ;  /* 0x0000003c02d27981 */ /* 0x0040a2000c1e1900 */
[----:B------:R-:W-:Y:S05]  /*1060*/  YIELD ;  /* 0x0000000000007946 */ /* 0x000fea0003800000 */
[----:B------:R-:W-:Y:S01]  /*1070*/  ULDC.64 UR4, c[0x0][0xa28] ;  /* 0x00028a0000047ab9 */ /* 0x000fe20000000a00 */
[----:B------:R-:W-:Y:S01]  /*1080*/  ULDC.64 UR8, c[0x0][0xa18] ;  /* 0x0002860000087ab9 */ /* 0x000fe20000000a00 */
[----:B------:R-:W-:Y:S01]  /*1090*/  ISETP.NE.U32.AND P1, PT, RZ, UR4, PT ;  /* 0x00000004ff007c0c */ /* 0x000fe2000bf25070 */
[----:B------:R-:W-:Y:S01]  /*10a0*/  ULDC.64 UR6, c[0x0][0xa08] ;  /* 0x0002820000067ab9 */ /* 0x000fe20000000a00 */
[----:B0-----:R-:W-:Y:S01]  /*10b0*/  IMAD.MOV.U32 R3, RZ, RZ, RZ ;  /* 0x000000ffff037224 */ /* 0x001fe200078e00ff */
        /* <DEDUP_REMOVED lines=8> */
[----:B------:R-:W-:Y:S02]  /*1140*/  @P1 LEA.HI.X R5, R210, UR5, R221, 0x2, P2 ;  /* 0x00000005d2051c11 */ /* 0x000fe400090f14dd */
[----:B------:R-:W-:Y:S01]  /*1150*/  ISETP.NE.U32.AND P2, PT, RZ, UR8, PT ;  /* 0x00000008ff007c0c */ /* 0x000fe2000bf45070 */
[----:B------:R-:W-:Y:S01]  /*1160*/  ULDC UR4, c[0x0][0x288] ;  /* 0x0000a20000047ab9 */ /* 0x000fe20000000800 */
[----:B------:R-:W-:Y:S01]  /*1170*/  IADD3 R8, P3, R214, UR6, RZ ;  /* 0x00000006d6087c10 */ /* 0x000fe2000ff7e0ff */
[----:B------:R0:W5:Y:S01]  /*1180*/  @P1 LDG.E R3, desc[UR60][R4.64] ;  /* 0x0000003c04031981 */ /* 0x000162000c1e1900 */
[----:B------:R-:W-:Y:S01]  /*1190*/  ISETP.NE.AND.EX P2, PT, RZ, UR9, PT, P2 ;  /* 0x00000009ff007c0c */ /* 0x000fe2000bf45320 */
[----:B------:R-:W-:Y:S01]  /*11a0*/  IMAD.U32 R191, RZ, RZ, UR4 ;  /* 0x00000004ffbf7e24 */ /* 0x000fe2000f8e00ff */
[----:B------:R-:W-:Y:S01]  /*11b0*/  IADD3.X R9, R215, UR7, RZ, P3, !PT ;  /* 0x00000007d7097c10 */ /* 0x000fe20009ffe4ff */
[----:B------:R-:W-:-:S04]  /*11c0*/  ULDC.64 UR4, c[0x0][0x418] ;  /* 0x0001060000047ab9 */ /* 0x000fc80000000a00 */
[----:B------:R0:W5:Y:S06]  /*11d0*/  @P0 LDG.E R87, desc[UR60][R8.64] ;  /* 0x0000003c08570981 */ /* 0x00016c000c1e1900 */
        /* <DEDUP_REMOVED lines=10> */
[----:B------:R-:W-:Y:S01]  /*1280*/  MOV R25, UR5 ;  /* 0x0000000500197c02 */ /* 0x000fe20008000f00 */
        /* <DEDUP_REMOVED lines=12> */
.L_x_3031:
[----:B------:R-:W-:Y:S01]  /*1350*/  ULDC.64 UR4, c[0x0][0xa20] ;  /* 0x0002880000047ab9 */ /* 0x000fe20000000a00 */
        /* <DEDUP_REMOVED lines=8> */
.L_x_3032:
[----:B------:R-:W-:Y:S05]  /*13e0*/  @!P0 BRA `(.L_x_3033) ;  /* 0x00000000000c8947 */ /* 0x000fea0003800000 */
[----:B------:R-:W2:Y:S04]  /*13f0*/  LDG.E R5, desc[UR60][R8.64] ;  /* 0x0000003c08057981 */ /* 0x000ea8000c1e1900 */
[----:B------:R-:W2:Y:S02]  /*1400*/  LDG.E R28, desc[UR60][R8.64+0x4] ;  /* 0x0000043c081c7981 */ /* 0x000ea4000c1e1900 */
[----:B--2---:R-:W-:-:S07]  /*1410*/  IMAD.IADD R28, R28, 0x1, -R5 ;  /* 0x000000011c1c7824 */ /* 0x004fce00078e0a05 */
.L_x_3033:
[----:B------:R-:W-:Y:S01]  /*1420*/  ULDC.64 UR4, c[0x0][0xa10] ;  /* 0x0002840000047ab9 */ /* 0x000fe20000000a00 */
[----:B------:R-:W1:Y:S01]  /*1430*/  LDC R8, c[0x0][0x448] ;  /* 0x00011200ff087b82 */ /* 0x000e620000000800 */
[----:B------:R-:W-:-:S04]  /*1440*/  ISETP.NE.U32.AND P0, PT, RZ, UR4, PT ;  /* 0x00000004ff007c0c */ /* 0x000fc8000bf05070 */
[----:B------:R-:W-:Y:S01]  /*1450*/  ISETP.NE.AND.EX P0, PT, RZ, UR5, PT, P0 ;  /* 0x00000005ff007c0c */ /* 0x000fe2000bf05300 */
[----:B------:R-:W-:-:S12]  /*1460*/  ULDC.64 UR4, c[0x0][0xa30] ;  /* 0x00028c0000047ab9 */ /* 0x000fd80000000a00 */
[----:B0-----:R-:W0:Y:S02]  /*1470*/  @P0 LDC.64 R4, c[0x0][0xa10] ;  /* 0x00028400ff040b82 */ /* 0x001e240000000a00 */
[----:B0-----:R-:W-:-:S05]  /*1480*/  @P0 IMAD.WIDE R4, R2, 0x4, R4 ;  /* 0x0000000402040825 */ /* 0x001fca00078e0204 */
[----:B------:R-:W2:Y:S04]  /*1490*/  @P0 LDG.E R0, desc[UR60][R4.64] ;  /* 0x0000003c04000981 */ /* 0x000ea8000c1e1900 */
[----:B------:R0:W2:Y:S01]  /*14a0*/  @P0 LDG.E R9, desc[UR60][R4.64+0x4] ;  /* 0x0000043c04090981 */ /* 0x0000a2000c1e1900 */
[----:B------:R-:W-:Y:S01]  /*14b0*/  ISETP.NE.U32.AND P1, PT, RZ, UR4, PT ;  /* 0x00000004ff007c0c */ /* 0x000fe2000bf25070 */
[----:B-----5:R-:W-:-:S03]  /*14c0*/  IMAD.MOV.U32 R24, RZ, RZ, R28 ;  /* 0x000000ffff187224 */ /* 0x020fc600078e001c */
[----:B------:R-:W-:-:S13]  /*14d0*/  ISETP.NE.AND.EX P1, PT, RZ, UR5, PT, P1 ;  /* 0x00000005ff007c0c */ /* 0x000fda000bf25310 */
[----:B------:R-:W-:-:S04]  /*14e0*/  @P1 IADD3 R6, P2, R214, UR4, RZ ;  /* 0x00000004d6061c10 */ /* 0x000fc8000ff5e0ff */
[----:B------:R-:W-:-:S05]  /*14f0*/  @P1 IADD3.X R7, R215, UR5, RZ, P2, !PT ;  /* 0x00000005d7071c10 */ /* 0x000fca00097fe4ff */
[----:B------:R3:W5:Y:S01]  /*1500*/  @P1 LDG.E R24, desc[UR60][R6.64] ;  /* 0x0000003c06181981 */ /* 0x000762000c1e1900 */
[----:B-1----:R-:W-:Y:S01]  /*1510*/  ISETP.NE.AND P1, PT, R8, 0x1, PT ;  /* 0x000000010800780c */ /* 0x002fe20003f25270 */
[----:B------:R-:W-:Y:S01]  /*1520*/  IMAD.SHL.U32 R200, R189, 0x80, RZ ;  /* 0x00000080bdc87824 */ /* 0x000fe200078e00ff */
[----:B------:R-:W-:-:S03]  /*1530*/  IADD3 R8, -R3, R28, RZ ;  /* 0x0000001c03087210 */ /* 0x000fc60007ffe1ff */
[----:B0-----:R-:W-:-:S08]  /*1540*/  VIADD R4, R200, 0x7f ;  /* 0x0000007fc8047836 */ /* 0x001fd00000000000 */
[----:B------:R-:W0:Y:S08]  /*1550*/  @P1 LDC R11, c[0x0][0x44c] ;  /* 0x00011300ff0b1b82 */ /* 0x000e300000000800 */
[----:B------:R-:W1:Y:S01]  /*1560*/  @P1 LDC R5, c[0x0][0x450] ;  /* 0x00011400ff051b82 */ /* 0x000e620000000800 */
[----:B--2---:R-:W-:Y:S02]  /*1570*/  @P0 IMAD.IADD R25, R9, 0x1, -R0 ;  /* 0x0000000109190824 */ /* 0x004fe400078e0a00 */
[----:B0-----:R-:W-:-:S04]  /*1580*/  @P1 IMAD.HI.U32 R0, R4, R11, RZ ;  /* 0x0000000b04001227 */ /* 0x001fc800078e00ff */
[----:B------:R-:W-:Y:S01]  /*1590*/  IMAD.IADD R189, R8, 0x1, R25 ;  /* 0x0000000108bd7824 */ /* 0x000fe200078e0219 */
[----:B-1----:R-:W-:-:S03]  /*15a0*/  @P1 SHF.R.U32.HI R4, RZ, R5, R0 ;  /* 0x00000005ff041219 */ /* 0x002fc60000011600 */
[C---:B------:R-:W-:Y:S01]  /*15b0*/  VIADD R0, R189.reuse, 0x9f ;  /* 0x0000009fbd007836 */ /* 0x040fe20000000000 */
[----:B------:R-:W-:-:S03]  /*15c0*/  IADD3 R49, R189, 0xa0, -R191 ;  /* 0x000000a0bd317810 */ /* 0x000fc60007ffe8bf */
[----:B------:R-:W-:-:S04]  /*15d0*/  IMAD.HI R0, R0, 0x66666667, RZ ;  /* 0x6666666700007827 */ /* 0x000fc800078e02ff */
[----:B------:R-:W-:Y:S01]  /*15e0*/  IMAD.IADD R4, R49, 0x1, R4 ;  /* 0x0000000131047824 */ /* 0x000fe200078e0204 */
[----:B------:R-:W-:-:S03]  /*15f0*/  SHF.R.U32.HI R3, RZ, 0x1f, R0 ;  /* 0x0000001fff037819 */ /* 0x000fc60000011600 */
[----:B------:R-:W-:Y:S01]  /*1600*/  IMAD.HI R4, R4, 0x66666667, RZ ;  /* 0x6666666704047827 */ /* 0x000fe200078e02ff */
[----:B------:R-:W-:-:S04]  /*1610*/  LEA.HI.SX32 R48, R0, R3, 0x1a ;  /* 0x0000000300307211 */ /* 0x000fc800078fd2ff */
[----:B------:R-:W-:-:S04]  /*1620*/  SHF.R.U32.HI R5, RZ, 0x1f, R4 ;  /* 0x0000001fff057819 */ /* 0x000fc80000011604 */
[----:B------:R-:W-:Y:S01]  /*1630*/  LEA.HI.SX32 R5, R4, R5, 0x1a ;  /* 0x0000000504057211 */ /* 0x000fe200078fd2ff */
[----:B------:R-:W-:-:S03]  /*1640*/  IMAD.MOV R4, RZ, RZ, -R8 ;  /* 0x000000ffff047224 */ /* 0x000fc600078e0a08 */
[----:B------:R-:W-:Y:S02]  /*1650*/  VIMNMX R5, R48, R5, PT ;  /* 0x0000000530057248 */ /* 0x000fe40003fe0100 */
[----:B------:R-:W-:-:S03]  /*1660*/  VIMNMX R4, RZ, R4, !PT ;  /* 0x00000004ff047248 */ /* 0x000fc60007fe0100 */
[----:B------:R-:W-:-:S05]  /*1670*/  IMAD R0, R5, 0xa0, -R8 ;  /* 0x000000a005007824 */ /* 0x000fca00078e0a08 */
        /* <DEDUP_REMOVED lines=11> */
[----:B---3--:R-:W-:Y:S05]  /*1730*/  @!P1 BRA `(.L_x_3034) ;  /* 0x0000007c00909947 */ /* 0x008fea0003800000 */
        /* <DEDUP_REMOVED lines=17> */
[----:B0-----:R-:W-:-:S07]  /*1850*/  IMAD.MOV.U32 R13, RZ, RZ, RZ ;  /* 0x000000ffff0d7224 */ /* 0x001fce00078e00ff */
[----:B------:R-:W-:-:S07]  /*1860*/  LEPC R20, `(.L_x_3036) ;  /* 0x000000001014794e */ /* 0x000fce0000000000 */
[----:B-1---5:R-:W-:Y:S05]  /*1870*/  CALL.ABS.NOINC R14 ;  /* 0x000000000e007343 */ /* 0x022fea0003c00000 */
.L_x_3036:
[----:B------:R-:W-:Y:S05]  /*1880*/  BSYNC B6 ;  /* 0x0000000000067941 */ /* 0x000fea0003800000 */
.L_x_3035:
        /* <DEDUP_REMOVED lines=20> */
.L_x_3038:
[----:B------:R-:W-:Y:S05]  /*19d0*/  BSYNC B6 ;  /* 0x0000000000067941 */ /* 0x000fea0003800000 */
.L_x_3037:
        /* <DEDUP_REMOVED lines=8> */
[----:B------:R1:W3:Y:S01]  /*1a60*/  @P0 LDG.E R2, desc[UR60][R4.64] ;  /* 0x0000003c04020981 */ /* 0x0002e2000c1e1900 */
[----:B------:R-:W-:Y:S01]  /*1a70*/  SHF.R.S32.HI R3, RZ, 0x1f, R195 ;  /* 0x0000001fff037819 */ /* 0x000fe200000114c3 */
[----:B------:R-:W-:Y:S01]  /*1a80*/  IMAD.SHL.U32 R82, R205, 0x80, RZ ;  /* 0x00000080cd527824 */ /* 0x000fe200078e00ff */
[----:B------:R-:W-:Y:S01]  /*1a90*/  SHF.R.S32.HI R23, RZ, 0x1f, R22 ;  /* 0x0000001fff177819 */ /* 0x000fe20000011416 */
[----:B------:R-:W4:Y:S01]  /*1aa0*/  S2R R30, SR_TID.X ;  /* 0x00000000001e7919 */ /* 0x000f220000002100 */
[-C--:B0-----:R-:W-:Y:S01]  /*1ab0*/  IMAD.WIDE.U32 R8, R195, R52.reuse, R16 ;  /* 0x00000034c3087225 */ /* 0x081fe200078e0010 */
[----:B------:R-:W-:Y:S02]  /*1ac0*/  SHF.R.U32.HI R77, RZ, 0x3, R202 ;  /* 0x00000003ff4d7819 */ /* 0x000fe400000116ca */
[----:B------:R-:W-:Y:S01]  /*1ad0*/  LOP3.LUT R82, R82, 0x380, RZ, 0xc0, !PT ;  /* 0x0000038052527812 */ /* 0x000fe200078ec0ff */
[----:B------:R-:W-:Y:S01]  /*1ae0*/  IMAD R0, R3, R52, RZ ;  /* 0x0000003403007224 */ /* 0x000fe200078e02ff */
[----:B------:R-:W-:Y:S01]  /*1af0*/  SHF.L.U64.HI R86, R52, 0x6, R53 ;  /* 0x0000000634567819 */ /* 0x000fe20000010235 */
[----:B-1----:R-:W-:Y:S01]  /*1b00*/  IMAD.WIDE.U32 R4, R195, R58, R22 ;  /* 0x0000003ac3047225 */ /* 0x002fe200078e0016 */
[----:B------:R-:W-:-:S02]  /*1b10*/  SHF.R.U32.HI R76, RZ, 0x3, R82 ;  /* 0x00000003ff4c7819 */ /* 0x000fc40000011652 */
[----:B--2---:R-:W-:Y:S01]  /*1b20*/  ISETP.GE.AND P0, PT, R16, R29, PT ;  /* 0x0000001d1000720c */ /* 0x004fe20003f06270 */
[----:B------:R-:W-:Y:S01]  /*1b30*/  IMAD R13, R195, R53, R0 ;  /* 0x00000035c30d7224 */ /* 0x000fe200078e0200 */
[----:B------:R-:W-:Y:S01]  /*1b40*/  SHF.L.U64.HI R85, R52, 0x7, R53 ;  /* 0x0000000734557819 */ /* 0x000fe20000010235 */
[----:B------:R-:W-:Y:S01]  /*1b50*/  IMAD R0, R3, R58, RZ ;  /* 0x0000003a03007224 */ /* 0x000fe200078e02ff */
[----:B------:R-:W-:Y:S01]  /*1b60*/  SEL R3, R29, RZ, P0 ;  /* 0x000000ff1d037207 */ /* 0x000fe20000000000 */
[C---:B------:R-:W-:Y:S01]  /*1b70*/  IMAD.WIDE.U32 R6, R195.reuse, R52, R22 ;  /* 0x00000034c3067225 */ /* 0x040fe200078e0016 */
[--C-:B------:R-:W-:Y:S02]  /*1b80*/  SHF.L.U64.HI R81, R58, 0x6, R59.reuse ;  /* 0x000000063a517819 */ /* 0x100fe4000001023b */
[----:B------:R-:W-:Y:S01]  /*1b90*/  IADD3 R3, R16, R3, RZ ;  /* 0x0000000310037210 */ /* 0x000fe20007ffe0ff */
[----:B------:R-:W-:Y:S01]  /*1ba0*/  IMAD R15, R195, R59, R0 ;  /* 0x0000003bc30f7224 */ /* 0x000fe200078e0200 */
[----:B------:R-:W-:Y:S01]  /*1bb0*/  SHF.L.U64.HI R80, R58, 0x7, R59 ;  /* 0x000000073a507819 */ /* 0x000fe2000001023b */
[----:B------:R-:W-:Y:S01]  /*1bc0*/  IMAD.IADD R7, R7, 0x1, R13 ;  /* 0x0000000107077824 */ /* 0x000fe200078e020d */
[----:B------:R-:W-:Y:S01]  /*1bd0*/  SHF.R.S32.HI R0, RZ, 0x1f, R3 ;  /* 0x0000001fff007819 */ /* 0x000fe20000011403 */
[----:B------:R-:W-:Y:S01]  /*1be0*/  IMAD.IADD R5, R5, 0x1, R15 ;  /* 0x0000000105057824 */ /* 0x000fe200078e020f */
[----:B------:R-:W-:Y:S01]  /*1bf0*/  LOP3.LUT P1, RZ, R205, 0x4, RZ, 0xc0, !PT ;  /* 0x00000004cdff7812 */ /* 0x000fe2000782c0ff */
[----:B------:R-:W-:Y:S01]  /*1c00*/  IMAD.IADD R9, R13, 0x1, R9 ;  /* 0x000000010d097824 */ /* 0x000fe200078e0209 */
[----:B-----5:R-:W-:Y:S01]  /*1c10*/  SHF.R.S32.HI R13, RZ, 0x1f, R24 ;  /* 0x0000001fff0d7819 */ /* 0x020fe20000011418 */
[----:B------:R-:W-:Y:S01]  /*1c20*/  IMAD.WIDE.U32 R54, R24, R58, R4 ;  /* 0x0000003a18367225 */ /* 0x000fe200078e0004 */
[----:B------:R-:W-:-:S02]  /*1c30*/  LOP3.LUT R5, R82, 0x30, R16, 0xf8, !PT ;  /* 0x0000003052057812 */ /* 0x000fc400078ef810 */
[----:B------:R-:W-:Y:S01]  /*1c40*/  LEA.HI R3, R0, R3, RZ, 0x4 ;  /* 0x0000000300037211 */ /* 0x000fe200078f20ff */
[----:B------:R-:W-:Y:S01]  /*1c50*/  IMAD R0, R13, R52, RZ ;  /* 0x000000340d007224 */ /* 0x000fe200078e02ff */
[----:B----4-:R-:W-:Y:S01]  /*1c60*/  SHF.R.U32.HI R30, RZ, 0x7, R30 ;  /* 0x00000007ff1e7819 */ /* 0x010fe2000001161e */
[----:B------:R-:W-:Y:S01]  /*1c70*/  IMAD.WIDE.U32 R10, R195, R58, R16 ;  /* 0x0000003ac30a7225 */ /* 0x000fe200078e0010 */
[----:B------:R-:W-:Y:S02]  /*1c80*/  LOP3.LUT R5, R5, R76, RZ, 0x3c, !PT ;  /* 0x0000004c05057212 */ /* 0x000fe400078e3cff */
[----:B------:R-:W-:Y:S01]  /*1c90*/  ISETP.NE.AND P6, PT, R30, 0x1, PT ;  /* 0x000000011e00780c */ /* 0x000fe20003fc5270 */
[----:B------:R-:W-:Y:S01]  /*1ca0*/  IMAD R67, R24, R53, R0 ;  /* 0x0000003518437224 */ /* 0x000fe200078e0200 */
[----:B------:R-:W-:Y:S01]  /*1cb0*/  LOP3.LUT R0, R201, 0x70, R3, 0xf8, !PT ;  /* 0x00000070c9007812 */ /* 0x000fe200078ef803 */
[----:B------:R-:W-:Y:S01]  /*1cc0*/  VIADD R74, R30, 0x8 ;  /* 0x000000081e4a7836 */ /* 0x000fe20000000000 */
[----:B------:R-:W-:Y:S01]  /*1cd0*/  SHF.R.U32.HI R30, RZ, 0x3, R201 ;  /* 0x00000003ff1e7819 */ /* 0x000fe200000116c9 */
[----:B------:R-:W-:Y:S01]  /*1ce0*/  IMAD.IADD R69, R204, 0x1, R5 ;  /* 0x00000001cc457824 */ /* 0x000fe200078e0205 */
[----:B------:R-:W-:Y:S01]  /*1cf0*/  LOP3.LUT R5, R82, 0x70, R3, 0xf8, !PT ;  /* 0x0000007052057812 */ /* 0x000fe200078ef803 */
[----:B------:R-:W-:Y:S01]  /*1d00*/  IMAD.IADD R11, R15, 0x1, R11 ;  /* 0x000000010f0b7824 */ /* 0x000fe200078e020b */
[--C-:B------:R-:W-:Y:S01]  /*1d10*/  LOP3.LUT R4, R202, 0x70, R3.reuse, 0xf8, !PT ;  /* 0x00000070ca047812 */ /* 0x100fe200078ef803 */
[----:B------:R-:W-:Y:S01]  /*1d20*/  IMAD R13, R13, R58, RZ ;  /* 0x0000003a0d0d7224 */ /* 0x000fe200078e02ff */
[----:B------:R-:W-:Y:S01]  /*1d30*/  SHF.R.S32.HI R64, RZ, 0x4, R3 ;  /* 0x00000004ff407819 */ /* 0x000fe20000011403 */
[----:B------:R-:W-:Y:S01]  /*1d40*/  IMAD.WIDE.U32 R20, R24, R52, R6 ;  /* 0x0000003418147225 */ /* 0x000fe200078e0006 */
[----:B------:R-:W-:Y:S01]  /*1d50*/  LOP3.LUT R63, R3, 0xfffffff0, RZ, 0xc0, !PT ;  /* 0xfffffff0033f7812 */ /* 0x000fe200078ec0ff */
[----:B------:R-:W-:Y:S05]  /*1d60*/  @!P6 WARPSYNC.ALL ;  /* 0x000000000000e948 */ /* 0x000fea0003800000 */
[----:B------:R-:W-:Y:S01]  /*1d70*/  ULDC UR4, c[0x0][0x2f4] ;  /* 0x0000bd0000047ab9 */ /* 0x000fe20000000800 */
[----:B------:R-:W-:Y:S01]  /*1d80*/  IMAD R71, R53, 0xa0, RZ ;  /* 0x000000a035477824 */ /* 0x000fe200078e02ff */
[----:B------:R-:W-:Y:S01]  /*1d90*/  LOP3.LUT R5, R5, R76, RZ, 0x3c, !PT ;  /* 0x0000004c05057212 */ /* 0x000fe200078e3cff */
[----:B------:R-:W-:Y:S01]  /*1da0*/  IMAD.SHL.U32 R84, R52, 0x40, RZ ;  /* 0x0000004034547824 */ /* 0x000fe200078e00ff */
[----:B------:R-:W-:Y:S01]  /*1db0*/  LOP3.LUT R3, R0, R30, RZ, 0x3c, !PT ;  /* 0x0000001e00037212 */ /* 0x000fe200078e3cff */
[----:B------:R-:W-:Y:S01]  /*1dc0*/  IMAD.SHL.U32 R83, R52, 0x80, RZ ;  /* 0x0000008034537824 */ /* 0x000fe200078e00ff */
[----:B------:R-:W-:Y:S01]  /*1dd0*/  ISETP.GE.AND P2, PT, R19, UR4, PT ;  /* 0x0000000413007c0c */ /* 0x000fe2000bf46270 */
[----:B------:R-:W-:Y:S01]  /*1de0*/  IMAD.WIDE.U32 R50, R24, R52, R8 ;  /* 0x0000003418327225 */ /* 0x000fe200078e0008 */
[----:B------:R-:W-:-:S02]  /*1df0*/  LOP3.LUT R0, R4, R77, RZ, 0x3c, !PT ;  /* 0x0000004d04007212 */ /* 0x000fc400078e3cff */
[----:B------:R-:W-:Y:S01]  /*1e00*/  SHF.R.S32.HI R75, RZ, 0x1f, R190 ;  /* 0x0000001fff4b7819 */ /* 0x000fe200000114be */
[----:B------:R-:W-:Y:S01]  /*1e10*/  IMAD R13, R24, R59, R13 ;  /* 0x0000003b180d7224 */ /* 0x000fe200078e020d */
[----:B------:R-:W-:Y:S01]  /*1e20*/  SHF.L.U32 R72, R29, 0x1, RZ ;  /* 0x000000011d487819 */ /* 0x000fe200000006ff */
[----:B------:R-:W-:Y:S01]  /*1e30*/  IMAD R7, R59, 0xa0, RZ ;  /* 0x000000a03b077824 */ /* 0x000fe200078e02ff */
[----:B------:R-:W-:Y:S01]  /*1e40*/  ISETP.GE.AND P1, PT, R16, UR4, PT ;  /* 0x0000000410007c0c */ /* 0x000fe2000bf26270 */
[C---:B------:R-:W-:Y:S01]  /*1e50*/  IMAD.SHL.U32 R79, R58.reuse, 0x40, RZ ;  /* 0x000000403a4f7824 */ /* 0x040fe200078e00ff */
[----:B------:R-:W-:Y:S01]  /*1e60*/  P2R R89, PR, RZ, 0x4 ;  /* 0x00000004ff597803 */ /* 0x000fe20000000000 */
[----:B------:R-:W-:Y:S01]  /*1e70*/  IMAD.SHL.U32 R78, R58, 0x80, RZ ;  /* 0x000000803a4e7824 */ /* 0x000fe200078e00ff */
[----:B------:R-:W-:Y:S01]  /*1e80*/  SHF.R.S32.HI R61, RZ, 0x1f, R63 ;  /* 0x0000001fff3d7819 */ /* 0x000fe2000001143f */
[----:B------:R-:W-:Y:S01]  /*1e90*/  IMAD.WIDE.U32 R56, R24, R58, R10 ;  /* 0x0000003a18387225 */ /* 0x000fe200078e000a */
[----:B------:R-:W-:-:S03]  /*1ea0*/  IADD3 R0, R209, R0, RZ ;  /* 0x00000000d1007210 */ /* 0x000fc60007ffe0ff */
[----:B------:R-:W-:-:S04]  /*1eb0*/  IMAD.WIDE.U32 R52, R52, 0xa0, RZ ;  /* 0x000000a034347825 */ /* 0x000fc800078e00ff */
[----:B------:R-:W-:-:S04]  /*1ec0*/  IMAD.WIDE.U32 R58, R58, 0xa0, RZ ;  /* 0x000000a03a3a7825 */ /* 0x000fc800078e00ff */
[----:B------:R-:W-:Y:S02]  /*1ed0*/  IMAD.IADD R68, R21, 0x1, R67 ;  /* 0x0000000115447824 */ /* 0x000fe400078e0243 */
[----:B------:R-:W-:Y:S02]  /*1ee0*/  IMAD.IADD R87, R87, 0x1, R28 ;  /* 0x0000000157577824 */ /* 0x000fe400078e021c */
[----:B------:R-:W-:Y:S02]  /*1ef0*/  IMAD R73, R227, 0x40, R195 ;  /* 0x00000040e3497824 */ /* 0x000fe400078e02c3 */
[----:B------:R-:W-:Y:S02]  /*1f00*/  IMAD.IADD R71, R53, 0x1, R71 ;  /* 0x0000000135477824 */ /* 0x000fe400078e0247 */
[----:B------:R-:W-:Y:S02]  /*1f10*/  IMAD.IADD R70, R59, 0x1, R7 ;  /* 0x000000013b467824 */ /* 0x000fe400078e0207 */
[----:B------:R-:W-:-:S02]  /*1f20*/  IMAD.IADD R67, R67, 0x1, R51 ;  /* 0x0000000143437824 */ /* 0x000fc400078e0233 */
[----:B------:R-:W-:Y:S02]  /*1f30*/  IMAD.IADD R66, R55, 0x1, R13 ;  /* 0x0000000137427824 */ /* 0x000fe400078e020d */
[----:B------:R-:W-:Y:S02]  /*1f40*/  IMAD.IADD R65, R13, 0x1, R57 ;  /* 0x000000010d417824 */ /* 0x000fe400078e0239 */
[----:B------:R-:W-:Y:S02]  /*1f50*/  IMAD.IADD R60, R204, 0x1, R5 ;  /* 0x00000001cc3c7824 */ /* 0x000fe400078e0205 */
[----:B------:R-:W-:Y:S01]  /*1f60*/  IMAD.IADD R3, R206, 0x1, R3 ;  /* 0x00000001ce037824 */ /* 0x000fe200078e0203 */
[----:B---3--:R-:W-:Y:S01]  /*1f70*/  SHF.R.S32.HI R62, RZ, 0x1f, R2 ;  /* 0x0000001fff3e7819 */ /* 0x008fe20000011402 */
[----:B------:R-:W-:Y:S06]  /*1f80*/  @!P6 BAR.SYNC.DEFER_BLOCKING 0x9, 0x100 ;  /* 0x024400000000eb1d */ /* 0x000fec0000010000 */
.L_x_3113:
        /* <DEDUP_REMOVED lines=34> */
[----:B------:R-:W-:Y:S01]  /*21b0*/  IMAD R94, R94, R9, R11 ;  /* 0x000000095e5e7224 */ /* 0x000fe200078e020b */
[----:B------:R-:W-:Y:S01]  /*21c0*/  IADD3 R92, R18, R5, RZ ;  /* 0x00000005125c7210 */ /* 0x000fe20007ffe0ff */
[----:B------:R-:W-:-:S04]  /*21d0*/  @P4 VIADD R91, R5, 0xffffffc0 ;  /* 0xffffffc0055b4836 */ /* 0x000fc80000000000 */
[----:B------:R-:W-:Y:S01]  /*21e0*/  IMAD.IADD R91, R18, 0x1, R91 ;  /* 0x00000001125b7824 */ /* 0x000fe200078e025b */
[----:B0-----:R-:W-:Y:S06]  /*21f0*/  @!P2 BRA `(.L_x_3040) ;  /* 0x0000006400c4a947 */ /* 0x001fec0003800000 */
        /* <DEDUP_REMOVED lines=64> */
.L_x_3043:
[----:B------:R-:W-:Y:S05]  /*2600*/  BSYNC B1 ;  /* 0x0000000000017941 */ /* 0x000fea0003800000 */
.L_x_3042:
        /* <DEDUP_REMOVED lines=26> */
.L_x_3045:
[----:B------:R-:W-:Y:S05]  /*27b0*/  BSYNC B1 ;  /* 0x0000000000017941 */ /* 0x000fea0003800000 */
.L_x_3044:
        /* <DEDUP_REMOVED lines=22> */
.L_x_3047:
[----:B------:R-:W-:Y:S05]  /*2920*/  BSYNC B1 ;  /* 0x0000000000017941 */ /* 0x000fea0003800000 */
.L_x_3046:
[----:B------:R-:W-:Y:S01]  /*2930*/  ISETP.NE.AND P5, PT, R198, 0x3, PT ;  /* 0x00000003c600780c */ /* 0x000fe20003fa5270 */
[----:B------:R-:W-:Y:S01]  /*2940*/  IMAD.MOV.U32 R119, RZ, RZ, R46 ;  /* 0x000000ffff777224 */ /* 0x000fe200078e002e */
[----:B------:R-:W-:Y:S01]  /*2950*/  MOV R114, R42 ;  /* 0x0000002a00727202 */ /* 0x000fe20000000f00 */
[----:B-----5:R-:W-:Y:S02]  /*2960*/  IMAD.MOV.U32 R109, RZ, RZ, R34 ;  /* 0x000000ffff6d7224 */ /* 0x020fe400078e0022 */
[----:B------:R-:W-:Y:S02]  /*2970*/  IMAD.MOV.U32 R112, RZ, RZ, R38 ;  /* 0x000000ffff707224 */ /* 0x000fe400078e0026 */
[----:B------:R-:W-:Y:S02]  /*2980*/  IMAD.MOV.U32 R110, RZ, RZ, R36 ;  /* 0x000000ffff6e7224 */ /* 0x000fe400078e0024 */
[----:B------:R-:W-:Y:S02]  /*2990*/  IMAD.MOV.U32 R113, RZ, RZ, R40 ;  /* 0x000000ffff717224 */ /* 0x000fe400078e0028 */
[----:B------:R-:W-:-:S02]  /*29a0*/  IMAD.MOV.U32 R104, RZ, RZ, R8 ;  /* 0x000000ffff687224 */ /* 0x000fc400078e0008 */
[----:B------:R-:W-:Y:S02]  /*29b0*/  IMAD.MOV.U32 R107, RZ, RZ, R30 ;  /* 0x000000ffff6b7224 */ /* 0x000fe400078e001e */
[----:B------:R-:W-:Y:S02]  /*29c0*/  IMAD.MOV.U32 R106, RZ, RZ, R28 ;  /* 0x000000ffff6a7224 */ /* 0x000fe400078e001c */
[----:B------:R-:W-:Y:S01]  /*29d0*/  IMAD.MOV.U32 R108, RZ, RZ, R32 ;  /* 0x000000ffff6c7224 */ /* 0x000fe200078e0020 */
[----:B------:R-:W-:Y:S06]  /*29e0*/  @!P5 BRA `(.L_x_3048) ;  /* 0x000000000004d947 */ /* 0x000fec0003800000 */
[----:B------:R-:W-:Y:S01]  /*29f0*/  BPT.TRAP 0x1 ;  /* 0x000000040000795c */ /* 0x000fe20000300000 */
.L_x_3048:
[----:B------:R-:W-:Y:S01]  /*2a00*/  LEA R88, R192, R18, 0x3 ;  /* 0x00000012c0587211 */ /* 0x000fe200078e18ff */
[----:B------:R-:W-:Y:S01]  /*2a10*/  BSSY B1, `(.L_x_3049) ;  /* 0x0000004000017945 */ /* 0x000fe20003800000 */
[----:B------:R-:W-:-:S04]  /*2a20*/  SHF.L.U32 R100, R199, 0x1f, RZ ;  /* 0x0000001fc7647819 */ /* 0x000fc800000006ff */
[----:B------:R-:W1:Y:S02]  /*2a30*/  SYNCS.PHASECHK.TRANS64.TRYWAIT P6, [R88+URZ+0x22890], R100 ;  /* 0x02289064580075a7 */ /* 0x000e6400080c017f */
[----:B-1----:R-:W-:Y:S05]  /*2a40*/  @!P6 BRA `(.L_x_3050) ;  /* 0x0000020c003ce947 */ /* 0x002fea0003800000 */
.L_x_3343:
[----:B------:R-:W-:Y:S05]  /*2a50*/  BSYNC B1 ;  /* 0x0000000000017941 */ /* 0x000fea0003800000 */
.L_x_3049:
[----:B------:R-:W-:-:S03]  /*2a60*/  UMOV UR4, 0xffffffff ;  /* 0xffffffff00047882 */ /* 0x000fc60000000000 */
[----:B------:R-:W-:Y:S05]  /*2a70*/  BRA.DIV UR4, `(.L_x_3051) ;  /* 0x0000020e04447947 */ /* 0x000fea000b800000 */
[----:B------:R2:W3:Y:S04]  /*2a80*/  SHFL.IDX PT, R103, R102, RZ, 0x1c1f ;  /* 0x001c1fff66677589 */ /* 0x0004e800000e0000 */
[----:B------:R2:W4:Y:S02]  /*2a90*/  SHFL.IDX PT, R14, R101, RZ, 0x1c1f ;  /* 0x001c1fff650e7589 */ /* 0x00052400000e0000 */
.L_x_3347:
        /* <DEDUP_REMOVED lines=113> */
.L_x_3057:
[----:B------:R-:W-:Y:S05]  /*31b0*/  BSYNC B3 ;  /* 0x0000000000037941 */ /* 0x000fea0003800000 */
.L_x_3056:
[----:B0-----:R0:W-:Y:S02]  /*31c0*/  ST.E.128 desc[UR60][R10.64], R4 ;  /* 0x000000040a007985 */ /* 0x0011e4000c101d3c */
.L_x_3055:
[----:B------:R-:W-:Y:S05]  /*31d0*/  BSYNC B2 ;  /* 0x0000000000027941 */ /* 0x000fea0003800000 */
.L_x_3054:
        /* <DEDUP_REMOVED lines=10> */
[----:B------:R-:W-:Y:S01]  /*3280*/  SHF.R.U32.HI R46, RZ, 0x8, R45 ;  /* 0x00000008ff2e7819 */ /* 0x000fe2000001162d */
[----:B------:R-:W-:Y:S01]  /*3290*/  IMAD.MOV.U32 R13, RZ, RZ, R6 ;  /* 0x000000ffff0d7224 */ /* 0x000fe200078e0006 */
[----:B------:R-:W-:Y:S01]  /*32a0*/  LOP3.LUT R12, R45, 0xff0000ff, RZ, 0xc0, !PT ;  /* 0xff0000ff2d0c7812 */ /* 0x000fe200078ec0ff */
[----:B------:R-:W-:Y:S01]  /*32b0*/  IMAD.SHL.U32 R6, R42, 0x100, RZ ;  /* 0x000001002a067824 */ /* 0x000fe200078e00ff */
[----:B------:R-:W-:Y:S02]  /*32c0*/  SHF.R.U32.HI R44, RZ, 0x10, R43 ;  /* 0x00000010ff2c7819 */ /* 0x000fe4000001162b */
[----:B------:R-:W-:Y:S02]  /*32d0*/  SHF.R.U32.HI R45, RZ, 0x10, R45 ;  /* 0x00000010ff2d7819 */ /* 0x000fe4000001162d */
[----:B------:R-:W-:Y:S01]  /*32e0*/  SHF.L.U32 R7, R46, 0x8, RZ ;  /* 0x000000082e077819 */ /* 0x000fe200000006ff */
[----:B------:R-:W-:Y:S01]  /*32f0*/  IMAD.U32 R44, R44, 0x10000, RZ ;  /* 0x000100002c2c7824 */ /* 0x000fe200078e00ff */
[----:B------:R-:W-:-:S02]  /*3300*/  LOP3.LUT R15, R43, 0xff0000ff, RZ, 0xc0, !PT ;  /* 0xff0000ff2b0f7812 */ /* 0x000fc400078ec0ff */
[----:B------:R-:W-:Y:S01]  /*3310*/  LOP3.LUT R7, R12, 0xff00, R7, 0xf8, !PT ;  /* 0x0000ff000c077812 */ /* 0x000fe200078ef807 */
[----:B------:R-:W-:Y:S01]  /*3320*/  IMAD.U32 R12, R45, 0x10000, RZ ;  /* 0x000100002d0c7824 */ /* 0x000fe200078e00ff */
[----:B------:R-:W-:Y:S02]  /*3330*/  LOP3.LUT R15, R15, 0xff00, R6, 0xf8, !PT ;  /* 0x0000ff000f0f7812 */ /* 0x000fe400078ef806 */
        /* <DEDUP_REMOVED lines=91> */
.L_x_3059:
[----:B------:R-:W-:Y:S05]  /*38f0*/  BSYNC B2 ;  /* 0x0000000000027941 */ /* 0x000fea0003800000 */
.L_x_3058:
[----:B0-----:R0:W-:Y:S02]  /*3900*/  ST.E.128 desc[UR60][R10.64], R4 ;  /* 0x000000040a007985 */ /* 0x0011e4000c101d3c */
.L_x_3053:
[----:B------:R-:W-:Y:S05]  /*3910*/  BSYNC B1 ;  /* 0x0000000000017941 */ /* 0x000fea0003800000 */
.L_x_3052:
[----:B------:R-:W-:-:S03]  /*3920*/  UMOV UR4, 0xffffffff ;  /* 0xffffffff00047882 */ /* 0x000fc60000000000 */
[----:B------:R-:W-:Y:S05]  /*3930*/  BRA.DIV UR4, `(.L_x_3060) ;  /* 0x000001fe04dc7947 */ /* 0x000fea000b800000 */
[----:B------:R0:W0:Y:S04]  /*3940*/  SHFL.IDX PT, R43, R102, 0x1, 0x1c1f ;  /* 0x003c1f00662b7f89 */ /* 0x00002800000e0000 */
[----:B----4-:R4:W0:Y:S02]  /*3950*/  SHFL.IDX PT, R14, R101, 0x1, 0x1c1f ;  /* 0x003c1f00650e7f89 */ /* 0x01082400000e0000 */
.L_x_3351:
        /* <DEDUP_REMOVED lines=20> */
[----:B------:R-:W-:-:S02]  /*3aa0*/  LOP3.LUT R7, R12, 0xff00, R7, 0xf8, !PT ;  /* 0x0000ff000c077812 */ /* 0x000fc400078ef807 */
[----:B------:R-:W-:Y:S01]  /*3ab0*/  SHF.L.U32 R12, R40, 0x10, RZ ;  /* 0x00000010280c7819 */ /* 0x000fe200000006ff */
[----:B------:R-:W-:Y:S01]  /*3ac0*/  IMAD.U32 R41, R41, 0x10000, RZ ;  /* 0x0001000029297824 */ /* 0x000fe200078e00ff */
[----:B------:R-:W-:Y:S02]  /*3ad0*/  LOP3.LUT R38, R38, 0xff00, R39, 0xf8, !PT ;  /* 0x0000ff0026267812 */ /* 0x000fe400078ef827 */
[----:B------:R-:W-:Y:S02]  /*3ae0*/  F2FP.F16.E4M3.UNPACK_B R39, R113.H1 ;  /* 0x00000071ff27723e */ /* 0x000fe400030006ff */
[-C--:B------:R-:W-:Y:S02]  /*3af0*/  F2FP.F16.E4M3.UNPACK_B R6, R5.reuse ;  /* 0x00000005ff06723e */ /* 0x080fe400020006ff */
        /* <DEDUP_REMOVED lines=8> */
[C---:B------:R-:W-:Y:S01]  /*3b80*/  FMUL.FTZ R45, R7.reuse, R41 ;  /* 0x00000029072d7220 */ /* 0x040fe20000410000 */
        /* <DEDUP_REMOVED lines=21> */
[----:B------:R-:W-:Y:S02]  /*3ce0*/  HADD2.F32 R12, -RZ, R112.H1_H1 ;  /* 0x30000070ff0c7230 */ /* 0x000fe40000004100 */
[----:B------:R-:W-:Y:S01]  /*3cf0*/  FMUL.FTZ R39, R7, R38 ;  /* 0x0000002607277220 */ /* 0x000fe20000410000 */
[----:B------:R-:W-:-:S02]  /*3d00*/  HADD2.F32 R113, -RZ, R113.H0_H0 ;  /* 0x20000071ff717230 */ /* 0x000fc40000004100 */
[----:B------:R-:W-:Y:S02]  /*3d10*/  HADD2.F32 R4, -RZ, R4.H1_H1 ;  /* 0x30000004ff047230 */ /* 0x000fe40000004100 */
[-C--:B------:R-:W-:Y:S01]  /*3d20*/  FFMA.FTZ R39, R6, R12.reuse, -R39 ;  /* 0x0000000c06277223 */ /* 0x080fe20000010827 */
[----:B------:R-:W-:Y:S02]  /*3d30*/  HADD2.F32 R112, -RZ, R112.H0_H0 ;  /* 0x20000070ff707230 */ /* 0x000fe40000004100 */
[----:B------:R-:W-:Y:S01]  /*3d40*/  FFMA.FTZ R42, R7, R12, R42 ;  /* 0x0000000c072a7223 */ /* 0x000fe2000001002a */
[-C--:B------:R-:W-:Y:S01]  /*3d50*/  F2FP.F16.E4M3.UNPACK_B R12, R40.reuse.H1 ;  /* 0x00000028ff0c723e */ /* 0x080fe200030006ff */
[-C--:B------:R-:W-:Y:S01]  /*3d60*/  FMUL.FTZ R38, R4, R113.reuse ;  /* 0x0000007104267220 */ /* 0x080fe20000410000 */
[C---:B------:R-:W-:Y:S01]  /*3d70*/  FMUL.FTZ R113, R5.reuse, R113 ;  /* 0x0000007105717220 */ /* 0x040fe20000410000 */
[----:B------:R-:W-:Y:S02]  /*3d80*/  F2FP.F16.E4M3.UNPACK_B R40, R40 ;  /* 0x00000028ff28723e */ /* 0x000fe400020006ff */
[-C--:B------:R-:W-:Y:S01]  /*3d90*/  FFMA.FTZ R45, R5, R112.reuse, -R38 ;  /* 0x00000070052d7223 */ /* 0x080fe20000010826 */
[----:B---3--:R-:W-:Y:S01]  /*3da0*/  F2FP.SATFINITE.E4M3.F32.PACK_AB_MERGE_C R103, R42, R39, RZ ;  /* 0x000000272a67723e */ /* 0x008fe200048070ff */
        /* <DEDUP_REMOVED lines=45> */
.L_x_3066:
[----:B------:R-:W-:Y:S05]  /*4080*/  BSYNC B3 ;  /* 0x0000000000037941 */ /* 0x000fea0003800000 */
.L_x_3065:
[----:B0-----:R0:W-:Y:S02]  /*4090*/  ST.E.128 desc[UR60][R10.64], R4 ;  /* 0x000000040a007985 */ /* 0x0011e4000c101d3c */
.L_x_3064:
[----:B------:R-:W-:Y:S05]  /*40a0*/  BSYNC B2 ;  /* 0x0000000000027941 */ /* 0x000fea0003800000 */
.L_x_3063:
        /* <DEDUP_REMOVED lines=113> */
.L_x_3068:
[----:B------:R-:W-:Y:S05]  /*47c0*/  BSYNC B2 ;  /* 0x0000000000027941 */ /* 0x000fea0003800000 */
.L_x_3067:
[----:B0-----:R0:W-:Y:S02]  /*47d0*/  ST.E.128 desc[UR60][R10.64], R4 ;  /* 0x000000040a007985 */ /* 0x0011e4000c101d3c */
.L_x_3062:
[----:B------:R-:W-:Y:S05]  /*47e0*/  BSYNC B1 ;  /* 0x0000000000017941 */ /* 0x000fea0003800000 */
.L_x_3061:
[----:B------:R-:W-:-:S03]  /*47f0*/  UMOV UR4, 0xffffffff ;  /* 0xffffffff00047882 */ /* 0x000fc60000000000 */
[----:B------:R-:W-:Y:S05]  /*4800*/  BRA.DIV UR4, `(.L_x_3069) ;  /* 0x000001f204707947 */ /* 0x000fea000b800000 */
[----:B------:R1:W1:Y:S04]  /*4810*/  SHFL.IDX PT, R35, R102, 0x2, 0x1c1f ;  /* 0x005c1f0066237f89 */ /* 0x00026800000e0000 */
[----:B0-----:R0:W0:Y:S02]  /*4820*/  SHFL.IDX PT, R14, R101, 0x2, 0x1c1f ;  /* 0x005c1f00650e7f89 */ /* 0x00102400000e0000 */
.L_x_3355:
[----:B------:R-:W-:Y:S05]  /*4830*/  @P4 BRA `(.L_x_3070) ;  /* 0x00000044008c4947 */ /* 0x000fea0003800000 */
[----:B------:R-:W-:Y:S04]  /*4840*/  BSSY B1, `(.L_x_3071) ;  /* 0x0000072000017945 */ /* 0x000fe80003800000 */
[----:B------:R-:W-:Y:S05]  /*4850*/  @P1 BRA `(.L_x_3072) ;  /* 0x0000000400c01947 */ /* 0x000fea0003800000 */
[----:B------:R2:W2:Y:S01]  /*4860*/  LDS.128 R4, [R92+0x1c400] ;  /* 0x01c400005c047984 */ /* 0x0004a20000000c00 */
[----:B0-----:R-:W-:Y:S01]  /*4870*/  IADD3 R10, P2, R16, R14, RZ ;  /* 0x0000000e100a7210 */ /* 0x001fe20007f5e0ff */
[----:B------:R-:W-:Y:S03]  /*4880*/  BSSY B2, `(.L_x_3073) ;  /* 0x000006c000027945 */ /* 0x000fe60003800000 */
[----:B-1----:R-:W-:Y:S02]  /*4890*/  IADD3.X R11, R35, R17, RZ, P2, !PT ;  /* 0x00000011230b7210 */ /* 0x002fe400017fe4ff */
[----:B------:R-:W-:-:S13]  /*48a0*/  ISETP.GE.AND P2, PT, R22, R105, PT ;  /* 0x000000691600720c */ /* 0x000fda0003f46270 */
[----:B------:R-:W-:Y:S05]  /*48b0*/  @P2 BRA `(.L_x_3074) ;  /* 0x0000000400a02947 */ /* 0x000fea0003800000 */
[----:B------:R-:W-:Y:S01]  /*48c0*/  SHF.R.U32.HI R12, RZ, 0x8, R33 ;  /* 0x00000008ff0c7819 */ /* 0x000fe20000011621 */
[----:B--2---:R-:W-:Y:S01]  /*48d0*/  IMAD.MOV.U32 R15, RZ, RZ, R7 ;  /* 0x000000ffff0f7224 */ /* 0x004fe200078e0007 */
        /* <DEDUP_REMOVED lines=89> */
[C---:B------:R-:W-:Y:S01]  /*4e70*/  FMUL.FTZ R36, R4.reuse, R36 ;  /* 0x0000002404247220 */ /* 0x040fe20000410000 */
        /* <DEDUP_REMOVED lines=10> */
[----:B------:R-:W-:Y:S02]  /*4f20*/  F2FP.SATFINITE.E4M3.F32.PACK_AB_MERGE_C R4, R38, R37, R43 ;  /* 0x000000252604723e */ /* 0x000fe4000480702b */
[----:B------:R-:W-:-:S07]  /*4f30*/  F2FP.SATFINITE.E4M3.F32.PACK_AB_MERGE_C R7, R15, R30, R33 ;  /* 0x0000001e0f07723e */ /* 0x000fce0004807021 */
.L_x_3074:
[----:B------:R-:W-:Y:S05]  /*4f40*/  BSYNC B2 ;  /* 0x0000000000027941 */ /* 0x000fea0003800000 */
.L_x_3073:
[----:B--2---:R0:W-:Y:S02]  /*4f50*/  ST.E.128 desc[UR60][R10.64], R4 ;  /* 0x000000040a007985 */ /* 0x0041e4000c101d3c */
.L_x_3072:
[----:B------:R-:W-:Y:S05]  /*4f60*/  BSYNC B1 ;  /* 0x0000000000017941 */ /* 0x000fea0003800000 */
.L_x_3071:
[----:B------:R-:W-:-:S13]  /*4f70*/  ISETP.NE.AND P2, PT, R89, RZ, PT ;  /* 0x000000ff5900720c */ /* 0x000fda0003f45270 */
[----:B------:R-:W-:Y:S05]  /*4f80*/  @P2 BRA `(.L_x_3070) ;  /* 0x0000003c00b82947 */ /* 0x000fea0003800000 */
[----:B0-----:R0:W0:Y:S01]  /*4f90*/  LDS.128 R4, [R91+0x1c400] ;  /* 0x01c400005b047984 */ /* 0x0010220000000c00 */
[----:B------:R-:W-:Y:S01]  /*4fa0*/  IADD3 R14, P2, R19, R14, RZ ;  /* 0x0000000e130e7210 */ /* 0x000fe20007f5e0ff */
[----:B------:R-:W-:Y:S04]  /*4fb0*/  BSSY B1, `(.L_x_3075) ;  /* 0x000006d000017945 */ /* 0x000fe80003800000 */
[----:B-1----:R-:W-:Y:S01]  /*4fc0*/  IMAD.X R15, R35, 0x1, R194, P2 ;  /* 0x00000001230f7824 */ /* 0x002fe200010e06c2 */
[----:B------:R-:W-:-:S13]  /*4fd0*/  ISETP.GE.AND P2, PT, R196, R105, PT ;  /* 0x00000069c400720c */ /* 0x000fda0003f46270 */
[----:B------:R-:W-:Y:S05]  /*4fe0*/  @P2 BRA `(.L_x_3076) ;  /* 0x0000000400a42947 */ /* 0x000fea0003800000 */
[----:B------:R-:W-:Y:S01]  /*4ff0*/  SHF.R.U32.HI R12, RZ, 0x8, R29 ;  /* 0x00000008ff0c7819 */ /* 0x000fe2000001161d */
[----:B0-----:R-:W-:Y:S01]  /*5000*/  IMAD.MOV.U32 R10, RZ, RZ, R7 ;  /* 0x000000ffff0a7224 */ /* 0x001fe200078e0007 */
[--C-:B------:R-:W-:Y:S02]  /*5010*/  SHF.R.U32.HI R30, RZ, 0x8, R9.reuse ;  /* 0x00000008ff1e7819 */ /* 0x100fe40000011609 */
[----:B------:R-:W-:Y:S02]  /*5020*/  LOP3.LUT R8, R9, 0xff0000ff, RZ, 0xc0, !PT ;  /* 0xff0000ff09087812 */ /* 0x000fe400078ec0ff */
[----:B------:R-:W-:Y:S01]  /*5030*/  SHF.R.U32.HI R13, RZ, 0x10, R9 ;  /* 0x00000010ff0d7819 */ /* 0x000fe20000011609 */
[----:B------:R-:W-:Y:S01]  /*5040*/  IMAD.MOV.U32 R9, RZ, RZ, R6 ;  /* 0x000000ffff097224 */ /* 0x000fe200078e0006 */
[----:B------:R-:W-:Y:S01]  /*5050*/  SHF.R.U32.HI R28, RZ, 0x10, R29 ;  /* 0x00000010ff1c7819 */ /* 0x000fe2000001161d */
[----:B------:R-:W-:Y:S01]  /*5060*/  IMAD.SHL.U32 R6, R12, 0x100, RZ ;  /* 0x000001000c067824 */ /* 0x000fe200078e00ff */
[----:B------:R-:W-:-:S02]  /*5070*/  SHF.L.U32 R7, R30, 0x8, RZ ;  /* 0x000000081e077819 */ /* 0x000fc400000006ff */
[----:B------:R-:W-:Y:S01]  /*5080*/  LOP3.LUT R11, R29, 0xff0000ff, RZ, 0xc0, !PT ;  /* 0xff0000ff1d0b7812 */ /* 0x000fe200078ec0ff */
[----:B------:R-:W-:Y:S01]  /*5090*/  IMAD.U32 R28, R28, 0x10000, RZ ;  /* 0x000100001c1c7824 */ /* 0x000fe200078e00ff */
[----:B------:R-:W-:Y:S01]  /*50a0*/  LOP3.LUT R7, R8, 0xff00, R7, 0xf8, !PT ;  /* 0x0000ff0008077812 */ /* 0x000fe200078ef807 */
[----:B------:R-:W-:Y:S01]  /*50b0*/  IMAD.U32 R8, R13, 0x10000, RZ ;  /* 0x000100000d087824 */ /* 0x000fe200078e00ff */
[----:B------:R-:W-:Y:S02]  /*50c0*/  LOP3.LUT R11, R11, 0xff00, R6, 0xf8, !PT ;  /* 0x0000ff000b0b7812 */ /* 0x000fe400078ef806 */
        /* <DEDUP_REMOVED lines=91> */
.L_x_3076:
[----:B------:R-:W-:Y:S05]  /*5680*/  BSYNC B1 ;  /* 0x0000000000017941 */ /* 0x000fea0003800000 */
.L_x_3075:
[----:B0-----:R0:W-:Y:S01]  /*5690*/  ST.E.128 desc[UR60][R14.64], R4 ;  /* 0x000000040e007985 */ /* 0x0011e2000c101d3c */
[----:B------:R-:W-:Y:S05]  /*56a0*/  BRA `(.L_x_3070) ;  /* 0x0000003400f07947 */ /* 0x000fea0003800000 */
.L_x_3041:
[C---:B------:R-:W-:Y:S01]  /*56b0*/  VIADD R8, R195.reuse, 0x40 ;  /* 0x00000040c3087836 */ /* 0x040fe20000000000 */
        /* <DEDUP_REMOVED lines=62> */
[----:B------:R-:W-:Y:S02]  /*5aa0*/  IMAD.MOV.U32 R118, RZ, RZ, R4 ;  /* 0x000000ffff767224 */ /* 0x000fe400078e0004 */
[----:B------:R-:W-:-:S02]  /*5ab0*/  IMAD.MOV.U32 R110, RZ, RZ, R34 ;  /* 0x000000ffff6e7224 */ /* 0x000fc400078e0022 */
[----:B------:R-:W-:Y:S01]  /*5ac0*/  IMAD.MOV.U32 R112, RZ, RZ, R32 ;  /* 0x000000ffff707224 */ /* 0x000fe200078e0020 */
[----:B------:R-:W-:Y:S06]  /*5ad0*/  @!P5 BRA `(.L_x_3077) ;  /* 0x000000000004d947 */ /* 0x000fec0003800000 */
[----:B------:R-:W-:Y:S01]  /*5ae0*/  BPT.TRAP 0x1 ;  /* 0x000000040000795c */ /* 0x000fe20000300000 */
.L_x_3077:
[----:B------:R-:W-:Y:S01]  /*5af0*/  IMAD R88, R192, 0x8, R18 ;  /* 0x00000008c0587824 */ /* 0x000fe200078e0212 */
[----:B------:R-:W-:Y:S01]  /*5b00*/  SHF.L.U32 R100, R199, 0x1f, RZ ;  /* 0x0000001fc7647819 */ /* 0x000fe200000006ff */
[----:B------:R-:W0:Y:S01]  /*5b10*/  LDC R103, c[0x0][0x2f4] ;  /* 0x0000bd00ff677b82 */ /* 0x000e220000000800 */
[----:B------:R-:W-:Y:S02]  /*5b20*/  BSSY B1, `(.L_x_3078) ;  /* 0x0000003000017945 */ /* 0x000fe40003800000 */
[----:B------:R-:W1:Y:S02]  /*5b30*/  SYNCS.PHASECHK.TRANS64.TRYWAIT P3, [R88+URZ+0x22890], R100 ;  /* 0x02289064580075a7 */ /* 0x000e64000806017f */
[----:B-1----:R-:W-:Y:S05]  /*5b40*/  @!P3 BRA `(.L_x_3079) ;  /* 0x000001dc00e8b947 */ /* 0x002fea0003800000 */
.L_x_3356:
[----:B------:R-:W-:Y:S05]  /*5b50*/  BSYNC B1 ;  /* 0x0000000000017941 */ /* 0x000fea0003800000 */
.L_x_3078:
[----:B------:R-:W-:Y:S01]  /*5b60*/  UMOV UR4, 0xffffffff ;  /* 0xffffffff00047882 */ /* 0x000fe20000000000 */
[----:B0-----:R-:W-:Y:S02]  /*5b70*/  IMAD.IADD R111, R103, 0x1, -R72 ;  /* 0x00000001676f7824 */ /* 0x001fe400078e0a48 */
[----:B------:R-:W-:Y:S05]  /*5b80*/  BRA.DIV UR4, `(.L_x_3080) ;  /* 0x000001de04ec7947 */ /* 0x000fea000b800000 */
[----:B------:R0:W2:Y:S04]  /*5b90*/  SHFL.IDX PT, R104, R102, RZ, 0x1c1f ;  /* 0x001c1fff66687589 */ /* 0x0000a800000e0000 */
[----:B------:R0:W3:Y:S02]  /*5ba0*/  SHFL.IDX PT, R106, R101, RZ, 0x1c1f ;  /* 0x001c1fff656a7589 */ /* 0x0000e400000e0000 */
.L_x_3360:
        /* <DEDUP_REMOVED lines=18> */
[----:B------:R-:W2:Y:S04]  /*5cd0*/  LDS.128 R8, [R9+0x18400] ;  /* 0x0184000009087984 */ /* 0x000ea80000000c00 */
[----:B------:R-:W3:Y:S01]  /*5ce0*/  LDS.128 R12, [R12+0x18400] ;  /* 0x018400000c0c7984 */ /* 0x000ee20000000c00 */
[----:B------:R-:W-:Y:S05]  /*5cf0*/  @P2 BRA `(.L_x_3084) ;  /* 0x0000000c003c2947 */ /* 0x000fea0003800000 */
[----:B------:R-:W-:Y:S02]  /*5d00*/  SHF.R.U32.HI R128, RZ, 0x8, R5 ;  /* 0x00000008ff807819 */ /* 0x000fe40000011605 */
        /* <DEDUP_REMOVED lines=13> */
[----:B--2---:R-:W-:Y:S01]  /*5de0*/  MOV R28, R8 ;  /* 0x00000008001c7202 */ /* 0x004fe20000000f00 */
[----:B------:R-:W-:Y:S01]  /*5df0*/  IMAD.U32 R124, R124, 0x10000, RZ ;  /* 0x000100007c7c7824 */ /* 0x000fe200078e00ff */
[----:B------:R-:W-:Y:S01]  /*5e00*/  LOP3.LUT R6, R7, 0xff0000ff, RZ, 0xc0, !PT ;  /* 0xff0000ff07067812 */ /* 0x000fe200078ec0ff */
[----:B------:R-:W-:Y:S01]  /*5e10*/  IMAD.U32 R126, R126, 0x10000, RZ ;  /* 0x000100007e7e7824 */ /* 0x000fe200078e00ff */
[----:B------:R-:W-:Y:S01]  /*5e20*/  SHF.R.U32.HI R127, RZ, 0x10, R7 ;  /* 0x00000010ff7f7819 */ /* 0x000fe20000011607 */
[----:B------:R-:W-:Y:S01]  /*5e30*/  IMAD.SHL.U32 R7, R123, 0x100, RZ ;  /* 0x000001007b077824 */ /* 0x000fe200078e00ff */
[----:B------:R-:W-:Y:S01]  /*5e40*/  LOP3.LUT R4, R4, 0xff00, R5, 0xf8, !PT ;  /* 0x0000ff0004047812 */ /* 0x000fe200078ef805 */
[----:B------:R-:W-:Y:S01]  /*5e50*/  IMAD.U32 R5, R125, 0x10000, RZ ;  /* 0x000100007d057824 */ /* 0x000fe200078e00ff */
[----:B------:R-:W-:-:S02]  /*5e60*/  LOP3.LUT R123, R30, 0xff00, R29, 0xf8, !PT ;  /* 0x0000ff001e7b7812 */ /* 0x000fc400078ef81d */
[----:B------:R-:W-:Y:S02]  /*5e70*/  LOP3.LUT R125, R120, 0xff00, R121, 0xf8, !PT ;  /* 0x0000ff00787d7812 */ /* 0x000fe400078ef879 */
        /* <DEDUP_REMOVED lines=69> */
[----:B------:R-:W-:Y:S01]  /*62d0*/  FFMA.FTZ R135, R30, R29, R119 ;  /* 0x0000001d1e877223 */ /* 0x000fe20000010077 */
[----:B------:R-:W-:Y:S01]  /*62e0*/  F2FP.F16.E4M3.UNPACK_B R116, R116 ;  /* 0x00000074ff74723e */ /* 0x000fe200020006ff */
[----:B------:R-:W-:Y:S01]  /*62f0*/  HADD2.F32 R14, -RZ, R10.H0_H0 ;  /* 0x2000000aff0e7230 */ /* 0x000fe20000004100 */
[----:B------:R-:W-:Y:S01]  /*6300*/  F2FP.SATFINITE.E4M3.F32.PACK_AB_MERGE_C R8, R127, R8, RZ ;  /* 0x000000087f08723e */ /* 0x000fe200048070ff */
[--C-:B------:R-:W-:Y:S01]  /*6310*/  HADD2.F32 R29, -RZ, R28.reuse.H0_H0 ;  /* 0x2000001cff1d7230 */ /* 0x100fe20000004100 */
[----:B------:R-:W-:Y:S01]  /*6320*/  F2FP.SATFINITE.E4M3.F32.PACK_AB_MERGE_C R135, R135, R120, RZ ;  /* 0x000000788787723e */ /* 0x000fe200048070ff */
[----:B------:R-:W-:Y:S01]  /*6330*/  HADD2.F32 R117, -RZ, R117.H1_H1 ;  /* 0x30000075ff757230 */ /* 0x000fe20000004100 */
[----:B------:R-:W-:Y:S01]  /*6340*/  F2FP.SATFINITE.E4M3.F32.PACK_AB_MERGE_C R8, R122, R123, R8 ;  /* 0x0000007b7a08723e */ /* 0x000fe20004807008 */
[----:B------:R-:W-:-:S02]  /*6350*/  HADD2.F32 R28, -RZ, R28.H1_H1 ;  /* 0x3000001cff1c7230 */ /* 0x000fc40000004100 */
[CC--:B------:R-:W-:Y:S01]  /*6360*/  FMUL.FTZ R119, R29.reuse, R118.reuse ;  /* 0x000000761d777220 */ /* 0x0c0fe20000410000 */
[----:B------:R-:W-:Y:S02]  /*6370*/  HADD2.F32 R30, -RZ, R116.H0_H0 ;  /* 0x20000074ff1e7230 */ /* 0x000fe40000004100 */
[----:B------:R-:W-:Y:S01]  /*6380*/  FMUL.FTZ R118, R14, R118 ;  /* 0x000000760e767220 */ /* 0x000fe20000410000 */
        /* <DEDUP_REMOVED lines=11> */
[--C-:B------:R-:W-:Y:S01]  /*6440*/  HADD2.F32 R31, -RZ, R30.reuse.H0_H0 ;  /* 0x2000001eff1f7230 */ /* 0x100fe20000004100 */
        /* <DEDUP_REMOVED lines=9> */
[----:B------:R-:W-:Y:S01]  /*64e0*/  FMUL.FTZ R120, R28, R120 ;  /* 0x000000781c787220 */ /* 0x000fe20000410000 */
[----:B------:R-:W-:Y:S01]  /*64f0*/  HADD2.F32 R119, -RZ, R119.H1_H1 ;  /* 0x30000077ff777230 */ /* 0x000fe20000004100 */
[----:B------:R-:W-:Y:S01]  /*6500*/  F2FP.F16.E4M3.UNPACK_B R9, R9.H1 ;  /* 0x00000009ff09723e */ /* 0x000fe200030006ff */
[----:B------:R-:W-:Y:S02]  /*6510*/  HADD2.F32 R30, -RZ, R29.H1_H1 ;  /* 0x3000001dff1e7230 */ /* 0x000fe40000004100 */
[-C--:B------:R-:W-:Y:S01]  /*6520*/  FFMA.FTZ R29, R31, R118.reuse, R120 ;  /* 0x000000761f1d7223 */ /* 0x080fe20000010078 */
[----:B------:R-:W-:Y:S02]  /*6530*/  HADD2.F32 R117, -RZ, R117.H1_H1 ;  /* 0x30000075ff757230 */ /* 0x000fe40000004100 */
[----:B------:R-:W-:Y:S01]  /*6540*/  FMUL.FTZ R31, R116, R119 ;  /* 0x00000077741f7220 */ /* 0x000fe20000410000 */
[----:B------:R-:W-:Y:S01]  /*6550*/  F2FP.F16.E4M3.UNPACK_B R13, R13.H1 ;  /* 0x0000000dff0d723e */ /* 0x000fe200030006ff */
[----:B------:R-:W-:Y:S01]  /*6560*/  FMUL.FTZ R119, R30, R119 ;  /* 0x000000771e777220 */ /* 0x000fe20000410000 */
[----:B------:R-:W-:Y:S01]  /*6570*/  FFMA.FTZ R28, R28, R118, -R121 ;  /* 0x000000761c1c7223 */ /* 0x000fe20000010879 */
[----:B------:R-:W-:Y:S01]  /*6580*/  FFMA.FTZ R123, R30, R117, -R31 ;  /* 0x000000751e7b7223 */ /* 0x000fe2000001081f */
[----:B------:R-:W-:Y:S01]  /*6590*/  F2FP.F16.E4M3.UNPACK_B R31, R7.H1 ;  /* 0x00000007ff1f723e */ /* 0x000fe200030006ff */
[----:B------:R-:W-:Y:S01]  /*65a0*/  FFMA.FTZ R122, R116, R117, R119 ;  /* 0x00000075747a7223 */ /* 0x000fe20000010077 */
[----:B------:R-:W-:Y:S01]  /*65b0*/  HADD2.F32 R7, -RZ, R9.H0_H0 ;  /* 0x20000009ff077230 */ /* 0x000fe20000004100 */
[----:B------:R-:W-:Y:S01]  /*65c0*/  F2FP.F16.E4M3.UNPACK_B R6, R6.H1 ;  /* 0x00000006ff06723e */ /* 0x000fe200030006ff */
[----:B------:R-:W-:Y:S01]  /*65d0*/  HADD2.F32 R30, -RZ, R13.H0_H0 ;  /* 0x2000000dff1e7230 */ /* 0x000fe20000004100 */
[----:B------:R-:W-:Y:S01]  /*65e0*/  F2FP.SATFINITE.E4M3.F32.PACK_AB_MERGE_C R12, R129, R12, RZ ;  /* 0x0000000c810c723e */ /* 0x000fe200048070ff */
[----:B------:R-:W-:Y:S01]  /*65f0*/  HADD2.F32 R116, -RZ, R31.H0_H0 ;  /* 0x2000001fff747230 */ /* 0x000fe20000004100 */
[----:B------:R-:W-:Y:S01]  /*6600*/  F2FP.F16.E4M3.UNPACK_B R119, R5.H1 ;  /* 0x00000005ff77723e */ /* 0x000fe200030006ff */
[----:B------:R-:W-:Y:S01]  /*6610*/  HADD2.F32 R13, -RZ, R13.H1_H1 ;  /* 0x3000000dff0d7230 */ /* 0x000fe20000004100 */
[----:B------:R-:W-:Y:S01]  /*6620*/  F2FP.SATFINITE.E4M3.F32.PACK_AB_MERGE_C R12, R125, R124, R12 ;  /* 0x0000007c7d0c723e */ /* 0x000fe2000480700c */
        /* <DEDUP_REMOVED lines=49> */
[----:B------:R-:W-:Y:S01]  /*6940*/  FMUL.FTZ R7, R6, R7 ;  /* 0x0000000706077220 */ /* 0x000fe20000410000 */
        /* <DEDUP_REMOVED lines=10> */
.L_x_3084:
[----:B------:R-:W-:Y:S05]  /*69f0*/  BSYNC B2 ;  /* 0x0000000000027941 */ /* 0x000fea0003800000 */
.L_x_3083:
[----:B------:R-:W-:Y:S01]  /*6a00*/  ISETP.GE.AND P3, PT, R115, R103, PT ;  /* 0x000000677300720c */ /* 0x000fe20003f66270 */
[----:B--2---:R4:W-:-:S12]  /*6a10*/  ST.E.128 desc[UR60][R98.64], R8 ;  /* 0x0000000862007985 */ /* 0x0049d8000c101d3c */
[----:B------:R-:W-:-:S04]  /*6a20*/  @!P3 IADD3 R4, P4, R106, R115, RZ ;  /* 0x000000736a04b210 */ /* 0x000fc80007f9e0ff */
[----:B------:R-:W-:-:S05]  /*6a30*/  @!P3 LEA.HI.X.SX32 R5, R115, R104, 0x1, P4 ;  /* 0x000000687305b211 */ /* 0x000fca00020f0eff */
[----:B---3--:R4:W-:Y:S04]  /*6a40*/  @!P3 ST.E.128 desc[UR60][R4.64], R12 ;  /* 0x0000000c0400b985 */ /* 0x0089e8000c101d3c */
.L_x_3082:
[----:B------:R-:W-:Y:S05]  /*6a50*/  BSYNC B1 ;  /* 0x0000000000017941 */ /* 0x000fea0003800000 */
.L_x_3081:
[----:B------:R-:W-:-:S03]  /*6a60*/  UMOV UR4, 0xffffffff ;  /* 0xffffffff00047882 */ /* 0x000fc60000000000 */
[----:B------:R-:W-:Y:S05]  /*6a70*/  BRA.DIV UR4, `(.L_x_3085) ;  /* 0x000001d2047c7947 */ /* 0x000fea000b800000 */
[----:B------:R0:W0:Y:S04]  /*6a80*/  SHFL.IDX PT, R28, R102, 0x1, 0x1c1f ;  /* 0x003c1f00661c7f89 */ /* 0x00002800000e0000 */
[----:B----4-:R4:W0:Y:S02]  /*6a90*/  SHFL.IDX PT, R14, R101, 0x1, 0x1c1f ;  /* 0x003c1f00650e7f89 */ /* 0x01082400000e0000 */
.L_x_3364:
        /* <DEDUP_REMOVED lines=35> */
[----:B---3--:R-:W-:Y:S01]  /*6cd0*/  SHF.R.U32.HI R106, RZ, 0x10, R35 ;  /* 0x00000010ff6a7819 */ /* 0x008fe20000011623 */
[----:B------:R-:W-:Y:S01]  /*6ce0*/  IMAD.SHL.U32 R10, R32, 0x100, RZ ;  /* 0x00000100200a7824 */ /* 0x000fe200078e00ff */
[----:B------:R-:W-:-:S02]  /*6cf0*/  LOP3.LUT R35, R35, 0xff0000ff, RZ, 0xc0, !PT ;  /* 0xff0000ff23237812 */ /* 0x000fc400078ec0ff */
[----:B------:R-:W-:Y:S02]  /*6d00*/  SHF.R.U32.HI R36, RZ, 0x8, R37 ;  /* 0x00000008ff247819 */ /* 0x000fe40000011625 */
[----:B------:R-:W-:Y:S02]  /*6d10*/  SHF.R.U32.HI R98, RZ, 0x10, R39 ;  /* 0x00000010ff627819 */ /* 0x000fe40000011627 */
[----:B------:R-:W-:Y:S02]  /*6d20*/  LOP3.LUT R39, R39, 0xff0000ff, RZ, 0xc0, !PT ;  /* 0xff0000ff27277812 */ /* 0x000fe400078ec0ff */
[----:B------:R-:W-:Y:S01]  /*6d30*/  SHF.R.U32.HI R38, RZ, 0x10, R37 ;  /* 0x00000010ff267819 */ /* 0x000fe20000011625 */
[----:B------:R-:W-:Y:S01]  /*6d40*/  IMAD.U32 R98, R98, 0x10000, RZ ;  /* 0x0001000062627824 */ /* 0x000fe200078e00ff */
[----:B------:R-:W-:Y:S02]  /*6d50*/  LOP3.LUT R99, R37, 0xff0000ff, RZ, 0xc0, !PT ;  /* 0xff0000ff25637812 */ /* 0x000fe400078ec0ff */
[----:B------:R-:W-:Y:S01]  /*6d60*/  LOP3.LUT R37, R35, 0xff00, R4, 0xf8, !PT ;  /* 0x0000ff0023257812 */ /* 0x000fe200078ef804 */
[----:B------:R-:W-:Y:S01]  /*6d70*/  IMAD.U32 R4, R106, 0x10000, RZ ;  /* 0x000100006a047824 */ /* 0x000fe200078e00ff */
[----:B------:R-:W-:Y:S01]  /*6d80*/  MOV R29, R6 ;  /* 0x00000006001d7202 */ /* 0x000fe20000000f00 */
[----:B------:R-:W-:Y:S01]  /*6d90*/  IMAD.SHL.U32 R6, R36, 0x100, RZ ;  /* 0x0000010024067824 */ /* 0x000fe200078e00ff */
        /* <DEDUP_REMOVED lines=14> */
[CC--:B------:R-:W-:Y:S01]  /*6e80*/  FMUL.FTZ R117, R33.reuse, R6.reuse ;  /* 0x0000000621757220 */ /* 0x0c0fe20000410000 */
[--C-:B------:R-:W-:Y:S02]  /*6e90*/  HADD2.F32 R38, -RZ, R37.reuse.H0_H0 ;  /* 0x20000025ff267230 */ /* 0x100fe40000004100 */
        /* <DEDUP_REMOVED lines=80> */
[--C-:B------:R-:W-:Y:S01]  /*73a0*/  HADD2.F32 R99, -RZ, R38.reuse.H0_H0 ;  /* 0x20000026ff637230 */ /* 0x100fe20000004100 */
[----:B------:R-:W-:Y:S01]  /*73b0*/  F2FP.F16.E4M3.UNPACK_B R37, R8 ;  /* 0x00000008ff25723e */ /* 0x000fe200020006ff */
[----:B------:R-:W-:Y:S01]  /*73c0*/  HADD2.F32 R34, -RZ, R33.H0_H0 ;  /* 0x20000021ff227230 */ /* 0x000fe20000004100 */
[----:B------:R-:W-:Y:S01]  /*73d0*/  F2FP.SATFINITE.E4M3.F32.PACK_AB_MERGE_C R30, R29, R30, R114 ;  /* 0x0000001e1d1e723e */ /* 0x000fe20004807072 */
[----:B------:R-:W-:Y:S01]  /*73e0*/  HADD2.F32 R35, -RZ, R35.H1_H1 ;  /* 0x30000023ff237230 */ /* 0x000fe20000004100 */
[----:B------:R-:W-:Y:S01]  /*73f0*/  F2FP.SATFINITE.E4M3.F32.PACK_AB_MERGE_C R32, R104, R39, R32 ;  /* 0x000000276820723e */ /* 0x000fe20004807020 */
[----:B------:R-:W-:Y:S01]  /*7400*/  HADD2.F32 R39, -RZ, R37.H0_H0 ;  /* 0x20000025ff277230 */ /* 0x000fe20000004100 */
[----:B------:R-:W-:Y:S01]  /*7410*/  F2FP.SATFINITE.E4M3.F32.PACK_AB_MERGE_C R29, R113, R112, R121 ;  /* 0x00000070711d723e */ /* 0x000fe20004807079 */
[-C--:B------:R-:W-:Y:S01]  /*7420*/  FMUL.FTZ R113, R36, R99.reuse ;  /* 0x0000006324717220 */ /* 0x080fe20000410000 */
[----:B------:R-:W-:Y:S01]  /*7430*/  FMUL.FTZ R99, R34, R99 ;  /* 0x0000006322637220 */ /* 0x000fe20000410000 */
        /* <DEDUP_REMOVED lines=15> */
[----:B------:R-:W-:-:S02]  /*7530*/  HADD2.F32 R35, -RZ, R33.H0_H0 ;  /* 0x20000021ff237230 */ /* 0x000fc40000004100 */
[----:B------:R-:W-:Y:S02]  /*7540*/  HADD2.F32 R9, -RZ, R5.H0_H0 ;  /* 0x20000005ff097230 */ /* 0x000fe40000004100 */
[----:B------:R-:W-:Y:S02]  /*7550*/  HADD2.F32 R34, -RZ, R34.H1_H1 ;  /* 0x30000022ff227230 */ /* 0x000fe40000004100 */
[-C--:B------:R-:W-:Y:S01]  /*7560*/  FMUL.FTZ R38, R10, R35.reuse ;  /* 0x000000230a267220 */ /* 0x080fe20000410000 */
[----:B------:R-:W-:Y:S02]  /*7570*/  HADD2.F32 R36, -RZ, R33.H1_H1 ;  /* 0x30000021ff247230 */ /* 0x000fe40000004100 */
[----:B------:R-:W-:Y:S01]  /*7580*/  FMUL.FTZ R35, R9, R35 ;  /* 0x0000002309237220 */ /* 0x000fe20000410000 */
[----:B------:R-:W-:Y:S02]  /*7590*/  HADD2.F32 R33, -RZ, R8.H0_H0 ;  /* 0x20000008ff217230 */ /* 0x000fe40000004100 */
[----:B------:R-:W-:-:S02]  /*75a0*/  HADD2.F32 R5, -RZ, R5.H1_H1 ;  /* 0x30000005ff057230 */ /* 0x000fc40000004100 */
        /* <DEDUP_REMOVED lines=58> */
.L_x_3089:
[----:B------:R-:W-:Y:S05]  /*7950*/  BSYNC B2 ;  /* 0x0000000000027941 */ /* 0x000fea0003800000 */
.L_x_3088:
[----:B------:R-:W-:Y:S01]  /*7960*/  ISETP.GE.AND P3, PT, R15, R103, PT ;  /* 0x000000670f00720c */ /* 0x000fe20003f66270 */
[----:B0-----:R0:W-:-:S12]  /*7970*/  ST.E.128 desc[UR60][R12.64], R4 ;  /* 0x000000040c007985 */ /* 0x0011d8000c101d3c */
[----:B------:R-:W-:-:S04]  /*7980*/  @!P3 IADD3 R14, P4, R15, R14, RZ ;  /* 0x0000000e0f0eb210 */ /* 0x000fc80007f9e0ff */
[----:B------:R-:W-:-:S05]  /*7990*/  @!P3 LEA.HI.X.SX32 R15, R15, R28, 0x1, P4 ;  /* 0x0000001c0f0fb211 */ /* 0x000fca00020f0eff */
[----:B------:R0:W-:Y:S04]  /*79a0*/  @!P3 ST.E.128 desc[UR60][R14.64], R8 ;  /* 0x000000080e00b985 */ /* 0x0001e8000c101d3c */
.L_x_3087:
[----:B------:R-:W-:Y:S05]  /*79b0*/  BSYNC B1 ;  /* 0x0000000000017941 */ /* 0x000fea0003800000 */
.L_x_3086:
[----:B------:R-:W-:-:S03]  /*79c0*/  UMOV UR4, 0xffffffff ;  /* 0xffffffff00047882 */ /* 0x000fc60000000000 */
[----:B------:R-:W-:Y:S05]  /*79d0*/  BRA.DIV UR4, `(.L_x_3090) ;  /* 0x000001c204ec7947 */ /* 0x000fea000b800000 */
[----:B0-----:R-:W0:Y:S04]  /*79e0*/  SHFL.IDX PT, R102, R102, 0x2, 0x1c1f ;  /* 0x005c1f0066667f89 */ /* 0x001e2800000e0000 */
[----:B------:R0:W0:Y:S02]  /*79f0*/  SHFL.IDX PT, R14, R101, 0x2, 0x1c1f ;  /* 0x005c1f00650e7f89 */ /* 0x00002400000e0000 */
.L_x_3368:
[----:B------:R-:W-:-:S05]  /*7a00*/  VIADD R4, R195, 0x80 ;  /* 0x00000080c3047836 */ /* 0x000fca0000000000 */
[----:B------:R-:W-:-:S13]  /*7a10*/  ISETP.GE.OR P3, PT, R4, R97, P1 ;  /* 0x000000610400720c */ /* 0x000fda0000f66670 */
[----:B------:R-:W-:Y:S05]  /*7a20*/  @P3 BRA `(.L_x_3070) ;  /* 0x0000001400103947 */ /* 0x000fea0003800000 */
[----:B------:R-:W-:Y:S01]  /*7a30*/  SEL R111, R72, R111, !P0 ;  /* 0x0000006f486f7207 */ /* 0x000fe20004000000 */
[----:B------:R-:W-:Y:S01]  /*7a40*/  IMAD R5, R192, 0x5000, R0 ;  /* 0x00005000c0057824 */ /* 0x000fe200078e0200 */
[----:B0-----:R-:W-:Y:S01]  /*7a50*/  IADD3 R12, P3, R63, R14, RZ ;  /* 0x0000000e3f0c7210 */ /* 0x001fe20007f7e0ff */
[----:B------:R-:W-:Y:S01]  /*7a60*/  BSSY B1, `(.L_x_3091) ;  /* 0x00000e3000017945 */ /* 0x000fe20003800000 */
[----:B------:R-:W-:Y:S01]  /*7a70*/  SHF.R.S32.HI R4, RZ, 0x1f, R111 ;  /* 0x0000001fff047819 */ /* 0x000fe2000001146f */
[----:B------:R-:W-:Y:S02]  /*7a80*/  IMAD.IADD R5, R18, 0x1, R5 ;  /* 0x0000000112057824 */ /* 0x000fe400078e0205 */
[----:B------:R-:W-:Y:S01]  /*7a90*/  IMAD.X R13, R102, 0x1, R61, P3 ;  /* 0x00000001660d7824 */ /* 0x000fe200018e063d */
[----:B------:R-:W-:-:S04]  /*7aa0*/  LEA.HI R111, R4, R111, RZ, 0x5 ;  /* 0x0000006f046f7211 */ /* 0x000fc800078f28ff */
[----:B------:R-:W-:-:S05]  /*7ab0*/  LEA.HI.SX32 R15, R111, R64, 0x1b ;  /* 0x000000406f0f7211 */ /* 0x000fca00078fdaff */
[----:B------:R-:W-:-:S05]  /*7ac0*/  IMAD.SHL.U32 R15, R15, 0x10, RZ ;  /* 0x000000100f0f7824 */ /* 0x000fca00078e00ff */
[----:B------:R-:W-:-:S04]  /*7ad0*/  LOP3.LUT R4, R202, 0x70, R15, 0xf8, !PT ;  /* 0x00000070ca047812 */ /* 0x000fc800078ef80f */
[----:B------:R-:W-:-:S05]  /*7ae0*/  LOP3.LUT R4, R4, R77, RZ, 0x3c, !PT ;  /* 0x0000004d04047212 */ /* 0x000fca00078e3cff */
[----:B------:R-:W-:-:S04]  /*7af0*/  IMAD.IADD R7, R209, 0x1, R4 ;  /* 0x00000001d1077824 */ /* 0x000fc800078e0204 */
[----:B------:R-:W-:-:S04]  /*7b00*/  IMAD R7, R192, 0x5000, R7 ;  /* 0x00005000c0077824 */ /* 0x000fc800078e0207 */
[----:B------:R-:W-:Y:S02]  /*7b10*/  IMAD.IADD R8, R18, 0x1, R7 ;  /* 0x0000000112087824 */ /* 0x000fe400078e0207 */
[----:B------:R-:W0:Y:S04]  /*7b20*/  LDS.128 R4, [R5+0x18400] ;  /* 0x0184000005047984 */ /* 0x000e280000000c00 */
[----:B------:R-:W0:Y:S01]  /*7b30*/  LDS.128 R8, [R8+0x18400] ;  /* 0x0184000008087984 */ /* 0x000e220000000c00 */
        /* <DEDUP_REMOVED lines=9> */
[----:B------:R-:W-:Y:S01]  /*7bd0*/  SHF.R.U32.HI R40, RZ, 0x10, R41 ;  /* 0x00000010ff287819 */ /* 0x000fe20000011629 */
[----:B------:R-:W-:Y:S01]  /*7be0*/  IMAD.SHL.U32 R33, R33, 0x100, RZ ;  /* 0x0000010021217824 */ /* 0x000fe200078e00ff */
[----:B------:R-:W-:Y:S01]  /*7bf0*/  SHF.R.U32.HI R38, RZ, 0x10, R43 ;  /* 0x00000010ff267819 */ /* 0x000fe2000001162b */
[----:B------:R-:W-:Y:S01]  /*7c00*/  IMAD.MOV.U32 R31, RZ, RZ, R6 ;  /* 0x000000ffff1f7224 */ /* 0x000fe200078e0006 */
[----:B------:R-:W-:-:S02]  /*7c10*/  LOP3.LUT R34, R45, 0xff0000ff, RZ, 0xc0, !PT ;  /* 0xff0000ff2d227812 */ /* 0x000fc400078ec0ff */
[----:B------:R-:W-:Y:S02]  /*7c20*/  SHF.R.U32.HI R39, RZ, 0x8, R47 ;  /* 0x00000008ff277819 */ /* 0x000fe4000001162f */
[----:B------:R-:W-:Y:S01]  /*7c30*/  LOP3.LUT R4, R29, 0xff00, R4, 0xf8, !PT ;  /* 0x0000ff001d047812 */ /* 0x000fe200078ef804 */
[----:B------:R-:W-:Y:S01]  /*7c40*/  IMAD.U32 R29, R40, 0x10000, RZ ;  /* 0x00010000281d7824 */ /* 0x000fe200078e00ff */
[----:B------:R-:W-:Y:S01]  /*7c50*/  LOP3.LUT R30, R43, 0xff0000ff, RZ, 0xc0, !PT ;  /* 0xff0000ff2b1e7812 */ /* 0x000fe200078ec0ff */
[----:B------:R-:W-:Y:S01]  /*7c60*/  IMAD.SHL.U32 R39, R39, 0x100, RZ ;  /* 0x0000010027277824 */ /* 0x000fe200078e00ff */
[----:B------:R-:W-:Y:S02]  /*7c70*/  MOV R32, R8 ;  /* 0x0000000800207202 */ /* 0x000fe40000000f00 */
[----:B------:R-:W-:Y:S01]  /*7c80*/  LOP3.LUT R10, R34, 0xff00, R37, 0xf8, !PT ;  /* 0x0000ff00220a7812 */ /* 0x000fe200078ef825 */
[----:B------:R-:W-:Y:S01]  /*7c90*/  IMAD.U32 R37, R38, 0x10000, RZ ;  /* 0x0001000026257824 */ /* 0x000fe200078e00ff */
[----:B------:R-:W-:-:S02]  /*7ca0*/  LOP3.LUT R30, R30, 0xff00, R33, 0xf8, !PT ;  /* 0x0000ff001e1e7812 */ /* 0x000fc400078ef821 */
[----:B------:R-:W-:Y:S02]  /*7cb0*/  LOP3.LUT R36, R47, 0xff0000ff, RZ, 0xc0, !PT ;  /* 0xff0000ff2f247812 */ /* 0x000fe400078ec0ff */
        /* <DEDUP_REMOVED lines=10> */
[----:B------:R-:W-:-:S02]  /*7d60*/  SHF.R.U32.HI R41, RZ, 0x10, R45 ;  /* 0x00000010ff297819 */ /* 0x000fc4000001162d */
[-C--:B------:R-:W-:Y:S01]  /*7d70*/  FMUL.FTZ R45, R34, R39.reuse ;  /* 0x00000027222d7220 */ /* 0x080fe20000410000 */
[----:B------:R-:W-:Y:S02]  /*7d80*/  HADD2.F32 R37, -RZ, R36.H0_H0 ;  /* 0x20000024ff257230 */ /* 0x000fe40000004100 */
[----:B------:R-:W-:Y:S01]  /*7d90*/  FMUL.FTZ R39, R30, R39 ;  /* 0x000000271e277220 */ /* 0x000fe20000410000 */
[----:B------:R-:W-:Y:S01]  /*7da0*/  IMAD.U32 R41, R41, 0x10000, RZ ;  /* 0x0001000029297824 */ /* 0x000fe200078e00ff */
[----:B------:R-:W-:Y:S02]  /*7db0*/  SHF.R.U32.HI R43, RZ, 0x10, R47 ;  /* 0x00000010ff2b7819 */ /* 0x000fe4000001162f */
        /* <DEDUP_REMOVED lines=8> */
[----:B------:R-:W-:Y:S01]  /*7e40*/  HADD2.F32 R37, -RZ, R36.H1_H1 ;  /* 0x30000024ff257230 */ /* 0x000fe20000004100 */
[----:B------:R-:W-:Y:S01]  /*7e50*/  LOP3.LUT R10, R10, 0xff0000, R41, 0xf8, !PT ;  /* 0x00ff00000a0a7812 */ /* 0x000fe200078ef829 */
[----:B------:R-:W-:Y:S01]  /*7e60*/  FMUL.FTZ R41, R34, R39 ;  /* 0x0000002722297220 */ /* 0x000fe20000410000 */
[----:B------:R-:W-:Y:S01]  /*7e70*/  SHF.L.U32 R43, R43, 0x10, RZ ;  /* 0x000000102b2b7819 */ /* 0x000fe200000006ff */
[----:B------:R-:W-:Y:S01]  /*7e80*/  HADD2.F32 R36, -RZ, R105.H0_H0 ;  /* 0x20000069ff247230 */ /* 0x000fe20000004100 */
[----:B------:R-:W-:Y:S01]  /*7e90*/  F2FP.F16.E4M3.UNPACK_B R109, R109 ;  /* 0x0000006dff6d723e */ /* 0x000fe200020006ff */
[----:B------:R-:W-:Y:S01]  /*7ea0*/  FMUL.FTZ R39, R30, R39 ;  /* 0x000000271e277220 */ /* 0x000fe20000410000 */
[----:B------:R-:W-:Y:S01]  /*7eb0*/  HADD2.F32 R33, -RZ, R32.H0_H0 ;  /* 0x20000020ff217230 */ /* 0x000fe20000004100 */
[----:B------:R-:W-:Y:S01]  /*7ec0*/  LOP3.LUT R6, R6, 0xff0000, R43, 0xf8, !PT ;  /* 0x00ff000006067812 */ /* 0x000fe200078ef82b */
[----:B------:R-:W-:-:S02]  /*7ed0*/  HADD2.F32 R29, -RZ, R28.H0_H0 ;  /* 0x2000001cff1d7230 */ /* 0x000fc40000004100 */
[-C--:B------:R-:W-:Y:S01]  /*7ee0*/  FFMA.FTZ R44, R30, R37.reuse, -R41 ;  /* 0x000000251e2c7223 */ /* 0x080fe20000010829 */
[----:B------:R-:W-:Y:S01]  /*7ef0*/  FFMA.FTZ R43, R34, R37, R39 ;  /* 0x00000025222b7223 */ /* 0x000fe20000010027 */
[----:B------:R-:W-:Y:S02]  /*7f00*/  HADD2.F32 R30, -RZ, R109.H0_H0 ;  /* 0x2000006dff1e7230 */ /* 0x000fe40000004100 */
[-C--:B------:R-:W-:Y:S01]  /*7f10*/  FMUL.FTZ R34, R33, R36.reuse ;  /* 0x0000002421227220 */ /* 0x080fe20000410000 */
[----:B------:R-:W-:Y:S01]  /*7f20*/  FMUL.FTZ R36, R29, R36 ;  /* 0x000000241d247220 */ /* 0x000fe20000410000 */
[----:B------:R-:W-:Y:S01]  /*7f30*/  HADD2.F32 R105, -RZ, R105.H1_H1 ;  /* 0x30000069ff697230 */ /* 0x000fe20000004100 */
[----:B------:R-:W-:Y:S01]  /*7f40*/  F2FP.SATFINITE.E4M3.F32.PACK_AB_MERGE_C R44, R44, R45, RZ ;  /* 0x0000002d2c2c723e */ /* 0x000fe200048070ff */
[----:B------:R-:W-:Y:S02]  /*7f50*/  HADD2.F32 R32, -RZ, R32.H1_H1 ;  /* 0x30000020ff207230 */ /* 0x000fe40000004100 */
[----:B------:R-:W-:Y:S01]  /*7f60*/  FFMA.FTZ R39, R33, R30, R36 ;  /* 0x0000001e21277223 */ /* 0x000fe20000010024 */
[----:B------:R-:W-:-:S02]  /*7f70*/  HADD2.F32 R28, -RZ, R28.H1_H1 ;  /* 0x3000001cff1c7230 */ /* 0x000fc40000004100 */
        /* <DEDUP_REMOVED lines=21> */
[-C--:B------:R-:W-:Y:S01]  /*80d0*/  FFMA.FTZ R47, R29, R32.reuse, -R46 ;  /* 0x000000201d2f7223 */ /* 0x080fe2000001082e */
[----:B------:R-:W-:Y:S02]  /*80e0*/  HADD2.F32 R29, -RZ, R34.H1_H1 ;  /* 0x30000022ff1d7230 */ /* 0x000fe40000004100 */
[----:B------:R-:W-:Y:S01]  /*80f0*/  FMUL.FTZ R99, R30, R37 ;  /* 0x000000251e637220 */ /* 0x000fe20000410000 */
[----:B------:R-:W-:Y:S01]  /*8100*/  F2FP.F16.E4M3.UNPACK_B R31, R31 ;  /* 0x0000001fff1f723e */ /* 0x000fe200020006ff */
[C---:B------:R-:W-:Y:S01]  /*8110*/  FMUL.FTZ R37, R28.reuse, R37 ;  /* 0x000000251c257220 */ /* 0x040fe20000410000 */
[----:B------:R-:W-:Y:S01]  /*8120*/  FFMA.FTZ R98, R33, R32, R36 ;  /* 0x0000002021627223 */ /* 0x000fe20000010024 */
[-C--:B--2---:R-:W-:Y:S01]  /*8130*/  FFMA.FTZ R104, R28, R29.reuse, -R99 ;  /* 0x0000001d1c687223 */ /* 0x084fe20000010863 */
[----:B------:R-:W-:Y:S02]  /*8140*/  HADD2.F32 R32, -RZ, R107.H0_H0 ;  /* 0x2000006bff207230 */ /* 0x000fe40000004100 */
[----:B------:R-:W-:Y:S01]  /*8150*/  FFMA.FTZ R99, R30, R29, R37 ;  /* 0x0000001d1e637223 */ /* 0x000fe20000010025 */
[----:B------:R-:W-:Y:S01]  /*8160*/  F2FP.F16.E4M3.UNPACK_B R108, R108 ;  /* 0x0000006cff6c723e */ /* 0x000fe200020006ff */
[----:B------:R-:W-:Y:S01]  /*8170*/  HADD2.F32 R29, -RZ, R35.H0_H0 ;  /* 0x20000023ff1d7230 */ /* 0x000fe20000004100 */
[----:B------:R-:W-:Y:S01]  /*8180*/  F2FP.SATFINITE.E4M3.F32.PACK_AB_MERGE_C R47, R104, R47, RZ ;  /* 0x0000002f682f723e */ /* 0x000fe200048070ff */
[----:B------:R-:W-:Y:S01]  /*8190*/  HADD2.F32 R28, -RZ, R31.H0_H0 ;  /* 0x2000001fff1c7230 */ /* 0x000fe20000004100 */
[----:B------:R-:W-:Y:S01]  /*81a0*/  F2FP.SATFINITE.E4M3.F32.PACK_AB_MERGE_C R42, R43, R42, RZ ;  /* 0x0000002a2b2a723e */ /* 0x000fe200048070ff */
[----:B------:R-:W-:-:S02]  /*81b0*/  HADD2.F32 R34, -RZ, R107.H1_H1 ;  /* 0x3000006bff227230 */ /* 0x000fc40000004100 */
[-C--:B------:R-:W-:Y:S01]  /*81c0*/  FMUL.FTZ R33, R29, R32.reuse ;  /* 0x000000201d217220 */ /* 0x080fe20000410000 */
[----:B------:R-:W-:Y:S02]  /*81d0*/  HADD2.F32 R35, -RZ, R35.H1_H1 ;  /* 0x30000023ff237230 */ /* 0x000fe40000004100 */
[----:B------:R-:W-:Y:S01]  /*81e0*/  FMUL.FTZ R32, R28, R32 ;  /* 0x000000201c207220 */ /* 0x000fe20000410000 */
[----:B------:R-:W-:Y:S01]  /*81f0*/  HADD2.F32 R31, -RZ, R31.H1_H1 ;  /* 0x3000001fff1f7230 */ /* 0x000fe20000004100 */
[----:B----4-:R-:W-:Y:S01]  /*8200*/  F2FP.SATFINITE.E4M3.F32.PACK_AB_MERGE_C R101, R40, R39, R42 ;  /* 0x000000272865723e */ /* 0x010fe2000480702a */
[--C-:B------:R-:W-:Y:S02]  /*8210*/  HADD2.F32 R30, -RZ, R108.reuse.H0_H0 ;  /* 0x2000006cff1e7230 */ /* 0x100fe40000004100 */
[-C--:B------:R-:W-:Y:S01]  /*8220*/  FMUL.FTZ R36, R35, R34.reuse ;  /* 0x0000002223247220 */ /* 0x080fe20000410000 */
[----:B------:R-:W-:Y:S02]  /*8230*/  HADD2.F32 R108, -RZ, R108.H1_H1 ;  /* 0x3000006cff6c7230 */ /* 0x000fe40000004100 */
[----:B------:R-:W-:Y:S01]  /*8240*/  FMUL.FTZ R46, R31, R34 ;  /* 0x000000221f2e7220 */ /* 0x000fe20000410000 */
[-C--:B------:R-:W-:Y:S01]  /*8250*/  FFMA.FTZ R34, R28, R30.reuse, -R33 ;  /* 0x0000001e1c227223 */ /* 0x080fe20000010821 */
[----:B------:R-:W-:Y:S01]  /*8260*/  FFMA.FTZ R37, R29, R30, R32 ;  /* 0x0000001e1d257223 */ /* 0x000fe20000010020 */
[-C--:B------:R-:W-:Y:S01]  /*8270*/  FFMA.FTZ R29, R31, R108.reuse, -R36 ;  /* 0x0000006c1f1d7223 */ /* 0x080fe20000010824 */
[----:B------:R-:W-:Y:S01]  /*8280*/  F2FP.F16.E4M3.UNPACK_B R30, R9 ;  /* 0x00000009ff1e723e */ /* 0x000fe200020006ff */
[----:B------:R-:W-:Y:S01]  /*8290*/  FFMA.FTZ R46, R35, R108, R46 ;  /* 0x0000006c232e7223 */ /* 0x000fe2000001002e */
[----:B------:R-:W-:-:S02]  /*82a0*/  F2FP.F16.E4M3.UNPACK_B R33, R10 ;  /* 0x0000000aff21723e */ /* 0x000fc400020006ff */
[----:B------:R-:W-:Y:S01]  /*82b0*/  F2FP.F16.E4M3.UNPACK_B R28, R5 ;  /* 0x00000005ff1c723e */ /* 0x000fe200020006ff */
[--C-:B------:R-:W-:Y:S01]  /*82c0*/  HADD2.F32 R31, -RZ, R30.reuse.H0_H0 ;  /* 0x2000001eff1f7230 */ /* 0x100fe20000004100 */
[----:B------:R-:W-:Y:S01]  /*82d0*/  F2FP.SATFINITE.E4M3.F32.PACK_AB_MERGE_C R35, R99, R98, RZ ;  /* 0x000000626323723e */ /* 0x000fe200048070ff */
[--C-:B------:R-:W-:Y:S01]  /*82e0*/  HADD2.F32 R36, -RZ, R33.reuse.H0_H0 ;  /* 0x20000021ff247230 */ /* 0x100fe20000004100 */
[----:B------:R-:W-:Y:S01]  /*82f0*/  F2FP.F16.E4M3.UNPACK_B R32, R8 ;  /* 0x00000008ff20723e */ /* 0x000fe200020006ff */
[----:B------:R-:W-:Y:S01]  /*8300*/  HADD2.F32 R30, -RZ, R30.H1_H1 ;  /* 0x3000001eff1e7230 */ /* 0x000fe20000004100 */
[----:B------:R-:W-:Y:S01]  /*8310*/  F2FP.SATFINITE.E4M3.F32.PACK_AB_MERGE_C R99, R29, R34, R47 ;  /* 0x000000221d63723e */ /* 0x000fe2000480702f */
[----:B------:R-:W-:Y:S01]  /*8320*/  HADD2.F32 R29, -RZ, R28.H0_H0 ;  /* 0x2000001cff1d7230 */ /* 0x000fe20000004100 */
[----:B------:R-:W-:Y:S01]  /*8330*/  F2FP.SATFINITE.E4M3.F32.PACK_AB_MERGE_C R98, R41, R38, R44 ;  /* 0x000000262962723e */ /* 0x000fe2000480702c */
[----:B------:R-:W-:Y:S02]  /*8340*/  HADD2.F32 R34, -RZ, R32.H0_H0 ;  /* 0x20000020ff227230 */ /* 0x000fe40000004100 */
[----:B------:R-:W-:Y:S01]  /*8350*/  FMUL.FTZ R38, R31, R36 ;  /* 0x000000241f267220 */ /* 0x000fe20000410000 */
[----:B------:R-:W-:-:S02]  /*8360*/  HADD2.F32 R33, -RZ, R33.H1_H1 ;  /* 0x30000021ff217230 */ /* 0x000fc40000004100 */
[C---:B------:R-:W-:Y:S01]  /*8370*/  FMUL.FTZ R36, R29.reuse, R36 ;  /* 0x000000241d247220 */ /* 0x040fe20000410000 */
[----:B------:R-:W-:Y:S01]  /*8380*/  F2FP.SATFINITE.E4M3.F32.PACK_AB_MERGE_C R46, R46, R37, R35 ;  /* 0x000000252e2e723e */ /* 0x000fe20004807023 */
[----:B------:R-:W-:Y:S02]  /*8390*/  HADD2.F32 R28, -RZ, R28.H1_H1 ;  /* 0x3000001cff1c7230 */ /* 0x000fe40000004100 */
[-C--:B------:R-:W-:Y:S01]  /*83a0*/  FFMA.FTZ R38, R29, R34.reuse, -R38 ;  /* 0x000000221d267223 */ /* 0x080fe20000010826 */
[----:B------:R-:W-:Y:S01]  /*83b0*/  FFMA.FTZ R36, R31, R34, R36 ;  /* 0x000000221f247223 */ /* 0x000fe20000010024 */
[----:B------:R-:W-:Y:S02]  /*83c0*/  HADD2.F32 R31, -RZ, R32.H1_H1 ;  /* 0x30000020ff1f7230 */ /* 0x000fe40000004100 */
        /* <DEDUP_REMOVED lines=9> */
[--C-:B------:R-:W-:Y:S01]  /*8460*/  HADD2.F32 R10, -RZ, R29.reuse.H0_H0 ;  /* 0x2000001dff0a7230 */ /* 0x100fe20000004100 */
[----:B------:R-:W-:Y:S01]  /*8470*/  F2FP.F16.E4M3.UNPACK_B R33, R6.H1 ;  /* 0x00000006ff21723e */ /* 0x000fe200030006ff */
[----:B------:R-:W-:Y:S02]  /*8480*/  HADD2.F32 R30, -RZ, R28.H0_H0 ;  /* 0x2000001cff1e7230 */ /* 0x000fe40000004100 */
[----:B------:R-:W-:-:S02]  /*8490*/  HADD2.F32 R29, -RZ, R29.H1_H1 ;  /* 0x3000001dff1d7230 */ /* 0x000fc40000004100 */
[----:B------:R-:W-:Y:S02]  /*84a0*/  HADD2.F32 R32, -RZ, R28.H1_H1 ;  /* 0x3000001cff207230 */ /* 0x000fe40000004100 */
[CC--:B------:R-:W-:Y:S01]  /*84b0*/  FMUL.FTZ R34, R10.reuse, R30.reuse ;  /* 0x0000001e0a227220 */ /* 0x0c0fe20000410000 */
[----:B------:R-:W-:Y:S02]  /*84c0*/  HADD2.F32 R5, -RZ, R5.H1_H1 ;  /* 0x30000005ff057230 */ /* 0x000fe40000004100 */
[----:B------:R-:W-:Y:S01]  /*84d0*/  FMUL.FTZ R31, R9, R30 ;  /* 0x0000001e091f7220 */ /* 0x000fe20000410000 */
[--C-:B------:R-:W-:Y:S02]  /*84e0*/  HADD2.F32 R28, -RZ, R8.reuse.H0_H0 ;  /* 0x20000008ff1c7230 */ /* 0x100fe40000004100 */
[-C--:B------:R-:W-:Y:S01]  /*84f0*/  FMUL.FTZ R30, R29, R32.reuse ;  /* 0x000000201d1e7220 */ /* 0x080fe20000410000 */
[----:B------:R-:W-:Y:S02]  /*8500*/  HADD2.F32 R8, -RZ, R8.H1_H1 ;  /* 0x30000008ff087230 */ /* 0x000fe40000004100 */
[----:B------:R-:W-:Y:S01]  /*8510*/  FMUL.FTZ R32, R5, R32 ;  /* 0x0000002005207220 */ /* 0x000fe20000410000 */
[----:B------:R-:W-:Y:S01]  /*8520*/  FFMA.FTZ R41, R10, R28, R31 ;  /* 0x0000001c0a297223 */ /* 0x000fe2000001001f */
[----:B------:R-:W-:-:S02]  /*8530*/  F2FP.F16.E4M3.UNPACK_B R10, R11 ;  /* 0x0000000bff0a723e */ /* 0x000fc400020006ff */
[----:B------:R-:W-:Y:S01]  /*8540*/  FFMA.FTZ R42, R29, R8, R32 ;  /* 0x000000081d2a7223 */ /* 0x000fe20000010020 */
[----:B------:R-:W-:Y:S01]  /*8550*/  F2FP.F16.E4M3.UNPACK_B R32, R6 ;  /* 0x00000006ff20723e */ /* 0x000fe200020006ff */
[----:B------:R-:W-:Y:S01]  /*8560*/  FFMA.FTZ R43, R5, R8, -R30 ;  /* 0x00000008052b7223 */ /* 0x000fe2000001081e */
[-C--:B------:R-:W-:Y:S01]  /*8570*/  F2FP.F16.E4M3.UNPACK_B R5, R7.reuse ;  /* 0x00000007ff05723e */ /* 0x080fe200020006ff */
[----:B------:R-:W-:Y:S01]  /*8580*/  FFMA.FTZ R40, R9, R28, -R34 ;  /* 0x0000001c09287223 */ /* 0x000fe20000010822 */
[----:B------:R-:W-:Y:S01]  /*8590*/  F2FP.F16.E4M3.UNPACK_B R7, R7.H1 ;  /* 0x00000007ff07723e */ /* 0x000fe200030006ff */
[----:B------:R-:W-:Y:S01]  /*85a0*/  HADD2.F32 R28, -RZ, R10.H0_H0 ;  /* 0x2000000aff1c7230 */ /* 0x000fe20000004100 */
[-C--:B------:R-:W-:Y:S01]  /*85b0*/  F2FP.F16.E4M3.UNPACK_B R6, R4.reuse ;  /* 0x00000004ff06723e */ /* 0x080fe200020006ff */
[----:B------:R-:W-:Y:S01]  /*85c0*/  HADD2.F32 R35, -RZ, R32.H0_H0 ;  /* 0x20000020ff237230 */ /* 0x000fe20000004100 */
[----:B------:R-:W-:Y:S01]  /*85d0*/  F2FP.F16.E4M3.UNPACK_B R11, R11.H1 ;  /* 0x0000000bff0b723e */ /* 0x000fe200030006ff */
        /* <DEDUP_REMOVED lines=8> */
[----:B------:R-:W-:Y:S02]  /*8660*/  HADD2.F32 R4, -RZ, R11.H0_H0 ;  /* 0x2000000bff047230 */ /* 0x000fe40000004100 */
[----:B------:R-:W-:Y:S01]  /*8670*/  FMUL.FTZ R47, R9, R34 ;  /* 0x00000022092f7220 */ /* 0x000fe20000410000 */
[----:B------:R-:W-:Y:S02]  /*8680*/  HADD2.F32 R30, -RZ, R29.H0_H0 ;  /* 0x2000001dff1e7230 */ /* 0x000fe40000004100 */
[----:B------:R-:W-:Y:S01]  /*8690*/  FFMA.FTZ R45, R8, R31, -R45 ;  /* 0x0000001f082d7223 */ /* 0x000fe2000001082d */
[----:B------:R-:W-:-:S02]  /*86a0*/  HADD2.F32 R11, -RZ, R11.H1_H1 ;  /* 0x3000000bff0b7230 */ /* 0x000fc40000004100 */
[C---:B------:R-:W-:Y:S01]  /*86b0*/  FMUL.FTZ R44, R4.reuse, R34 ;  /* 0x00000022042c7220 */ /* 0x040fe20000410000 */
[----:B------:R-:W-:Y:S02]  /*86c0*/  HADD2.F32 R8, -RZ, R33.H1_H1 ;  /* 0x30000021ff087230 */ /* 0x000fe40000004100 */
[-C--:B------:R-:W-:Y:S01]  /*86d0*/  FFMA.FTZ R47, R4, R30.reuse, R47 ;  /* 0x0000001e042f7223 */ /* 0x080fe2000001002f */
[----:B------:R-:W-:Y:S02]  /*86e0*/  HADD2.F32 R7, -RZ, R7.H1_H1 ;  /* 0x30000007ff077230 */ /* 0x000fe40000004100 */
[----:B------:R-:W-:Y:S01]  /*86f0*/  FFMA.FTZ R35, R28, R31, R35 ;  /* 0x0000001f1c237223 */ /* 0x000fe20000010023 */
[----:B------:R-:W-:Y:S02]  /*8700*/  HADD2.F32 R10, -RZ, R10.H1_H1 ;  /* 0x3000000aff0a7230 */ /* 0x000fe40000004100 */
[----:B------:R-:W-:Y:S01]  /*8710*/  FFMA.FTZ R44, R9, R30, -R44 ;  /* 0x0000001e092c7223 */ /* 0x000fe2000001082c */
[----:B------:R-:W-:-:S02]  /*8720*/  HADD2.F32 R32, -RZ, R32.H1_H1 ;  /* 0x30000020ff207230 */ /* 0x000fc40000004100 */
[-C--:B------:R-:W-:Y:S01]  /*8730*/  FMUL.FTZ R28, R11, R8.reuse ;  /* 0x000000080b1c7220 */ /* 0x080fe20000410000 */
[----:B------:R-:W-:Y:S02]  /*8740*/  HADD2.F32 R5, -RZ, R5.H1_H1 ;  /* 0x30000005ff057230 */ /* 0x000fe40000004100 */
[----:B------:R-:W-:Y:S01]  /*8750*/  FMUL.FTZ R30, R7, R8 ;  /* 0x00000008071e7220 */ /* 0x000fe20000410000 */
[----:B------:R-:W-:Y:S02]  /*8760*/  HADD2.F32 R4, -RZ, R29.H1_H1 ;  /* 0x3000001dff047230 */ /* 0x000fe40000004100 */
[-C--:B------:R-:W-:Y:S01]  /*8770*/  FMUL.FTZ R8, R10, R32.reuse ;  /* 0x000000200a087220 */ /* 0x080fe20000410000 */
[----:B------:R-:W-:Y:S02]  /*8780*/  HADD2.F32 R6, -RZ, R6.H1_H1 ;  /* 0x30000006ff067230 */ /* 0x000fe40000004100 */
[----:B------:R-:W-:Y:S01]  /*8790*/  FMUL.FTZ R9, R5, R32 ;  /* 0x0000002005097220 */ /* 0x000fe20000410000 */
[----:B------:R-:W-:Y:S01]  /*87a0*/  F2FP.SATFINITE.E4M3.F32.PACK_AB_MERGE_C R41, R42, R41, RZ ;  /* 0x000000292a29723e */ /* 0x000fe200048070ff */
[-C--:B------:R-:W-:Y:S01]  /*87b0*/  FFMA.FTZ R7, R7, R4.reuse, -R28 ;  /* 0x0000000407077223 */ /* 0x080fe2000001081c */
[----:B------:R-:W-:Y:S01]  /*87c0*/  FFMA.FTZ R30, R11, R4, R30 ;  /* 0x000000040b1e7223 */ /* 0x000fe2000001001e */
[-C--:B------:R-:W-:Y:S01]  /*87d0*/  FFMA.FTZ R8, R5, R6.reuse, -R8 ;  /* 0x0000000605087223 */ /* 0x080fe20000010808 */
[----:B------:R-:W-:Y:S01]  /*87e0*/  FFMA.FTZ R6, R10, R6, R9 ;  /* 0x000000060a067223 */ /* 0x000fe20000010009 */
[----:B------:R-:W-:Y:S01]  /*87f0*/  F2FP.SATFINITE.E4M3.F32.PACK_AB_MERGE_C R5, R37, R38, R40 ;  /* 0x000000262505723e */ /* 0x000fe20004807028 */
[----:B------:R-:W-:Y:S01]  /*8800*/  IMAD.MOV.U32 R4, RZ, RZ, R98 ;  /* 0x000000ffff047224 */ /* 0x000fe200078e0062 */
[----:B------:R-:W-:Y:S01]  /*8810*/  F2FP.SATFINITE.E4M3.F32.PACK_AB_MERGE_C R7, R7, R44, RZ ;  /* 0x0000002c0707723e */ /* 0x000fe200048070ff */
[----:B------:R-:W-:Y:S01]  /*8820*/  IMAD.MOV.U32 R10, RZ, RZ, R46 ;  /* 0x000000ffff0a7224 */ /* 0x000fe200078e002e */
[----:B------:R-:W-:-:S02]  /*8830*/  F2FP.SATFINITE.E4M3.F32.PACK_AB_MERGE_C R30, R30, R47, RZ ;  /* 0x0000002f1e1e723e */ /* 0x000fc400048070ff */
[----:B------:R-:W-:Y:S01]  /*8840*/  F2FP.SATFINITE.E4M3.F32.PACK_AB_MERGE_C R7, R8, R45, R7 ;  /* 0x0000002d0807723e */ /* 0x000fe20004807007 */
[----:B------:R-:W-:Y:S01]  /*8850*/  IMAD.MOV.U32 R8, RZ, RZ, R101 ;  /* 0x000000ffff087224 */ /* 0x000fe200078e0065 */
[----:B------:R-:W-:Y:S01]  /*8860*/  F2FP.SATFINITE.E4M3.F32.PACK_AB_MERGE_C R11, R6, R35, R30 ;  /* 0x00000023060b723e */ /* 0x000fe2000480701e */
[----:B------:R-:W-:Y:S01]  /*8870*/  IMAD.MOV.U32 R6, RZ, RZ, R99 ;  /* 0x000000ffff067224 */ /* 0x000fe200078e0063 */
[----:B------:R-:W-:-:S07]  /*8880*/  F2FP.SATFINITE.E4M3.F32.PACK_AB_MERGE_C R9, R39, R36, R41 ;  /* 0x000000242709723e */ /* 0x000fce0004807029 */
.L_x_3092:
[----:B------:R-:W-:Y:S05]  /*8890*/  BSYNC B1 ;  /* 0x0000000000017941 */ /* 0x000fea0003800000 */
.L_x_3091:
[----:B0-----:R0:W-:Y:S01]  /*88a0*/  ST.E.128 desc[UR60][R12.64], R4 ;  /* 0x000000040c007985 */ /* 0x0011e2000c101d3c */
[----:B------:R-:W-:-:S13]  /*88b0*/  ISETP.GE.AND P2, PT, R15, R103, PT ;  /* 0x000000670f00720c */ /* 0x000fda0003f46270 */
[----:B------:R-:W-:Y:S05]  /*88c0*/  @P2 BRA `(.L_x_3070) ;  /* 0x0000000400682947 */ /* 0x000fea0003800000 */
[----:B------:R-:W-:-:S04]  /*88d0*/  IADD3 R14, P2, R15, R14, RZ ;  /* 0x0000000e0f0e7210 */ /* 0x000fc80007f5e0ff */
[----:B------:R-:W-:-:S05]  /*88e0*/  LEA.HI.X.SX32 R15, R15, R102, 0x1, P2 ;  /* 0x000000660f0f7211 */ /* 0x000fca00010f0eff */
[----:B------:R0:W-:Y:S01]  /*88f0*/  ST.E.128 desc[UR60][R14.64], R8 ;  /* 0x000000080e007985 */ /* 0x0001e2000c101d3c */
[----:B------:R-:W-:Y:S05]  /*8900*/  BRA `(.L_x_3070) ;  /* 0x0000000400587947 */ /* 0x000fea0003800000 */
.L_x_3040:
[----:B------:R-:W-:-:S13]  /*8910*/  ISETP.NE.AND P5, PT, R198, 0x3, PT ;  /* 0x00000003c600780c */ /* 0x000fda0003fa5270 */
[----:B------:R-:W-:Y:S05]  /*8920*/  @!P5 BRA `(.L_x_3093) ;  /* 0x000000000004d947 */ /* 0x000fea0003800000 */
[----:B------:R-:W-:Y:S01]  /*8930*/  BPT.TRAP 0x1 ;  /* 0x000000040000795c */ /* 0x000fe20000300000 */
.L_x_3093:
[----:B------:R-:W-:Y:S01]  /*8940*/  IMAD R88, R192, 0x8, R18 ;  /* 0x00000008c0587824 */ /* 0x000fe200078e0212 */
[----:B------:R-:W-:Y:S01]  /*8950*/  SHF.L.U32 R100, R199, 0x1f, RZ ;  /* 0x0000001fc7647819 */ /* 0x000fe200000006ff */
[----:B------:R-:W-:Y:S01]  /*8960*/  BSSY B1, `(.L_x_3094) ;  /* 0x0000004000017945 */ /* 0x000fe20003800000 */
[----:B------:R-:W-:Y:S02]  /*8970*/  SHF.R.S32.HI R95, RZ, 0x1f, R94 ;  /* 0x0000001fff5f7819 */ /* 0x000fe4000001145e */
[----:B------:R-:W0:Y:S02]  /*8980*/  SYNCS.PHASECHK.TRANS64.TRYWAIT P2, [R88+URZ+0x22890], R100 ;  /* 0x02289064580075a7 */ /* 0x000e24000804017f */
[----:B0-----:R-:W-:Y:S05]  /*8990*/  @!P2 BRA `(.L_x_3095) ;  /* 0x000001b40044a947 */ /* 0x001fea0003800000 */
.L_x_3369:
[----:B------:R-:W-:Y:S05]  /*89a0*/  BSYNC B1 ;  /* 0x0000000000017941 */ /* 0x000fea0003800000 */
.L_x_3094:
        /* <DEDUP_REMOVED lines=26> */
.L_x_3373:
[----:B------:R-:W-:Y:S04]  /*8b50*/  BSSY B1, `(.L_x_3097) ;  /* 0x000000d000017945 */ /* 0x000fe80003800000 */
[----:B------:R-:W-:Y:S05]  /*8b60*/  @!P2 BRA `(.L_x_3098) ;  /* 0x00000000002ca947 */ /* 0x000fea0003800000 */
[----:B------:R-:W-:Y:S02]  /*8b70*/  ULDC UR4, c[0x0][0x2f4] ;  /* 0x0000bd0000047ab9 */ /* 0x000fe40000000800 */
[----:B------:R-:W-:-:S13]  /*8b80*/  ISETP.GE.AND P2, PT, R16, UR4, PT ;  /* 0x0000000410007c0c */ /* 0x000fda000bf46270 */
[----:B---3--:R-:W-:-:S05]  /*8b90*/  @!P2 IADD3 R10, P3, R16, R14, RZ ;  /* 0x0000000e100aa210 */ /* 0x008fca0007f7e0ff */
[----:B--2---:R-:W-:Y:S01]  /*8ba0*/  @!P2 IMAD.X R11, R5, 0x1, R17, P3 ;  /* 0x00000001050ba824 */ /* 0x004fe200018e0611 */
[----:B------:R-:W-:-:S13]  /*8bb0*/  ISETP.GE.AND P3, PT, R19, UR4, PT ;  /* 0x0000000413007c0c */ /* 0x000fda000bf66270 */
[----:B------:R-:W-:-:S04]  /*8bc0*/  @!P3 IADD3 R14, P4, R19, R14, RZ ;  /* 0x0000000e130eb210 */ /* 0x000fc80007f9e0ff */
[----:B------:R-:W-:Y:S02]  /*8bd0*/  @!P3 IADD3.X R15, R5, R194, RZ, P4, !PT ;  /* 0x000000c2050fb210 */ /* 0x000fe400027fe4ff */
[----:B------:R-:W2:Y:S04]  /*8be0*/  @!P2 LDS.128 R4, [R92+0x18400] ;  /* 0x018400005c04a984 */ /* 0x000ea80000000c00 */
[----:B--2---:R-:W-:Y:S04]  /*8bf0*/  @!P2 ST.E.128 desc[UR60][R10.64], R4 ;  /* 0x000000040a00a985 */ /* 0x004fe8000c101d3c */
[----:B------:R-:W2:Y:S04]  /*8c00*/  @!P3 LDS.128 R4, [R91+0x18400] ;  /* 0x018400005b04b984 */ /* 0x000ea80000000c00 */
[----:B--2---:R4:W-:Y:S02]  /*8c10*/  @!P3 ST.E.128 desc[UR60][R14.64], R4 ;  /* 0x000000040e00b985 */ /* 0x0049e4000c101d3c */
.L_x_3098:
[----:B------:R-:W-:Y:S05]  /*8c20*/  BSYNC B1 ;  /* 0x0000000000017941 */ /* 0x000fea0003800000 */
.L_x_3097:
[----:B------:R-:W-:-:S03]  /*8c30*/  UMOV UR4, 0xffffffff ;  /* 0xffffffff00047882 */ /* 0x000fc60000000000 */
[----:B------:R-:W-:Y:S05]  /*8c40*/  BRA.DIV UR4, `(.L_x_3099) ;  /* 0x000001b204f47947 */ /* 0x000fea000b800000 */
[----:B--2-4-:R2:W4:Y:S04]  /*8c50*/  SHFL.IDX PT, R5, R9, 0x1, 0x1c1f ;  /* 0x003c1f0009057f89 */ /* 0x01452800000e0000 */
[----:B---3--:R2:W3:Y:S02]  /*8c60*/  SHFL.IDX PT, R14, R8, 0x1, 0x1c1f ;  /* 0x003c1f00080e7f89 */ /* 0x0084e400000e0000 */
.L_x_3377:
        /* <DEDUP_REMOVED lines=14> */
.L_x_3101:
[----:B------:R-:W-:Y:S05]  /*8d50*/  BSYNC B1 ;  /* 0x0000000000017941 */ /* 0x000fea0003800000 */
.L_x_3100:
[----:B------:R-:W-:-:S03]  /*8d60*/  UMOV UR4, 0xffffffff ;  /* 0xffffffff00047882 */ /* 0x000fc60000000000 */
[----:B------:R-:W-:Y:S05]  /*8d70*/  BRA.DIV UR4, `(.L_x_3102) ;  /* 0x000001b204f07947 */ /* 0x000fea000b800000 */
[----:B---34-:R3:W4:Y:S04]  /*8d80*/  SHFL.IDX PT, R5, R9, 0x2, 0x1c1f ;  /* 0x005c1f0009057f89 */ /* 0x01872800000e0000 */
[----:B------:R3:W0:Y:S02]  /*8d90*/  SHFL.IDX PT, R14, R8, 0x2, 0x1c1f ;  /* 0x005c1f00080e7f89 */ /* 0x00062400000e0000 */
.L_x_3381:
        /* <DEDUP_REMOVED lines=13> */
.L_x_3070:
[----:B------:R-:W-:Y:S05]  /*8e70*/  BSYNC B0 ;  /* 0x0000000000007941 */ /* 0x000fea0003800000 */
.L_x_3039:
[----:B0-----:R-:W0:Y:S01]  /*8e80*/  S2R R4, SR_TID.X ;  /* 0x0000000000047919 */ /* 0x001e220000002100 */
[----:B------:R-:W-:Y:S01]  /*8e90*/  @!PT LDS RZ, [RZ] ;  /* 0x00000000fffff984 */ /* 0x000fe20000000800 */
[----:B------:R-:W-:Y:S01]  /*8ea0*/  @!PT LDS RZ, [RZ] ;  /* 0x00000000fffff984 */ /* 0x000fe20000000800 */
[----:B------:R-:W-:Y:S01]  /*8eb0*/  @!PT LDS RZ, [RZ] ;  /* 0x00000000fffff984 */ /* 0x000fe20000000800 */
[----:B------:R-:W-:Y:S01]  /*8ec0*/  @!PT LDS RZ, [RZ] ;  /* 0x00000000fffff984 */ /* 0x000fe20000000800 */
[----:B------:R5:W-:Y:S06]  /*8ed0*/  MEMBAR.ALL.CTA ;  /* 0x0000000000007992 */ /* 0x000bec0000008000 */
[----:B-----5:R-:W5:Y:S01]  /*8ee0*/  FENCE.VIEW.ASYNC.S ;  /* 0x00000000000073c6 */ /* 0x020f620000000000 */
[----:B------:R-:W-:Y:S05]  /*8ef0*/  WARPSYNC.ALL ;  /* 0x0000000000007948 */ /* 0x000fea0003800000 */
[----:B------:R-:W-:Y:S01]  /*8f00*/  BSSY B0, `(.L_x_3103) ;  /* 0x0000008000007945 */ /* 0x000fe20003800000 */
[----:B-----5:R0:W-:Y:S02]  /*8f10*/  BAR.SYNC.DEFER_BLOCKING R74, 0x80 ;  /* 0x0002004a0000751d */ /* 0x0201e40000010000 */
[----:B0-----:R-:W-:-:S13]  /*8f20*/  LOP3.LUT P2, RZ, R4, 0x7f, RZ, 0xc0, !PT ;  /* 0x0000007f04ff7812 */ /* 0x001fda000784c0ff */
[----:B------:R-:W-:-:S05]  /*8f30*/  @!P2 VIADD R4, R88, 0x228a0 ;  /* 0x000228a05804a836 */ /* 0x000fca0000000000 */
[----:B------:R-:W-:-:S04]  /*8f40*/  @!P2 PRMT R4, RZ, 0x654, R4 ;  /* 0x00000654ff04a816 */ /* 0x000fc80000000004 */
[----:B------:R0:W-:Y:S01]  /*8f50*/  @!P2 SYNCS.ARRIVE.TRANS64.RED.A1T0 RZ, [R4+URZ], RZ ;  /* 0x000000ff04ffa9a7 */ /* 0x0001e2000810043f */
[----:B------:R-:W-:Y:S05]  /*8f60*/  @!P5 BRA `(.L_x_3104) ;  /* 0x000000000004d947 */ /* 0x000fea0003800000 */
[----:B------:R-:W-:Y:S01]  /*8f70*/  BPT.TRAP 0x1 ;  /* 0x000000040000795c */ /* 0x000fe20000300000 */
.L_x_3104:
[----:B------:R-:W-:Y:S05]  /*8f80*/  BSYNC B0 ;  /* 0x0000000000007941 */ /* 0x000fea0003800000 */
.L_x_3103:
[----:B------:R-:W5:Y:S01]  /*8f90*/  SYNCS.PHASECHK.TRANS64.TRYWAIT P3, [R88+URZ+0x228b0], R100 ;  /* 0x0228b064580075a7 */ /* 0x000f62000806017f */
[----:B------:R-:W-:Y:S04]  /*8fa0*/  BSSY B0, `(.L_x_3105) ;  /* 0x0000002000007945 */ /* 0x000fe80003800000 */
[----:B-----5:R-:W-:Y:S05]  /*8fb0*/  @!P3 BRA `(.L_x_3106) ;  /* 0x000001b000a8b947 */ /* 0x020fea0003800000 */
.L_x_3382:
[----:B------:R-:W-:Y:S05]  /*8fc0*/  BSYNC B0 ;  /* 0x0000000000007941 */ /* 0x000fea0003800000 */
.L_x_3105:
[----:B------:R-:W-:Y:S01]  /*8fd0*/  ULDC.64 UR4, c[0x0][0x328] ;  /* 0x0000ca0000047ab9 */ /* 0x000fe20000000a00 */
[----:B------:R-:W-:Y:S01]  /*8fe0*/  ULDC.64 UR6, c[0x0][0x318] ;  /* 0x0000c60000067ab9 */ /* 0x000fe20000000a00 */
[----:B------:R-:W-:Y:S01]  /*8ff0*/  IMAD R95, R95, UR4, RZ ;  /* 0x000000045f5f7c24 */ /* 0x000fe2000f8e02ff */
[----:B------:R-:W-:Y:S01]  /*9000*/  BSSY B0, `(.L_x_3107) ;  /* 0x000001f000007945 */ /* 0x000fe20003800000 */
[----:B0---4-:R-:W-:-:S04]  /*9010*/  IMAD.WIDE.U32 R4, R94, UR4, RZ ;  /* 0x000000045e047c25 */ /* 0x011fc8000f8e00ff */
        /* <DEDUP_REMOVED lines=23> */
[----:B------:R-:W-:-:S04]  /*9190*/  @!P4 IADD3 R10, P5, R19, R10, RZ ;  /* 0x0000000a130ac210 */ /* 0x000fc80007fbe0ff */
[----:B------:R-:W-:Y:S02]  /*91a0*/  @!P4 IADD3.X R11, R5, R194, RZ, P5, !PT ;  /* 0x000000c2050bc210 */ /* 0x000fe40002ffe4ff */
[----:B------:R-:W0:Y:S04]  /*91b0*/  @!P3 LDS.128 R4, [R92+0xa400] ;  /* 0x00a400005c04b984 */ /* 0x000e280000000c00 */
[----:B0-----:R-:W-:Y:S04]  /*91c0*/  @!P3 ST.E.128 desc[UR60][R8.64], R4 ;  /* 0x000000040800b985 */ /* 0x001fe8000c101d3c */
[----:B------:R-:W0:Y:S04]  /*91d0*/  @!P4 LDS.128 R4, [R91+0xa400] ;  /* 0x00a400005b04c984 */ /* 0x000e280000000c00 */
[----:B0-----:R0:W-:Y:S02]  /*91e0*/  @!P4 ST.E.128 desc[UR60][R10.64], R4 ;  /* 0x000000040a00c985 */ /* 0x0011e4000c101d3c */
.L_x_3108:
[----:B------:R-:W-:Y:S05]  /*91f0*/  BSYNC B0 ;  /* 0x0000000000007941 */ /* 0x000fea0003800000 */
.L_x_3107:
        /* <DEDUP_REMOVED lines=16> */
.L_x_3110:
[----:B------:R-:W-:Y:S05]  /*9300*/  BSYNC B0 ;  /* 0x0000000000007941 */ /* 0x000fea0003800000 */
.L_x_3109:
        /* <DEDUP_REMOVED lines=16> */
.L_x_3112:
[----:B------:R-:W-:Y:S05]  /*9410*/  BSYNC B0 ;  /* 0x0000000000007941 */ /* 0x000fea0003800000 */
.L_x_3111:
        /* <DEDUP_REMOVED lines=22> */
.L_x_3034:
[----:B------:R-:W-:Y:S05]  /*9580*/  @P0 BRA `(.L_x_3114) ;  /* 0x00000000000c0947 */ /* 0x000fea0003800000 */
[----:B------:R-:W1:Y:S01]  /*9590*/  FENCE.VIEW.ASYNC.G ;  /* 0x00000000000073c6 */ /* 0x000e620000000100 */
[----:B------:R-:W-:Y:S05]  /*95a0*/  WARPSYNC.ALL ;  /* 0x0000000000007948 */ /* 0x000fea0003800000 */
[----:B-1----:R-:W-:Y:S06]  /*95b0*/  BAR.ARV 0xc, 0x180 ;  /* 0x0306000000007b1d */ /* 0x002fec0000002000 */
.L_x_3114:
[----:B------:R-:W-:Y:S01]  /*95c0*/  ULDC.64 UR6, c[0x0][0x998] ;  /* 0x0002660000067ab9 */ /* 0x000fe20000000a00 */
[----:B------:R-:W-:Y:S01]  /*95d0*/  ULDC.64 UR4, c[0x0][0x990] ;  /* 0x0002640000047ab9 */ /* 0x000fe20000000a00 */
[----:B------:R-:W-:Y:S02]  /*95e0*/  ISETP.NE.U32.AND P1, PT, RZ, UR6, PT ;  /* 0x00000006ff007c0c */ /* 0x000fe4000bf25070 */
[----:B------:R-:W-:Y:S02]  /*95f0*/  ISETP.NE.U32.AND P0, PT, RZ, UR4, PT ;  /* 0x00000004ff007c0c */ /* 0x000fe4000bf05070 */
[----:B------:R-:W-:Y:S02]  /*9600*/  ISETP.NE.AND.EX P1, PT, RZ, UR7, PT, P1 ;  /* 0x00000007ff007c0c */ /* 0x000fe4000bf25310 */
[----:B------:R-:W-:-:S11]  /*9610*/  ISETP.NE.AND.EX P0, PT, RZ, UR5, PT, P0 ;  /* 0x00000005ff007c0c */ /* 0x000fd6000bf05300 */
[----:B--23--:R-:W1:Y:S01]  /*9620*/  @P1 LDC.64 R8, c[0x0][0x9b8] ;  /* 0x00026e00ff081b82 */ /* 0x00ce620000000a00 */
[----:B------:R-:W-:-:S07]  /*9630*/  @P1 SHF.R.S32.HI R15, RZ, 0x1f, R190 ;  /* 0x0000001fff0f1819 */ /* 0x000fce00000114be */
[----:B------:R-:W2:Y:S08]  /*9640*/  @P0 LDC.64 R6, c[0x0][0x9a8] ;  /* 0x00026a00ff060b82 */ /* 0x000eb00000000a00 */
[----:B0-----:R-:W0:Y:S08]  /*9650*/  @P1 LDC.64 R10, c[0x0][0x9c0] ;  /* 0x00027000ff0a1b82 */ /* 0x001e300000000a00 */
[----:B------:R-:W3:Y:S01]  /*9660*/  @P0 LDC.64 R12, c[0x0][0x9b0] ;  /* 0x00026c00ff0c0b82 */ /* 0x000ee20000000a00 */
[----:B-1----:R-:W-:-:S02]  /*9670*/  @P1 IMAD R2, R221, R8, RZ ;  /* 0x00000008dd021224 */ /* 0x002fc400078e02ff */
[----:B------:R-:W-:-:S04]  /*9680*/  @P1 IMAD.WIDE.U32 R4, R210, R8, RZ ;  /* 0x00000008d2041225 */ /* 0x000fc800078e00ff */
[C---:B------:R-:W-:Y:S02]  /*9690*/  @P1 IMAD R9, R210.reuse, R9, R2 ;  /* 0x00000009d2091224 */ /* 0x040fe400078e0202 */
        /* <DEDUP_REMOVED lines=14> */
[----:B------:R-:W-:Y:S01]  /*9780*/  @P0 IADD3 R3, R3, R9, RZ ;  /* 0x0000000903030210 */ /* 0x000fe20007ffe0ff */
[----:B------:R-:W-:Y:S01]  /*9790*/  IMAD.MOV.U32 R0, RZ, RZ, 0x3f800000 ;  /* 0x3f800000ff007424 */ /* 0x000fe200078e00ff */
[----:B------:R-:W-:Y:S01]  /*97a0*/  @P0 LEA R4, P2, R2, UR4, 0x2 ;  /* 0x0000000402040c11 */ /* 0x000fe2000f8410ff */
[----:B------:R-:W-:Y:S01]  /*97b0*/  ULDC UR4, c[0x0][0x988] ;  /* 0x0002620000047ab9 */ /* 0x000fe20000000800 */
[----:B------:R-:W-:Y:S02]  /*97c0*/  @P1 LEA.HI.X R9, R6, UR7, R5, 0x2, P3 ;  /* 0x0000000706091c11 */ /* 0x000fe400098f1405 */
[----:B------:R-:W-:Y:S01]  /*97d0*/  @P0 LEA.HI.X R5, R2, UR5, R3, 0x2, P2 ;  /* 0x0000000502050c11 */ /* 0x000fe200090f1403 */
[----:B------:R-:W-:Y:S01]  /*97e0*/  IMAD.MOV.U32 R3, RZ, RZ, 0x3f800000 ;  /* 0x3f800000ff037424 */ /* 0x000fe200078e00ff */
[----:B------:R-:W0:Y:S01]  /*97f0*/  LDC R2, c[0x0][0x448] ;  /* 0x00011200ff027b82 */ /* 0x000e220000000800 */
[----:B------:R1:W2:Y:S04]  /*9800*/  @P1 LDG.E R0, desc[UR60][R8.64] ;  /* 0x0000003c08001981 */ /* 0x0002a8000c1e1900 */
[----:B------:R3:W2:Y:S01]  /*9810*/  @P0 LDG.E R3, desc[UR60][R4.64] ;  /* 0x0000003c04030981 */ /* 0x0006a2000c1e1900 */
[----:B------:R-:W-:-:S02]  /*9820*/  CS2R R88, SRZ ;  /* 0x0000000000587805 */ /* 0x000fc4000001ff00 */
[----:B------:R-:W-:Y:S02]  /*9830*/  CS2R R86, SRZ ;  /* 0x0000000000567805 */ /* 0x000fe4000001ff00 */
[----:B------:R-:W-:Y:S02]  /*9840*/  CS2R R84, SRZ ;  /* 0x0000000000547805 */ /* 0x000fe4000001ff00 */
[----:B------:R-:W-:Y:S02]  /*9850*/  CS2R R78, SRZ ;  /* 0x00000000004e7805 */ /* 0x000fe4000001ff00 */
[----:B------:R-:W-:Y:S02]  /*9860*/  CS2R R76, SRZ ;  /* 0x00000000004c7805 */ /* 0x000fe4000001ff00 */
[----:B-1----:R-:W-:Y:S02]  /*9870*/  CS2R R8, SRZ ;  /* 0x0000000000087805 */ /* 0x002fe4000001ff00 */
        /* <DEDUP_REMOVED lines=12> */
[----:B0-----:R-:W-:Y:S01]  /*9940*/  ISETP.NE.AND P0, PT, R2, 0x1, PT ;  /* 0x000000010200780c */ /* 0x001fe20003f05270 */
[----:B------:R-:W-:Y:S01]  /*9950*/  VIADD R2, R200, 0x7f ;  /* 0x0000007fc8027836 */ /* 0x000fe20000000000 */
        /* <DEDUP_REMOVED lines=8> */
[----:B------:R-:W-:-:S02]  /*99e0*/  CS2R R90, SRZ ;  /* 0x00000000005a7805 */ /* 0x000fc4000001ff00 */
[----:B------:R-:W-:Y:S02]  /*99f0*/  CS2R R40, SRZ ;  /* 0x0000000000287805 */ /* 0x000fe4000001ff00 */
[----:B------:R-:W-:Y:S01]  /*9a00*/  CS2R R92, SRZ ;  /* 0x00000000005c7805 */ /* 0x000fe2000001ff00 */
[----:B------:R-:W0:Y:S01]  /*9a10*/  @P0 LDC R7, c[0x0][0x44c] ;  /* 0x00011300ff070b82 */ /* 0x000e220000000800 */
[----:B------:R-:W-:Y:S01]  /*9a20*/  CS2R R94, SRZ ;  /* 0x00000000005e7805 */ /* 0x000fe2000001ff00 */
[----:B------:R-:W-:Y:S02]  /*9a30*/  IMAD.MOV.U32 R57, RZ, RZ, RZ ;  /* 0x000000ffff397224 */ /* 0x000fe400078e00ff */
[----:B------:R-:W-:-:S04]  /*9a40*/  IMAD.MOV.U32 R96, RZ, RZ, RZ ;  /* 0x000000ffff607224 */ /* 0x000fc800078e00ff */
[----:B------:R-:W1:Y:S01]  /*9a50*/  @P0 LDC R6, c[0x0][0x450] ;  /* 0x00011400ff060b82 */ /* 0x000e620000000800 */
[----:B0-----:R-:W-:-:S05]  /*9a60*/  @P0 IMAD.HI.U32 R7, R2, R7, RZ ;  /* 0x0000000702070227 */ /* 0x001fca00078e00ff */
[----:B-1----:R-:W-:Y:S02]  /*9a70*/  @P0 SHF.R.U32.HI R2, RZ, R6, R7 ;  /* 0x00000006ff020219 */ /* 0x002fe40000011607 */
[----:B------:R-:W-:Y:S02]  /*9a80*/  CS2R R6, SRZ ;  /* 0x0000000000067805 */ /* 0x000fe4000001ff00 */
[----:B------:R-:W-:Y:S01]  /*9a90*/  PLOP3.LUT P0, PT, PT, PT, PT, 0x80, 0x0 ;  /* 0x000000000000781c */ /* 0x000fe20003f0f070 */
[----:B------:R-:W-:-:S04]  /*9aa0*/  IMAD.IADD R2, R49, 0x1, R2 ;  /* 0x0000000131027824 */ /* 0x000fc800078e0202 */
[----:B------:R-:W-:-:S05]  /*9ab0*/  IMAD.HI R2, R2, 0x66666667, RZ ;  /* 0x6666666702027827 */ /* 0x000fca00078e02ff */
[----:B---3--:R-:W-:-:S04]  /*9ac0*/  SHF.R.U32.HI R5, RZ, 0x1f, R2 ;  /* 0x0000001fff057819 */ /* 0x008fc80000011602 */
[----:B------:R-:W-:-:S04]  /*9ad0*/  LEA.HI.SX32 R5, R2, R5, 0x1a ;  /* 0x0000000502057211 */ /* 0x000fc800078fd2ff */
[----:B------:R-:W-:Y:S02]  /*9ae0*/  VIMNMX R104, R48, R5, PT ;  /* 0x0000000530687248 */ /* 0x000fe40003fe0100 */
[----:B------:R-:W-:Y:S02]  /*9af0*/  CS2R R4, SRZ ;  /* 0x0000000000047805 */ /* 0x000fe4000001ff00 */
[----:B------:R-:W-:Y:S02]  /*9b00*/  CS2R R48, SRZ ;  /* 0x0000000000307805 */ /* 0x000fe4000001ff00 */
[----:B------:R-:W-:Y:S01]  /*9b10*/  ISETP.GE.AND P1, PT, R104, 0x1, PT ;  /* 0x000000016800780c */ /* 0x000fe20003f26270 */
[----:B--2---:R-:W-:-:S04]  /*9b20*/  FMUL.FTZ R0, R3, R0 ;  /* 0x0000000003007220 */ /* 0x004fc80000410000 */
[----:B------:R-:W-:-:S08]  /*9b30*/  FMUL.FTZ R2, R0, UR4 ;  /* 0x0000000400027c20 */ /* 0x000fd00008410000 */
[----:B------:R-:W-:Y:S05]  /*9b40*/  @!P1 BRA `(.L_x_3115) ;  /* 0x000000f400689947 */ /* 0x000fea0003800000 */
        /* <DEDUP_REMOVED lines=8> */
.L_x_3385:
[----:B01----:R-:W-:Y:S01]  /*9bd0*/  LEA.HI R0, R188, R188, RZ, 0x1 ;  /* 0x000000bcbc007211 */ /* 0x003fe200078f08ff */
        /* <DEDUP_REMOVED lines=17> */
[----:B------:R-:W-:Y:S01]  /*9cf0*/  MOV R12, 0x1 ;  /* 0x00000001000c7802 */ /* 0x000fe20000000f00 */
[----:B------:R-:W-:Y:S02]  /*9d00*/  IMAD.U32 R7, RZ, RZ, UR7 ;  /* 0x00000007ff077e24 */ /* 0x000fe4000f8e00ff */
[----:B------:R-:W-:-:S02]  /*9d10*/  IMAD.U32 R10, RZ, RZ, UR4 ;  /* 0x00000004ff0a7e24 */ /* 0x000fc4000f8e00ff */
[----:B------:R-:W-:Y:S02]  /*9d20*/  IMAD.U32 R11, RZ, RZ, UR5 ;  /* 0x00000005ff0b7e24 */ /* 0x000fe4000f8e00ff */
[----:B------:R-:W-:Y:S02]  /*9d30*/  IMAD.MOV.U32 R8, RZ, RZ, 0x70 ;  /* 0x00000070ff087424 */ /* 0x000fe400078e00ff */
[----:B0-----:R-:W-:-:S07]  /*9d40*/  IMAD.MOV.U32 R13, RZ, RZ, RZ ;  /* 0x000000ffff0d7224 */ /* 0x001fce00078e00ff */
[----:B------:R-:W-:-:S07]  /*9d50*/  LEPC R20, `(.L_x_3118) ;  /* 0x000000001014794e */ /* 0x000fce0000000000 */
[----:B-1---5:R-:W-:Y:S05]  /*9d60*/  CALL.ABS.NOINC R14 ;  /* 0x000000000e007343 */ /* 0x022fea0003c00000 */
.L_x_3118:
[----:B------:R-:W-:Y:S05]  /*9d70*/  BSYNC B6 ;  /* 0x0000000000067941 */ /* 0x000fea0003800000 */
.L_x_3117:
        /* <DEDUP_REMOVED lines=12> */
.L_x_3122:
[----:B-1----:R1:W2:Y:S02]  /*9e40*/  SYNCS.PHASECHK.TRANS64.TRYWAIT P0, [R18+URZ+0x22800], R3 ;  /* 0x02280003120075a7 */ /* 0x0022a4000800017f */
[----:B--2---:R-:W-:Y:S05]  /*9e50*/  @!P0 NANOSLEEP.SYNCS 0x989680 ;  /* 0x009896800000895d */ /* 0x004fea0003900000 */
[----:B------:R-:W2:Y:S02]  /*9e60*/  @!P0 SYNCS.PHASECHK.TRANS64 P0, [R18+URZ+0x22800], R3 ;  /* 0x02280003120085a7 */ /* 0x000ea4000800007f */
[----:B--2---:R-:W-:Y:S05]  /*9e70*/  @!P0 BRA `(.L_x_3122) ;  /* 0xfffffffc00f08947 */ /* 0x004fea000383ffff */
.L_x_3121:
[----:B------:R-:W-:Y:S05]  /*9e80*/  BSYNC B0 ;  /* 0x0000000000007941 */ /* 0x000fea0003800000 */
.L_x_3120:
[----:B------:R-:W-:Y:S05]  /*9e90*/  BRA `(.L_x_3123) ;  /* 0x0000004c00987947 */ /* 0x000fea0003800000 */
.L_x_3119:
        /* <DEDUP_REMOVED lines=29> */
[----:B-1----:R-:W-:Y:S05]  /*a070*/  CALL.ABS.NOINC R14 ;  /* 0x000000000e007343 */ /* 0x002fea0003c00000 */
.L_x_3125:
[----:B------:R-:W-:Y:S05]  /*a080*/  BSYNC B6 ;  /* 0x0000000000067941 */ /* 0x000fea0003800000 */
.L_x_3124:
        /* <DEDUP_REMOVED lines=23> */
[----:B------:R-:W-:Y:S02]  /*a200*/  IMAD R10, R0, UR6, RZ ;  /* 0x00000006000a7c24 */ /* 0x000fe4000f8e02ff */
[C---:B------:R-:W-:Y:S01]  /*a210*/  IMAD R7, R3.reuse, UR5, R6 ;  /* 0x0000000503077c24 */ /* 0x040fe2000f8e0206 */
[----:B------:R-:W-:Y:S01]  /*a220*/  ULDC.64 UR4, c[0x0][0x3e8] ;  /* 0x0000fa0000047ab9 */ /* 0x000fe20000000a00 */
[----:B------:R-:W-:Y:S01]  /*a230*/  IADD3 R6, P1, R8, UR8, RZ ;  /* 0x0000000808067c10 */ /* 0x000fe2000ff3e0ff */
        /* <DEDUP_REMOVED lines=10> */
.L_x_3391:
        /* <DEDUP_REMOVED lines=11> */
[----:B------:R-:W-:Y:S02]  /*a390*/  CS2R R20, SRZ ;  /* 0x0000000000147805 */ /* 0x000fe4000001ff00 */
[----:B------:R-:W-:Y:S02]  /*a3a0*/  ISETP.GE.AND P5, PT, R196, UR4, PT ;  /* 0x00000004c4007c0c */ /* 0x000fe4000bfa6270 */
[----:B------:R-:W-:Y:S02]  /*a3b0*/  CS2R R30, SRZ ;  /* 0x00000000001e7805 */ /* 0x000fe4000001ff00 */
[----:B------:R-:W-:-:S05]  /*a3c0*/  CS2R R28, SRZ ;  /* 0x00000000001c7805 */ /* 0x000fca000001ff00 */
[CC--:B----4-:R-:W-:Y:S02]  /*a3d0*/  @!P4 IADD3 R32, P1, R22.reuse, R14.reuse, RZ ;  /* 0x0000000e1620c210 */ /* 0x0d0fe40007f3e0ff */
[-C--:B--2---:R-:W-:Y:S02]  /*a3e0*/  @!P4 IADD3 R10, P0, R22, R5.reuse, RZ ;  /* 0x00000005160ac210 */ /* 0x084fe40007f1e0ff */
[----:B------:R-:W-:Y:S02]  /*a3f0*/  @!P4 SHF.R.S32.HI R26, RZ, 0x1f, R22 ;  /* 0x0000001fff1ac819 */ /* 0x000fe40000011416 */
[C---:B------:R-:W-:Y:S02]  /*a400*/  @!P5 IADD3 R14, P3, R196.reuse, R14, RZ ;  /* 0x0000000ec40ed210 */ /* 0x040fe40007f7e0ff */
[----:B------:R-:W-:Y:S01]  /*a410*/  @!P5 IADD3 R12, P2, R196, R5, RZ ;  /* 0x00000005c40cd210 */ /* 0x000fe20007f5e0ff */
[--C-:B-1----:R-:W-:Y:S02]  /*a420*/  @!P4 IMAD.X R11, R3, 0x1, R26.reuse, P0 ;  /* 0x00000001030bc824 */ /* 0x102fe400000e061a */
[----:B---3--:R-:W-:Y:S01]  /*a430*/  @!P4 IMAD.X R33, R7, 0x1, R26, P1 ;  /* 0x000000010721c824 */ /* 0x008fe200008e061a */
[----:B------:R-:W-:Y:S01]  /*a440*/  @!P5 IADD3.X R13, R3, R226, RZ, P2, !PT ;  /* 0x000000e2030dd210 */ /* 0x000fe200017fe4ff */
[----:B------:R-:W-:Y:S01]  /*a450*/  @!P5 IMAD.X R15, R7, 0x1, R226, P3 ;  /* 0x00000001070fd824 */ /* 0x000fe200018e06e2 */
[----:B------:R1:W5:Y:S04]  /*a460*/  @!P4 LD.E.64 R30, desc[UR60][R10.64] ;  /* 0x0000003c0a1ec980 */ /* 0x000368000c101b00 */
[----:B------:R1:W5:Y:S04]  /*a470*/  @!P5 LD.E.64 R24, desc[UR60][R12.64] ;  /* 0x0000003c0c18d980 */ /* 0x000368000c101b00 */
[----:B------:R1:W5:Y:S04]  /*a480*/  @!P5 LD.E.64 R20, desc[UR60][R14.64] ;  /* 0x0000003c0e14d980 */ /* 0x000368000c101b00 */
[----:B------:R1:W5:Y:S02]  /*a490*/  @!P4 LD.E.64 R28, desc[UR60][R32.64] ;  /* 0x0000003c201cc980 */ /* 0x000364000c101b00 */
.L_x_3130:
[----:B------:R-:W-:Y:S05]  /*a4a0*/  BSYNC B1 ;  /* 0x0000000000017941 */ /* 0x000fea0003800000 */
.L_x_3129:
[----:B------:R-:W-:Y:S01]  /*a4b0*/  UMOV UR4, 0xffffffff ;  /* 0xffffffff00047882 */ /* 0x000fe20000000000 */
[----:B------:R-:W-:Y:S02]  /*a4c0*/  CS2R R26, SRZ ;  /* 0x00000000001a7805 */ /* 0x000fe4000001ff00 */
[----:B------:R-:W-:Y:S05]  /*a4d0*/  BRA.DIV UR4, `(.L_x_3131) ;  /* 0x000001a204247947 */ /* 0x000fea000b800000 */
[----:B-1----:R1:W0:Y:S04]  /*a4e0*/  SHFL.IDX PT, R3, R4, 0x1, 0x1c1f ;  /* 0x003c1f0004037f89 */ /* 0x00222800000e0000 */
[----:B--2---:R1:W2:Y:S04]  /*a4f0*/  SHFL.IDX PT, R5, R0, 0x1, 0x1c1f ;  /* 0x003c1f0000057f89 */ /* 0x0042a800000e0000 */
[----:B---3--:R1:W3:Y:S04]  /*a500*/  SHFL.IDX PT, R7, R8, 0x1, 0x1c1f ;  /* 0x003c1f0008077f89 */ /* 0x0082e800000e0000 */
[----:B----4-:R1:W4:Y:S02]  /*a510*/  SHFL.IDX PT, R14, R6, 0x1, 0x1c1f ;  /* 0x003c1f00060e7f89 */ /* 0x01032400000e0000 */
.L_x_3397:
[----:B01----:R-:W-:Y:S01]  /*a520*/  VIADD R0, R36, 0x40 ;  /* 0x0000004024007836 */ /* 0x003fe20000000000 */
[----:B------:R-:W-:Y:S01]  /*a530*/  LEA.HI R4, R216, R216, RZ, 0x1 ;  /* 0x000000d8d8047211 */ /* 0x000fe200078f08ff */
[----:B------:R-:W-:Y:S01]  /*a540*/  BSSY B1, `(.L_x_3132) ;  /* 0x000001d000017945 */ /* 0x000fe20003800000 */
[----:B------:R-:W-:Y:S02]  /*a550*/  CS2R R12, SRZ ;  /* 0x00000000000c7805 */ /* 0x000fe4000001ff00 */
[----:B------:R-:W-:Y:S02]  /*a560*/  CS2R R10, SRZ ;  /* 0x00000000000a7805 */ /* 0x000fe4000001ff00 */
[----:B------:R-:W-:Y:S02]  /*a570*/  ISETP.GE.AND P0, PT, R0, R37, PT ;  /* 0x000000250000720c */ /* 0x000fe40003f06270 */
[----:B------:R-:W-:-:S05]  /*a580*/  LOP3.LUT R9, R4, 0xfffffffe, RZ, 0xc0, !PT ;  /* 0xfffffffe04097812 */ /* 0x000fca00078ec0ff */
[----:B------:R-:W-:Y:S01]  /*a590*/  IMAD.IADD R35, R216, 0x1, -R9 ;  /* 0x00000001d8237824 */ /* 0x000fe200078e0a09 */
[----:B------:R-:W-:-:S04]  /*a5a0*/  CS2R R8, SRZ ;  /* 0x0000000000087805 */ /* 0x000fc8000001ff00 */
[----:B------:R-:W-:Y:S01]  /*a5b0*/  SHF.L.U32 R35, R35, 0x1f, RZ ;  /* 0x0000001f23237819 */ /* 0x000fe200000006ff */
[----:B------:R-:W-:Y:S06]  /*a5c0*/  @P0 BRA `(.L_x_3133) ;  /* 0x0000000000500947 */ /* 0x000fec0003800000 */
        /* <DEDUP_REMOVED lines=9> */
[C---:B------:R-:W-:Y:S02]  /*a660*/  @!P5 IADD3 R32, P2, R196.reuse, R5, RZ ;  /* 0x00000005c420d210 */ /* 0x040fe40007f5e0ff */
[----:B------:R-:W-:Y:S02]  /*a670*/  @!P4 SHF.R.S32.HI R0, RZ, 0x1f, R22 ;  /* 0x0000001fff00c819 */ /* 0x000fe40000011416 */
[----:B------:R-:W-:Y:S01]  /*a680*/  @!P5 IADD3 R14, P3, R196, R14, RZ ;  /* 0x0000000ec40ed210 */ /* 0x000fe20007f7e0ff */
[C---:B------:R-:W-:Y:S02]  /*a690*/  @!P5 IMAD.X R33, R3.reuse, 0x1, R226, P2 ;  /* 0x000000010321d824 */ /* 0x040fe400010e06e2 */
[----:B------:R-:W-:-:S02]  /*a6a0*/  @!P4 IMAD.X R5, R3, 0x1, R0, P0 ;  /* 0x000000010305c824 */ /* 0x000fc400000e0600 */
[C---:B---3--:R-:W-:Y:S01]  /*a6b0*/  @!P4 IMAD.X R39, R7.reuse, 0x1, R0, P1 ;  /* 0x000000010727c824 */ /* 0x048fe200008e0600 */
[----:B------:R0:W5:Y:S01]  /*a6c0*/  @!P5 LD.E.64 R10, desc[UR60][R32.64] ;  /* 0x0000003c200ad980 */ /* 0x000162000c101b00 */
[----:B------:R-:W-:-:S03]  /*a6d0*/  @!P5 IMAD.X R15, R7, 0x1, R226, P3 ;  /* 0x00000001070fd824 */ /* 0x000fc600018e06e2 */
[----:B------:R0:W5:Y:S04]  /*a6e0*/  @!P4 LD.E.64 R12, desc[UR60][R4.64] ;  /* 0x0000003c040cc980 */ /* 0x000168000c101b00 */
[----:B------:R0:W5:Y:S04]  /*a6f0*/  @!P5 LD.E.64 R8, desc[UR60][R14.64] ;  /* 0x0000003c0e08d980 */ /* 0x000168000c101b00 */
[----:B------:R0:W5:Y:S02]  /*a700*/  @!P4 LD.E.64 R26, desc[UR60][R38.64] ;  /* 0x0000003c261ac980 */ /* 0x000164000c101b00 */
.L_x_3133:
[----:B------:R-:W-:Y:S05]  /*a710*/  BSYNC B1 ;  /* 0x0000000000017941 */ /* 0x000fea0003800000 */
.L_x_3132:
[----:B------:R-:W1:Y:S01]  /*a720*/  SYNCS.PHASECHK.TRANS64.TRYWAIT P0, [R18+URZ+0x22800], R35 ;  /* 0x02280023120075a7 */ /* 0x000e62000800017f */
[----:B------:R-:W-:Y:S01]  /*a730*/  SHF.L.U32 R0, R205, 0x7, RZ ;  /* 0x00000007cd007819 */ /* 0x000fe200000006ff */
[----:B------:R-:W-:Y:S01]  /*a740*/  BSSY B1, `(.L_x_3134) ;  /* 0x000000c000017945 */ /* 0x000fe20003800000 */
[----:B0---4-:R-:W-:Y:S02]  /*a750*/  VIADDMNMX R14, R37, -R200, 0x80, PT ;  /* 0x00000080250e7446 */ /* 0x011fe400038009c8 */
[----:B------:R-:W-:Y:S02]  /*a760*/  LOP3.LUT R3, R0, 0x380, RZ, 0xc0, !PT ;  /* 0x0000038000037812 */ /* 0x000fe400078ec0ff */
[----:B------:R-:W-:Y:S02]  /*a770*/  LOP3.LUT P2, RZ, R205, 0x4, RZ, 0xc0, !PT ;  /* 0x00000004cdff7812 */ /* 0x000fe4000784c0ff */
[----:B------:R-:W-:Y:S02]  /*a780*/  LOP3.LUT R0, R3, 0x30, R16, 0xf8, !PT ;  /* 0x0000003003007812 */ /* 0x000fe400078ef810 */
[----:B------:R-:W-:-:S02]  /*a790*/  SHF.R.U32.HI R3, RZ, 0x3, R3 ;  /* 0x00000003ff037819 */ /* 0x000fc40000011603 */
[----:B------:R-:W-:Y:S02]  /*a7a0*/  ISETP.GE.AND P1, PT, R195, R14, PT ;  /* 0x0000000ec300720c */ /* 0x000fe40003f26270 */
[----:B------:R-:W-:-:S04]  /*a7b0*/  LOP3.LUT R3, R0, R3, RZ, 0x3c, !PT ;  /* 0x0000000300037212 */ /* 0x000fc800078e3cff */
[----:B------:R-:W-:-:S05]  /*a7c0*/  IADD3 R3, R18, R3, R204 ;  /* 0x0000000312037210 */ /* 0x000fca0007ffe0cc */
[C---:B------:R-:W-:Y:S02]  /*a7d0*/  VIADD R4, R3.reuse, 0x14400 ;  /* 0x0001440003047836 */ /* 0x040fe40000000000 */
[----:B------:R-:W-:Y:S01]  /*a7e0*/  VIADD R0, R3, 0x14440 ;  /* 0x0001444003007836 */ /* 0x000fe20000000000 */
[----:B-1----:R-:W-:Y:S06]  /*a7f0*/  @!P0 BRA `(.L_x_3135) ;  /* 0x0000019c00cc8947 */ /* 0x002fec0003800000 */
.L_x_3398:
[----:B------:R-:W-:Y:S05]  /*a800*/  BSYNC B1 ;  /* 0x0000000000017941 */ /* 0x000fea0003800000 */
.L_x_3134:
[----:B------:R-:W-:Y:S01]  /*a810*/  BSSY B1, `(.L_x_3136) ;  /* 0x00000fa000017945 */ /* 0x000fe20003800000 */
[----:B------:R-:W-:-:S03]  /*a820*/  @P2 VIADD R0, R4, 0xffffffc0 ;  /* 0xffffffc004002836 */ /* 0x000fc60000000000 */
[----:B------:R-:W-:Y:S05]  /*a830*/  @P1 BRA `(.L_x_3137) ;  /* 0x0000000c00dc1947 */ /* 0x000fea0003800000 */
[----:B--2---:R-:W1:Y:S01]  /*a840*/  LDC R5, c[0x0][0x3f4] ;  /* 0x0000fd00ff057b82 */ /* 0x004e620000000800 */
[----:B------:R-:W-:Y:S01]  /*a850*/  BSSY B2, `(.L_x_3138) ;  /* 0x000007a000027945 */ /* 0x000fe20003800000 */
[-C--:B-1----:R-:W-:Y:S02]  /*a860*/  ISETP.GE.AND P0, PT, R22, R5.reuse, PT ;  /* 0x000000051600720c */ /* 0x082fe40003f06270 */
[----:B------:R-:W-:-:S11]  /*a870*/  ISETP.GE.AND P1, PT, R196, R5, PT ;  /* 0x00000005c400720c */ /* 0x000fd60003f26270 */
[----:B------:R-:W-:Y:S05]  /*a880*/  @P0 BRA `(.L_x_3139) ;  /* 0x0000000400d80947 */ /* 0x000fea0003800000 */
[----:B---3--:R-:W1:Y:S01]  /*a890*/  LDS.128 R4, [R3+0x14400] ;  /* 0x0144000003047984 */ /* 0x008e620000000c00 */
[----:B-----5:R-:W-:Y:S02]  /*a8a0*/  SHF.R.U32.HI R32, RZ, 0x8, R30 ;  /* 0x00000008ff207819 */ /* 0x020fe4000001161e */
[----:B------:R-:W-:Y:S02]  /*a8b0*/  SHF.R.U32.HI R36, RZ, 0x8, R31 ;  /* 0x00000008ff247819 */ /* 0x000fe4000001161f */
[----:B------:R-:W-:Y:S02]  /*a8c0*/  LOP3.LUT R15, R30, 0xff, RZ, 0xc0, !PT ;  /* 0x000000ff1e0f7812 */ /* 0x000fe400078ec0ff */
[----:B------:R-:W-:Y:S02]  /*a8d0*/  LOP3.LUT R32, R32, 0xff, RZ, 0xc0, !PT ;  /* 0x000000ff20207812 */ /* 0x000fe400078ec0ff */
[----:B------:R-:W-:Y:S02]  /*a8e0*/  SHF.R.U32.HI R38, RZ, 0x8, R29 ;  /* 0x00000008ff267819 */ /* 0x000fe4000001161d */
[----:B------:R-:W-:-:S02]  /*a8f0*/  LOP3.LUT R33, R31, 0xff, RZ, 0xc0, !PT ;  /* 0x000000ff1f217812 */ /* 0x000fc400078ec0ff */
[----:B------:R-:W-:Y:S02]  /*a900*/  LOP3.LUT R36, R36, 0xff, RZ, 0xc0, !PT ;  /* 0x000000ff24247812 */ /* 0x000fe400078ec0ff */
[----:B------:R-:W-:Y:S02]  /*a910*/  PRMT R15, R32, 0x7604, R15 ;  /* 0x00007604200f7816 */ /* 0x000fe4000000000f */
[----:B------:R-:W-:Y:S02]  /*a920*/  SHF.R.U32.HI R40, RZ, 0x10, R31 ;  /* 0x00000010ff287819 */ /* 0x000fe4000001161f */
[----:B------:R-:W-:Y:S02]  /*a930*/  SHF.R.U32.HI R32, RZ, 0x8, R28 ;  /* 0x00000008ff207819 */ /* 0x000fe4000001161c */
[----:B------:R-:W-:Y:S02]  /*a940*/  SHF.R.U32.HI R39, RZ, 0x10, R29 ;  /* 0x00000010ff277819 */ /* 0x000fe4000001161d */
[----:B------:R-:W-:-:S02]  /*a950*/  LOP3.LUT R37, R29, 0xff, RZ, 0xc0, !PT ;  /* 0x000000ff1d257812 */ /* 0x000fc400078ec0ff */
[----:B------:R-:W-:Y:S01]  /*a960*/  LOP3.LUT R38, R38, 0xff, RZ, 0xc0, !PT ;  /* 0x000000ff26267812 */ /* 0x000fe200078ec0ff */
[----:B------:R-:W-:Y:S01]  /*a970*/  IMAD.U32 R39, R39, 0x10000, RZ ;  /* 0x0001000027277824 */ /* 0x000fe200078e00ff */
[----:B------:R-:W-:Y:S02]  /*a980*/  PRMT R33, R36, 0x7604, R33 ;  /* 0x0000760424217816 */ /* 0x000fe40000000021 */
[----:B------:R-:W-:Y:S01]  /*a990*/  LOP3.LUT R36, R32, 0xff, RZ, 0xc0, !PT ;  /* 0x000000ff20247812 */ /* 0x000fe200078ec0ff */
[----:B------:R-:W-:Y:S01]  /*a9a0*/  IMAD.U32 R32, R40, 0x10000, RZ ;  /* 0x0001000028207824 */ /* 0x000fe200078e00ff */
[----:B0-----:R-:W-:Y:S02]  /*a9b0*/  LOP3.LUT R35, R28, 0xff, RZ, 0xc0, !PT ;  /* 0x000000ff1c237812 */ /* 0x001fe400078ec0ff */
[----:B------:R-:W-:Y:S02]  /*a9c0*/  PRMT R38, R38, 0x7604, R37 ;  /* 0x0000760426267816 */ /* 0x000fe40000000025 */
[----:B------:R-:W-:-:S02]  /*a9d0*/  PRMT R37, R36, 0x7604, R35 ;  /* 0x0000760424257816 */ /* 0x000fc40000000023 */
[----:B------:R-:W-:Y:S02]  /*a9e0*/  LOP3.LUT R35, R33, 0xff0000, R32, 0xf8, !PT ;  /* 0x00ff000021237812 */ /* 0x000fe400078ef820 */
[----:B------:R-:W-:Y:S02]  /*a9f0*/  LOP3.LUT R39, R38, 0xff0000, R39, 0xf8, !PT ;  /* 0x00ff000026277812 */ /* 0x000fe400078ef827 */
[----:B------:R-:W-:Y:S02]  /*aa00*/  LOP3.LUT R35, R35, 0xff000000, R31, 0xf8, !PT ;  /* 0xff00000023237812 */ /* 0x000fe400078ef81f */
[----:B------:R-:W-:Y:S02]  /*aa10*/  LOP3.LUT R39, R39, 0xff000000, R29, 0xf8, !PT ;  /* 0xff00000027277812 */ /* 0x000fe400078ef81d */
[----:B------:R-:W-:Y:S02]  /*aa20*/  LOP3.LUT R33, R15, 0xff0000, R30, 0xf8, !PT ;  /* 0x00ff00000f217812 */ /* 0x000fe400078ef81e */
[----:B-1----:R-:W-:-:S02]  /*aa30*/  F2FP.F16.E4M3.UNPACK_B R15, R6.H1 ;  /* 0x00000006ff0f723e */ /* 0x002fc400030006ff */
[----:B------:R-:W-:Y:S02]  /*aa40*/  F2FP.F16.E4M3.UNPACK_B R38, R39 ;  /* 0x00000027ff26723e */ /* 0x000fe400020006ff */
[----:B------:R-:W-:Y:S02]  /*aa50*/  F2FP.F16.E4M3.UNPACK_B R32, R35 ;  /* 0x00000023ff20723e */ /* 0x000fe400020006ff */
[----:B------:R-:W-:Y:S01]  /*aa60*/  LOP3.LUT R33, R33, 0xff000000, R30, 0xf8, !PT ;  /* 0xff00000021217812 */ /* 0x000fe200078ef81e */
[--C-:B------:R-:W-:Y:S01]  /*aa70*/  HADD2.F32 R30, -RZ, R15.reuse.H0_H0 ;  /* 0x2000000fff1e7230 */ /* 0x100fe20000004100 */
[--C-:B------:R-:W-:Y:S01]  /*aa80*/  LOP3.LUT R37, R37, 0xff0000, R28.reuse, 0xf8, !PT ;  /* 0x00ff000025257812 */ /* 0x100fe200078ef81c */
[----:B------:R-:W-:Y:S01]  /*aa90*/  HADD2.F32 R15, -RZ, R15.H1_H1 ;  /* 0x3000000fff0f7230 */ /* 0x000fe20000004100 */
[----:B------:R-:W-:Y:S01]  /*aaa0*/  F2FP.F16.E4M3.UNPACK_B R29, R6 ;  /* 0x00000006ff1d723e */ /* 0x000fe200020006ff */
[----:B------:R-:W-:Y:S01]  /*aab0*/  HADD2.F32 R40, -RZ, R38.H1_H1 ;  /* 0x30000026ff287230 */ /* 0x000fe20000004100 */
[----:B------:R-:W-:Y:S01]  /*aac0*/  LOP3.LUT R37, R37, 0xff000000, R28, 0xf8, !PT ;  /* 0xff00000025257812 */ /* 0x000fe200078ef81c */
[----:B------:R-:W-:Y:S01]  /*aad0*/  HADD2.F32 R36, -RZ, R32.H1_H1 ;  /* 0x30000020ff247230 */ /* 0x000fe20000004100 */
[----:B------:R-:W-:Y:S01]  /*aae0*/  F2FP.F16.E4M3.UNPACK_B R28, R5.H1 ;  /* 0x00000005ff1c723e */ /* 0x000fe200030006ff */
[----:B------:R-:W-:-:S02]  /*aaf0*/  HADD2.F32 R38, -RZ, R38.H0_H0 ;  /* 0x20000026ff267230 */ /* 0x000fc40000004100 */
[C---:B------:R-:W-:Y:S01]  /*ab00*/  FMUL.FTZ R41, R15.reuse, R40 ;  /* 0x000000280f297220 */ /* 0x040fe20000410000 */
[----:B------:R-:W-:Y:S02]  /*ab10*/  HADD2.F32 R32, -RZ, R32.H0_H0 ;  /* 0x20000020ff207230 */ /* 0x000fe40000004100 */
[-C--:B------:R-:W-:Y:S01]  /*ab20*/  FMUL.FTZ R43, R15, R36.reuse ;  /* 0x000000240f2b7220 */ /* 0x080fe20000410000 */
[----:B------:R-:W-:Y:S01]  /*ab30*/  F2FP.F16.E4M3.UNPACK_B R15, R5 ;  /* 0x00000005ff0f723e */ /* 0x000fe200020006ff */
[--C-:B------:R-:W-:Y:S01]  /*ab40*/  HADD2.F32 R5, -RZ, R29.reuse.H1_H1 ;  /* 0x3000001dff057230 */ /* 0x100fe20000004100 */
[----:B------:R-:W-:Y:S01]  /*ab50*/  F2FP.F16.E4M3.UNPACK_B R31, R7 ;  /* 0x00000007ff1f723e */ /* 0x000fe200020006ff */
[C---:B------:R-:W-:Y:S01]  /*ab60*/  FFMA.FTZ R42, R30.reuse, R36, -R41 ;  /* 0x000000241e2a7223 */ /* 0x040fe20000010829 */
        /* <DEDUP_REMOVED lines=53> */
[----:B------:R-:W-:Y:S02]  /*aec0*/  HADD2.F32 R4, -RZ, R15.H1_H1 ;  /* 0x3000000fff047230 */ /* 0x000fe40000004100 */
[-C--:B------:R-:W-:Y:S01]  /*aed0*/  FMUL.FTZ R38, R5, R6.reuse ;  /* 0x0000000605267220 */ /* 0x080fe20000410000 */
[----:B------:R-:W-:Y:S02]  /*aee0*/  HADD2.F32 R33, -RZ, R33.H0_H0 ;  /* 0x20000021ff217230 */ /* 0x000fe40000004100 */
[----:B------:R-:W-:Y:S01]  /*aef0*/  FFMA.FTZ R31, R28, R6, -R31 ;  /* 0x000000061c1f7223 */ /* 0x000fe2000001081f */
[----:B------:R-:W-:Y:S02]  /*af00*/  HADD2.F32 R15, -RZ, R15.H0_H0 ;  /* 0x2000000fff0f7230 */ /* 0x000fe40000004100 */
[----:B------:R-:W-:Y:S01]  /*af10*/  FMUL.FTZ R32, R4, R37 ;  /* 0x0000002504207220 */ /* 0x000fe20000410000 */
[----:B------:R-:W-:Y:S01]  /*af20*/  FFMA.FTZ R38, R28, R7, R38 ;  /* 0x000000071c267223 */ /* 0x000fe20000010026 */
[-C--:B------:R-:W-:Y:S01]  /*af30*/  FMUL.FTZ R4, R4, R33.reuse ;  /* 0x0000002104047220 */ /* 0x080fe20000410000 */
[----:B------:R-:W-:Y:S01]  /*af40*/  F2FP.SATFINITE.E4M3.F32.PACK_AB_MERGE_C R6, R43, R42, RZ ;  /* 0x0000002a2b06723e */ /* 0x000fe200048070ff */
[C---:B------:R-:W-:Y:S01]  /*af50*/  FFMA.FTZ R5, R15.reuse, R33, -R32 ;  /* 0x000000210f057223 */ /* 0x040fe20000010820 */
[----:B------:R-:W-:Y:S01]  /*af60*/  F2FP.SATFINITE.E4M3.F32.PACK_AB_MERGE_C R7, R46, R45, RZ ;  /* 0x0000002d2e07723e */ /* 0x000fe200048070ff */
[----:B------:R-:W-:Y:S01]  /*af70*/  FFMA.FTZ R28, R15, R37, R4 ;  /* 0x000000250f1c7223 */ /* 0x000fe20000010004 */
[----:B------:R-:W-:-:S02]  /*af80*/  F2FP.SATFINITE.E4M3.F32.PACK_AB_MERGE_C R4, R35, R36, RZ ;  /* 0x000000242304723e */ /* 0x000fc400048070ff */
[----:B------:R-:W-:Y:S02]  /*af90*/  F2FP.SATFINITE.E4M3.F32.PACK_AB_MERGE_C R31, R38, R31, RZ ;  /* 0x0000001f261f723e */ /* 0x000fe400048070ff */
[----:B------:R-:W-:Y:S02]  /*afa0*/  F2FP.SATFINITE.E4M3.F32.PACK_AB_MERGE_C R6, R41, R40, R6 ;  /* 0x000000282906723e */ /* 0x000fe40004807006 */
[----:B------:R-:W-:Y:S02]  /*afb0*/  F2FP.SATFINITE.E4M3.F32.PACK_AB_MERGE_C R7, R44, R39, R7 ;  /* 0x000000272c07723e */ /* 0x000fe40004807007 */
[----:B------:R-:W-:Y:S02]  /*afc0*/  F2FP.SATFINITE.E4M3.F32.PACK_AB_MERGE_C R4, R30, R29, R4 ;  /* 0x0000001d1e04723e */ /* 0x000fe40004807004 */
[----:B------:R-:W-:-:S05]  /*afd0*/  F2FP.SATFINITE.E4M3.F32.PACK_AB_MERGE_C R5, R28, R5, R31 ;  /* 0x000000051c05723e */ /* 0x000fca000480701f */
[----:B------:R1:W-:Y:S02]  /*afe0*/  STS.128 [R3+0x14400], R4 ;  /* 0x0144000403007388 */ /* 0x0003e40000000c00 */
.L_x_3139:
[----:B------:R-:W-:Y:S05]  /*aff0*/  BSYNC B2 ;  /* 0x0000000000027941 */ /* 0x000fea0003800000 */
.L_x_3138:
[----:B------:R-:W-:Y:S05]  /*b000*/  @P1 BRA `(.L_x_3137) ;  /* 0x0000000400e81947 */ /* 0x000fea0003800000 */
[----:B-1-3--:R-:W1:Y:S01]  /*b010*/  LDS.128 R4, [R0] ;  /* 0x0000000000047984 */ /* 0x00ae620000000c00 */
[----:B-----5:R-:W-:Y:S02]  /*b020*/  SHF.R.U32.HI R29, RZ, 0x8, R25 ;  /* 0x00000008ff1d7819 */ /* 0x020fe40000011619 */
[----:B0-----:R-:W-:Y:S02]  /*b030*/  SHF.R.U32.HI R35, RZ, 0x8, R21 ;  /* 0x00000008ff237819 */ /* 0x001fe40000011615 */
[----:B------:R-:W-:Y:S02]  /*b040*/  SHF.R.U32.HI R31, RZ, 0x8, R20 ;  /* 0x00000008ff1f7819 */ /* 0x000fe40000011614 */
[----:B------:R-:W-:Y:S02]  /*b050*/  LOP3.LUT R30, R25, 0xff, RZ, 0xc0, !PT ;  /* 0x000000ff191e7812 */ /* 0x000fe400078ec0ff */
[----:B------:R-:W-:Y:S02]  /*b060*/  LOP3.LUT R36, R21, 0xff, RZ, 0xc0, !PT ;  /* 0x000000ff15247812 */ /* 0x000fe400078ec0ff */
[----:B------:R-:W-:-:S02]  /*b070*/  LOP3.LUT R29, R29, 0xff, RZ, 0xc0, !PT ;  /* 0x000000ff1d1d7812 */ /* 0x000fc400078ec0ff */
[----:B------:R-:W-:Y:S02]  /*b080*/  LOP3.LUT R35, R35, 0xff, RZ, 0xc0, !PT ;  /* 0x000000ff23237812 */ /* 0x000fe400078ec0ff */
[----:B------:R-:W-:Y:S02]  /*b090*/  SHF.R.U32.HI R15, RZ, 0x8, R24 ;  /* 0x00000008ff0f7819 */ /* 0x000fe40000011618 */
[----:B------:R-:W-:Y:S02]  /*b0a0*/  LOP3.LUT R32, R31, 0xff, RZ, 0xc0, !PT ;  /* 0x000000ff1f207812 */ /* 0x000fe400078ec0ff */
[----:B------:R-:W-:Y:S02]  /*b0b0*/  PRMT R31, R29, 0x7604, R30 ;  /* 0x000076041d1f7816 */ /* 0x000fe4000000001e */
[----:B------:R-:W-:Y:S02]  /*b0c0*/  PRMT R36, R35, 0x7604, R36 ;  /* 0x0000760423247816 */ /* 0x000fe40000000024 */
[----:B------:R-:W-:-:S02]  /*b0d0*/  SHF.R.U32.HI R30, RZ, 0x10, R25 ;  /* 0x00000010ff1e7819 */ /* 0x000fc40000011619 */
[----:B------:R-:W-:Y:S02]  /*b0e0*/  SHF.R.U32.HI R35, RZ, 0x10, R21 ;  /* 0x00000010ff237819 */ /* 0x000fe40000011615 */
[----:B------:R-:W-:Y:S02]  /*b0f0*/  LOP3.LUT R28, R24, 0xff, RZ, 0xc0, !PT ;  /* 0x000000ff181c7812 */ /* 0x000fe400078ec0ff */
[----:B------:R-:W-:Y:S02]  /*b100*/  LOP3.LUT R15, R15, 0xff, RZ, 0xc0, !PT ;  /* 0x000000ff0f0f7812 */ /* 0x000fe400078ec0ff */
[----:B------:R-:W-:Y:S02]  /*b110*/  LOP3.LUT R30, R30, 0xff, RZ, 0xc0, !PT ;  /* 0x000000ff1e1e7812 */ /* 0x000fe400078ec0ff */
[----:B------:R-:W-:Y:S02]  /*b120*/  LOP3.LUT R35, R35, 0xff, RZ, 0xc0, !PT ;  /* 0x000000ff23237812 */ /* 0x000fe400078ec0ff */
[----:B------:R-:W-:-:S02]  /*b130*/  PRMT R28, R15, 0x7604, R28 ;  /* 0x000076040f1c7816 */ /* 0x000fc4000000001c */
[----:B------:R-:W-:Y:S02]  /*b140*/  LOP3.LUT R33, R20, 0xff, RZ, 0xc0, !PT ;  /* 0x000000ff14217812 */ /* 0x000fe400078ec0ff */
[----:B------:R-:W-:Y:S02]  /*b150*/  SHF.R.U32.HI R15, RZ, 0x10, R24 ;  /* 0x00000010ff0f7819 */ /* 0x000fe40000011618 */
[----:B------:R-:W-:Y:S02]  /*b160*/  SHF.R.U32.HI R29, RZ, 0x10, R20 ;  /* 0x00000010ff1d7819 */ /* 0x000fe40000011614 */
[----:B------:R-:W-:Y:S02]  /*b170*/  PRMT R31, R30, 0x7054, R31 ;  /* 0x000070541e1f7816 */ /* 0x000fe4000000001f */
        /* <DEDUP_REMOVED lines=23> */
[-C--:B------:R-:W-:Y:S01]  /*b2f0*/  FMUL.FTZ R39, R15, R30.reuse ;  /* 0x0000001e0f277220 */ /* 0x080fe20000410000 */
        /* <DEDUP_REMOVED lines=74> */
[----:B------:R4:W-:Y:S02]  /*b7a0*/  STS.128 [R0], R4 ;  /* 0x0000000400007388 */ /* 0x0009e40000000c00 */
.L_x_3137:
[----:B------:R-:W-:Y:S05]  /*b7b0*/  BSYNC B1 ;  /* 0x0000000000017941 */ /* 0x000fea0003800000 */
.L_x_3136:
[----:B-1--4-:R-:W-:-:S05]  /*b7c0*/  VIADD R4, R195, 0x40 ;  /* 0x00000040c3047836 */ /* 0x012fca0000000000 */
[----:B------:R-:W-:-:S13]  /*b7d0*/  ISETP.GE.AND P0, PT, R4, R14, PT ;  /* 0x0000000e0400720c */ /* 0x000fda0003f06270 */
        /* <DEDUP_REMOVED lines=11> */
[----:B------:R-:W-:Y:S02]  /*b890*/  LOP3.LUT R20, R20, 0xff, RZ, 0xc0, !PT ;  /* 0x000000ff14147812 */ /* 0x000fe400078ec0ff */
[----:B------:R-:W-:-:S02]  /*b8a0*/  LOP3.LUT R28, R28, 0xff, RZ, 0xc0, !PT ;  /* 0x000000ff1c1c7812 */ /* 0x000fc400078ec0ff */
[----:B------:R-:W-:Y:S02]  /*b8b0*/  SHF.R.U32.HI R14, RZ, 0x8, R12 ;  /* 0x00000008ff0e7819 */ /* 0x000fe4000001160c */
        /* <DEDUP_REMOVED lines=27> */
[----:B------:R-:W-:Y:S01]  /*ba70*/  HADD2.F32 R12, -RZ, R14.H1_H1 ;  /* 0x3000000eff0c7230 */ /* 0x000fe20000004100 */
[----:B------:R-:W-:Y:S01]  /*ba80*/  LOP3.LUT R29, R29, 0xff000000, R26, 0xf8, !PT ;  /* 0xff0000001d1d7812 */ /* 0x000fe200078ef81a */
[--C-:B------:R-:W-:Y:S01]  /*ba90*/  HADD2.F32 R28, -RZ, R27.reuse.H1_H1 ;  /* 0x3000001bff1c7230 */ /* 0x100fe20000004100 */
[----:B------:R-:W-:Y:S01]  /*baa0*/  F2FP.F16.E4M3.UNPACK_B R13, R5.H1 ;  /* 0x00000005ff0d723e */ /* 0x000fe200030006ff */
[----:B------:R-:W-:Y:S01]  /*bab0*/  HADD2.F32 R26, -RZ, R24.H1_H1 ;  /* 0x30000018ff1a7230 */ /* 0x000fe20000004100 */
[----:B------:R-:W-:Y:S01]  /*bac0*/  F2FP.F16.E4M3.UNPACK_B R20, R7 ;  /* 0x00000007ff14723e */ /* 0x000fe200020006ff */
[----:B------:R-:W-:Y:S01]  /*bad0*/  HADD2.F32 R15, -RZ, R14.H0_H0 ;  /* 0x2000000eff0f7230 */ /* 0x000fe20000004100 */
[----:B------:R-:W-:Y:S01]  /*bae0*/  F2FP.F16.E4M3.UNPACK_B R14, R6 ;  /* 0x00000006ff0e723e */ /* 0x000fe200020006ff */
[C---:B------:R-:W-:Y:S01]  /*baf0*/  FMUL.FTZ R30, R12.reuse, R28 ;  /* 0x0000001c0c1e7220 */ /* 0x040fe20000410000 */
[----:B------:R-:W-:Y:S01]  /*bb00*/  FMUL.FTZ R33, R12, R26 ;  /* 0x0000001a0c217220 */ /* 0x000fe20000410000 */
[----:B------:R-:W-:Y:S01]  /*bb10*/  F2FP.F16.E4M3.UNPACK_B R12, R5 ;  /* 0x00000005ff0c723e */ /* 0x000fe200020006ff */
[----:B------:R-:W-:-:S02]  /*bb20*/  HADD2.F32 R27, -RZ, R27.H0_H0 ;  /* 0x2000001bff1b7230 */ /* 0x000fc40000004100 */
[C---:B------:R-:W-:Y:S01]  /*bb30*/  FFMA.FTZ R32, R15.reuse, R26, -R30 ;  /* 0x0000001a0f207223 */ /* 0x040fe2000001081e */
[----:B------:R-:W-:Y:S02]  /*bb40*/  HADD2.F32 R5, -RZ, R14.H1_H1 ;  /* 0x3000000eff057230 */ /* 0x000fe40000004100 */
[----:B0-----:R-:W-:Y:S01]  /*bb50*/  FFMA.FTZ R35, R15, R28, R33 ;  /* 0x0000001c0f237223 */ /* 0x001fe20000010021 */
[----:B------:R-:W-:Y:S01]  /*bb60*/  HADD2.F32 R24, -RZ, R24.H0_H0 ;  /* 0x20000018ff187230 */ /* 0x000fe20000004100 */
[----:B------:R-:W-:Y:S01]  /*bb70*/  F2FP.F16.E4M3.UNPACK_B R31, R31.H1 ;  /* 0x0000001fff1f723e */ /* 0x000fe200030006ff */
[----:B------:R-:W-:Y:S01]  /*bb80*/  HADD2.F32 R14, -RZ, R14.H0_H0 ;  /* 0x2000000eff0e7230 */ /* 0x000fe20000004100 */
[----:B------:R-:W-:Y:S01]  /*bb90*/  F2FP.F16.E4M3.UNPACK_B R25, R25.H1 ;  /* 0x00000019ff19723e */ /* 0x000fe200030006ff */
[C---:B------:R-:W-:Y:S01]  /*bba0*/  FMUL.FTZ R15, R5.reuse, R27 ;  /* 0x0000001b050f7220 */ /* 0x040fe20000410000 */
[----:B------:R-:W-:Y:S01]  /*bbb0*/  FMUL.FTZ R30, R5, R24 ;  /* 0x00000018051e7220 */ /* 0x000fe20000410000 */
[----:B------:R-:W-:Y:S01]  /*bbc0*/  F2FP.F16.E4M3.UNPACK_B R7, R7.H1 ;  /* 0x00000007ff07723e */ /* 0x000fe200030006ff */
        /* <DEDUP_REMOVED lines=16> */
[----:B------:R-:W-:Y:S01]  /*bcd0*/  F2FP.F16.E4M3.UNPACK_B R4, R4.H1 ;  /* 0x00000004ff04723e */ /* 0x000fe200030006ff */
[----:B------:R-:W-:Y:S01]  /*bce0*/  FMUL.FTZ R20, R14, R25 ;  /* 0x000000190e147220 */ /* 0x000fe20000410000 */
[----:B------:R-:W-:Y:S01]  /*bcf0*/  F2FP.F16.E4M3.UNPACK_B R15, R29 ;  /* 0x0000001dff0f723e */ /* 0x000fe200020006ff */
[C---:B------:R-:W-:Y:S01]  /*bd00*/  FFMA.FTZ R36, R5.reuse, R25, -R24 ;  /* 0x0000001905247223 */ /* 0x040fe20000010818 */
[----:B------:R-:W-:Y:S01]  /*bd10*/  F2FP.F16.E4M3.UNPACK_B R14, R21 ;  /* 0x00000015ff0e723e */ /* 0x000fe200020006ff */
[----:B------:R-:W-:Y:S01]  /*bd20*/  FFMA.FTZ R31, R5, R31, R20 ;  /* 0x0000001f051f7223 */ /* 0x000fe20000010014 */
[----:B------:R-:W-:Y:S01]  /*bd30*/  HADD2.F32 R7, -RZ, R4.H1_H1 ;  /* 0x30000004ff077230 */ /* 0x000fe20000004100 */
[----:B------:R-:W-:Y:S01]  /*bd40*/  F2FP.F16.E4M3.UNPACK_B R21, R21.H1 ;  /* 0x00000015ff15723e */ /* 0x000fe200030006ff */
[----:B------:R-:W-:Y:S01]  /*bd50*/  HADD2.F32 R24, -RZ, R15.H1_H1 ;  /* 0x3000000fff187230 */ /* 0x000fe20000004100 */
[----:B------:R-:W-:Y:S01]  /*bd60*/  F2FP.F16.E4M3.UNPACK_B R29, R29.H1 ;  /* 0x0000001dff1d723e */ /* 0x000fe200030006ff */
[----:B------:R-:W-:Y:S01]  /*bd70*/  HADD2.F32 R20, -RZ, R14.H1_H1 ;  /* 0x3000000eff147230 */ /* 0x000fe20000004100 */
[----:B------:R-:W-:Y:S01]  /*bd80*/  F2FP.SATFINITE.E4M3.F32.PACK_AB_MERGE_C R31, R31, R36, RZ ;  /* 0x000000241f1f723e */ /* 0x000fe200048070ff */
[----:B------:R-:W-:-:S02]  /*bd90*/  HADD2.F32 R5, -RZ, R4.H0_H0 ;  /* 0x20000004ff057230 */ /* 0x000fc40000004100 */
[----:B------:R-:W-:Y:S01]  /*bda0*/  FMUL.FTZ R26, R7, R24 ;  /* 0x00000018071a7220 */ /* 0x000fe20000410000 */
[----:B------:R-:W-:Y:S02]  /*bdb0*/  HADD2.F32 R25, -RZ, R15.H0_H0 ;  /* 0x2000000fff197230 */ /* 0x000fe40000004100 */
[----:B------:R-:W-:Y:S02]  /*bdc0*/  HADD2.F32 R4, -RZ, R6.H1_H1 ;  /* 0x30000006ff047230 */ /* 0x000fe40000004100 */
[-C--:B------:R-:W-:Y:S01]  /*bdd0*/  FFMA.FTZ R26, R5, R20.reuse, -R26 ;  /* 0x00000014051a7223 */ /* 0x080fe2000001081a */
[----:B------:R-:W-:Y:S02]  /*bde0*/  HADD2.F32 R15, -RZ, R14.H0_H0 ;  /* 0x2000000eff0f7230 */ /* 0x000fe40000004100 */
[----:B------:R-:W-:Y:S01]  /*bdf0*/  FMUL.FTZ R14, R7, R20 ;  /* 0x00000014070e7220 */ /* 0x000fe20000410000 */
[----:B------:R-:W-:Y:S02]  /*be00*/  HADD2.F32 R6, -RZ, R6.H0_H0 ;  /* 0x20000006ff067230 */ /* 0x000fe40000004100 */
[C---:B------:R-:W-:Y:S01]  /*be10*/  FMUL.FTZ R7, R4.reuse, R25 ;  /* 0x0000001904077220 */ /* 0x040fe20000410000 */
[----:B------:R-:W-:Y:S01]  /*be20*/  FMUL.FTZ R4, R4, R15 ;  /* 0x0000000f04047220 */ /* 0x000fe20000410000 */
[----:B------:R-:W-:-:S02]  /*be30*/  FFMA.FTZ R27, R5, R24, R14 ;  /* 0x00000018051b7223 */ /* 0x000fc4000001000e */
[C---:B------:R-:W-:Y:S01]  /*be40*/  FFMA.FTZ R15, R6.reuse, R15, -R7 ;  /* 0x0000000f060f7223 */ /* 0x040fe20000010807 */
[----:B------:R-:W-:Y:S02]  /*be50*/  HADD2.F32 R5, -RZ, R13.H1_H1 ;  /* 0x3000000dff057230 */ /* 0x000fe40000004100 */
[----:B------:R-:W-:Y:S01]  /*be60*/  FFMA.FTZ R20, R6, R25, R4 ;  /* 0x0000001906147223 */ /* 0x000fe20000010004 */
[----:B------:R-:W-:Y:S02]  /*be70*/  HADD2.F32 R6, -RZ, R21.H1_H1 ;  /* 0x30000015ff067230 */ /* 0x000fe40000004100 */
[--C-:B------:R-:W-:Y:S02]  /*be80*/  HADD2.F32 R14, -RZ, R29.reuse.H1_H1 ;  /* 0x3000001dff0e7230 */ /* 0x100fe40000004100 */
[----:B------:R-:W-:Y:S02]  /*be90*/  HADD2.F32 R29, -RZ, R29.H0_H0 ;  /* 0x2000001dff1d7230 */ /* 0x000fe40000004100 */
[----:B------:R-:W-:Y:S01]  /*bea0*/  FMUL.FTZ R7, R5, R6 ;  /* 0x0000000605077220 */ /* 0x000fe20000410000 */
[----:B------:R-:W-:-:S02]  /*beb0*/  HADD2.F32 R4, -RZ, R12.H1_H1 ;  /* 0x3000000cff047230 */ /* 0x000fc40000004100 */
[----:B------:R-:W-:Y:S01]  /*bec0*/  FMUL.FTZ R24, R5, R14 ;  /* 0x0000000e05187220 */ /* 0x000fe20000410000 */
[----:B------:R-:W-:Y:S02]  /*bed0*/  HADD2.F32 R21, -RZ, R21.H0_H0 ;  /* 0x20000015ff157230 */ /* 0x000fe40000004100 */
        /* <DEDUP_REMOVED lines=15> */
[----:B------:R1:W-:Y:S02]  /*bfd0*/  STS.128 [R3+0x16400], R4 ;  /* 0x0164000403007388 */ /* 0x0003e40000000c00 */
.L_x_3142:
[----:B------:R-:W-:Y:S05]  /*bfe0*/  BSYNC B1 ;  /* 0x0000000000017941 */ /* 0x000fea0003800000 */
.L_x_3141:
[----:B------:R-:W-:Y:S05]  /*bff0*/  @P1 BRA `(.L_x_3140) ;  /* 0x0000002c001c1947 */ /* 0x000fea0003800000 */
[----:B-1-3--:R-:W1:Y:S01]  /*c000*/  LDS.128 R4, [R0+0x2000] ;  /* 0x0020000000047984 */ /* 0x00ae620000000c00 */
        /* <DEDUP_REMOVED lines=34> */
[----:B------:R-:W-:Y:S01]  /*c230*/  LOP3.LUT R13, R13, 0xff000000, R10, 0xf8, !PT ;  /* 0xff0000000d0d7812 */ /* 0x000fe200078ef80a */
[----:B------:R-:W-:Y:S01]  /*c240*/  HADD2.F32 R14, -RZ, R12.H1_H1 ;  /* 0x3000000cff0e7230 */ /* 0x000fe20000004100 */
[-C--:B------:R-:W-:Y:S01]  /*c250*/  F2FP.F16.E4M3.UNPACK_B R10, R7.reuse ;  /* 0x00000007ff0a723e */ /* 0x080fe200020006ff */
[----:B------:R-:W-:Y:S01]  /*c260*/  HADD2.F32 R20, -RZ, R20.H0_H0 ;  /* 0x20000014ff147230 */ /* 0x000fe20000004100 */
[----:B------:R-:W-:Y:S01]  /*c270*/  F2FP.F16.E4M3.UNPACK_B R11, R7.H1 ;  /* 0x00000007ff0b723e */ /* 0x000fe200030006ff */
[C---:B------:R-:W-:Y:S01]  /*c280*/  FMUL.FTZ R26, R8.reuse, R24 ;  /* 0x00000018081a7220 */ /* 0x040fe20000410000 */
[----:B------:R-:W-:Y:S01]  /*c290*/  FMUL.FTZ R27, R8, R14 ;  /* 0x0000000e081b7220 */ /* 0x000fe20000410000 */
[-C--:B------:R-:W-:Y:S01]  /*c2a0*/  F2FP.F16.E4M3.UNPACK_B R7, R5.reuse ;  /* 0x00000005ff07723e */ /* 0x080fe200020006ff */
[----:B------:R-:W-:Y:S01]  /*c2b0*/  HADD2.F32 R12, -RZ, R12.H0_H0 ;  /* 0x2000000cff0c7230 */ /* 0x000fe20000004100 */
[----:B------:R-:W-:Y:S01]  /*c2c0*/  F2FP.F16.E4M3.UNPACK_B R8, R5.H1 ;  /* 0x00000005ff08723e */ /* 0x000fe200030006ff */
[----:B------:R-:W-:-:S02]  /*c2d0*/  HADD2.F32 R5, -RZ, R6.H1_H1 ;  /* 0x30000006ff057230 */ /* 0x000fc40000004100 */
[C---:B------:R-:W-:Y:S01]  /*c2e0*/  FFMA.FTZ R26, R9.reuse, R14, -R26 ;  /* 0x0000000e091a7223 */ /* 0x040fe2000001081a */
[----:B------:R-:W-:Y:S01]  /*c2f0*/  FFMA.FTZ R29, R9, R24, R27 ;  /* 0x00000018091d7223 */ /* 0x000fe2000001001b */
[----:B------:R-:W-:Y:S01]  /*c300*/  HADD2.F32 R6, -RZ, R6.H0_H0 ;  /* 0x20000006ff067230 */ /* 0x000fe20000004100 */
[----:B------:R-:W-:Y:S01]  /*c310*/  F2FP.F16.E4M3.UNPACK_B R25, R25.H1 ;  /* 0x00000019ff19723e */ /* 0x000fe200030006ff */
[C---:B------:R-:W-:Y:S01]  /*c320*/  FMUL.FTZ R9, R5.reuse, R20 ;  /* 0x0000001405097220 */ /* 0x040fe20000410000 */
[----:B------:R-:W-:Y:S01]  /*c330*/  F2FP.F16.E4M3.UNPACK_B R15, R15.H1 ;  /* 0x0000000fff0f723e */ /* 0x000fe200030006ff */
[-C--:B------:R-:W-:Y:S01]  /*c340*/  FMUL.FTZ R27, R5, R12.reuse ;  /* 0x0000000c051b7220 */ /* 0x080fe20000410000 */
[----:B------:R-:W-:Y:S02]  /*c350*/  HADD2.F32 R5, -RZ, R10.H1_H1 ;  /* 0x3000000aff057230 */ /* 0x000fe40000004100 */
[----:B------:R-:W-:Y:S01]  /*c360*/  FFMA.FTZ R24, R6, R12, -R9 ;  /* 0x0000000c06187223 */ /* 0x000fe20000010809 */
[----:B------:R-:W-:-:S02]  /*c370*/  HADD2.F32 R14, -RZ, R25.H0_H0 ;  /* 0x20000019ff0e7230 */ /* 0x000fc40000004100 */
[----:B------:R-:W-:Y:S01]  /*c380*/  FFMA.FTZ R27, R6, R20, R27 ;  /* 0x00000014061b7223 */ /* 0x000fe2000001001b */
[----:B------:R-:W-:Y:S01]  /*c390*/  HADD2.F32 R9, -RZ, R15.H0_H0 ;  /* 0x2000000fff097230 */ /* 0x000fe20000004100 */
[----:B------:R-:W-:Y:S01]  /*c3a0*/  F2FP.F16.E4M3.UNPACK_B R3, R4 ;  /* 0x00000004ff03723e */ /* 0x000fe200020006ff */
[----:B------:R-:W-:Y:S02]  /*c3b0*/  HADD2.F32 R10, -RZ, R10.H0_H0 ;  /* 0x2000000aff0a7230 */ /* 0x000fe40000004100 */
[C---:B------:R-:W-:Y:S01]  /*c3c0*/  FMUL.FTZ R31, R5.reuse, R14 ;  /* 0x0000000e051f7220 */ /* 0x040fe20000410000 */
[----:B------:R-:W-:Y:S02]  /*c3d0*/  HADD2.F32 R25, -RZ, R25.H1_H1 ;  /* 0x30000019ff197230 */ /* 0x000fe40000004100 */
[-C--:B------:R-:W-:Y:S01]  /*c3e0*/  FMUL.FTZ R5, R5, R9.reuse ;  /* 0x0000000905057220 */ /* 0x080fe20000410000 */
[----:B------:R-:W-:Y:S02]  /*c3f0*/  HADD2.F32 R6, -RZ, R11.H1_H1 ;  /* 0x3000000bff067230 */ /* 0x000fe40000004100 */
[----:B------:R-:W-:Y:S01]  /*c400*/  FFMA.FTZ R31, R10, R9, -R31 ;  /* 0x000000090a1f7223 */ /* 0x000fe2000001081f */
[----:B------:R-:W-:-:S02]  /*c410*/  HADD2.F32 R15, -RZ, R15.H1_H1 ;  /* 0x3000000fff0f7230 */ /* 0x000fc40000004100 */
[----:B------:R-:W-:Y:S01]  /*c420*/  FFMA.FTZ R28, R10, R14, R5 ;  /* 0x0000000e0a1c7223 */ /* 0x000fe20000010005 */
[----:B------:R-:W-:Y:S02]  /*c430*/  HADD2.F32 R11, -RZ, R11.H0_H0 ;  /* 0x2000000bff0b7230 */ /* 0x000fe40000004100 */
[C---:B------:R-:W-:Y:S01]  /*c440*/  FMUL.FTZ R12, R6.reuse, R25 ;  /* 0x00000019060c7220 */ /* 0x040fe20000410000 */
[----:B------:R-:W-:Y:S01]  /*c450*/  F2FP.F16.E4M3.UNPACK_B R5, R21 ;  /* 0x00000015ff05723e */ /* 0x000fe200020006ff */
[-C--:B------:R-:W-:Y:S01]  /*c460*/  FMUL.FTZ R10, R6, R15.reuse ;  /* 0x0000000f060a7220 */ /* 0x080fe20000410000 */
[----:B------:R-:W-:Y:S01]  /*c470*/  F2FP.F16.E4M3.UNPACK_B R4, R4.H1 ;  /* 0x00000004ff04723e */ /* 0x000fe200030006ff */
[C---:B------:R-:W-:Y:S01]  /*c480*/  FFMA.FTZ R30, R11.reuse, R15, -R12 ;  /* 0x0000000f0b1e7223 */ /* 0x040fe2000001080c */
[----:B------:R-:W-:Y:S01]  /*c490*/  F2FP.F16.E4M3.UNPACK_B R9, R13 ;  /* 0x0000000dff09723e */ /* 0x000fe200020006ff */
[----:B------:R-:W-:Y:S01]  /*c4a0*/  FFMA.FTZ R25, R11, R25, R10 ;  /* 0x000000190b197223 */ /* 0x000fe2000001000a */
[--C-:B------:R-:W-:Y:S01]  /*c4b0*/  HADD2.F32 R12, -RZ, R5.reuse.H1_H1 ;  /* 0x30000005ff0c7230 */ /* 0x100fe20000004100 */
[----:B------:R-:W-:Y:S01]  /*c4c0*/  F2FP.F16.E4M3.UNPACK_B R13, R13.H1 ;  /* 0x0000000dff0d723e */ /* 0x000fe200030006ff */
[----:B------:R-:W-:Y:S01]  /*c4d0*/  HADD2.F32 R11, -RZ, R5.H0_H0 ;  /* 0x20000005ff0b7230 */ /* 0x000fe20000004100 */
[----:B------:R-:W-:Y:S01]  /*c4e0*/  F2FP.F16.E4M3.UNPACK_B R21, R21.H1 ;  /* 0x00000015ff15723e */ /* 0x000fe200030006ff */
[----:B------:R-:W-:-:S02]  /*c4f0*/  HADD2.F32 R6, -RZ, R4.H1_H1 ;  /* 0x30000004ff067230 */ /* 0x000fc40000004100 */
[----:B------:R-:W-:Y:S02]  /*c500*/  HADD2.F32 R10, -RZ, R9.H1_H1 ;  /* 0x30000009ff0a7230 */ /* 0x000fe40000004100 */
[----:B------:R-:W-:Y:S02]  /*c510*/  HADD2.F32 R5, -RZ, R4.H0_H0 ;  /* 0x20000004ff057230 */ /* 0x000fe40000004100 */
[C---:B------:R-:W-:Y:S01]  /*c520*/  FMUL.FTZ R14, R6.reuse, R12 ;  /* 0x0000000c060e7220 */ /* 0x040fe20000410000 */
[----:B------:R-:W-:Y:S02]  /*c530*/  HADD2.F32 R4, -RZ, R3.H1_H1 ;  /* 0x30000003ff047230 */ /* 0x000fe40000004100 */
[-C--:B------:R-:W-:Y:S01]  /*c540*/  FMUL.FTZ R20, R6, R10.reuse ;  /* 0x0000000a06147220 */ /* 0x080fe20000410000 */
[----:B------:R-:W-:Y:S02]  /*c550*/  HADD2.F32 R9, -RZ, R9.H0_H0 ;  /* 0x20000009ff097230 */ /* 0x000fe40000004100 */
[----:B------:R-:W-:Y:S01]  /*c560*/  FFMA.FTZ R14, R5, R10, -R14 ;  /* 0x0000000a050e7223 */ /* 0x000fe2000001080e */
[----:B------:R-:W-:-:S02]  /*c570*/  HADD2.F32 R3, -RZ, R3.H0_H0 ;  /* 0x20000003ff037230 */ /* 0x000fc40000004100 */
[C---:B------:R-:W-:Y:S01]  /*c580*/  FMUL.FTZ R6, R4.reuse, R11 ;  /* 0x0000000b04067220 */ /* 0x040fe20000410000 */
[----:B------:R-:W-:Y:S01]  /*c590*/  FFMA.FTZ R15, R5, R12, R20 ;  /* 0x0000000c050f7223 */ /* 0x000fe20000010014 */
[-C--:B------:R-:W-:Y:S01]  /*c5a0*/  FMUL.FTZ R4, R4, R9.reuse ;  /* 0x0000000904047220 */ /* 0x080fe20000410000 */
[----:B------:R-:W-:Y:S02]  /*c5b0*/  HADD2.F32 R5, -RZ, R13.H1_H1 ;  /* 0x3000000dff057230 */ /* 0x000fe40000004100 */
[C---:B------:R-:W-:Y:S01]  /*c5c0*/  FFMA.FTZ R12, R3.reuse, R9, -R6 ;  /* 0x00000009030c7223 */ /* 0x040fe20000010806 */
[--C-:B------:R-:W-:Y:S02]  /*c5d0*/  HADD2.F32 R9, -RZ, R21.reuse.H1_H1 ;  /* 0x30000015ff097230 */ /* 0x100fe40000004100 */
[----:B------:R-:W-:Y:S01]  /*c5e0*/  FFMA.FTZ R11, R3, R11, R4 ;  /* 0x0000000b030b7223 */ /* 0x000fe20000010004 */
[----:B------:R-:W-:Y:S02]  /*c5f0*/  HADD2.F32 R4, -RZ, R8.H1_H1 ;  /* 0x30000008ff047230 */ /* 0x000fe40000004100 */
[----:B------:R-:W-:-:S02]  /*c600*/  HADD2.F32 R10, -RZ, R21.H0_H0 ;  /* 0x20000015ff0a7230 */ /* 0x000fc40000004100 */
[----:B------:R-:W-:Y:S02]  /*c610*/  HADD2.F32 R3, -RZ, R7.H1_H1 ;  /* 0x30000007ff037230 */ /* 0x000fe40000004100 */
[C---:B------:R-:W-:Y:S01]  /*c620*/  FMUL.FTZ R20, R4.reuse, R5 ;  /* 0x0000000504147220 */ /* 0x040fe20000410000 */
[----:B------:R-:W-:Y:S02]  /*c630*/  HADD2.F32 R6, -RZ, R13.H0_H0 ;  /* 0x2000000dff067230 */ /* 0x000fe40000004100 */
[----:B------:R-:W-:Y:S01]  /*c640*/  FMUL.FTZ R13, R4, R9 ;  /* 0x00000009040d7220 */ /* 0x000fe20000410000 */
        /* <DEDUP_REMOVED lines=15> */
[----:B------:R-:W-:-:S05]  /*c740*/  F2FP.SATFINITE.E4M3.F32.PACK_AB_MERGE_C R5, R10, R5, R13 ;  /* 0x000000050a05723e */ /* 0x000fca000480700d */
[----:B------:R4:W-:Y:S01]  /*c750*/  STS.128 [R0+0x2000], R4 ;  /* 0x0020000400007388 */ /* 0x0009e20000000c00 */
[----:B------:R-:W-:Y:S05]  /*c760*/  BRA `(.L_x_3140) ;  /* 0x0000002400407947 */ /* 0x000fea0003800000 */
.L_x_3127:
[----:B------:R-:W0:Y:S01]  /*c770*/  LDC R10, c[0x0][0x448] ;  /* 0x00011200ff0a7b82 */ /* 0x000e220000000800 */
[----:B------:R-:W-:Y:S01]  /*c780*/  IMAD R3, R227, 0x40, R36 ;  /* 0x00000040e3037824 */ /* 0x000fe200078e0224 */
[----:B------:R-:W-:Y:S01]  /*c790*/  MOV R4, R26 ;  /* 0x0000001a00047202 */ /* 0x000fe20000000f00 */
[----:B------:R-:W-:Y:S01]  /*c7a0*/  ULDC.64 UR4, c[0x0][0x3f8] ;  /* 0x0000fe0000047ab9 */ /* 0x000fe20000000a00 */
[----:B------:R-:W-:Y:S01]  /*c7b0*/  IMAD.MOV.U32 R6, RZ, RZ, R24 ;  /* 0x000000ffff067224 */ /* 0x000fe200078e0018 */
[----:B------:R-:W-:Y:S01]  /*c7c0*/  ULDC.64 UR6, c[0x0][0x408] ;  /* 0x0001020000067ab9 */ /* 0x000fe20000000a00 */
[----:B------:R-:W-:Y:S01]  /*c7d0*/  IMAD.MOV.U32 R7, RZ, RZ, R31 ;  /* 0x000000ffff077224 */ /* 0x000fe200078e001f */
[----:B------:R-:W-:Y:S01]  /*c7e0*/  ULDC.64 UR8, c[0x0][0x400] ;  /* 0x0001000000087ab9 */ /* 0x000fe20000000a00 */
        /* <DEDUP_REMOVED lines=45> */
[----:B--2---:R-:W-:Y:S01]  /*cac0*/  @!P1 IMAD.MOV.U32 R32, RZ, RZ, R4 ;  /* 0x000000ffff209224 */ /* 0x004fe200078e0004 */
[----:B------:R-:W-:Y:S01]  /*cad0*/  @!P1 MOV R33, R5 ;  /* 0x0000000500219202 */ /* 0x000fe20000000f00 */
[----:B------:R-:W-:Y:S01]  /*cae0*/  @!P1 IMAD.MOV.U32 R30, RZ, RZ, R6 ;  /* 0x000000ffff1e9224 */ /* 0x000fe200078e0006 */
[----:B------:R-:W-:Y:S01]  /*caf0*/  CS2R R4, SRZ ;  /* 0x0000000000047805 */ /* 0x000fe2000001ff00 */
[----:B------:R-:W-:-:S02]  /*cb00*/  @!P1 IMAD.MOV.U32 R31, RZ, RZ, R7 ;  /* 0x000000ffff1f9224 */ /* 0x000fc400078e0007 */
[----:B---3--:R-:W-:Y:S02]  /*cb10*/  @!P1 IMAD.MOV.U32 R28, RZ, RZ, R24 ;  /* 0x000000ffff1c9224 */ /* 0x008fe400078e0018 */
[----:B------:R-:W-:Y:S02]  /*cb20*/  @!P1 IMAD.MOV.U32 R29, RZ, RZ, R25 ;  /* 0x000000ffff1d9224 */ /* 0x000fe400078e0019 */
[----:B------:R-:W-:Y:S02]  /*cb30*/  @!P1 IMAD.MOV.U32 R20, RZ, RZ, R26 ;  /* 0x000000ffff149224 */ /* 0x000fe400078e001a */
[----:B01--4-:R-:W-:-:S07]  /*cb40*/  @!P1 IMAD.MOV.U32 R21, RZ, RZ, R27 ;  /* 0x000000ffff159224 */ /* 0x013fce00078e001b */
.L_x_3408:
[----:B------:R-:W-:Y:S01]  /*cb50*/  VIADD R36, R36, 0x40 ;  /* 0x0000004024247836 */ /* 0x000fe20000000000 */
        /* <DEDUP_REMOVED lines=16> */
[----:B------:R-:W-:Y:S01]  /*cc60*/  IMAD.X R9, R3, 0x1, R17, P1 ;  /* 0x0000000103097824 */ /* 0x000fe200008e0611 */
[----:B------:R-:W-:-:S05]  /*cc70*/  IADD3.X R5, R37, R17, RZ, P2, !PT ;  /* 0x0000001125057210 */ /* 0x000fca00017fe4ff */
[----:B------:R-:W5:Y:S04]  /*cc80*/  LD.E.128 R8, desc[UR60][R8.64] ;  /* 0x0000003c08087980 */ /* 0x000f68000c101d00 */
[----:B------:R-:W5:Y:S02]  /*cc90*/  LD.E.128 R4, desc[UR60][R4.64] ;  /* 0x0000003c04047980 */ /* 0x000f64000c101d00 */
.L_x_3145:
[----:B------:R-:W-:Y:S05]  /*cca0*/  BSYNC B1 ;  /* 0x0000000000017941 */ /* 0x000fea0003800000 */
.L_x_3144:
[----:B------:R-:W0:Y:S01]  /*ccb0*/  SYNCS.PHASECHK.TRANS64.TRYWAIT P1, [R18+URZ+0x22800], R13 ;  /* 0x0228000d120075a7 */ /* 0x000e22000802017f */
[----:B------:R-:W-:Y:S01]  /*ccc0*/  VIADD R3, R195, 0x40 ;  /* 0x00000040c3037836 */ /* 0x000fe20000000000 */
[----:B------:R-:W-:Y:S01]  /*ccd0*/  VIADDMNMX R0, R39, -R200, 0x80, PT ;  /* 0x0000008027007446 */ /* 0x000fe200038009c8 */
[----:B------:R-:W-:Y:S03]  /*cce0*/  BSSY B1, `(.L_x_3146) ;  /* 0x0000004000017945 */ /* 0x000fe60003800000 */
[-C--:B------:R-:W-:Y:S02]  /*ccf0*/  ISETP.GE.OR P2, PT, R195, R0.reuse, P0 ;  /* 0x00000000c300720c */ /* 0x080fe40000746670 */
[----:B------:R-:W-:Y:S01]  /*cd00*/  ISETP.GE.OR P0, PT, R3, R0, P0 ;  /* 0x000000000300720c */ /* 0x000fe20000706670 */
[----:B0-----:R-:W-:-:S12]  /*cd10*/  @!P1 BRA `(.L_x_3147) ;  /* 0x0000017c00c09947 */ /* 0x001fd80003800000 */
.L_x_3409:
[----:B------:R-:W-:Y:S05]  /*cd20*/  BSYNC B1 ;  /* 0x0000000000017941 */ /* 0x000fea0003800000 */
.L_x_3146:
[----:B------:R-:W-:Y:S04]  /*cd30*/  BSSY B1, `(.L_x_3148) ;  /* 0x0000100000017945 */ /* 0x000fe80003800000 */
[----:B------:R-:W-:Y:S05]  /*cd40*/  @P2 BRA `(.L_x_3149) ;  /* 0x0000000c00f82947 */ /* 0x000fea0003800000 */
[----:B------:R-:W-:Y:S02]  /*cd50*/  SHF.R.U32.HI R0, RZ, 0x8, R32 ;  /* 0x00000008ff007819 */ /* 0x000fe40000011620 */
[----:B------:R-:W-:Y:S02]  /*cd60*/  LOP3.LUT R3, R32, 0xff, RZ, 0xc0, !PT ;  /* 0x000000ff20037812 */ /* 0x000fe400078ec0ff */
[----:B------:R-:W-:Y:S02]  /*cd70*/  LOP3.LUT R0, R0, 0xff, RZ, 0xc0, !PT ;  /* 0x000000ff00007812 */ /* 0x000fe400078ec0ff */
[----:B------:R-:W-:Y:S02]  /*cd80*/  SHF.R.U32.HI R12, RZ, 0x8, R33 ;  /* 0x00000008ff0c7819 */ /* 0x000fe40000011621 */
[----:B------:R-:W-:Y:S02]  /*cd90*/  SHF.R.U32.HI R14, RZ, 0x8, R30 ;  /* 0x00000008ff0e7819 */ /* 0x000fe4000001161e */
[----:B------:R-:W-:Y:S01]  /*cda0*/  PRMT R36, R0, 0x7604, R3 ;  /* 0x0000760400247816 */ /* 0x000fe20000000003 */
[----:B------:R-:W-:Y:S01]  /*cdb0*/  IMAD.SHL.U32 R3, R205, 0x80, RZ ;  /* 0x00000080cd037824 */ /* 0x000fe200078e00ff */
[----:B0-----:R-:W-:-:S02]  /*cdc0*/  LOP3.LUT R13, R33, 0xff, RZ, 0xc0, !PT ;  /* 0x000000ff210d7812 */ /* 0x001fc400078ec0ff */
[----:B------:R-:W-:Y:S02]  /*cdd0*/  LOP3.LUT R12, R12, 0xff, RZ, 0xc0, !PT ;  /* 0x000000ff0c0c7812 */ /* 0x000fe400078ec0ff */
[----:B------:R-:W-:Y:S02]  /*cde0*/  LOP3.LUT R15, R30, 0xff, RZ, 0xc0, !PT ;  /* 0x000000ff1e0f7812 */ /* 0x000fe400078ec0ff */
[----:B------:R-:W-:Y:S02]  /*cdf0*/  LOP3.LUT R14, R14, 0xff, RZ, 0xc0, !PT ;  /* 0x000000ff0e0e7812 */ /* 0x000fe400078ec0ff */
[----:B------:R-:W-:Y:S02]  /*ce00*/  PRMT R38, R12, 0x7604, R13 ;  /* 0x000076040c267816 */ /* 0x000fe4000000000d */
[----:B------:R-:W-:Y:S02]  /*ce10*/  SHF.R.U32.HI R0, RZ, 0x8, R28 ;  /* 0x00000008ff007819 */ /* 0x000fe4000001161c */
[----:B------:R-:W-:-:S02]  /*ce20*/  SHF.R.U32.HI R13, RZ, 0x8, R31 ;  /* 0x00000008ff0d7819 */ /* 0x000fc4000001161f */
[----:B------:R-:W-:Y:S01]  /*ce30*/  LOP3.LUT R12, R3, 0x380, RZ, 0xc0, !PT ;  /* 0x00000380030c7812 */ /* 0x000fe200078ec0ff */
[----:B------:R-:W-:Y:S01]  /*ce40*/  IMAD.IADD R3, R16, 0x1, R41 ;  /* 0x0000000110037824 */ /* 0x000fe200078e0229 */
[----:B------:R-:W-:Y:S02]  /*ce50*/  PRMT R40, R14, 0x7604, R15 ;  /* 0x000076040e287816 */ /* 0x000fe4000000000f */
[----:B------:R-:W-:Y:S02]  /*ce60*/  LOP3.LUT R15, R0, 0xff, RZ, 0xc0, !PT ;  /* 0x000000ff000f7812 */ /* 0x000fe400078ec0ff */
[----:B------:R-:W-:Y:S02]  /*ce70*/  LOP3.LUT R14, R31, 0xff, RZ, 0xc0, !PT ;  /* 0x000000ff1f0e7812 */ /* 0x000fe400078ec0ff */
[----:B------:R-:W-:Y:S02]  /*ce80*/  LOP3.LUT R13, R13, 0xff, RZ, 0xc0, !PT ;  /* 0x000000ff0d0d7812 */ /* 0x000fe400078ec0ff */
[----:B------:R-:W-:-:S02]  /*ce90*/  LOP3.LUT R0, R12, 0x70, R16, 0xf8, !PT ;  /* 0x000000700c007812 */ /* 0x000fc400078ef810 */
[----:B------:R-:W-:Y:S02]  /*cea0*/  SHF.R.U32.HI R25, RZ, 0x3, R12 ;  /* 0x00000003ff197819 */ /* 0x000fe4000001160c */
[----:B------:R-:W-:Y:S02]  /*ceb0*/  LOP3.LUT R12, R12, 0x70, R3, 0xf8, !PT ;  /* 0x000000700c0c7812 */ /* 0x000fe400078ef803 */
[----:B------:R-:W-:Y:S02]  /*cec0*/  LOP3.LUT R24, R28, 0xff, RZ, 0xc0, !PT ;  /* 0x000000ff1c187812 */ /* 0x000fe400078ec0ff */
[----:B------:R-:W-:Y:S02]  /*ced0*/  PRMT R43, R13, 0x7604, R14 ;  /* 0x000076040d2b7816 */ /* 0x000fe4000000000e */
[----:B------:R-:W-:Y:S02]  /*cee0*/  LOP3.LUT R3, R0, R25, RZ, 0x3c, !PT ;  /* 0x0000001900037212 */ /* 0x000fe400078e3cff */
[----:B------:R-:W-:-:S02]  /*cef0*/  SHF.R.U32.HI R13, RZ, 0x8, R29 ;  /* 0x00000008ff0d7819 */ /* 0x000fc4000001161d */
[----:B------:R-:W-:Y:S02]  /*cf00*/  PRMT R45, R15, 0x7604, R24 ;  /* 0x000076040f2d7816 */ /* 0x000fe40000000018 */
[----:B------:R-:W-:Y:S02]  /*cf10*/  LOP3.LUT R25, R12, R25, RZ, 0x3c, !PT ;  /* 0x000000190c197212 */ /* 0x000fe400078e3cff */
[----:B------:R-:W-:Y:S02]  /*cf20*/  IADD3 R0, R18, R3, R204 ;  /* 0x0000000312007210 */ /* 0x000fe40007ffe0cc */
[----:B------:R-:W-:Y:S02]  /*cf30*/  LOP3.LUT R24, R29, 0xff, RZ, 0xc0, !PT ;  /* 0x000000ff1d187812 */ /* 0x000fe400078ec0ff */
[----:B------:R-:W-:Y:S02]  /*cf40*/  SHF.R.U32.HI R12, RZ, 0x8, R20 ;  /* 0x00000008ff0c7819 */ /* 0x000fe40000011614 */
[----:B------:R-:W-:-:S02]  /*cf50*/  LOP3.LUT R3, R13, 0xff, RZ, 0xc0, !PT ;  /* 0x000000ff0d037812 */ /* 0x000fc400078ec0ff */
[----:B------:R-:W-:Y:S02]  /*cf60*/  LOP3.LUT R27, R20, 0xff, RZ, 0xc0, !PT ;  /* 0x000000ff141b7812 */ /* 0x000fe400078ec0ff */
[----:B------:R-:W-:Y:S02]  /*cf70*/  LOP3.LUT R26, R12, 0xff, RZ, 0xc0, !PT ;  /* 0x000000ff0c1a7812 */ /* 0x000fe400078ec0ff */
[----:B------:R-:W-:Y:S01]  /*cf80*/  PRMT R47, R3, 0x7604, R24 ;  /* 0x00007604032f7816 */ /* 0x000fe20000000018 */
[----:B------:R-:W-:Y:S01]  /*cf90*/  LDS.128 R12, [R0+0x14400] ;  /* 0x01440000000c7984 */ /* 0x000fe20000000c00 */
[----:B------:R-:W-:Y:S02]  /*cfa0*/  IADD3 R3, R18, R25, R204 ;  /* 0x0000001912037210 */ /* 0x000fe40007ffe0cc */
[----:B------:R-:W-:Y:S02]  /*cfb0*/  PRMT R51, R26, 0x7604, R27 ;  /* 0x000076041a337816 */ /* 0x000fe4000000001b */
[----:B------:R-:W-:Y:S01]  /*cfc0*/  SHF.R.U32.HI R35, RZ, 0x8, R21 ;  /* 0x00000008ff237819 */ /* 0x000fe20000011615 */
[----:B------:R-:W0:Y:S01]  /*cfd0*/  LDS.128 R24, [R3+0x14400] ;  /* 0x0144000003187984 */ /* 0x000e220000000c00 */
[----:B------:R-:W-:-:S02]  /*cfe0*/  SHF.R.U32.HI R37, RZ, 0x10, R33 ;  /* 0x00000010ff257819 */ /* 0x000fc40000011621 */
[----:B------:R-:W-:Y:S02]  /*cff0*/  LOP3.LUT R42, R21, 0xff, RZ, 0xc0, !PT ;  /* 0x000000ff152a7812 */ /* 0x000fe400078ec0ff */
[----:B------:R-:W-:Y:S02]  /*d000*/  LOP3.LUT R35, R35, 0xff, RZ, 0xc0, !PT ;  /* 0x000000ff23237812 */ /* 0x000fe400078ec0ff */
[----:B------:R-:W-:Y:S02]  /*d010*/  LOP3.LUT R37, R37, 0xff, RZ, 0xc0, !PT ;  /* 0x000000ff25257812 */ /* 0x000fe400078ec0ff */
[----:B------:R-:W-:Y:S02]  /*d020*/  PRMT R53, R35, 0x7604, R42 ;  /* 0x0000760423357816 */ /* 0x000fe4000000002a */
[----:B------:R-:W-:Y:S02]  /*d030*/  SHF.R.U32.HI R39, RZ, 0x10, R30 ;  /* 0x00000010ff277819 */ /* 0x000fe4000001161e */
[----:B------:R-:W-:-:S02]  /*d040*/  SHF.R.U32.HI R42, RZ, 0x10, R31 ;  /* 0x00000010ff2a7819 */ /* 0x000fc4000001161f */
[----:B------:R-:W-:Y:S02]  /*d050*/  SHF.R.U32.HI R35, RZ, 0x10, R32 ;  /* 0x00000010ff237819 */ /* 0x000fe40000011620 */
[----:B------:R-:W-:Y:S02]  /*d060*/  PRMT R37, R37, 0x7054, R38 ;  /* 0x0000705425257816 */ /* 0x000fe40000000026 */
[----:B------:R-:W-:Y:S02]  /*d070*/  SHF.R.U32.HI R38, RZ, 0x10, R29 ;  /* 0x00000010ff267819 */ /* 0x000fe4000001161d */
[----:B------:R-:W-:Y:S02]  /*d080*/  LOP3.LUT R39, R39, 0xff, RZ, 0xc0, !PT ;  /* 0x000000ff27277812 */ /* 0x000fe400078ec0ff */
[----:B------:R-:W-:Y:S02]  /*d090*/  LOP3.LUT R42, R42, 0xff, RZ, 0xc0, !PT ;  /* 0x000000ff2a2a7812 */ /* 0x000fe400078ec0ff */
[----:B------:R-:W-:-:S02]  /*d0a0*/  LOP3.LUT R35, R35, 0xff, RZ, 0xc0, !PT ;  /* 0x000000ff23237812 */ /* 0x000fc400078ec0ff */
[----:B------:R-:W-:Y:S02]  /*d0b0*/  LOP3.LUT R38, R38, 0xff, RZ, 0xc0, !PT ;  /* 0x000000ff26267812 */ /* 0x000fe400078ec0ff */
[----:B------:R-:W-:Y:S02]  /*d0c0*/  PRMT R39, R39, 0x7054, R40 ;  /* 0x0000705427277816 */ /* 0x000fe40000000028 */
[----:B------:R-:W-:Y:S02]  /*d0d0*/  PRMT R43, R42, 0x7054, R43 ;  /* 0x000070542a2b7816 */ /* 0x000fe4000000002b */
[----:B------:R-:W-:Y:S02]  /*d0e0*/  PRMT R35, R35, 0x7054, R36 ;  /* 0x0000705423237816 */ /* 0x000fe40000000024 */
[----:B------:R-:W-:Y:S02]  /*d0f0*/  SHF.R.U32.HI R40, RZ, 0x10, R20 ;  /* 0x00000010ff287819 */ /* 0x000fe40000011614 */
[----:B------:R-:W-:-:S02]  /*d100*/  SHF.R.U32.HI R42, RZ, 0x10, R21 ;  /* 0x00000010ff2a7819 */ /* 0x000fc40000011615 */
[----:B------:R-:W-:Y:S02]  /*d110*/  SHF.R.U32.HI R36, RZ, 0x10, R28 ;  /* 0x00000010ff247819 */ /* 0x000fe4000001161c */
[----:B------:R-:W-:Y:S02]  /*d120*/  PRMT R49, R38, 0x7054, R47 ;  /* 0x0000705426317816 */ /* 0x000fe4000000002f */
[----:B------:R-:W-:Y:S02]  /*d130*/  LOP3.LUT R40, R40, 0xff, RZ, 0xc0, !PT ;  /* 0x000000ff28287812 */ /* 0x000fe400078ec0ff */
[----:B------:R-:W-:Y:S02]  /*d140*/  LOP3.LUT R42, R42, 0xff, RZ, 0xc0, !PT ;  /* 0x000000ff2a2a7812 */ /* 0x000fe400078ec0ff */
[----:B------:R-:W-:Y:S02]  /*d150*/  LOP3.LUT R36, R36, 0xff, RZ, 0xc0, !PT ;  /* 0x000000ff24247812 */ /* 0x000fe400078ec0ff */
[----:B------:R-:W-:-:S02]  /*d160*/  LOP3.LUT R49, R49, 0xff000000, R29, 0xf8, !PT ;  /* 0xff00000031317812 */ /* 0x000fc400078ef81d */
[----:B------:R-:W-:Y:S02]  /*d170*/  PRMT R51, R40, 0x7054, R51 ;  /* 0x0000705428337816 */ /* 0x000fe40000000033 */
[----:B------:R-:W-:Y:S02]  /*d180*/  PRMT R53, R42, 0x7054, R53 ;  /* 0x000070542a357816 */ /* 0x000fe40000000035 */
[----:B------:R-:W-:Y:S02]  /*d190*/  PRMT R45, R36, 0x7054, R45 ;  /* 0x00007054242d7816 */ /* 0x000fe4000000002d */
[----:B------:R-:W-:Y:S02]  /*d1a0*/  LOP3.LUT R40, R35, 0xff000000, R32, 0xf8, !PT ;  /* 0xff00000023287812 */ /* 0x000fe400078ef820 */
[----:B------:R-:W-:Y:S02]  /*d1b0*/  LOP3.LUT R42, R37, 0xff000000, R33, 0xf8, !PT ;  /* 0xff000000252a7812 */ /* 0x000fe400078ef821 */
[----:B------:R-:W-:-:S02]  /*d1c0*/  F2FP.F16.E4M3.UNPACK_B R48, R49.H1 ;  /* 0x00000031ff30723e */ /* 0x000fc400030006ff */
[----:B0-----:R-:W-:Y:S02]  /*d1d0*/  F2FP.F16.E4M3.UNPACK_B R35, R25.H1 ;  /* 0x00000019ff23723e */ /* 0x001fe400030006ff */
[----:B------:R-:W-:Y:S02]  /*d1e0*/  LOP3.LUT R46, R43, 0xff000000, R31, 0xf8, !PT ;  /* 0xff0000002b2e7812 */ /* 0x000fe400078ef81f */
[----:B------:R-:W-:Y:S02]  /*d1f0*/  LOP3.LUT R47, R45, 0xff000000, R28, 0xf8, !PT ;  /* 0xff0000002d2f7812 */ /* 0x000fe400078ef81c */
[----:B------:R-:W-:Y:S01]  /*d200*/  LOP3.LUT R50, R51, 0xff000000, R20, 0xf8, !PT ;  /* 0xff00000033327812 */ /* 0x000fe200078ef814 */
[--C-:B------:R-:W-:Y:S01]  /*d210*/  HADD2.F32 R51, -RZ, R48.reuse.H0_H0 ;  /* 0x20000030ff337230 */ /* 0x100fe20000004100 */
[----:B------:R-:W-:Y:S01]  /*d220*/  F2FP.F16.E4M3.UNPACK_B R43, R42.H1 ;  /* 0x0000002aff2b723e */ /* 0x000fe200030006ff */
[----:B------:R-:W-:Y:S01]  /*d230*/  HADD2.F32 R48, -RZ, R48.H1_H1 ;  /* 0x30000030ff307230 */ /* 0x000fe20000004100 */
[----:B------:R-:W-:-:S02]  /*d240*/  F2FP.F16.E4M3.UNPACK_B R31, R15 ;  /* 0x0000000fff1f723e */ /* 0x000fc400020006ff */
        /* <DEDUP_REMOVED lines=174> */
.L_x_3149:
[----:B------:R-:W-:Y:S05]  /*dd30*/  BSYNC B1 ;  /* 0x0000000000017941 */ /* 0x000fea0003800000 */
.L_x_3148:
[----:B------:R-:W-:Y:S05]  /*dd40*/  @P0 BRA `(.L_x_3140) ;  /* 0x0000000c00c80947 */ /* 0x000fea0003800000 */
[----:B------:R-:W2:Y:S01]  /*dd50*/  LDL R53, [R1+0x4] ;  /* 0x0000040001357983 */ /* 0x000ea20000100800 */
[----:B-1---5:R-:W-:Y:S01]  /*dd60*/  SHF.R.U32.HI R3, RZ, 0x8, R8 ;  /* 0x00000008ff037819 */ /* 0x022fe20000011608 */
[----:B------:R-:W-:Y:S01]  /*dd70*/  IMAD.IADD R24, R16, 0x1, R41 ;  /* 0x0000000110187824 */ /* 0x000fe200078e0229 */
[----:B------:R-:W-:Y:S02]  /*dd80*/  LOP3.LUT R0, R8, 0xff, RZ, 0xc0, !PT ;  /* 0x000000ff08007812 */ /* 0x000fe400078ec0ff */
[----:B------:R-:W-:Y:S02]  /*dd90*/  LOP3.LUT R3, R3, 0xff, RZ, 0xc0, !PT ;  /* 0x000000ff03037812 */ /* 0x000fe400078ec0ff */
[----:B0-----:R-:W-:Y:S02]  /*dda0*/  SHF.R.U32.HI R13, RZ, 0x8, R9 ;  /* 0x00000008ff0d7819 */ /* 0x001fe40000011609 */
[----:B------:R-:W-:Y:S02]  /*ddb0*/  PRMT R21, R3, 0x7604, R0 ;  /* 0x0000760403157816 */ /* 0x000fe40000000000 */
[----:B------:R-:W-:-:S02]  /*ddc0*/  SHF.R.U32.HI R3, RZ, 0x8, R10 ;  /* 0x00000008ff037819 */ /* 0x000fc4000001160a */
[----:B------:R-:W-:Y:S02]  /*ddd0*/  LOP3.LUT R0, R10, 0xff, RZ, 0xc0, !PT ;  /* 0x000000ff0a007812 */ /* 0x000fe400078ec0ff */
[----:B------:R-:W-:Y:S02]  /*dde0*/  LOP3.LUT R3, R3, 0xff, RZ, 0xc0, !PT ;  /* 0x000000ff03037812 */ /* 0x000fe400078ec0ff */
[----:B------:R-:W-:Y:S02]  /*ddf0*/  SHF.R.U32.HI R25, RZ, 0x3, R201 ;  /* 0x00000003ff197819 */ /* 0x000fe400000116c9 */
[----:B------:R-:W-:Y:S02]  /*de00*/  PRMT R29, R3, 0x7604, R0 ;  /* 0x00007604031d7816 */ /* 0x000fe40000000000 */
[----:B------:R-:W-:Y:S02]  /*de10*/  LOP3.LUT R0, R201, 0x70, R24, 0xf8, !PT ;  /* 0x00000070c9007812 */ /* 0x000fe400078ef818 */
[----:B------:R-:W-:-:S02]  /*de20*/  LOP3.LUT R12, R9, 0xff, RZ, 0xc0, !PT ;  /* 0x000000ff090c7812 */ /* 0x000fc400078ec0ff */
[----:B------:R-:W-:Y:S02]  /*de30*/  LOP3.LUT R13, R13, 0xff, RZ, 0xc0, !PT ;  /* 0x000000ff0d0d7812 */ /* 0x000fe400078ec0ff */
[----:B------:R-:W-:Y:S02]  /*de40*/  LOP3.LUT R3, R0, R25, RZ, 0x3c, !PT ;  /* 0x0000001900037212 */ /* 0x000fe400078e3cff */
[----:B------:R-:W-:Y:S02]  /*de50*/  PRMT R20, R13, 0x7604, R12 ;  /* 0x000076040d147816 */ /* 0x000fe4000000000c */
[----:B------:R-:W-:Y:S02]  /*de60*/  SHF.R.U32.HI R13, RZ, 0x8, R11 ;  /* 0x00000008ff0d7819 */ /* 0x000fe4000001160b */
[----:B------:R-:W-:Y:S02]  /*de70*/  SHF.R.U32.HI R15, RZ, 0x8, R4 ;  /* 0x00000008ff0f7819 */ /* 0x000fe40000011604 */
[----:B------:R-:W-:-:S02]  /*de80*/  SHF.R.U32.HI R24, RZ, 0x8, R5 ;  /* 0x00000008ff187819 */ /* 0x000fc40000011605 */
[----:B------:R-:W-:Y:S02]  /*de90*/  IADD3 R0, R18, R3, R206 ;  /* 0x0000000312007210 */ /* 0x000fe40007ffe0ce */
[----:B------:R-:W-:Y:S02]  /*dea0*/  LOP3.LUT R12, R11, 0xff, RZ, 0xc0, !PT ;  /* 0x000000ff0b0c7812 */ /* 0x000fe400078ec0ff */
[----:B------:R-:W-:Y:S02]  /*deb0*/  LOP3.LUT R14, R4, 0xff, RZ, 0xc0, !PT ;  /* 0x000000ff040e7812 */ /* 0x000fe400078ec0ff */
[----:B------:R-:W-:Y:S02]  /*dec0*/  LOP3.LUT R13, R13, 0xff, RZ, 0xc0, !PT ;  /* 0x000000ff0d0d7812 */ /* 0x000fe400078ec0ff */
[----:B------:R-:W-:Y:S02]  /*ded0*/  LOP3.LUT R15, R15, 0xff, RZ, 0xc0, !PT ;  /* 0x000000ff0f0f7812 */ /* 0x000fe400078ec0ff */
[----:B------:R-:W-:-:S02]  /*dee0*/  LOP3.LUT R3, R24, 0xff, RZ, 0xc0, !PT ;  /* 0x000000ff18037812 */ /* 0x000fc400078ec0ff */
[----:B------:R-:W0:Y:S01]  /*def0*/  LDS.128 R24, [R0+0x14400] ;  /* 0x0144000000187984 */ /* 0x000e220000000c00 */
[----:B------:R-:W-:Y:S02]  /*df00*/  PRMT R28, R13, 0x7604, R12 ;  /* 0x000076040d1c7816 */ /* 0x000fe4000000000c */
[----:B------:R-:W-:Y:S02]  /*df10*/  PRMT R35, R15, 0x7604, R14 ;  /* 0x000076040f237816 */ /* 0x000fe4000000000e */
[----:B------:R-:W-:Y:S02]  /*df20*/  SHF.R.U32.HI R32, RZ, 0x8, R6 ;  /* 0x00000008ff207819 */ /* 0x000fe40000011606 */
        /* <DEDUP_REMOVED lines=18> */
[----:B------:R-:W-:-:S02]  /*e050*/  PRMT R36, R36, 0x7604, R33 ;  /* 0x0000760424247816 */ /* 0x000fc40000000021 */
[----:B------:R-:W-:Y:S02]  /*e060*/  LOP3.LUT R33, R28, 0xff0000, R31, 0xf8, !PT ;  /* 0x00ff00001c217812 */ /* 0x000fe400078ef81f */
[----:B------:R-:W-:Y:S02]  /*e070*/  LOP3.LUT R31, R29, 0xff0000, R10, 0xf8, !PT ;  /* 0x00ff00001d1f7812 */ /* 0x000fe400078ef80a */
[----:B------:R-:W-:Y:S02]  /*e080*/  LOP3.LUT R29, R3, 0xff000000, R9, 0xf8, !PT ;  /* 0xff000000031d7812 */ /* 0x000fe400078ef809 */
[----:B------:R-:W-:Y:S02]  /*e090*/  LOP3.LUT R37, R37, 0xff000000, R5, 0xf8, !PT ;  /* 0xff00000025257812 */ /* 0x000fe400078ef805 */
[----:B------:R-:W-:Y:S02]  /*e0a0*/  LOP3.LUT R41, R36, 0xff0000, R41, 0xf8, !PT ;  /* 0x00ff000024297812 */ /* 0x000fe400078ef829 */
[----:B------:R-:W-:-:S02]  /*e0b0*/  LOP3.LUT R35, R35, 0xff0000, R4, 0xf8, !PT ;  /* 0x00ff000023237812 */ /* 0x000fc400078ef804 */
[----:B------:R-:W-:Y:S02]  /*e0c0*/  LOP3.LUT R32, R31, 0xff000000, R10, 0xf8, !PT ;  /* 0xff0000001f207812 */ /* 0x000fe400078ef80a */
[----:B------:R-:W-:Y:S02]  /*e0d0*/  LOP3.LUT R33, R33, 0xff000000, R11, 0xf8, !PT ;  /* 0xff00000021217812 */ /* 0x000fe400078ef80b */
[----:B------:R-:W-:Y:S02]  /*e0e0*/  F2FP.F16.E4M3.UNPACK_B R36, R37 ;  /* 0x00000025ff24723e */ /* 0x000fe400020006ff */
[----:B0-----:R-:W-:Y:S02]  /*e0f0*/  F2FP.F16.E4M3.UNPACK_B R10, R25 ;  /* 0x00000019ff0a723e */ /* 0x001fe400020006ff */
[----:B------:R-:W-:Y:S01]  /*e100*/  F2FP.F16.E4M3.UNPACK_B R11, R29 ;  /* 0x0000001dff0b723e */ /* 0x000fe200020006ff */
[----:B------:R-:W-:Y:S01]  /*e110*/  HADD2.F32 R31, -RZ, R36.H0_H0 ;  /* 0x20000024ff1f7230 */ /* 0x000fe20000004100 */
[----:B------:R-:W-:Y:S01]  /*e120*/  LOP3.LUT R35, R35, 0xff000000, R4, 0xf8, !PT ;  /* 0xff00000023237812 */ /* 0x000fe200078ef804 */
[--C-:B------:R-:W-:Y:S01]  /*e130*/  HADD2.F32 R5, -RZ, R10.reuse.H0_H0 ;  /* 0x2000000aff057230 */ /* 0x100fe20000004100 */
[--C-:B------:R-:W-:Y:S01]  /*e140*/  LOP3.LUT R39, R39, 0xff0000, R6.reuse, 0xf8, !PT ;  /* 0x00ff000027277812 */ /* 0x100fe200078ef806 */
[----:B------:R-:W-:Y:S01]  /*e150*/  HADD2.F32 R30, -RZ, R11.H0_H0 ;  /* 0x2000000bff1e7230 */ /* 0x000fe20000004100 */
[----:B------:R-:W-:Y:S01]  /*e160*/  F2FP.F16.E4M3.UNPACK_B R25, R25.H1 ;  /* 0x00000019ff19723e */ /* 0x000fe200030006ff */
[----:B------:R-:W-:Y:S01]  /*e170*/  HADD2.F32 R10, -RZ, R10.H1_H1 ;  /* 0x3000000aff0a7230 */ /* 0x000fe20000004100 */
[----:B------:R-:W-:Y:S01]  /*e180*/  LOP3.LUT R38, R39, 0xff000000, R6, 0xf8, !PT ;  /* 0xff00000027267812 */ /* 0x000fe200078ef806 */
[C---:B------:R-:W-:Y:S01]  /*e190*/  FMUL.FTZ R39, R5.reuse, R31 ;  /* 0x0000001f05277220 */ /* 0x040fe20000410000 */
[----:B------:R-:W-:Y:S01]  /*e1a0*/  FMUL.FTZ R40, R5, R30 ;  /* 0x0000001e05287220 */ /* 0x000fe20000410000 */
[----:B------:R-:W-:-:S02]  /*e1b0*/  F2FP.F16.E4M3.UNPACK_B R37, R37.H1 ;  /* 0x00000025ff25723e */ /* 0x000fc400030006ff */
[----:B------:R-:W-:Y:S02]  /*e1c0*/  F2FP.F16.E4M3.UNPACK_B R29, R29.H1 ;  /* 0x0000001dff1d723e */ /* 0x000fe400030006ff */
[--C-:B------:R-:W-:Y:S02]  /*e1d0*/  LOP3.LUT R21, R21, 0xff0000, R8.reuse, 0xf8, !PT ;  /* 0x00ff000015157812 */ /* 0x100fe400078ef808 */
[----:B------:R-:W-:Y:S02]  /*e1e0*/  LOP3.LUT R41, R41, 0xff000000, R7, 0xf8, !PT ;  /* 0xff00000029297812 */ /* 0x000fe400078ef807 */
[----:B------:R-:W-:Y:S02]  /*e1f0*/  LOP3.LUT R28, R21, 0xff000000, R8, 0xf8, !PT ;  /* 0xff000000151c7812 */ /* 0x000fe400078ef808 */
[-C--:B------:R-:W-:Y:S02]  /*e200*/  F2FP.F16.E4M3.UNPACK_B R21, R27.reuse ;  /* 0x0000001bff15723e */ /* 0x080fe400020006ff */
[----:B------:R-:W-:-:S02]  /*e210*/  F2FP.F16.E4M3.UNPACK_B R27, R27.H1 ;  /* 0x0000001bff1b723e */ /* 0x000fc400030006ff */
[-C--:B------:R-:W-:Y:S02]  /*e220*/  F2FP.F16.E4M3.UNPACK_B R9, R24.reuse ;  /* 0x00000018ff09723e */ /* 0x080fe400020006ff */
[----:B------:R-:W-:Y:S02]  /*e230*/  F2FP.F16.E4M3.UNPACK_B R24, R24.H1 ;  /* 0x00000018ff18723e */ /* 0x000fe400030006ff */
[-C--:B------:R-:W-:Y:S02]  /*e240*/  F2FP.F16.E4M3.UNPACK_B R20, R26.reuse ;  /* 0x0000001aff14723e */ /* 0x080fe400020006ff */
[----:B------:R-:W-:Y:S01]  /*e250*/  F2FP.F16.E4M3.UNPACK_B R26, R26.H1 ;  /* 0x0000001aff1a723e */ /* 0x000fe200030006ff */
[----:B--2---:R-:W0:Y:S02]  /*e260*/  LDS.128 R12, [R53+0x14400] ;  /* 0x01440000350c7984 */ /* 0x004e240000000c00 */
[-C--:B0-----:R-:W-:Y:S02]  /*e270*/  F2FP.F16.E4M3.UNPACK_B R4, R13.reuse ;  /* 0x0000000dff04723e */ /* 0x081fe400020006ff */
[----:B------:R-:W-:-:S02]  /*e280*/  F2FP.F16.E4M3.UNPACK_B R13, R13.H1 ;  /* 0x0000000dff0d723e */ /* 0x000fc400030006ff */
[-C--:B------:R-:W-:Y:S01]  /*e290*/  F2FP.F16.E4M3.UNPACK_B R8, R15.reuse ;  /* 0x0000000fff08723e */ /* 0x080fe200020006ff */
[--C-:B------:R-:W-:Y:S01]  /*e2a0*/  HADD2.F32 R6, -RZ, R4.reuse.H0_H0 ;  /* 0x20000004ff067230 */ /* 0x100fe20000004100 */
[----:B------:R-:W-:Y:S01]  /*e2b0*/  F2FP.F16.E4M3.UNPACK_B R15, R15.H1 ;  /* 0x0000000fff0f723e */ /* 0x000fe200030006ff */
[----:B------:R-:W-:Y:S01]  /*e2c0*/  HADD2.F32 R4, -RZ, R4.H1_H1 ;  /* 0x30000004ff047230 */ /* 0x000fe20000004100 */
[----:B------:R-:W-:Y:S02]  /*e2d0*/  F2FP.F16.E4M3.UNPACK_B R3, R12 ;  /* 0x0000000cff03723e */ /* 0x000fe400020006ff */
[C---:B------:R-:W-:Y:S01]  /*e2e0*/  FFMA.FTZ R5, R6.reuse, R30, -R39 ;  /* 0x0000001e06057223 */ /* 0x040fe20000010827 */
[----:B------:R-:W-:Y:S01]  /*e2f0*/  FFMA.FTZ R40, R6, R31, R40 ;  /* 0x0000001f06287223 */ /* 0x000fe20000010028 */
[----:B------:R-:W-:Y:S01]  /*e300*/  HADD2.F32 R31, -RZ, R11.H1_H1 ;  /* 0x3000000bff1f7230 */ /* 0x000fe20000004100 */
[----:B------:R-:W-:Y:S01]  /*e310*/  F2FP.F16.E4M3.UNPACK_B R12, R12.H1 ;  /* 0x0000000cff0c723e */ /* 0x000fe200030006ff */
[----:B------:R-:W-:Y:S01]  /*e320*/  HADD2.F32 R39, -RZ, R36.H1_H1 ;  /* 0x30000024ff277230 */ /* 0x000fe20000004100 */
[-C--:B------:R-:W-:Y:S01]  /*e330*/  F2FP.F16.E4M3.UNPACK_B R7, R14.reuse ;  /* 0x0000000eff07723e */ /* 0x080fe200020006ff */
[----:B------:R-:W-:Y:S01]  /*e340*/  HADD2.F32 R36, -RZ, R37.H0_H0 ;  /* 0x20000025ff247230 */ /* 0x000fe20000004100 */
[----:B------:R-:W-:Y:S01]  /*e350*/  F2FP.F16.E4M3.UNPACK_B R14, R14.H1 ;  /* 0x0000000eff0e723e */ /* 0x000fe200030006ff */
[----:B------:R-:W-:-:S02]  /*e360*/  HADD2.F32 R11, -RZ, R25.H0_H0 ;  /* 0x20000019ff0b7230 */ /* 0x000fc40000004100 */
[C---:B------:R-:W-:Y:S01]  /*e370*/  FMUL.FTZ R43, R10.reuse, R39 ;  /* 0x000000270a2b7220 */ /* 0x040fe20000410000 */
[----:B------:R-:W-:Y:S02]  /*e380*/  HADD2.F32 R30, -RZ, R29.H0_H0 ;  /* 0x2000001dff1e7230 */ /* 0x000fe40000004100 */
[-C--:B------:R-:W-:Y:S01]  /*e390*/  FMUL.FTZ R10, R10, R31.reuse ;  /* 0x0000001f0a0a7220 */ /* 0x080fe20000410000 */
[----:B------:R-:W-:Y:S02]  /*e3a0*/  HADD2.F32 R6, -RZ, R13.H0_H0 ;  /* 0x2000000dff067230 */ /* 0x000fe40000004100 */
[C---:B------:R-:W-:Y:S01]  /*e3b0*/  FMUL.FTZ R45, R11.reuse, R36 ;  /* 0x000000240b2d7220 */ /* 0x040fe20000410000 */
[----:B------:R-:W-:Y:S01]  /*e3c0*/  FFMA.FTZ R42, R4, R31, -R43 ;  /* 0x0000001f042a7223 */ /* 0x000fe2000001082b */
[-C--:B------:R-:W-:Y:S01]  /*e3d0*/  FMUL.FTZ R11, R11, R30.reuse ;  /* 0x0000001e0b0b7220 */ /* 0x080fe20000410000 */
[----:B------:R-:W-:Y:S01]  /*e3e0*/  F2FP.F16.E4M3.UNPACK_B R31, R41 ;  /* 0x00000029ff1f723e */ /* 0x000fe200020006ff */
[----:B------:R-:W-:Y:S01]  /*e3f0*/  FFMA.FTZ R45, R6, R30, -R45 ;  /* 0x0000001e062d7223 */ /* 0x000fe2000001082d */
[----:B------:R-:W-:Y:S01]  /*e400*/  FFMA.FTZ R39, R4, R39, R10 ;  /* 0x0000002704277223 */ /* 0x000fe2000001000a */
[----:B------:R-:W-:Y:S01]  /*e410*/  FFMA.FTZ R43, R6, R36, R11 ;  /* 0x00000024062b7223 */ /* 0x000fe2000001000b */
[----:B------:R-:W-:Y:S01]  /*e420*/  F2FP.F16.E4M3.UNPACK_B R11, R33 ;  /* 0x00000021ff0b723e */ /* 0x000fe200020006ff */
[----:B------:R-:W-:Y:S01]  /*e430*/  HADD2.F32 R30, -RZ, R37.H1_H1 ;  /* 0x30000025ff1e7230 */ /* 0x000fe20000004100 */
[----:B------:R-:W-:Y:S01]  /*e440*/  F2FP.F16.E4M3.UNPACK_B R41, R41.H1 ;  /* 0x00000029ff29723e */ /* 0x000fe200030006ff */
        /* <DEDUP_REMOVED lines=13> */
[C---:B------:R-:W-:Y:S01]  /*e520*/  FFMA.FTZ R46, R13.reuse, R30, R25 ;  /* 0x0000001e0d2e7223 */ /* 0x040fe20000010019 */
[----:B------:R-:W-:Y:S02]  /*e530*/  HADD2.F32 R31, -RZ, R31.H1_H1 ;  /* 0x3000001fff1f7230 */ /* 0x000fe40000004100 */
[----:B------:R-:W-:Y:S01]  /*e540*/  FFMA.FTZ R37, R4, R37, R6 ;  /* 0x0000002504257223 */ /* 0x000fe20000010006 */
[----:B------:R-:W-:Y:S02]  /*e550*/  HADD2.F32 R21, -RZ, R21.H1_H1 ;  /* 0x30000015ff157230 */ /* 0x000fe40000004100 */
[----:B------:R-:W-:Y:S01]  /*e560*/  FFMA.FTZ R44, R13, R10, -R36 ;  /* 0x0000000a0d2c7223 */ /* 0x000fe20000010824 */
[----:B------:R-:W-:-:S02]  /*e570*/  HADD2.F32 R25, -RZ, R41.H0_H0 ;  /* 0x20000029ff197230 */ /* 0x000fc40000004100 */
[----:B------:R-:W-:Y:S01]  /*e580*/  FFMA.FTZ R47, R4, R29, -R47 ;  /* 0x0000001d042f7223 */ /* 0x000fe2000001082f */
[----:B------:R-:W-:Y:S02]  /*e590*/  HADD2.F32 R6, -RZ, R27.H0_H0 ;  /* 0x2000001bff067230 */ /* 0x000fe40000004100 */
[C---:B------:R-:W-:Y:S01]  /*e5a0*/  FMUL.FTZ R29, R21.reuse, R31 ;  /* 0x0000001f151d7220 */ /* 0x040fe20000410000 */
[----:B------:R-:W-:Y:S02]  /*e5b0*/  HADD2.F32 R13, -RZ, R33.H0_H0 ;  /* 0x20000021ff0d7230 */ /* 0x000fe40000004100 */
[----:B------:R-:W-:Y:S01]  /*e5c0*/  FMUL.FTZ R10, R21, R11 ;  /* 0x0000000b150a7220 */ /* 0x000fe20000410000 */
[----:B------:R-:W-:Y:S02]  /*e5d0*/  HADD2.F32 R4, -RZ, R15.H0_H0 ;  /* 0x2000000fff047230 */ /* 0x000fe40000004100 */
[----:B------:R-:W-:Y:S01]  /*e5e0*/  FMUL.FTZ R21, R6, R25 ;  /* 0x0000001906157220 */ /* 0x000fe20000410000 */
[----:B------:R-:W-:-:S02]  /*e5f0*/  HADD2.F32 R8, -RZ, R8.H1_H1 ;  /* 0x30000008ff087230 */ /* 0x000fc40000004100 */
[-C--:B------:R-:W-:Y:S01]  /*e600*/  FMUL.FTZ R6, R6, R13.reuse ;  /* 0x0000000d06067220 */ /* 0x080fe20000410000 */
[----:B------:R-:W-:Y:S02]  /*e610*/  HADD2.F32 R30, -RZ, R41.H1_H1 ;  /* 0x30000029ff1e7230 */ /* 0x000fe40000004100 */
[----:B------:R-:W-:Y:S01]  /*e620*/  FFMA.FTZ R49, R4, R13, -R21 ;  /* 0x0000000d04317223 */ /* 0x000fe20000010815 */
[----:B------:R-:W-:Y:S01]  /*e630*/  F2FP.F16.E4M3.UNPACK_B R13, R35.H1 ;  /* 0x00000023ff0d723e */ /* 0x000fe200030006ff */
[C---:B------:R-:W-:Y:S01]  /*e640*/  FFMA.FTZ R48, R8.reuse, R11, -R29 ;  /* 0x0000000b08307223 */ /* 0x040fe2000001081d */
[----:B------:R-:W-:Y:S01]  /*e650*/  FFMA.FTZ R50, R8, R31, R10 ;  /* 0x0000001f08327223 */ /* 0x000fe2000001000a */
[----:B------:R-:W-:Y:S01]  /*e660*/  HADD2.F32 R27, -RZ, R27.H1_H1 ;  /* 0x3000001bff1b7230 */ /* 0x000fe20000004100 */
[----:B------:R-:W-:Y:S01]  /*e670*/  F2FP.F16.E4M3.UNPACK_B R8, R28.H1 ;  /* 0x0000001cff08723e */ /* 0x000fe200030006ff */
[----:B------:R-:W-:Y:S02]  /*e680*/  HADD2.F32 R10, -RZ, R33.H1_H1 ;  /* 0x30000021ff0a7230 */ /* 0x000fe40000004100 */
[----:B------:R-:W-:Y:S01]  /*e690*/  FFMA.FTZ R51, R4, R25, R6 ;  /* 0x0000001904337223 */ /* 0x000fe20000010006 */
[----:B------:R-:W-:-:S02]  /*e6a0*/  HADD2.F32 R15, -RZ, R15.H1_H1 ;  /* 0x3000000fff0f7230 */ /* 0x000fc40000004100 */
[C---:B------:R-:W-:Y:S01]  /*e6b0*/  FMUL.FTZ R36, R27.reuse, R30 ;  /* 0x0000001e1b247220 */ /* 0x040fe20000410000 */
[----:B------:R-:W-:Y:S02]  /*e6c0*/  HADD2.F32 R21, -RZ, R13.H0_H0 ;  /* 0x2000000dff157230 */ /* 0x000fe40000004100 */
[-C--:B------:R-:W-:Y:S01]  /*e6d0*/  FMUL.FTZ R27, R27, R10.reuse ;  /* 0x0000000a1b1b7220 */ /* 0x080fe20000410000 */
[----:B------:R-:W-:Y:S02]  /*e6e0*/  HADD2.F32 R6, -RZ, R24.H0_H0 ;  /* 0x20000018ff067230 */ /* 0x000fe40000004100 */
[C---:B------:R-:W-:Y:S01]  /*e6f0*/  FFMA.FTZ R52, R15.reuse, R10, -R36 ;  /* 0x0000000a0f347223 */ /* 0x040fe20000010824 */
[----:B------:R-:W-:Y:S02]  /*e700*/  HADD2.F32 R11, -RZ, R8.H0_H0 ;  /* 0x20000008ff0b7230 */ /* 0x000fe40000004100 */
[----:B------:R-:W-:Y:S01]  /*e710*/  FFMA.FTZ R54, R15, R30, R27 ;  /* 0x0000001e0f367223 */ /* 0x000fe2000001001b */
        /* <DEDUP_REMOVED lines=8> */
[----:B------:R-:W-:Y:S01]  /*e7a0*/  HADD2.F32 R12, -RZ, R12.H1_H1 ;  /* 0x3000000cff0c7230 */ /* 0x000fe20000004100 */
[----:B------:R-:W-:Y:S01]  /*e7b0*/  F2FP.F16.E4M3.UNPACK_B R35, R35 ;  /* 0x00000023ff23723e */ /* 0x000fe200020006ff */
[C---:B------:R-:W-:Y:S01]  /*e7c0*/  FMUL.FTZ R21, R24.reuse, R15 ;  /* 0x0000000f18157220 */ /* 0x040fe20000410000 */
[----:B------:R-:W-:Y:S01]  /*e7d0*/  F2FP.F16.E4M3.UNPACK_B R28, R28 ;  /* 0x0000001cff1c723e */ /* 0x000fe200020006ff */
[----:B------:R-:W-:Y:S01]  /*e7e0*/  FMUL.FTZ R24, R24, R11 ;  /* 0x0000000b18187220 */ /* 0x000fe20000410000 */
[----:B------:R-:W-:-:S02]  /*e7f0*/  HADD2.F32 R6, -RZ, R9.H0_H0 ;  /* 0x20000009ff067230 */ /* 0x000fc40000004100 */
[C---:B------:R-:W-:Y:S01]  /*e800*/  FFMA.FTZ R30, R12.reuse, R11, -R21 ;  /* 0x0000000b0c1e7223 */ /* 0x040fe20000010815 */
[--C-:B------:R-:W-:Y:S02]  /*e810*/  HADD2.F32 R13, -RZ, R35.reuse.H0_H0 ;  /* 0x20000023ff0d7230 */ /* 0x100fe40000004100 */
[----:B------:R-:W-:Y:S01]  /*e820*/  FFMA.FTZ R36, R12, R15, R24 ;  /* 0x0000000f0c247223 */ /* 0x000fe20000010018 */
[--C-:B------:R-:W-:Y:S01]  /*e830*/  HADD2.F32 R11, -RZ, R28.reuse.H0_H0 ;  /* 0x2000001cff0b7230 */ /* 0x100fe20000004100 */
[----:B------:R-:W-:Y:S01]  /*e840*/  F2FP.F16.E4M3.UNPACK_B R10, R38.H1 ;  /* 0x00000026ff0a723e */ /* 0x000fe200030006ff */
[----:B------:R-:W-:Y:S02]  /*e850*/  HADD2.F32 R8, -RZ, R35.H1_H1 ;  /* 0x30000023ff087230 */ /* 0x000fe40000004100 */
[C---:B------:R-:W-:Y:S01]  /*e860*/  FMUL.FTZ R15, R6.reuse, R13 ;  /* 0x0000000d060f7220 */ /* 0x040fe20000410000 */
[----:B------:R-:W-:Y:S02]  /*e870*/  HADD2.F32 R9, -RZ, R9.H1_H1 ;  /* 0x30000009ff097230 */ /* 0x000fe40000004100 */
[----:B------:R-:W-:Y:S01]  /*e880*/  FMUL.FTZ R21, R6, R11 ;  /* 0x0000000b06157220 */ /* 0x000fe20000410000 */
[----:B------:R-:W-:Y:S01]  /*e890*/  HADD2.F32 R4, -RZ, R3.H0_H0 ;  /* 0x20000003ff047230 */ /* 0x000fe20000004100 */
[----:B------:R-:W-:Y:S01]  /*e8a0*/  F2FP.F16.E4M3.UNPACK_B R6, R32.H1 ;  /* 0x00000020ff06723e */ /* 0x000fe200030006ff */
[----:B------:R-:W-:-:S02]  /*e8b0*/  HADD2.F32 R28, -RZ, R28.H1_H1 ;  /* 0x3000001cff1c7230 */ /* 0x000fc40000004100 */
[C---:B------:R-:W-:Y:S01]  /*e8c0*/  FMUL.FTZ R12, R9.reuse, R8 ;  /* 0x00000008090c7220 */ /* 0x040fe20000410000 */
[----:B------:R-:W-:Y:S02]  /*e8d0*/  HADD2.F32 R3, -RZ, R3.H1_H1 ;  /* 0x30000003ff037230 */ /* 0x000fe40000004100 */
[C---:B------:R-:W-:Y:S01]  /*e8e0*/  FFMA.FTZ R15, R4.reuse, R11, -R15 ;  /* 0x0000000b040f7223 */ /* 0x040fe2000001080f */
[----:B------:R-:W-:Y:S01]  /*e8f0*/  FFMA.FTZ R21, R4, R13, R21 ;  /* 0x0000000d04157223 */ /* 0x000fe20000010015 */
[-C--:B------:R-:W-:Y:S01]  /*e900*/  FMUL.FTZ R9, R9, R28.reuse ;  /* 0x0000001c09097220 */ /* 0x080fe20000410000 */
[----:B------:R-:W-:Y:S02]  /*e910*/  HADD2.F32 R11, -RZ, R10.H0_H0 ;  /* 0x2000000aff0b7230 */ /* 0x000fe40000004100 */
[C---:B------:R-:W-:Y:S01]  /*e920*/  FFMA.FTZ R12, R3.reuse, R28, -R12 ;  /* 0x0000001c030c7223 */ /* 0x040fe2000001080c */
[----:B------:R-:W-:Y:S02]  /*e930*/  HADD2.F32 R4, -RZ, R26.H0_H0 ;  /* 0x2000001aff047230 */ /* 0x000fe40000004100 */
[----:B------:R-:W-:Y:S01]  /*e940*/  FFMA.FTZ R24, R3, R8, R9 ;  /* 0x0000000803187223 */ /* 0x000fe20000010009 */
[--C-:B------:R-:W-:Y:S01]  /*e950*/  HADD2.F32 R8, -RZ, R6.reuse.H0_H0 ;  /* 0x20000006ff087230 */ /* 0x100fe20000004100 */
[----:B------:R-:W-:Y:S01]  /*e960*/  F2FP.F16.E4M3.UNPACK_B R38, R38 ;  /* 0x00000026ff26723e */ /* 0x000fe200020006ff */
[----:B------:R-:W-:-:S02]  /*e970*/  HADD2.F32 R9, -RZ, R6.H1_H1 ;  /* 0x30000006ff097230 */ /* 0x000fc40000004100 */
[C---:B------:R-:W-:Y:S01]  /*e980*/  FMUL.FTZ R6, R4.reuse, R11 ;  /* 0x0000000b04067220 */ /* 0x040fe20000410000 */
[----:B------:R-:W-:Y:S02]  /*e990*/  HADD2.F32 R3, -RZ, R14.H0_H0 ;  /* 0x2000000eff037230 */ /* 0x000fe40000004100 */
[----:B------:R-:W-:Y:S01]  /*e9a0*/  FMUL.FTZ R4, R4, R8 ;  /* 0x0000000804047220 */ /* 0x000fe20000410000 */
[----:B------:R-:W-:Y:S01]  /*e9b0*/  HADD2.F32 R26, -RZ, R26.H1_H1 ;  /* 0x3000001aff1a7230 */ /* 0x000fe20000004100 */
[----:B------:R-:W-:Y:S01]  /*e9c0*/  F2FP.F16.E4M3.UNPACK_B R32, R32 ;  /* 0x00000020ff20723e */ /* 0x000fe200020006ff */
[----:B------:R-:W-:Y:S02]  /*e9d0*/  HADD2.F32 R13, -RZ, R10.H1_H1 ;  /* 0x3000000aff0d7230 */ /* 0x000fe40000004100 */
[----:B------:R-:W-:Y:S01]  /*e9e0*/  FFMA.FTZ R28, R3, R8, -R6 ;  /* 0x00000008031c7223 */ /* 0x000fe20000010806 */
[----:B------:R-:W-:Y:S02]  /*e9f0*/  HADD2.F32 R14, -RZ, R14.H1_H1 ;  /* 0x3000000eff0e7230 */ /* 0x000fe40000004100 */
[----:B------:R-:W-:Y:S01]  /*ea00*/  FMUL.FTZ R6, R26, R9 ;  /* 0x000000091a067220 */ /* 0x000fe20000410000 */
[----:B------:R-:W-:-:S02]  /*ea10*/  HADD2.F32 R8, -RZ, R38.H0_H0 ;  /* 0x20000026ff087230 */ /* 0x000fc40000004100 */
[----:B------:R-:W-:Y:S01]  /*ea20*/  FMUL.FTZ R29, R26, R13 ;  /* 0x0000000d1a1d7220 */ /* 0x000fe20000410000 */
[----:B------:R-:W-:Y:S01]  /*ea30*/  FFMA.FTZ R26, R3, R11, R4 ;  /* 0x0000000b031a7223 */ /* 0x000fe20000010004 */
[C---:B------:R-:W-:Y:S01]  /*ea40*/  FFMA.FTZ R31, R14.reuse, R13, R6 ;  /* 0x0000000d0e1f7223 */ /* 0x040fe20000010006 */
[----:B------:R-:W-:Y:S02]  /*ea50*/  HADD2.F32 R4, -RZ, R20.H0_H0 ;  /* 0x20000014ff047230 */ /* 0x000fe40000004100 */
[----:B------:R-:W-:Y:S01]  /*ea60*/  FFMA.FTZ R29, R14, R9, -R29 ;  /* 0x000000090e1d7223 */ /* 0x000fe2000001081d */
[--C-:B------:R-:W-:Y:S01]  /*ea70*/  HADD2.F32 R6, -RZ, R32.reuse.H0_H0 ;  /* 0x20000020ff067230 */ /* 0x100fe20000004100 */
[----:B------:R-:W-:Y:S01]  /*ea80*/  F2FP.SATFINITE.E4M3.F32.PACK_AB_MERGE_C R44, R44, R45, RZ ;  /* 0x0000002d2c2c723e */ /* 0x000fe200048070ff */
[----:B------:R-:W-:Y:S02]  /*ea90*/  HADD2.F32 R32, -RZ, R32.H1_H1 ;  /* 0x30000020ff207230 */ /* 0x000fe40000004100 */
[----:B------:R-:W-:Y:S01]  /*eaa0*/  FMUL.FTZ R10, R4, R8 ;  /* 0x00000008040a7220 */ /* 0x000fe20000410000 */
[----:B------:R-:W-:-:S02]  /*eab0*/  HADD2.F32 R38, -RZ, R38.H1_H1 ;  /* 0x30000026ff267230 */ /* 0x000fc40000004100 */
[----:B------:R-:W-:Y:S01]  /*eac0*/  FMUL.FTZ R9, R4, R6 ;  /* 0x0000000604097220 */ /* 0x000fe20000410000 */
[----:B------:R-:W-:Y:S01]  /*ead0*/  HADD2.F32 R20, -RZ, R20.H1_H1 ;  /* 0x30000014ff147230 */ /* 0x000fe20000004100 */
[----:B------:R-:W-:Y:S01]  /*eae0*/  F2FP.SATFINITE.E4M3.F32.PACK_AB_MERGE_C R28, R29, R28, RZ ;  /* 0x0000001c1d1c723e */ /* 0x000fe200048070ff */
[--C-:B------:R-:W-:Y:S01]  /*eaf0*/  HADD2.F32 R3, -RZ, R7.reuse.H0_H0 ;  /* 0x20000007ff037230 */ /* 0x100fe20000004100 */
[----:B------:R-:W-:Y:S01]  /*eb00*/  F2FP.SATFINITE.E4M3.F32.PACK_AB_MERGE_C R26, R31, R26, RZ ;  /* 0x0000001a1f1a723e */ /* 0x000fe200048070ff */
        /* <DEDUP_REMOVED lines=19> */
[----:B------:R-:W-:Y:S02]  /*ec40*/  F2FP.SATFINITE.E4M3.F32.PACK_AB_MERGE_C R8, R24, R21, R8 ;  /* 0x000000151808723e */ /* 0x000fe40004807008 */
[----:B------:R-:W-:-:S05]  /*ec50*/  F2FP.SATFINITE.E4M3.F32.PACK_AB_MERGE_C R10, R13, R10, R26 ;  /* 0x0000000a0d0a723e */ /* 0x000fca000480701a */
[----:B------:R2:W-:Y:S02]  /*ec60*/  STS.128 [R0+0x14400], R8 ;  /* 0x0144000800007388 */ /* 0x0005e40000000c00 */
.L_x_3140:
[----:B------:R-:W-:Y:S05]  /*ec70*/  BSYNC B0 ;  /* 0x0000000000007941 */ /* 0x000fea0003800000 */
.L_x_3126:
        /* <DEDUP_REMOVED lines=8> */
.L_x_3123:
[----:B------:R-:W-:-:S13]  /*ed00*/  ISETP.NE.AND P1, PT, R198, 0x3, PT ;  /* 0x00000003c600780c */ /* 0x000fda0003f25270 */
[----:B------:R-:W-:Y:S05]  /*ed10*/  @!P1 BRA `(.L_x_3150) ;  /* 0x0000000000049947 */ /* 0x000fea0003800000 */
[----:B------:R-:W-:Y:S01]  /*ed20*/  BPT.TRAP 0x1 ;  /* 0x000000040000795c */ /* 0x000fe20000300000 */
.L_x_3150:
[----:B-12-4-:R-:W-:Y:S01]  /*ed30*/  IMAD R0, R193, 0x8, R18 ;  /* 0x00000008c1007824 */ /* 0x016fe200078e0212 */
[----:B-----5:R-:W-:-:S04]  /*ed40*/  SHF.L.U32 R5, R197, 0x1f, RZ ;  /* 0x0000001fc5057819 */ /* 0x020fc800000006ff */
[----:B------:R1:W2:Y:S01]  /*ed50*/  SYNCS.PHASECHK.TRANS64.TRYWAIT P0, [R0+URZ+0x22830], R5 ;  /* 0x02283005000075a7 */ /* 0x0002a2000800017f */
[----:B------:R-:W-:Y:S05]  /*ed60*/  @!P1 BRA `(.L_x_3151) ;  /* 0x0000000000049947 */ /* 0x000fea0003800000 */
[----:B------:R-:W-:Y:S01]  /*ed70*/  BPT.TRAP 0x1 ;  /* 0x000000040000795c */ /* 0x000fe20000300000 */
.L_x_3151:
[----:B0-----:R-:W-:-:S04]  /*ed80*/  IADD3 R3, R18, 0x18400, RZ ;  /* 0x0001840012037810 */ /* 0x001fc80007ffe0ff */
[----:B------:R-:W-:-:S04]  /*ed90*/  SHF.R.U32.HI R3, RZ, 0x4, R3 ;  /* 0x00000004ff037819 */ /* 0x000fc80000011603 */
[----:B------:R-:W-:-:S04]  /*eda0*/  LOP3.LUT R3, R3, 0x3fff, RZ, 0xc0, !PT ;  /* 0x00003fff03037812 */ /* 0x000fc800078ec0ff */
[----:B------:R-:W-:-:S05]  /*edb0*/  LOP3.LUT R14, R3, 0x10000, RZ, 0xfc, !PT ;  /* 0x00010000030e7812 */ /* 0x000fca00078efcff */
[----:B------:R-:W-:Y:S01]  /*edc0*/  IMAD R4, R193, 0x500, R14 ;  /* 0x00000500c1047824 */ /* 0x000fe200078e020e */
[----:B--2---:R-:W-:Y:S06]  /*edd0*/  @P0 BRA `(.L_x_3152) ;  /* 0x0000000000080947 */ /* 0x004fec0003800000 */
[----:B------:R-:W0:Y:S02]  /*ede0*/  SYNCS.PHASECHK.TRANS64.TRYWAIT P0, [R0+URZ+0x22830], R5 ;  /* 0x02283005000075a7 */ /* 0x000e24000800017f */
[----:B0-----:R-:W-:Y:S05]  /*edf0*/  @!P0 BRA `(.L_x_3153) ;  /* 0x0000015c009c8947 */ /* 0x001fea0003800000 */
.L_x_3152:
[----:B------:R-:W-:Y:S01]  /*ee00*/  VIADD R8, R4, 0x200 ;  /* 0x0000020004087836 */ /* 0x000fe20000000000 */
[----:B------:R-:W-:Y:S05]  /*ee10*/  WARPSYNC.ALL ;  /* 0x0000000000007948 */ /* 0x000fea0003800000 */
[----:B01----:R-:W-:Y:S01]  /*ee20*/  IMAD.MOV.U32 R5, RZ, RZ, 0x40000040 ;  /* 0x40000040ff057424 */ /* 0x003fe200078e00ff */
[----:B------:R-:W-:Y:S01]  /*ee30*/  R2UR UR14, R8 ;  /* 0x00000000080e72ca */ /* 0x000fe200000e0000 */
[----:B------:R-:W-:Y:S01]  /*ee40*/  IMAD.MOV.U32 R9, RZ, RZ, 0x40000040 ;  /* 0x40000040ff097424 */ /* 0x000fe200078e00ff */
[----:B------:R-:W-:Y:S01]  /*ee50*/  LOP3.LUT R8, R34, 0x10000, RZ, 0xfc, !PT ;  /* 0x0001000022087812 */ /* 0x000fe200078efcff */
[----:B------:R-:W-:Y:S01]  /*ee60*/  WARPGROUP.ARRIVE ;  /* 0x00000000000079c5 */ /* 0x000fe20000000000 */
[C---:B------:R-:W-:Y:S01]  /*ee70*/  R2UR UR6, R4.reuse ;  /* 0x00000000040672ca */ /* 0x040fe200000e0000 */
[----:B------:R-:W-:Y:S01]  /*ee80*/  VIADD R6, R4, 0x100 ;  /* 0x0000010004067836 */ /* 0x000fe20000000000 */
[----:B------:R-:W-:Y:S01]  /*ee90*/  R2UR UR7, R5 ;  /* 0x00000000050772ca */ /* 0x000fe200000e0000 */
[----:B---3--:R-:W-:Y:S01]  /*eea0*/  IMAD.MOV.U32 R7, RZ, RZ, 0x40000040 ;  /* 0x40000040ff077424 */ /* 0x008fe200078e00ff */
[----:B------:R-:W-:Y:S01]  /*eeb0*/  R2UR UR4, R8 ;  /* 0x00000000080472ca */ /* 0x000fe200000e0000 */
[----:B------:R-:W-:Y:S01]  /*eec0*/  VIADD R10, R4, 0x400 ;  /* 0x00000400040a7836 */ /* 0x000fe20000000000 */
[----:B------:R-:W-:Y:S01]  /*eed0*/  R2UR UR5, R9 ;  /* 0x00000000090572ca */ /* 0x000fe200000e0000 */
[----:B------:R-:W-:Y:S01]  /*eee0*/  IMAD.MOV.U32 R11, RZ, RZ, 0x40000040 ;  /* 0x40000040ff0b7424 */ /* 0x000fe200078e00ff */
[----:B------:R-:W-:Y:S01]  /*eef0*/  R2UR UR10, R6 ;  /* 0x00000000060a72ca */ /* 0x000fe200000e0000 */
[C---:B------:R-:W-:Y:S01]  /*ef00*/  VIADD R6, R4.reuse, 0x300 ;  /* 0x0000030004067836 */ /* 0x040fe20000000000 */
[----:B------:R-:W-:Y:S01]  /*ef10*/  R2UR UR11, R7 ;  /* 0x00000000070b72ca */ /* 0x000fe200000e0000 */
[----:B------:R-:W-:Y:S01]  /*ef20*/  VIADD R12, R4, 0x302 ;  /* 0x00000302040c7836 */ /* 0x000fe20000000000 */
[----:B------:R-:W-:Y:S01]  /*ef30*/  R2UR UR8, R8 ;  /* 0x00000000080872ca */ /* 0x000fe200000e0000 */
[----:B------:R-:W-:Y:S01]  /*ef40*/  IMAD.MOV.U32 R13, RZ, RZ, 0x40000040 ;  /* 0x40000040ff0d7424 */ /* 0x000fe200078e00ff */
[C---:B------:R-:W-:Y:S01]  /*ef50*/  R2UR UR9, R9.reuse ;  /* 0x00000000090972ca */ /* 0x040fe200000e0000 */
[----:B------:R-:W-:Y:S01]  /*ef60*/  VIADD R20, R4, 0x402 ;  /* 0x0000040204147836 */ /* 0x000fe20000000000 */
[C---:B------:R-:W-:Y:S01]  /*ef70*/  R2UR UR15, R9.reuse ;  /* 0x00000000090f72ca */ /* 0x040fe200000e0000 */
[----:B------:R-:W-:Y:S01]  /*ef80*/  IMAD.MOV.U32 R21, RZ, RZ, 0x40000040 ;  /* 0x40000040ff157424 */ /* 0x000fe200078e00ff */
[----:B------:R-:W-:Y:S01]  /*ef90*/  R2UR UR12, R8 ;  /* 0x00000000080c72ca */ /* 0x000fe200000e0000 */
[----:B------:R-:W-:Y:S01]  /*efa0*/  QGMMA.64x32x32.F32.E4M3.E4M3 R88, gdesc[UR4], RZ, !UPT, gsb0 ;  /* 0x00600000045879f3 */ /* 0x000fe2000c0008ff */
        /* <DEDUP_REMOVED lines=8> */
[----:B------:R-:W-:-:S02]  /*f030*/  R2UR UR17, R9 ;  /* 0x00000000091172ca */ /* 0x000fc400000e0000 */
[----:B------:R-:W-:Y:S02]  /*f040*/  R2UR UR22, R10 ;  /* 0x000000000a1672ca */ /* 0x000fe400000e0000 */
[----:B------:R-:W-:Y:S01]  /*f050*/  R2UR UR23, R11 ;  /* 0x000000000b1772ca */ /* 0x000fe200000e0000 */
[----:B------:R-:W-:Y:S01]  /*f060*/  IMAD.MOV.U32 R11, RZ, RZ, 0x40000040 ;  /* 0x40000040ff0b7424 */ /* 0x000fe200078e00ff */
[----:B------:R-:W-:Y:S02]  /*f070*/  R2UR UR20, R8 ;  /* 0x00000000081472ca */ /* 0x000fe400000e0000 */
[----:B------:R-:W-:Y:S02]  /*f080*/  R2UR UR21, R9 ;  /* 0x00000000091572ca */ /* 0x000fe400000e0000 */
[----:B------:R-:W-:Y:S02]  /*f090*/  IADD3 R10, R4, 0x102, RZ ;  /* 0x00000102040a7810 */ /* 0x000fe40007ffe0ff */
[----:B------:R-:W-:Y:S01]  /*f0a0*/  R2UR UR6, R6 ;  /* 0x00000000060672ca */ /* 0x000fe200000e0000 */
[----:B------:R-:W-:Y:S01]  /*f0b0*/  VIADD R6, R4, 0x202 ;  /* 0x0000020204067836 */ /* 0x000fe20000000000 */
[----:B------:R-:W-:Y:S01]  /*f0c0*/  R2UR UR7, R7 ;  /* 0x00000000070772ca */ /* 0x000fe200000e0000 */
[----:B------:R-:W-:Y:S01]  /*f0d0*/  IMAD.MOV.U32 R7, RZ, RZ, 0x40000040 ;  /* 0x40000040ff077424 */ /* 0x000fe200078e00ff */
[----:B------:R-:W-:Y:S01]  /*f0e0*/  MOV R107, 0x40000040 ;  /* 0x40000040006b7802 */ /* 0x000fe20000000f00 */
[----:B------:R-:W-:-:S02]  /*f0f0*/  WARPGROUP.DEPBAR.LE gsb0, 0x0 ;  /* 0x00008000000079c5 */ /* 0x000fc40000010000 */
[----:B------:R-:W-:-:S06]  /*f100*/  WARPGROUP.ARRIVE ;  /* 0x00000000000079c5 */ /* 0x000fcc0000000000 */
[----:B------:R-:W-:Y:S01]  /*f110*/  QGMMA.64x32x32.F32.E4M3.E4M3 R72, gdesc[UR8], RZ, !UPT, gsb0 ;  /* 0x00600000084879f3 */ /* 0x000fe2000c0008ff */
[----:B------:R-:W-:Y:S01]  /*f120*/  R2UR UR10, R10 ;  /* 0x000000000a0a72ca */ /* 0x000fe200000e0000 */
[----:B------:R-:W-:Y:S01]  /*f130*/  VIADD R10, R8, 0x2 ;  /* 0x00000002080a7836 */ /* 0x000fe20000000000 */
[----:B------:R-:W-:Y:S02]  /*f140*/  R2UR UR11, R11 ;  /* 0x000000000b0b72ca */ /* 0x000fe400000e0000 */
[----:B------:R-:W-:Y:S02]  /*f150*/  MOV R11, 0x40000040 ;  /* 0x40000040000b7802 */ /* 0x000fe40000000f00 */
[C---:B------:R-:W-:Y:S02]  /*f160*/  R2UR UR4, R10.reuse ;  /* 0x000000000a0472ca */ /* 0x040fe400000e0000 */
[----:B------:R-:W-:Y:S02]  /*f170*/  R2UR UR5, R11 ;  /* 0x000000000b0572ca */ /* 0x000fe400000e0000 */
[----:B------:R-:W-:-:S02]  /*f180*/  R2UR UR8, R10 ;  /* 0x000000000a0872ca */ /* 0x000fc400000e0000 */
        /* <DEDUP_REMOVED lines=131> */
.L_x_3154:
[----:B------:R-:W0:Y:S01]  /*f9c0*/  LDC R3, c[0x0][0x448] ;  /* 0x00011200ff037b82 */ /* 0x000e220000000800 */
[----:B------:R-:W-:Y:S01]  /*f9d0*/  IMAD.IADD R111, R208, 0x1, R200 ;  /* 0x00000001d06f7824 */ /* 0x000fe200078e02c8 */
[----:B------:R-:W-:Y:S01]  /*f9e0*/  IADD3 R219, R104, -0x2, RZ ;  /* 0xfffffffe68db7810 */ /* 0x000fe20007ffe0ff */
[----:B------:R-:W-:Y:S01]  /*f9f0*/  IMAD.MOV.U32 R15, RZ, RZ, -0xa0 ;  /* 0xffffff60ff0f7424 */ /* 0x000fe200078e00ff */
[----:B0-----:R-:W-:-:S13]  /*fa00*/  ISETP.NE.AND P0, PT, R3, 0x1, PT ;  /* 0x000000010300780c */ /* 0x001fda0003f05270 */
[----:B------:R-:W0:Y:S08]  /*fa10*/  @P0 LDC R12, c[0x0][0x44c] ;  /* 0x00011300ff0c0b82 */ /* 0x000e300000000800 */
[----:B------:R-:W1:Y:S01]  /*fa20*/  @P0 LDC R20, c[0x0][0x450] ;  /* 0x00011400ff140b82 */ /* 0x000e620000000800 */
[----:B0-----:R-:W-:-:S04]  /*fa30*/  @P0 IMAD.HI.U32 R3, R111, R12, RZ ;  /* 0x0000000c6f030227 */ /* 0x001fc800078e00ff */
[C---:B------:R-:W-:Y:S01]  /*fa40*/  IMAD R12, R104.reuse, R15, 0xa1 ;  /* 0x000000a1680c7424 */ /* 0x040fe200078e020f */
[----:B-1----:R-:W-:Y:S01]  /*fa50*/  @P0 SHF.R.U32.HI R111, RZ, R20, R3 ;  /* 0x00000014ff6f0219 */ /* 0x002fe20000011603 */
[--C-:B------:R-:W-:Y:S02]  /*fa60*/  IMAD R3, R104, -0xa0, R189.reuse ;  /* 0xffffff6068037824 */ /* 0x100fe400078e02bd */
[----:B------:R-:W-:Y:S02]  /*fa70*/  IMAD R12, R207, -0x2, R12 ;  /* 0xfffffffecf0c7824 */ /* 0x000fe400078e020c */
[----:B------:R-:W0:Y:S01]  /*fa80*/  SHFL.IDX PT, R13, R111, 0x1, 0x1c1f ;  /* 0x003c1f006f0d7f89 */ /* 0x000e2200000e0000 */
[----:B------:R-:W-:Y:S02]  /*fa90*/  VIADD R110, R3, 0xa0 ;  /* 0x000000a0036e7836 */ /* 0x000fe40000000000 */
[----:B------:R-:W-:Y:S01]  /*faa0*/  IADD3 R107, -R191, R12, R189 ;  /* 0x0000000cbf6b7210 */ /* 0x000fe20007ffe1bd */
[----:B------:R-:W1:Y:S01]  /*fab0*/  SHFL.IDX PT, R111, R111, RZ, 0x1c1f ;  /* 0x001c1fff6f6f7589 */ /* 0x000e6200000e0000 */
[----:B------:R-:W-:-:S05]  /*fac0*/  IMAD R110, R207, -0x2, R110 ;  /* 0xfffffffecf6e7824 */ /* 0x000fca00078e026e */
[----:B0-----:R-:W-:-:S04]  /*fad0*/  VIADDMNMX R12, R13, R107, R110, PT ;  /* 0x0000006b0d0c7246 */ /* 0x001fc8000380016e */
        /* <DEDUP_REMOVED lines=20> */
[C---:B------:R-:W-:Y:S02]  /*fc20*/  ISETP.GT.AND P3, PT, R12.reuse, 0x20, PT ;  /* 0x000000200c00780c */ /* 0x040fe40003f64270 */
        /* <DEDUP_REMOVED lines=95> */
[----:B------:R-:W-:Y:S02]  /*10220*/  FSEL R39, R39, -INF , P2 ;  /* 0xff80000027277808 */ /* 0x000fe40001000000 */
[----:B------:R-:W-:Y:S02]  /*10230*/  FMNMX.FTZ R20, R71, R20, !PT ;  /* 0x0000001447147209 */ /* 0x000fe40007810000 */
[----:B-1----:R-:W-:Y:S02]  /*10240*/  VIADDMNMX R110, R111, R107, R110, PT ;  /* 0x0000006b6f6e7246 */ /* 0x002fe4000380016e */
[----:B------:R-:W-:-:S02]  /*10250*/  FMNMX.FTZ R26, R39, R20, !PT ;  /* 0x00000014271a7209 */ /* 0x000fc40007810000 */
[C---:B------:R-:W-:Y:S02]  /*10260*/  ISETP.GT.AND P3, PT, R110.reuse, 0x1, PT ;  /* 0x000000016e00780c */ /* 0x040fe40003f64270 */
[C---:B------:R-:W-:Y:S01]  /*10270*/  ISETP.GT.AND P4, PT, R110.reuse, 0x8, PT ;  /* 0x000000086e00780c */ /* 0x040fe20003f84270 */
[----:B------:R-:W0:Y:S01]  /*10280*/  SHFL.BFLY PT, R75, R26, 0x2, 0x1f ;  /* 0x0c401f001a4b7f89 */ /* 0x000e2200000e0000 */
[----:B------:R-:W-:Y:S02]  /*10290*/  FSEL R50, R89, -INF , P3 ;  /* 0xff80000059327808 */ /* 0x000fe40001800000 */
[----:B------:R-:W-:Y:S02]  /*102a0*/  ISETP.GT.AND P3, PT, R110, 0x10, PT ;  /* 0x000000106e00780c */ /* 0x000fe40003f64270 */
[----:B0-----:R-:W-:-:S05]  /*102b0*/  FMNMX.FTZ R30, R26, R75, !PT ;  /* 0x0000004b1a1e7209 */ /* 0x001fca0007810000 */
[----:B------:R-:W0:Y:S02]  /*102c0*/  SHFL.BFLY PT, R75, R30, 0x1, 0x1f ;  /* 0x0c201f001e4b7f89 */ /* 0x000e2400000e0000 */
[----:B0-----:R-:W-:-:S04]  /*102d0*/  FMNMX.FTZ R12, R30, R75, !PT ;  /* 0x0000004b1e0c7209 */ /* 0x001fc80007810000 */
[----:B------:R-:W-:Y:S01]  /*102e0*/  FSETP.NEU.FTZ.AND P2, PT, R12, -INF , PT ;  /* 0xff8000000c00780b */ /* 0x000fe20003f5d000 */
[----:B------:R-:W-:-:S05]  /*102f0*/  FFMA.FTZ R75, R2, R12, -8 ;  /* 0xc1000000024b7423 */ /* 0x000fca000001000c */
[----:B------:R-:W-:Y:S02]  /*10300*/  FSEL R75, R75, RZ, P2 ;  /* 0x000000ff4b4b7208 */ /* 0x000fe40001000000 */
[----:B------:R-:W-:-:S03]  /*10310*/  ISETP.GT.AND P2, PT, R110, RZ, PT ;  /* 0x000000ff6e00720c */ /* 0x000fc60003f44270 */
[--C-:B------:R-:W-:Y:S01]  /*10320*/  FFMA.FTZ R87, R2, R95, -R75.reuse ;  /* 0x0000005f02577223 */ /* 0x100fe2000001084b */
[----:B------:R-:W-:Y:S01]  /*10330*/  FSEL R91, R88, -INF , P2 ;  /* 0xff800000585b7808 */ /* 0x000fe20001000000 */
[--C-:B------:R-:W-:Y:S01]  /*10340*/  FFMA.FTZ R42, R2, R99, -R75.reuse ;  /* 0x00000063022a7223 */ /* 0x100fe2000001084b */
[----:B------:R-:W-:Y:S01]  /*10350*/  ISETP.GT.AND P2, PT, R110, 0x9, PT ;  /* 0x000000096e00780c */ /* 0x000fe20003f44270 */
[--C-:B------:R-:W-:Y:S01]  /*10360*/  FFMA.FTZ R89, R2, R103, -R75.reuse ;  /* 0x0000006702597223 */ /* 0x100fe2000001084b */
[----:B------:R-:W-:Y:S01]  /*10370*/  FSEL R95, R92, -INF , P4 ;  /* 0xff8000005c5f7808 */ /* 0x000fe20002000000 */
[C-C-:B------:R-:W-:Y:S01]  /*10380*/  FFMA.FTZ R46, R2.reuse, R105, -R75.reuse ;  /* 0x00000069022e7223 */ /* 0x140fe2000001084b */
[----:B------:R-:W-:Y:S01]  /*10390*/  FMNMX.FTZ R34, R91, R50, !PT ;  /* 0x000000325b227209 */ /* 0x000fe20007810000 */
[C-C-:B------:R-:W-:Y:S01]  /*103a0*/  FFMA.FTZ R20, R2.reuse, R113, -R75.reuse ;  /* 0x0000007102147223 */ /* 0x140fe2000001084b */
[----:B------:R-:W-:Y:S01]  /*103b0*/  FSEL R93, R93, -INF , P2 ;  /* 0xff8000005d5d7808 */ /* 0x000fe20001000000 */
[C-C-:B------:R-:W-:Y:S01]  /*103c0*/  FFMA.FTZ R79, R2.reuse, R118, -R75.reuse ;  /* 0x00000076024f7223 */ /* 0x140fe2000001084b */
[----:B------:R-:W-:Y:S01]  /*103d0*/  FMNMX.FTZ R38, R95, R34, !PT ;  /* 0x000000225f267209 */ /* 0x000fe20007810000 */
[--C-:B------:R-:W-:Y:S01]  /*103e0*/  FFMA.FTZ R26, R2, R116, -R75.reuse ;  /* 0x00000074021a7223 */ /* 0x100fe2000001084b */
[----:B------:R-:W-:Y:S01]  /*103f0*/  ISETP.GT.AND P2, PT, R110, 0x11, PT ;  /* 0x000000116e00780c */ /* 0x000fe20003f44270 */
[----:B------:R0:W-:Y:S01]  /*10400*/  MUFU.EX2 R34, R42 ;  /* 0x0000002a00227308 */ /* 0x0001e20000000800 */
[----:B------:R-:W-:Y:S01]  /*10410*/  FSEL R99, R96, -INF , P3 ;  /* 0xff80000060637808 */ /* 0x000fe20001800000 */
[C-C-:B------:R-:W-:Y:S01]  /*10420*/  FFMA.FTZ R66, R2.reuse, R66, -R75.reuse ;  /* 0x0000004202427223 */ /* 0x140fe2000001084b */
[----:B------:R-:W-:Y:S01]  /*10430*/  FMNMX.FTZ R38, R93, R38, !PT ;  /* 0x000000265d267209 */ /* 0x000fe20007810000 */
[--C-:B------:R-:W-:Y:S01]  /*10440*/  FFMA.FTZ R83, R2, R112, -R75.reuse ;  /* 0x0000007002537223 */ /* 0x100fe2000001084b */
[----:B------:R-:W-:Y:S01]  /*10450*/  ISETP.GT.AND P3, PT, R110, 0x18, PT ;  /* 0x000000186e00780c */ /* 0x000fe20003f64270 */
[C-C-:B------:R-:W-:Y:S01]  /*10460*/  FFMA.FTZ R30, R2.reuse, R114, -R75.reuse ;  /* 0x00000072021e7223 */ /* 0x140fe2000001084b */
[----:B------:R-:W-:Y:S01]  /*10470*/  FSEL R97, R97, -INF , P2 ;  /* 0xff80000061617808 */ /* 0x000fe20001000000 */
[----:B------:R-:W-:Y:S01]  /*10480*/  MUFU.EX2 R20, R20 ;  /* 0x0000001400147308 */ /* 0x000fe20000000800 */
[----:B------:R-:W-:Y:S01]  /*10490*/  FMNMX.FTZ R38, R99, R38, !PT ;  /* 0x0000002663267209 */ /* 0x000fe20007810000 */
[--C-:B------:R-:W-:Y:S01]  /*104a0*/  FFMA.FTZ R86, R2, R86, -R75.reuse ;  /* 0x0000005602567223 */ /* 0x100fe2000001084b */
[----:B------:R-:W-:Y:S01]  /*104b0*/  ISETP.GT.AND P2, PT, R110, 0x19, PT ;  /* 0x000000196e00780c */ /* 0x000fe20003f44270 */
[--C-:B------:R-:W-:Y:S01]  /*104c0*/  FFMA.FTZ R102, R2, R102, -R75.reuse ;  /* 0x0000006602667223 */ /* 0x100fe2000001084b */
[----:B------:R-:W-:Y:S01]  /*104d0*/  FSEL R103, R100, -INF , P3 ;  /* 0xff80000064677808 */ /* 0x000fe20001800000 */
[C-C-:B------:R-:W-:Y:S01]  /*104e0*/  FFMA.FTZ R94, R2.reuse, R94, -R75.reuse ;  /* 0x0000005e025e7223 */ /* 0x140fe2000001084b */
[----:B------:R-:W-:Y:S01]  /*104f0*/  FMNMX.FTZ R38, R97, R38, !PT ;  /* 0x0000002661267209 */ /* 0x000fe20007810000 */
[----:B------:R-:W-:Y:S01]  /*10500*/  MUFU.EX2 R79, R79 ;  /* 0x0000004f004f7308 */ /* 0x000fe20000000800 */
[----:B------:R-:W-:Y:S01]  /*10510*/  FSEL R101, R101, -INF , P2 ;  /* 0xff80000065657808 */ /* 0x000fe20001000000 */
[--C-:B------:R-:W-:Y:S01]  /*10520*/  FFMA.FTZ R21, R2, R21, -R75.reuse ;  /* 0x0000001502157223 */ /* 0x100fe2000001084b */
[----:B------:R-:W-:Y:S01]  /*10530*/  ISETP.GT.AND P2, PT, R110, 0x20, PT ;  /* 0x000000206e00780c */ /* 0x000fe20003f44270 */
[C-C-:B------:R-:W-:Y:S01]  /*10540*/  FFMA.FTZ R43, R2.reuse, R43, -R75.reuse ;  /* 0x0000002b022b7223 */ /* 0x140fe2000001084b */
[----:B0-----:R-:W-:Y:S01]  /*10550*/  FMNMX.FTZ R42, R103, R38, !PT ;  /* 0x00000026672a7209 */ /* 0x001fe20007810000 */
[--C-:B------:R-:W-:Y:S01]  /*10560*/  FFMA.FTZ R15, R2, R15, -R75.reuse ;  /* 0x0000000f020f7223 */ /* 0x100fe2000001084b */
[----:B------:R-:W-:Y:S01]  /*10570*/  ISETP.GT.AND P3, PT, R110, 0x21, PT ;  /* 0x000000216e00780c */ /* 0x000fe20003f64270 */
[----:B------:R-:W-:Y:S01]  /*10580*/  MUFU.EX2 R26, R26 ;  /* 0x0000001a001a7308 */ /* 0x000fe20000000800 */
[----:B------:R-:W-:Y:S01]  /*10590*/  FSEL R105, R72, -INF , P2 ;  /* 0xff80000048697808 */ /* 0x000fe20001000000 */
[C-C-:B------:R-:W-:Y:S01]  /*105a0*/  FFMA.FTZ R13, R2.reuse, R13, -R75.reuse ;  /* 0x0000000d020d7223 */ /* 0x140fe2000001084b */
[----:B------:R-:W-:Y:S01]  /*105b0*/  FMNMX.FTZ R42, R101, R42, !PT ;  /* 0x0000002a652a7209 */ /* 0x000fe20007810000 */
[----:B------:R-:W-:Y:S01]  /*105c0*/  FFMA.FTZ R39, R2, R39, -R75 ;  /* 0x0000002702277223 */ /* 0x000fe2000001084b */
[----:B------:R-:W-:-:S02]  /*105d0*/  ISETP.GT.AND P2, PT, R110, 0x28, PT ;  /* 0x000000286e00780c */ /* 0x000fc40003f44270 */
[----:B------:R-:W-:Y:S01]  /*105e0*/  FSEL R107, R73, -INF , P3 ;  /* 0xff800000496b7808 */ /* 0x000fe20001800000 */
[----:B------:R-:W-:-:S01]  /*105f0*/  FFMA.FTZ R73, R2, R109, -R75 ;  /* 0x0000006d02497223 */ /* 0x000fc2000001084b */
[----:B------:R-:W-:Y:S01]  /*10600*/  FMNMX.FTZ R42, R105, R42, !PT ;  /* 0x0000002a692a7209 */ /* 0x000fe20007810000 */
[----:B------:R-:W0:Y:S01]  /*10610*/  MUFU.EX2 R83, R83 ;  /* 0x0000005300537308 */ /* 0x000e220000000800 */
[----:B------:R-:W-:Y:S02]  /*10620*/  ISETP.GT.AND P3, PT, R110, 0x29, PT ;  /* 0x000000296e00780c */ /* 0x000fe40003f64270 */
[----:B------:R-:W-:Y:S02]  /*10630*/  FSEL R109, R76, -INF , P2 ;  /* 0xff8000004c6d7808 */ /* 0x000fe40001000000 */
[----:B------:R-:W-:Y:S02]  /*10640*/  FMNMX.FTZ R42, R107, R42, !PT ;  /* 0x0000002a6b2a7209 */ /* 0x000fe40007810000 */
[----:B------:R-:W-:Y:S01]  /*10650*/  ISETP.GT.AND P2, PT, R110, 0x30, PT ;  /* 0x000000306e00780c */ /* 0x000fe20003f44270 */
[----:B------:R-:W-:Y:S01]  /*10660*/  MUFU.EX2 R30, R30 ;  /* 0x0000001e001e7308 */ /* 0x000fe20000000800 */
[----:B------:R-:W-:Y:S01]  /*10670*/  FSEL R111, R77, -INF , P3 ;  /* 0xff8000004d6f7808 */ /* 0x000fe20001800000 */
[----:B------:R-:W-:Y:S01]  /*10680*/  FFMA.FTZ R77, R2, R106, -R75 ;  /* 0x0000006a024d7223 */ /* 0x000fe2000001084b */
[----:B------:R-:W-:-:S02]  /*10690*/  FMNMX.FTZ R42, R109, R42, !PT ;  /* 0x0000002a6d2a7209 */ /* 0x000fc40007810000 */
[----:B------:R-:W-:Y:S02]  /*106a0*/  ISETP.GT.AND P3, PT, R110, 0x31, PT ;  /* 0x000000316e00780c */ /* 0x000fe40003f64270 */
[----:B------:R-:W-:Y:S01]  /*106b0*/  FSEL R113, R80, -INF , P2 ;  /* 0xff80000050717808 */ /* 0x000fe20001000000 */
[----:B------:R1:W-:Y:S01]  /*106c0*/  MUFU.EX2 R38, R46 ;  /* 0x0000002e00267308 */ /* 0x0003e20000000800 */
[----:B------:R-:W-:Y:S02]  /*106d0*/  FMNMX.FTZ R42, R111, R42, !PT ;  /* 0x0000002a6f2a7209 */ /* 0x000fe40007810000 */
[C---:B------:R-:W-:Y:S02]  /*106e0*/  ISETP.GT.AND P2, PT, R110.reuse, 0x38, PT ;  /* 0x000000386e00780c */ /* 0x040fe40003f44270 */
[----:B------:R-:W-:Y:S02]  /*106f0*/  FSEL R81, R81, -INF , P3 ;  /* 0xff80000051517808 */ /* 0x000fe40001800000 */
[----:B------:R-:W-:Y:S01]  /*10700*/  FMNMX.FTZ R42, R113, R42, !PT ;  /* 0x0000002a712a7209 */ /* 0x000fe20007810000 */
[----:B------:R-:W-:Y:S01]  /*10710*/  MUFU.EX2 R87, R87 ;  /* 0x0000005700577308 */ /* 0x000fe20000000800 */
[----:B------:R-:W-:Y:S01]  /*10720*/  ISETP.GT.AND P3, PT, R110, 0x39, PT ;  /* 0x000000396e00780c */ /* 0x000fe20003f64270 */
[----:B-1----:R-:W-:Y:S01]  /*10730*/  FFMA.FTZ R46, R2, R108, -R75 ;  /* 0x0000006c022e7223 */ /* 0x002fe2000001084b */
[----:B------:R-:W-:-:S02]  /*10740*/  FSEL R115, R84, -INF , P2 ;  /* 0xff80000054737808 */ /* 0x000fc40001000000 */
[----:B------:R-:W-:Y:S02]  /*10750*/  FMNMX.FTZ R42, R81, R42, !PT ;  /* 0x0000002a512a7209 */ /* 0x000fe40007810000 */
[----:B------:R-:W-:Y:S01]  /*10760*/  FSEL R85, R85, -INF , P3 ;  /* 0xff80000055557808 */ /* 0x000fe20001800000 */
[----:B------:R-:W1:Y:S01]  /*10770*/  MUFU.EX2 R89, R89 ;  /* 0x0000005900597308 */ /* 0x000e620000000800 */
[C---:B------:R-:W-:Y:S02]  /*10780*/  ISETP.GT.AND P2, PT, R110.reuse, 0x40, PT ;  /* 0x000000406e00780c */ /* 0x040fe40003f44270 */
[----:B------:R-:W-:Y:S02]  /*10790*/  FMNMX.FTZ R54, R115, R42, !PT ;  /* 0x0000002a73367209 */ /* 0x000fe40007810000 */
[----:B------:R-:W-:Y:S02]  /*107a0*/  ISETP.GT.AND P3, PT, R110, 0x41, PT ;  /* 0x000000416e00780c */ /* 0x000fe40003f64270 */
[----:B------:R-:W-:Y:S01]  /*107b0*/  FSEL R117, R56, -INF , P2 ;  /* 0xff80000038757808 */ /* 0x000fe20001000000 */
[----:B------:R-:W-:Y:S01]  /*107c0*/  MUFU.EX2 R73, R73 ;  /* 0x0000004900497308 */ /* 0x000fe20000000800 */
[----:B------:R-:W-:-:S02]  /*107d0*/  FMNMX.FTZ R54, R85, R54, !PT ;  /* 0x0000003655367209 */ /* 0x000fc40007810000 */
[----:B------:R-:W-:Y:S02]  /*107e0*/  ISETP.GT.AND P2, PT, R110, 0x48, PT ;  /* 0x000000486e00780c */ /* 0x000fe40003f44270 */
[----:B------:R-:W-:Y:S01]  /*107f0*/  FSEL R119, R57, -INF , P3 ;  /* 0xff80000039777808 */ /* 0x000fe20001800000 */
[----:B------:R-:W-:Y:S01]  /*10800*/  FFMA.FTZ R57, R2, R98, -R75 ;  /* 0x0000006202397223 */ /* 0x000fe2000001084b */
[----:B------:R-:W-:Y:S01]  /*10810*/  FMNMX.FTZ R54, R117, R54, !PT ;  /* 0x0000003675367209 */ /* 0x000fe20007810000 */
[----:B------:R-:W-:Y:S01]  /*10820*/  MUFU.EX2 R46, R46 ;  /* 0x0000002e002e7308 */ /* 0x000fe20000000800 */
[----:B------:R-:W-:Y:S02]  /*10830*/  ISETP.GT.AND P3, PT, R110, 0x49, PT ;  /* 0x000000496e00780c */ /* 0x000fe40003f64270 */
[----:B------:R-:W-:Y:S02]  /*10840*/  FSEL R121, R60, -INF , P2 ;  /* 0xff8000003c797808 */ /* 0x000fe40001000000 */
[----:B------:R-:W-:-:S02]  /*10850*/  FMNMX.FTZ R54, R119, R54, !PT ;  /* 0x0000003677367209 */ /* 0x000fc40007810000 */
[----:B------:R-:W-:Y:S01]  /*10860*/  ISETP.GT.AND P2, PT, R110, 0x50, PT ;  /* 0x000000506e00780c */ /* 0x000fe20003f44270 */
[----:B------:R-:W-:Y:S01]  /*10870*/  MUFU.EX2 R77, R77 ;  /* 0x0000004d004d7308 */ /* 0x000fe20000000800 */
[----:B------:R-:W-:Y:S01]  /*10880*/  FSEL R123, R61, -INF , P3 ;  /* 0xff8000003d7b7808 */ /* 0x000fe20001800000 */
[----:B------:R-:W-:Y:S01]  /*10890*/  FFMA.FTZ R61, R2, R90, -R75 ;  /* 0x0000005a023d7223 */ /* 0x000fe2000001084b */
[----:B------:R-:W-:Y:S02]  /*108a0*/  FMNMX.FTZ R56, R121, R54, !PT ;  /* 0x0000003679387209 */ /* 0x000fe40007810000 */
[----:B------:R-:W-:Y:S02]  /*108b0*/  ISETP.GT.AND P3, PT, R110, 0x51, PT ;  /* 0x000000516e00780c */ /* 0x000fe40003f64270 */
[----:B------:R-:W-:Y:S01]  /*108c0*/  FSEL R125, R64, -INF , P2 ;  /* 0xff800000407d7808 */ /* 0x000fe20001000000 */
[----:B------:R-:W-:Y:S01]  /*108d0*/  MUFU.EX2 R42, R102 ;  /* 0x00000066002a7308 */ /* 0x000fe20000000800 */
[----:B------:R-:W-:-:S02]  /*108e0*/  FMNMX.FTZ R56, R123, R56, !PT ;  /* 0x000000387b387209 */ /* 0x000fc40007810000 */
[C---:B------:R-:W-:Y:S02]  /*108f0*/  ISETP.GT.AND P2, PT, R110.reuse, 0x58, PT ;  /* 0x000000586e00780c */ /* 0x040fe40003f44270 */
[----:B------:R-:W-:Y:S02]  /*10900*/  FSEL R65, R65, -INF , P3 ;  /* 0xff80000041417808 */ /* 0x000fe40001800000 */
[----:B------:R-:W-:Y:S01]  /*10910*/  FMNMX.FTZ R56, R125, R56, !PT ;  /* 0x000000387d387209 */ /* 0x000fe20007810000 */
[----:B------:R-:W-:Y:S01]  /*10920*/  MUFU.EX2 R57, R57 ;  /* 0x0000003900397308 */ /* 0x000fe20000000800 */
[----:B------:R-:W-:Y:S02]  /*10930*/  ISETP.GT.AND P3, PT, R110, 0x59, PT ;  /* 0x000000596e00780c */ /* 0x000fe40003f64270 */
[----:B------:R-:W-:Y:S02]  /*10940*/  FSEL R127, R68, -INF , P2 ;  /* 0xff800000447f7808 */ /* 0x000fe40001000000 */
[----:B------:R-:W-:-:S02]  /*10950*/  FMNMX.FTZ R56, R65, R56, !PT ;  /* 0x0000003841387209 */ /* 0x000fc40007810000 */
[----:B------:R-:W-:Y:S01]  /*10960*/  FSEL R69, R69, -INF , P3 ;  /* 0xff80000045457808 */ /* 0x000fe20001800000 */
[----:B------:R-:W-:Y:S01]  /*10970*/  MUFU.EX2 R54, R94 ;  /* 0x0000005e00367308 */ /* 0x000fe20000000800 */
[C---:B------:R-:W-:Y:S02]  /*10980*/  ISETP.GT.AND P2, PT, R110.reuse, 0x60, PT ;  /* 0x000000606e00780c */ /* 0x040fe40003f44270 */
[----:B------:R-:W-:Y:S02]  /*10990*/  FMNMX.FTZ R56, R127, R56, !PT ;  /* 0x000000387f387209 */ /* 0x000fe40007810000 */
[----:B------:R-:W-:Y:S02]  /*109a0*/  ISETP.GT.AND P3, PT, R110, 0x61, PT ;  /* 0x000000616e00780c */ /* 0x000fe40003f64270 */
[----:B------:R-:W-:Y:S01]  /*109b0*/  FSEL R131, R40, -INF , P2 ;  /* 0xff80000028837808 */ /* 0x000fe20001000000 */
[----:B------:R-:W2:Y:S01]  /*109c0*/  MUFU.EX2 R61, R61 ;  /* 0x0000003d003d7308 */ /* 0x000ea20000000800 */
[----:B------:R-:W-:-:S02]  /*109d0*/  FMNMX.FTZ R56, R69, R56, !PT ;  /* 0x0000003845387209 */ /* 0x000fc40007810000 */
[----:B------:R-:W-:Y:S02]  /*109e0*/  ISETP.GT.AND P2, PT, R110, 0x68, PT ;  /* 0x000000686e00780c */ /* 0x000fe40003f44270 */
[----:B------:R-:W-:Y:S01]  /*109f0*/  FSEL R129, R41, -INF , P3 ;  /* 0xff80000029817808 */ /* 0x000fe20001800000 */
[--C-:B------:R-:W-:Y:S01]  /*10a00*/  FFMA.FTZ R41, R2, R82, -R75.reuse ;  /* 0x0000005202297223 */ /* 0x100fe2000001084b */
[----:B------:R-:W-:Y:S01]  /*10a10*/  FMNMX.FTZ R56, R131, R56, !PT ;  /* 0x0000003883387209 */ /* 0x000fe20007810000 */
[----:B------:R-:W-:Y:S01]  /*10a20*/  MUFU.EX2 R40, R86 ;  /* 0x0000005600287308 */ /* 0x000fe20000000800 */
[----:B------:R-:W-:Y:S02]  /*10a30*/  ISETP.GT.AND P3, PT, R110, 0x69, PT ;  /* 0x000000696e00780c */ /* 0x000fe40003f64270 */
[----:B------:R-:W-:Y:S01]  /*10a40*/  FSEL R133, R44, -INF , P2 ;  /* 0xff8000002c857808 */ /* 0x000fe20001000000 */
[----:B------:R-:W-:-:S01]  /*10a50*/  FFMA.FTZ R44, R2, R78, -R75 ;  /* 0x0000004e022c7223 */ /* 0x000fc2000001084b */
[----:B------:R-:W-:-:S02]  /*10a60*/  FMNMX.FTZ R56, R129, R56, !PT ;  /* 0x0000003881387209 */ /* 0x000fc40007810000 */
[----:B------:R-:W-:Y:S01]  /*10a70*/  ISETP.GT.AND P2, PT, R110, 0x70, PT ;  /* 0x000000706e00780c */ /* 0x000fe20003f44270 */
[----:B------:R-:W-:Y:S01]  /*10a80*/  MUFU.EX2 R41, R41 ;  /* 0x0000002900297308 */ /* 0x000fe20000000800 */
[----:B------:R-:W-:Y:S01]  /*10a90*/  FSEL R135, R45, -INF , P3 ;  /* 0xff8000002d877808 */ /* 0x000fe20001800000 */
[--C-:B------:R-:W-:Y:S01]  /*10aa0*/  FFMA.FTZ R45, R2, R74, -R75.reuse ;  /* 0x0000004a022d7223 */ /* 0x100fe2000001084b */
[----:B------:R-:W-:Y:S02]  /*10ab0*/  FMNMX.FTZ R56, R133, R56, !PT ;  /* 0x0000003885387209 */ /* 0x000fe40007810000 */
[----:B------:R-:W-:Y:S02]  /*10ac0*/  ISETP.GT.AND P3, PT, R110, 0x71, PT ;  /* 0x000000716e00780c */ /* 0x000fe40003f64270 */
[----:B------:R-:W-:Y:S01]  /*10ad0*/  FSEL R137, R48, -INF , P2 ;  /* 0xff80000030897808 */ /* 0x000fe20001000000 */
[C-C-:B------:R-:W-:Y:S01]  /*10ae0*/  FFMA.FTZ R48, R2.reuse, R47, -R75.reuse ;  /* 0x0000002f02307223 */ /* 0x140fe2000001084b */
[----:B------:R-:W-:Y:S01]  /*10af0*/  FMNMX.FTZ R56, R135, R56, !PT ;  /* 0x0000003887387209 */ /* 0x000fe20007810000 */
[----:B------:R-:W-:Y:S01]  /*10b00*/  FFMA.FTZ R47, R2, R51, -R75 ;  /* 0x00000033022f7223 */ /* 0x000fe2000001084b */
[----:B------:R-:W-:Y:S01]  /*10b10*/  ISETP.GT.AND P2, PT, R110, 0x78, PT ;  /* 0x000000786e00780c */ /* 0x000fe20003f44270 */
[----:B------:R-:W-:Y:S01]  /*10b20*/  MUFU.EX2 R44, R44 ;  /* 0x0000002c002c7308 */ /* 0x000fe20000000800 */
[----:B------:R-:W-:-:S02]  /*10b30*/  FSEL R49, R49, -INF , P3 ;  /* 0xff80000031317808 */ /* 0x000fc40001800000 */
[----:B------:R-:W-:Y:S02]  /*10b40*/  FMNMX.FTZ R56, R137, R56, !PT ;  /* 0x0000003889387209 */ /* 0x000fe40007810000 */
[----:B------:R-:W-:Y:S02]  /*10b50*/  ISETP.GT.AND P3, PT, R110, 0x79, PT ;  /* 0x000000796e00780c */ /* 0x000fe40003f64270 */
[----:B------:R-:W-:Y:S01]  /*10b60*/  FSEL R139, R52, -INF , P2 ;  /* 0xff800000348b7808 */ /* 0x000fe20001000000 */
[----:B------:R-:W-:-:S01]  /*10b70*/  FFMA.FTZ R52, R2, R55, -R75 ;  /* 0x0000003702347223 */ /* 0x000fc2000001084b */
[----:B------:R-:W-:Y:S01]  /*10b80*/  FMNMX.FTZ R56, R49, R56, !PT ;  /* 0x0000003831387209 */ /* 0x000fe20007810000 */
[----:B------:R-:W3:Y:S01]  /*10b90*/  MUFU.EX2 R45, R45 ;  /* 0x0000002d002d7308 */ /* 0x000ee20000000800 */
[----:B------:R-:W-:Y:S02]  /*10ba0*/  FSEL R53, R53, -INF , P3 ;  /* 0xff80000035357808 */ /* 0x000fe40001800000 */
[----:B------:R-:W-:-:S02]  /*10bb0*/  ISETP.GT.AND P2, PT, R110, 0x80, PT ;  /* 0x000000806e00780c */ /* 0x000fc40003f44270 */
[----:B------:R-:W-:Y:S02]  /*10bc0*/  FMNMX.FTZ R56, R139, R56, !PT ;  /* 0x000000388b387209 */ /* 0x000fe40007810000 */
[----:B------:R-:W-:Y:S01]  /*10bd0*/  ISETP.GT.AND P3, PT, R110, 0x81, PT ;  /* 0x000000816e00780c */ /* 0x000fe20003f64270 */
[----:B------:R-:W-:Y:S01]  /*10be0*/  MUFU.EX2 R21, R21 ;  /* 0x0000001500157308 */ /* 0x000fe20000000800 */
[----:B------:R-:W-:Y:S02]  /*10bf0*/  FSEL R141, R24, -INF , P2 ;  /* 0xff800000188d7808 */ /* 0x000fe40001000000 */
[----:B------:R-:W-:Y:S02]  /*10c00*/  FMNMX.FTZ R56, R53, R56, !PT ;  /* 0x0000003835387209 */ /* 0x000fe40007810000 */
[----:B------:R-:W-:Y:S02]  /*10c10*/  ISETP.GT.AND P2, PT, R110, 0x88, PT ;  /* 0x000000886e00780c */ /* 0x000fe40003f44270 */
[----:B------:R-:W-:Y:S01]  /*10c20*/  FSEL R143, R25, -INF , P3 ;  /* 0xff800000198f7808 */ /* 0x000fe20001800000 */
[----:B------:R-:W-:-:S01]  /*10c30*/  FFMA.FTZ R25, R2, R62, -R75 ;  /* 0x0000003e02197223 */ /* 0x000fc2000001084b */
[----:B------:R-:W-:Y:S01]  /*10c40*/  FMNMX.FTZ R56, R141, R56, !PT ;  /* 0x000000388d387209 */ /* 0x000fe20007810000 */
[----:B------:R-:W-:Y:S01]  /*10c50*/  MUFU.EX2 R24, R66 ;  /* 0x0000004200187308 */ /* 0x000fe20000000800 */
[----:B------:R-:W-:-:S02]  /*10c60*/  ISETP.GT.AND P3, PT, R110, 0x89, PT ;  /* 0x000000896e00780c */ /* 0x000fc40003f64270 */
[----:B------:R-:W-:Y:S01]  /*10c70*/  FSEL R145, R28, -INF , P2 ;  /* 0xff8000001c917808 */ /* 0x000fe20001000000 */
[----:B------:R-:W-:-:S01]  /*10c80*/  FFMA.FTZ R28, R2, R70, -R75 ;  /* 0x00000046021c7223 */ /* 0x000fc2000001084b */
[----:B------:R-:W-:Y:S02]  /*10c90*/  FMNMX.FTZ R56, R143, R56, !PT ;  /* 0x000000388f387209 */ /* 0x000fe40007810000 */
[----:B------:R-:W-:Y:S01]  /*10ca0*/  ISETP.GT.AND P2, PT, R110, 0x90, PT ;  /* 0x000000906e00780c */ /* 0x000fe20003f44270 */
[----:B------:R-:W-:Y:S01]  /*10cb0*/  MUFU.EX2 R25, R25 ;  /* 0x0000001900197308 */ /* 0x000fe20000000800 */
[----:B------:R-:W-:Y:S01]  /*10cc0*/  FSEL R147, R29, -INF , P3 ;  /* 0xff8000001d937808 */ /* 0x000fe20001800000 */
[----:B------:R-:W-:Y:S01]  /*10cd0*/  FFMA.FTZ R29, R2, R67, -R75 ;  /* 0x00000043021d7223 */ /* 0x000fe2000001084b */
[----:B------:R-:W-:Y:S02]  /*10ce0*/  FMNMX.FTZ R56, R145, R56, !PT ;  /* 0x0000003891387209 */ /* 0x000fe40007810000 */
[----:B------:R-:W-:-:S02]  /*10cf0*/  ISETP.GT.AND P3, PT, R110, 0x91, PT ;  /* 0x000000916e00780c */ /* 0x000fc40003f64270 */
[----:B------:R-:W-:Y:S01]  /*10d00*/  FSEL R149, R32, -INF , P2 ;  /* 0xff80000020957808 */ /* 0x000fe20001000000 */
[--C-:B------:R-:W-:Y:S01]  /*10d10*/  FFMA.FTZ R32, R2, R63, -R75.reuse ;  /* 0x0000003f02207223 */ /* 0x100fe2000001084b */
[----:B------:R-:W-:Y:S01]  /*10d20*/  FMNMX.FTZ R56, R147, R56, !PT ;  /* 0x0000003893387209 */ /* 0x000fe20007810000 */
[----:B------:R-:W-:Y:S01]  /*10d30*/  MUFU.EX2 R28, R28 ;  /* 0x0000001c001c7308 */ /* 0x000fe20000000800 */
[----:B------:R-:W-:Y:S02]  /*10d40*/  ISETP.GT.AND P2, PT, R110, 0x98, PT ;  /* 0x000000986e00780c */ /* 0x000fe40003f44270 */
[----:B------:R-:W-:Y:S01]  /*10d50*/  FSEL R151, R33, -INF , P3 ;  /* 0xff80000021977808 */ /* 0x000fe20001800000 */
[----:B------:R-:W-:-:S01]  /*10d60*/  FFMA.FTZ R33, R2, R58, -R75 ;  /* 0x0000003a02217223 */ /* 0x000fc2000001084b */
[----:B------:R-:W-:Y:S01]  /*10d70*/  FMNMX.FTZ R56, R149, R56, !PT ;  /* 0x0000003895387209 */ /* 0x000fe20007810000 */
[----:B------:R-:W-:-:S01]  /*10d80*/  FFMA.FTZ R58, R2, R31, -R75 ;  /* 0x0000001f023a7223 */ /* 0x000fc2000001084b */
[----:B------:R-:W-:Y:S01]  /*10d90*/  ISETP.GT.AND P3, PT, R110, 0x99, PT ;  /* 0x000000996e00780c */ /* 0x000fe20003f64270 */
[----:B------:R-:W-:Y:S01]  /*10da0*/  MUFU.EX2 R29, R29 ;  /* 0x0000001d001d7308 */ /* 0x000fe20000000800 */
[----:B------:R-:W-:Y:S01]  /*10db0*/  FSEL R153, R36, -INF , P2 ;  /* 0xff80000024997808 */ /* 0x000fe20001000000 */
[----:B------:R-:W-:Y:S01]  /*10dc0*/  FFMA.FTZ R36, R2, R3, -R75 ;  /* 0x0000000302247223 */ /* 0x000fe2000001084b */
[----:B------:R-:W-:-:S02]  /*10dd0*/  FMNMX.FTZ R56, R151, R56, !PT ;  /* 0x0000003897387209 */ /* 0x000fc40007810000 */
[----:B------:R-:W-:Y:S01]  /*10de0*/  FSEL R155, R37, -INF , P3 ;  /* 0xff800000259b7808 */ /* 0x000fe20001800000 */
[----:B------:R-:W-:-:S01]  /*10df0*/  FFMA.FTZ R37, R2, R59, -R75 ;  /* 0x0000003b02257223 */ /* 0x000fc2000001084b */
[----:B------:R-:W-:Y:S01]  /*10e00*/  FMNMX.FTZ R56, R153, R56, !PT ;  /* 0x0000003899387209 */ /* 0x000fe20007810000 */
[----:B------:R-:W4:Y:S01]  /*10e10*/  MUFU.EX2 R33, R33 ;  /* 0x0000002100217308 */ /* 0x000f220000000800 */
[----:B0-----:R-:W-:Y:S02]  /*10e20*/  F2FP.SATFINITE.E4M3.F32.PACK_AB_MERGE_C R185, R83, R26, RZ ;  /* 0x0000001a53b9723e */ /* 0x001fe400048070ff */
[----:B------:R-:W-:Y:S02]  /*10e30*/  FMNMX.FTZ R56, R155, R56, !PT ;  /* 0x000000389b387209 */ /* 0x000fe40007810000 */
[----:B-1----:R-:W-:Y:S02]  /*10e40*/  F2FP.SATFINITE.E4M3.F32.PACK_AB_MERGE_C R187, R89, R34, RZ ;  /* 0x0000002259bb723e */ /* 0x002fe400048070ff */
[----:B------:R-:W-:Y:S01]  /*10e50*/  F2FP.SATFINITE.E4M3.F32.PACK_AB_MERGE_C R185, R79, R20, R185 ;  /* 0x000000144fb9723e */ /* 0x000fe200048070b9 */
[----:B------:R-:W0:Y:S01]  /*10e60*/  SHFL.BFLY PT, R63, R56, 0x2, 0x1f ;  /* 0x0c401f00383f7f89 */ /* 0x000e2200000e0000 */
[----:B--2---:R-:W-:Y:S01]  /*10e70*/  F2FP.SATFINITE.E4M3.F32.PACK_AB_MERGE_C R183, R61, R54, RZ ;  /* 0x000000363db7723e */ /* 0x004fe200048070ff */
[----:B------:R-:W-:Y:S01]  /*10e80*/  MUFU.EX2 R32, R32 ;  /* 0x0000002000207308 */ /* 0x000fe20000000800 */
[----:B------:R-:W-:-:S02]  /*10e90*/  F2FP.SATFINITE.E4M3.F32.PACK_AB_MERGE_C R187, R87, R30, R187 ;  /* 0x0000001e57bb723e */ /* 0x000fc400048070bb */
[----:B---3--:R-:W-:Y:S02]  /*10ea0*/  F2FP.SATFINITE.E4M3.F32.PACK_AB_MERGE_C R177, R45, R44, RZ ;  /* 0x0000002c2db1723e */ /* 0x008fe400048070ff */
[----:B------:R-:W-:Y:S02]  /*10eb0*/  F2FP.SATFINITE.E4M3.F32.PACK_AB_MERGE_C R181, R77, R46, RZ ;  /* 0x0000002e4db5723e */ /* 0x000fe400048070ff */
[----:B----4-:R-:W-:Y:S01]  /*10ec0*/  F2FP.SATFINITE.E4M3.F32.PACK_AB_MERGE_C R179, R33, R28, RZ ;  /* 0x0000001c21b3723e */ /* 0x010fe200048070ff */
[----:B------:R-:W1:Y:S01]  /*10ed0*/  MUFU.EX2 R48, R48 ;  /* 0x0000003000307308 */ /* 0x000e620000000800 */
[----:B------:R-:W-:Y:S02]  /*10ee0*/  F2FP.SATFINITE.E4M3.F32.PACK_AB_MERGE_C R181, R73, R38, R181 ;  /* 0x0000002649b5723e */ /* 0x000fe400048070b5 */
[----:B------:R-:W-:Y:S02]  /*10ef0*/  F2FP.SATFINITE.E4M3.F32.PACK_AB_MERGE_C R179, R25, R24, R179 ;  /* 0x0000001819b3723e */ /* 0x000fe400048070b3 */
[----:B------:R-:W-:-:S02]  /*10f00*/  F2FP.SATFINITE.E4M3.F32.PACK_AB_MERGE_C R183, R57, R42, R183 ;  /* 0x0000002a39b7723e */ /* 0x000fc400048070b7 */
[----:B------:R-:W-:Y:S01]  /*10f10*/  F2FP.SATFINITE.E4M3.F32.PACK_AB_MERGE_C R177, R41, R40, R177 ;  /* 0x0000002829b1723e */ /* 0x000fe200048070b1 */
[----:B------:R-:W-:Y:S01]  /*10f20*/  MUFU.EX2 R36, R36 ;  /* 0x0000002400247308 */ /* 0x000fe20000000800 */
[----:B0-----:R-:W-:Y:S01]  /*10f30*/  FMNMX.FTZ R63, R56, R63, !PT ;  /* 0x0000003f383f7209 */ /* 0x001fe20007810000 */
[C-C-:B------:R-:W-:Y:S01]  /*10f40*/  FFMA.FTZ R56, R2.reuse, R27, -R75.reuse ;  /* 0x0000001b02387223 */ /* 0x140fe2000001084b */
[----:B------:R-:W-:-:S05]  /*10f50*/  FFMA.FTZ R27, R2, R71, -R75 ;  /* 0x00000047021b7223 */ /* 0x000fca000001084b */
[----:B------:R-:W-:Y:S01]  /*10f60*/  MUFU.EX2 R37, R37 ;  /* 0x0000002500257308 */ /* 0x000fe20000000800 */
[----:B-1----:R-:W-:Y:S01]  /*10f70*/  F2FP.SATFINITE.E4M3.F32.PACK_AB_MERGE_C R173, R48, R21, RZ ;  /* 0x0000001530ad723e */ /* 0x002fe200048070ff */
[----:B------:R-:W0:Y:S03]  /*10f80*/  SHFL.BFLY PT, R60, R63, 0x1, 0x1f ;  /* 0x0c201f003f3c7f89 */ /* 0x000e2600000e0000 */
[----:B------:R-:W-:-:S03]  /*10f90*/  F2FP.SATFINITE.E4M3.F32.PACK_AB_MERGE_C R173, R32, R29, R173 ;  /* 0x0000001d20ad723e */ /* 0x000fc600048070ad */
[----:B------:R-:W-:Y:S08]  /*10fa0*/  MUFU.EX2 R47, R47 ;  /* 0x0000002f002f7308 */ /* 0x000ff00000000800 */
[----:B------:R-:W-:Y:S08]  /*10fb0*/  MUFU.EX2 R52, R52 ;  /* 0x0000003400347308 */ /* 0x000ff00000000800 */
[----:B------:R-:W-:Y:S01]  /*10fc0*/  MUFU.EX2 R43, R43 ;  /* 0x0000002b002b7308 */ /* 0x000fe20000000800 */
[----:B0-----:R-:W-:Y:S01]  /*10fd0*/  FMNMX.FTZ R3, R63, R60, !PT ;  /* 0x0000003c3f037209 */ /* 0x001fe20007810000 */
[----:B------:R-:W-:Y:S01]  /*10fe0*/  FFMA.FTZ R60, R2, R35, -R75 ;  /* 0x00000023023c7223 */ /* 0x000fe2000001084b */
[----:B------:R-:W-:-:S02]  /*10ff0*/  FADD.FTZ R75, R20, R79 ;  /* 0x0000004f144b7221 */ /* 0x000fc40000010000 */
[----:B------:R-:W-:Y:S01]  /*11000*/  FSETP.NEU.FTZ.AND P2, PT, R3, -INF , PT ;  /* 0xff8000000300780b */ /* 0x000fe20003f5d000 */
[----:B------:R-:W-:-:S01]  /*11010*/  FFMA.FTZ R62, R2, R3, -8 ;  /* 0xc1000000023e7423 */ /* 0x000fc20000010003 */
[----:B------:R-:W-:Y:S01]  /*11020*/  FADD.FTZ R90, R26, R75 ;  /* 0x0000004b1a5a7221 */ /* 0x000fe20000010000 */
[----:B------:R-:W-:Y:S03]  /*11030*/  MUFU.EX2 R56, R56 ;  /* 0x0000003800387308 */ /* 0x000fe60000000800 */
[----:B------:R-:W-:-:S05]  /*11040*/  FSEL R62, R62, RZ, P2 ;  /* 0x000000ff3e3e7208 */ /* 0x000fca0001000000 */
        /* <DEDUP_REMOVED lines=10> */
[----:B------:R-:W-:Y:S01]  /*110f0*/  FADD.FTZ R91, R83, R90 ;  /* 0x0000005a535b7221 */ /* 0x000fe20000010000 */
[----:B------:R-:W-:-:S01]  /*11100*/  FFMA.FTZ R68, R2, R107, -R62 ;  /* 0x0000006b02447223 */ /* 0x000fc2000001083e */
[C-C-:B------:R-:W-:Y:S01]  /*11110*/  FFMA.FTZ R109, R2.reuse, R109, -R62.reuse ;  /* 0x0000006d026d7223 */ /* 0x140fe2000001083e */
[----:B------:R-:W-:-:S01]  /*11120*/  FFMA.FTZ R111, R2, R111, -R62 ;  /* 0x0000006f026f7223 */ /* 0x000fc2000001083e */
[----:B------:R-:W0:Y:S01]  /*11130*/  MUFU.EX2 R50, R50 ;  /* 0x0000003200327308 */ /* 0x000e220000000800 */
[----:B------:R-:W-:-:S01]  /*11140*/  FADD.FTZ R92, R30, R91 ;  /* 0x0000005b1e5c7221 */ /* 0x000fc20000010000 */
[C-C-:B------:R-:W-:Y:S01]  /*11150*/  FFMA.FTZ R63, R2.reuse, R113, -R62.reuse ;  /* 0x00000071023f7223 */ /* 0x140fe2000001083e */
[----:B------:R-:W-:-:S01]  /*11160*/  FFMA.FTZ R72, R2, R81, -R62 ;  /* 0x0000005102487223 */ /* 0x000fc2000001083e */
[----:B------:R-:W-:Y:S01]  /*11170*/  FFMA.FTZ R82, R2, R115, -R62 ;  /* 0x0000007302527223 */ /* 0x000fe2000001083e */
[----:B------:R-:W-:-:S01]  /*11180*/  FADD.FTZ R91, R87, R92 ;  /* 0x0000005c575b7221 */ /* 0x000fc20000010000 */
[C-C-:B------:R-:W-:Y:S01]  /*11190*/  FFMA.FTZ R85, R2.reuse, R85, -R62.reuse ;  /* 0x0000005502557223 */ /* 0x140fe2000001083e */
[----:B------:R-:W-:-:S01]  /*111a0*/  FFMA.FTZ R67, R2, R117, -R62 ;  /* 0x0000007502437223 */ /* 0x000fc2000001083e */
[----:B------:R-:W1:Y:S01]  /*111b0*/  MUFU.EX2 R51, R51 ;  /* 0x0000003300337308 */ /* 0x000e620000000800 */
[----:B------:R-:W-:-:S01]  /*111c0*/  FADD.FTZ R92, R34, R91 ;  /* 0x0000005b225c7221 */ /* 0x000fc20000010000 */
[C-C-:B------:R-:W-:Y:S01]  /*111d0*/  FFMA.FTZ R74, R2.reuse, R119, -R62.reuse ;  /* 0x00000077024a7223 */ /* 0x140fe2000001083e */
[----:B------:R-:W-:-:S01]  /*111e0*/  FFMA.FTZ R78, R2, R121, -R62 ;  /* 0x00000079024e7223 */ /* 0x000fc2000001083e */
[----:B------:R-:W-:Y:S01]  /*111f0*/  FFMA.FTZ R81, R2, R123, -R62 ;  /* 0x0000007b02517223 */ /* 0x000fe2000001083e */
[----:B------:R-:W-:-:S01]  /*11200*/  FADD.FTZ R91, R89, R92 ;  /* 0x0000005c595b7221 */ /* 0x000fc20000010000 */
[C-C-:B------:R-:W-:Y:S01]  /*11210*/  FFMA.FTZ R71, R2.reuse, R125, -R62.reuse ;  /* 0x0000007d02477223 */ /* 0x140fe2000001083e */
[----:B------:R-:W-:-:S01]  /*11220*/  FFMA.FTZ R76, R2, R65, -R62 ;  /* 0x00000041024c7223 */ /* 0x000fc2000001083e */
[----:B------:R-:W2:Y:S01]  /*11230*/  MUFU.EX2 R66, R66 ;  /* 0x0000004200427308 */ /* 0x000ea20000000800 */
[----:B0-----:R-:W-:-:S01]  /*11240*/  FADD.FTZ R86, R31, R50 ;  /* 0x000000321f567221 */ /* 0x001fc20000010000 */
[----:B------:R-:W-:Y:S01]  /*11250*/  FADD.FTZ R92, R38, R91 ;  /* 0x0000005b265c7221 */ /* 0x000fe20000010000 */
[----:B------:R-:W-:-:S01]  /*11260*/  FFMA.FTZ R65, R2, R127, -R62 ;  /* 0x0000007f02417223 */ /* 0x000fc2000001083e */
[----:B------:R-:W-:Y:S01]  /*11270*/  FFMA.FTZ R80, R2, R69, -R62 ;  /* 0x0000004502507223 */ /* 0x000fe2000001083e */
[----:B------:R-:W-:-:S02]  /*11280*/  VIADD R69, R0, 0x22840 ;  /* 0x0002284000457836 */ /* 0x000fc40000000000 */
[----:B------:R-:W-:Y:S01]  /*11290*/  FADD.FTZ R93, R73, R92 ;  /* 0x0000005c495d7221 */ /* 0x000fe20000010000 */
[----:B------:R-:W-:-:S01]  /*112a0*/  FFMA.FTZ R0, R2, R131, -R62 ;  /* 0x0000008302007223 */ /* 0x000fc2000001083e */
[----:B------:R-:W0:Y:S01]  /*112b0*/  MUFU.EX2 R35, R35 ;  /* 0x0000002300237308 */ /* 0x000e220000000800 */
[----:B-1----:R-:W-:-:S01]  /*112c0*/  FADD.FTZ R75, R51, R86 ;  /* 0x00000056334b7221 */ /* 0x002fc20000010000 */
[----:B------:R-:W-:Y:S01]  /*112d0*/  FADD.FTZ R92, R46, R93 ;  /* 0x0000005d2e5c7221 */ /* 0x000fe20000010000 */
[----:B------:R-:W-:Y:S01]  /*112e0*/  PRMT R69, R228, 0x654, R69 ;  /* 0x00000654e4457816 */ /* 0x000fe20000000045 */
[C-C-:B------:R-:W-:Y:S01]  /*112f0*/  FFMA.FTZ R133, R2.reuse, R133, -R62.reuse ;  /* 0x0000008502857223 */ /* 0x140fe2000001083e */
[----:B------:R-:W-:-:S01]  /*11300*/  FFMA.FTZ R84, R2, R135, -R62 ;  /* 0x0000008702547223 */ /* 0x000fc2000001083e */
[----:B------:R-:W-:Y:S01]  /*11310*/  FADD.FTZ R89, R77, R92 ;  /* 0x0000005c4d597221 */ /* 0x000fe20000010000 */
[----:B------:R1:W-:Y:S01]  /*11320*/  SYNCS.ARRIVE.TRANS64.RED.A1T0 RZ, [R69+URZ], RZ ;  /* 0x000000ff45ff79a7 */ /* 0x0003e2000810043f */
[----:B------:R-:W3:Y:S01]  /*11330*/  MUFU.EX2 R64, R64 ;  /* 0x0000004000407308 */ /* 0x000ee20000000800 */
[----:B--2---:R-:W-:-:S01]  /*11340*/  FADD.FTZ R90, R66, R75 ;  /* 0x0000004b425a7221 */ /* 0x004fc20000010000 */
[--C-:B------:R-:W-:Y:S01]  /*11350*/  FFMA.FTZ R75, R2, R53, -R62.reuse ;  /* 0x00000035024b7223 */ /* 0x100fe2000001083e */
[----:B------:R-:W-:Y:S01]  /*11360*/  F2FP.SATFINITE.E4M3.F32.PACK_AB_MERGE_C R184, R66, R51, RZ ;  /* 0x0000003342b8723e */ /* 0x000fe200048070ff */
[----:B------:R-:W-:Y:S01]  /*11370*/  FADD.FTZ R34, R42, R89 ;  /* 0x000000592a227221 */ /* 0x000fe20000010000 */
[----:B------:R-:W-:-:S01]  /*11380*/  FFMA.FTZ R86, R2, R49, -R62 ;  /* 0x0000003102567223 */ /* 0x000fc2000001083e */
[----:B------:R-:W-:Y:S01]  /*11390*/  FFMA.FTZ R137, R2, R137, -R62 ;  /* 0x0000008902897223 */ /* 0x000fe2000001083e */
[----:B------:R-:W-:Y:S01]  /*113a0*/  F2FP.SATFINITE.E4M3.F32.PACK_AB_MERGE_C R184, R50, R31, R184 ;  /* 0x0000001f32b8723e */ /* 0x000fe200048070b8 */
[----:B------:R-:W2:Y:S01]  /*113b0*/  MUFU.EX2 R59, R59 ;  /* 0x0000003b003b7308 */ /* 0x000ea20000000800 */
[----:B0-----:R-:W-:-:S01]  /*113c0*/  FADD.FTZ R53, R35, R90 ;  /* 0x0000005a23357221 */ /* 0x001fc20000010000 */
[C-C-:B-1----:R-:W-:Y:S01]  /*113d0*/  FFMA.FTZ R69, R2.reuse, R129, -R62.reuse ;  /* 0x0000008102457223 */ /* 0x142fe2000001083e */
[----:B------:R-:W-:-:S01]  /*113e0*/  FFMA.FTZ R139, R2, R139, -R62 ;  /* 0x0000008b028b7223 */ /* 0x000fc2000001083e */
[C-C-:B------:R-:W-:Y:S01]  /*113f0*/  FFMA.FTZ R141, R2.reuse, R141, -R62.reuse ;  /* 0x0000008d028d7223 */ /* 0x140fe2000001083e */
[----:B------:R-:W-:-:S01]  /*11400*/  FFMA.FTZ R143, R2, R143, -R62 ;  /* 0x0000008f028f7223 */ /* 0x000fc2000001083e */
[C-C-:B------:R-:W-:Y:S01]  /*11410*/  FFMA.FTZ R145, R2.reuse, R145, -R62.reuse ;  /* 0x0000009102917223 */ /* 0x140fe2000001083e */
[----:B------:R-:W-:-:S01]  /*11420*/  FFMA.FTZ R147, R2, R147, -R62 ;  /* 0x0000009302937223 */ /* 0x000fc2000001083e */
[----:B------:R-:W0:Y:S01]  /*11430*/  MUFU.EX2 R70, R70 ;  /* 0x0000004600467308 */ /* 0x000e220000000800 */
[----:B---3--:R-:W-:-:S01]  /*11440*/  FADD.FTZ R90, R64, R53 ;  /* 0x00000035405a7221 */ /* 0x008fc20000010000 */
[C-C-:B------:R-:W-:Y:S01]  /*11450*/  FFMA.FTZ R149, R2.reuse, R149, -R62.reuse ;  /* 0x0000009502957223 */ /* 0x140fe2000001083e */
[----:B------:R-:W-:-:S01]  /*11460*/  FFMA.FTZ R151, R2, R151, -R62 ;  /* 0x0000009702977223 */ /* 0x000fc2000001083e */
[C-C-:B------:R-:W-:Y:S01]  /*11470*/  FFMA.FTZ R153, R2.reuse, R153, -R62.reuse ;  /* 0x0000009902997223 */ /* 0x140fe2000001083e */
[----:B------:R-:W-:-:S03]  /*11480*/  FFMA.FTZ R62, R2, R155, -R62 ;  /* 0x0000009b023e7223 */ /* 0x000fc6000001083e */
[----:B------:R-:W1:Y:S01]  /*11490*/  MUFU.EX2 R55, R55 ;  /* 0x0000003700377308 */ /* 0x000e620000000800 */
[----:B--2---:R-:W-:-:S07]  /*114a0*/  FADD.FTZ R53, R59, R90 ;  /* 0x0000005a3b357221 */ /* 0x004fce0000010000 */
[----:B------:R-:W2:Y:S01]  /*114b0*/  MUFU.EX2 R68, R68 ;  /* 0x0000004400447308 */ /* 0x000ea20000000800 */
[----:B0-----:R-:W-:-:S01]  /*114c0*/  FADD.FTZ R90, R70, R53 ;  /* 0x00000035465a7221 */ /* 0x001fc20000010000 */
[----:B------:R-:W-:Y:S01]  /*114d0*/  F2FP.SATFINITE.E4M3.F32.PACK_AB_MERGE_C R186, R70, R59, RZ ;  /* 0x0000003b46ba723e */ /* 0x000fe200048070ff */
[----:B------:R-:W-:-:S03]  /*114e0*/  FADD.FTZ R59, R57, R34 ;  /* 0x00000022393b7221 */ /* 0x000fc60000010000 */
[----:B------:R-:W-:Y:S01]  /*114f0*/  F2FP.SATFINITE.E4M3.F32.PACK_AB_MERGE_C R186, R64, R35, R186 ;  /* 0x0000002340ba723e */ /* 0x000fe200048070ba */
[----:B------:R-:W-:-:S01]  /*11500*/  FADD.FTZ R34, R54, R59 ;  /* 0x0000003b36227221 */ /* 0x000fc20000010000 */
[----:B------:R-:W0:Y:S01]  /*11510*/  MUFU.EX2 R109, R109 ;  /* 0x0000006d006d7308 */ /* 0x000e220000000800 */
[----:B-1----:R-:W-:-:S02]  /*11520*/  FADD.FTZ R91, R55, R90 ;  /* 0x0000005a375b7221 */ /* 0x002fc40000010000 */
[----:B------:R-:W-:-:S04]  /*11530*/  FADD.FTZ R61, R61, R34 ;  /* 0x000000223d3d7221 */ /* 0x000fc80000010000 */
[----:B------:R-:W-:Y:S01]  /*11540*/  FADD.FTZ R34, R40, R61 ;  /* 0x0000003d28227221 */ /* 0x000fe20000010000 */
[----:B------:R-:W1:Y:S01]  /*11550*/  MUFU.EX2 R88, R111 ;  /* 0x0000006f00587308 */ /* 0x000e620000000800 */
[----:B--2---:R-:W-:-:S02]  /*11560*/  FADD.FTZ R90, R68, R91 ;  /* 0x0000005b445a7221 */ /* 0x004fc40000010000 */
[----:B------:R-:W-:Y:S01]  /*11570*/  FADD.FTZ R31, R41, R34 ;  /* 0x00000022291f7221 */ /* 0x000fe20000010000 */
[----:B------:R-:W-:-:S03]  /*11580*/  CS2R R40, SRZ ;  /* 0x0000000000287805 */ /* 0x000fc6000001ff00 */
[----:B------:R-:W-:Y:S01]  /*11590*/  FADD.FTZ R34, R44, R31 ;  /* 0x0000001f2c227221 */ /* 0x000fe20000010000 */
[----:B------:R-:W2:Y:S01]  /*115a0*/  MUFU.EX2 R63, R63 ;  /* 0x0000003f003f7308 */ /* 0x000ea20000000800 */
[----:B0-----:R-:W-:-:S02]  /*115b0*/  FADD.FTZ R83, R109, R90 ;  /* 0x0000005a6d537221 */ /* 0x001fc40000010000 */
[----:B------:R-:W-:-:S04]  /*115c0*/  FADD.FTZ R45, R45, R34 ;  /* 0x000000222d2d7221 */ /* 0x000fc80000010000 */
[----:B------:R-:W-:Y:S01]  /*115d0*/  FADD.FTZ R34, R24, R45 ;  /* 0x0000002d18227221 */ /* 0x000fe20000010000 */
[----:B------:R-:W0:Y:S01]  /*115e0*/  MUFU.EX2 R72, R72 ;  /* 0x0000004800487308 */ /* 0x000e220000000800 */
[----:B-1----:R-:W-:-:S01]  /*115f0*/  FADD.FTZ R26, R88, R83 ;  /* 0x00000053581a7221 */ /* 0x002fc20000010000 */
[----:B------:R-:W-:Y:S01]  /*11600*/  F2FP.SATFINITE.E4M3.F32.PACK_AB_MERGE_C R180, R88, R109, RZ ;  /* 0x0000006d58b4723e */ /* 0x000fe200048070ff */
[----:B------:R-:W-:-:S01]  /*11610*/  FADD.FTZ R35, R25, R34 ;  /* 0x0000002219237221 */ /* 0x000fc20000010000 */
[----:B------:R-:W-:Y:S02]  /*11620*/  CS2R R44, SRZ ;  /* 0x00000000002c7805 */ /* 0x000fe4000001ff00 */
[----:B------:R-:W-:Y:S01]  /*11630*/  F2FP.SATFINITE.E4M3.F32.PACK_AB_MERGE_C R180, R68, R55, R180 ;  /* 0x0000003744b4723e */ /* 0x000fe200048070b4 */
[----:B------:R-:W-:Y:S01]  /*11640*/  FADD.FTZ R38, R28, R35 ;  /* 0x000000231c267221 */ /* 0x000fe20000010000 */
[----:B------:R-:W1:Y:S01]  /*11650*/  MUFU.EX2 R82, R82 ;  /* 0x0000005200527308 */ /* 0x000e620000000800 */
[----:B--2---:R-:W-:-:S01]  /*11660*/  FADD.FTZ R51, R63, R26 ;  /* 0x0000001a3f337221 */ /* 0x004fc20000010000 */
[----:B------:R-:W-:Y:S01]  /*11670*/  CS2R R54, SRZ ;  /* 0x0000000000367805 */ /* 0x000fe2000001ff00 */
[----:B------:R-:W-:-:S04]  /*11680*/  FADD.FTZ R38, R33, R38 ;  /* 0x0000002621267221 */ /* 0x000fc80000010000 */
[----:B------:R-:W-:Y:S01]  /*11690*/  FADD.FTZ R33, R29, R38 ;  /* 0x000000261d217221 */ /* 0x000fe20000010000 */
[----:B------:R-:W2:Y:S01]  /*116a0*/  MUFU.EX2 R85, R85 ;  /* 0x0000005500557308 */ /* 0x000ea20000000800 */
[----:B0-----:R-:W-:-:S07]  /*116b0*/  FADD.FTZ R51, R72, R51 ;  /* 0x0000003348337221 */ /* 0x001fce0000010000 */
[----:B------:R-:W0:Y:S01]  /*116c0*/  MUFU.EX2 R67, R67 ;  /* 0x0000004300437308 */ /* 0x000e220000000800 */
[----:B-1----:R-:W-:-:S07]  /*116d0*/  FADD.FTZ R20, R82, R51 ;  /* 0x0000003352147221 */ /* 0x002fce0000010000 */
[----:B------:R-:W1:Y:S01]  /*116e0*/  MUFU.EX2 R74, R74 ;  /* 0x0000004a004a7308 */ /* 0x000e620000000800 */
[----:B--2---:R-:W-:-:S01]  /*116f0*/  FADD.FTZ R20, R85, R20 ;  /* 0x0000001455147221 */ /* 0x004fc20000010000 */
[----:B------:R-:W-:Y:S02]  /*11700*/  F2FP.SATFINITE.E4M3.F32.PACK_AB_MERGE_C R182, R85, R82, RZ ;  /* 0x0000005255b6723e */ /* 0x000fe400048070ff */
[----:B------:R-:W-:Y:S02]  /*11710*/  CS2R R82, SRZ ;  /* 0x0000000000527805 */ /* 0x000fe4000001ff00 */
[----:B------:R-:W-:Y:S02]  /*11720*/  F2FP.SATFINITE.E4M3.F32.PACK_AB_MERGE_C R182, R72, R63, R182 ;  /* 0x0000003f48b6723e */ /* 0x000fe400048070b6 */
[----:B------:R-:W-:Y:S01]  /*11730*/  CS2R R72, SRZ ;  /* 0x0000000000487805 */ /* 0x000fe2000001ff00 */
[----:B------:R-:W2:Y:S01]  /*11740*/  MUFU.EX2 R78, R78 ;  /* 0x0000004e004e7308 */ /* 0x000ea20000000800 */
[----:B0-----:R-:W-:-:S07]  /*11750*/  FADD.FTZ R51, R67, R20 ;  /* 0x0000001443337221 */ /* 0x001fce0000010000 */
[----:B------:R-:W0:Y:S01]  /*11760*/  MUFU.EX2 R81, R81 ;  /* 0x0000005100517308 */ /* 0x000e220000000800 */
[----:B-1----:R-:W-:-:S07]  /*11770*/  FADD.FTZ R51, R74, R51 ;  /* 0x000000334a337221 */ /* 0x002fce0000010000 */
[----:B------:R-:W1:Y:S01]  /*11780*/  MUFU.EX2 R71, R71 ;  /* 0x0000004700477308 */ /* 0x000e620000000800 */
[----:B--2---:R-:W-:-:S01]  /*11790*/  FADD.FTZ R30, R78, R51 ;  /* 0x000000334e1e7221 */ /* 0x004fc20000010000 */
[----:B------:R-:W-:-:S06]  /*117a0*/  CS2R R50, SRZ ;  /* 0x0000000000327805 */ /* 0x000fcc000001ff00 */
[----:B------:R-:W2:Y:S01]  /*117b0*/  MUFU.EX2 R76, R76 ;  /* 0x0000004c004c7308 */ /* 0x000ea20000000800 */
[----:B0-----:R-:W-:-:S01]  /*117c0*/  FADD.FTZ R30, R81, R30 ;  /* 0x0000001e511e7221 */ /* 0x001fc20000010000 */
[----:B------:R-:W-:Y:S02]  /*117d0*/  F2FP.SATFINITE.E4M3.F32.PACK_AB_MERGE_C R176, R81, R78, RZ ;  /* 0x0000004e51b0723e */ /* 0x000fe400048070ff */
[----:B------:R-:W-:Y:S02]  /*117e0*/  CS2R R78, SRZ ;  /* 0x00000000004e7805 */ /* 0x000fe4000001ff00 */
[----:B------:R-:W-:Y:S02]  /*117f0*/  F2FP.SATFINITE.E4M3.F32.PACK_AB_MERGE_C R176, R74, R67, R176 ;  /* 0x000000434ab0723e */ /* 0x000fe400048070b0 */
[----:B------:R-:W-:Y:S01]  /*11800*/  CS2R R66, SRZ ;  /* 0x0000000000427805 */ /* 0x000fe2000001ff00 */
[----:B------:R-:W0:Y:S01]  /*11810*/  MUFU.EX2 R65, R65 ;  /* 0x0000004100417308 */ /* 0x000e220000000800 */
[----:B-1----:R-:W-:-:S07]  /*11820*/  FADD.FTZ R31, R71, R30 ;  /* 0x0000001e471f7221 */ /* 0x002fce0000010000 */
[----:B------:R-:W1:Y:S01]  /*11830*/  MUFU.EX2 R80, R80 ;  /* 0x0000005000507308 */ /* 0x000e620000000800 */
[----:B--2---:R-:W-:-:S07]  /*11840*/  FADD.FTZ R34, R76, R31 ;  /* 0x0000001f4c227221 */ /* 0x004fce0000010000 */
[----:B------:R-:W2:Y:S01]  /*11850*/  MUFU.EX2 R0, R0 ;  /* 0x0000000000007308 */ /* 0x000ea20000000800 */
[----:B0-----:R-:W-:-:S01]  /*11860*/  FADD.FTZ R31, R65, R34 ;  /* 0x00000022411f7221 */ /* 0x001fc20000010000 */
[----:B------:R-:W-:Y:S01]  /*11870*/  FADD.FTZ R34, R32, R33 ;  /* 0x0000002120227221 */ /* 0x000fe20000010000 */
[----:B------:R-:W-:Y:S01]  /*11880*/  IMAD.MOV.U32 R32, RZ, RZ, R200 ;  /* 0x000000ffff207224 */ /* 0x000fe200078e00c8 */
[----:B------:R-:W0:Y:S04]  /*11890*/  @P0 LDC R33, c[0x0][0x44c] ;  /* 0x00011300ff210b82 */ /* 0x000e280000000800 */
[----:B------:R-:W3:Y:S01]  /*118a0*/  MUFU.EX2 R69, R69 ;  /* 0x0000004500457308 */ /* 0x000ee20000000800 */
[----:B-1----:R-:W-:-:S01]  /*118b0*/  FADD.FTZ R31, R80, R31 ;  /* 0x0000001f501f7221 */ /* 0x002fc20000010000 */
[----:B------:R-:W-:-:S02]  /*118c0*/  F2FP.SATFINITE.E4M3.F32.PACK_AB_MERGE_C R178, R80, R65, RZ ;  /* 0x0000004150b2723e */ /* 0x000fc400048070ff */
[----:B------:R-:W-:Y:S02]  /*118d0*/  CS2R R80, SRZ ;  /* 0x0000000000507805 */ /* 0x000fe4000001ff00 */
[----:B------:R-:W-:Y:S02]  /*118e0*/  CS2R R64, SRZ ;  /* 0x0000000000407805 */ /* 0x000fe4000001ff00 */
[----:B------:R-:W-:Y:S02]  /*118f0*/  F2FP.SATFINITE.E4M3.F32.PACK_AB_MERGE_C R178, R76, R71, R178 ;  /* 0x000000474cb2723e */ /* 0x000fe400048070b2 */
[----:B------:R-:W-:Y:S01]  /*11900*/  CS2R R76, SRZ ;  /* 0x00000000004c7805 */ /* 0x000fe2000001ff00 */
[----:B------:R-:W1:Y:S01]  /*11910*/  MUFU.EX2 R49, R133 ;  /* 0x0000008500317308 */ /* 0x000e620000000800 */
[----:B--2---:R-:W-:-:S01]  /*11920*/  FADD.FTZ R28, R0, R31 ;  /* 0x0000001f001c7221 */ /* 0x004fc20000010000 */
[----:B------:R-:W-:Y:S01]  /*11930*/  FADD.FTZ R31, R21, R34 ;  /* 0x00000022151f7221 */ /* 0x000fe20000010000 */
[----:B------:R-:W-:Y:S01]  /*11940*/  CS2R R70, SRZ ;  /* 0x0000000000467805 */ /* 0x000fe2000001ff00 */
[----:B------:R-:W2:Y:S02]  /*11950*/  @P0 LDC R34, c[0x0][0x450] ;  /* 0x00011400ff220b82 */ /* 0x000ea40000000800 */
[----:B------:R-:W-:-:S02]  /*11960*/  FADD.FTZ R31, R48, R31 ;  /* 0x0000001f301f7221 */ /* 0x000fc40000010000 */
[----:B------:R-:W4:Y:S01]  /*11970*/  MUFU.EX2 R84, R84 ;  /* 0x0000005400547308 */ /* 0x000f220000000800 */
[----:B---3--:R-:W-:-:S07]  /*11980*/  FADD.FTZ R28, R69, R28 ;  /* 0x0000001c451c7221 */ /* 0x008fce0000010000 */
[----:B------:R-:W3:Y:S01]  /*11990*/  MUFU.EX2 R53, R137 ;  /* 0x0000008900357308 */ /* 0x000ee20000000800 */
[----:B-1----:R-:W-:-:S07]  /*119a0*/  FADD.FTZ R25, R49, R28 ;  /* 0x0000001c31197221 */ /* 0x002fce0000010000 */
[----:B------:R-:W1:Y:S01]  /*119b0*/  MUFU.EX2 R86, R86 ;  /* 0x0000005600567308 */ /* 0x000e620000000800 */
[C---:B----4-:R-:W-:Y:S01]  /*119c0*/  F2FP.SATFINITE.E4M3.F32.PACK_AB_MERGE_C R172, R84.reuse, R49, RZ ;  /* 0x0000003154ac723e */ /* 0x050fe200048070ff */
[----:B------:R-:W-:Y:S01]  /*119d0*/  FADD.FTZ R84, R84, R25 ;  /* 0x0000001954547221 */ /* 0x000fe20000010000 */
[----:B------:R-:W-:Y:S02]  /*119e0*/  F2FP.SATFINITE.E4M3.F32.PACK_AB_MERGE_C R25, R52, R47, RZ ;  /* 0x0000002f3419723e */ /* 0x000fe400048070ff */
[----:B------:R-:W-:Y:S02]  /*119f0*/  CS2R R48, SRZ ;  /* 0x0000000000307805 */ /* 0x000fe4000001ff00 */
[----:B------:R-:W-:Y:S01]  /*11a00*/  F2FP.SATFINITE.E4M3.F32.PACK_AB_MERGE_C R172, R69, R0, R172 ;  /* 0x0000000045ac723e */ /* 0x000fe200048070ac */
[----:B------:R-:W-:Y:S01]  /*11a10*/  FADD.FTZ R0, R36, R31 ;  /* 0x0000001f24007221 */ /* 0x000fe20000010000 */
[----:B------:R-:W-:Y:S01]  /*11a20*/  F2FP.SATFINITE.E4M3.F32.PACK_AB_MERGE_C R175, R37, R36, R25 ;  /* 0x0000002425af723e */ /* 0x000fe20004807019 */
[----:B------:R-:W-:Y:S01]  /*11a30*/  MUFU.EX2 R139, R139 ;  /* 0x0000008b008b7308 */ /* 0x000fe20000000800 */
[----:B---3--:R-:W-:-:S01]  /*11a40*/  FADD.FTZ R21, R53, R84 ;  /* 0x0000005435157221 */ /* 0x008fc20000010000 */
[----:B------:R-:W-:Y:S01]  /*11a50*/  FADD.FTZ R28, R37, R0 ;  /* 0x00000000251c7221 */ /* 0x000fe20000010000 */
[----:B0-----:R-:W-:Y:S01]  /*11a60*/  @P0 IMAD.HI.U32 R31, R200, R33, RZ ;  /* 0x00000021c81f0227 */ /* 0x001fe200078e00ff */
[----:B------:R-:W-:-:S02]  /*11a70*/  CS2R R84, SRZ ;  /* 0x0000000000547805 */ /* 0x000fc4000001ff00 */
[----:B------:R-:W-:Y:S01]  /*11a80*/  CS2R R68, SRZ ;  /* 0x0000000000447805 */ /* 0x000fe2000001ff00 */
[----:B------:R-:W-:Y:S01]  /*11a90*/  FADD.FTZ R47, R47, R28 ;  /* 0x0000001c2f2f7221 */ /* 0x000fe20000010000 */
[----:B------:R-:W-:Y:S01]  /*11aa0*/  CS2R R36, SRZ ;  /* 0x0000000000247805 */ /* 0x000fe2000001ff00 */
[----:B------:R0:W3:Y:S01]  /*11ab0*/  MUFU.EX2 R26, R75 ;  /* 0x0000004b001a7308 */ /* 0x0000e20000000800 */
[----:B-1----:R-:W-:-:S01]  /*11ac0*/  FADD.FTZ R0, R86, R21 ;  /* 0x0000001556007221 */ /* 0x002fc20000010000 */
[----:B------:R-:W-:Y:S01]  /*11ad0*/  FADD.FTZ R52, R52, R47 ;  /* 0x0000002f34347221 */ /* 0x000fe20000010000 */
[----:B--2---:R-:W-:Y:S02]  /*11ae0*/  @P0 SHF.R.U32.HI R32, RZ, R34, R31 ;  /* 0x00000022ff200219 */ /* 0x004fe4000001161f */
[----:B------:R-:W-:Y:S02]  /*11af0*/  CS2R R46, SRZ ;  /* 0x00000000002e7805 */ /* 0x000fe4000001ff00 */
[----:B------:R-:W-:Y:S01]  /*11b00*/  CS2R R34, SRZ ;  /* 0x0000000000227805 */ /* 0x000fe2000001ff00 */
[----:B------:R-:W-:Y:S01]  /*11b10*/  FADD.FTZ R25, R43, R52 ;  /* 0x000000342b197221 */ /* 0x000fe20000010000 */
[----:B------:R-:W1:Y:S01]  /*11b20*/  MUFU.EX2 R141, R141 ;  /* 0x0000008d008d7308 */ /* 0x000e620000000800 */
[----:B0-----:R-:W-:-:S02]  /*11b30*/  CS2R R74, SRZ ;  /* 0x00000000004a7805 */ /* 0x001fc4000001ff00 */
[----:B------:R-:W-:-:S05]  /*11b40*/  FADD.FTZ R28, R56, R25 ;  /* 0x00000019381c7221 */ /* 0x000fca0000010000 */
[----:B------:R-:W0:Y:S01]  /*11b50*/  MUFU.EX2 R20, R143 ;  /* 0x0000008f00147308 */ /* 0x000e220000000800 */
[----:B---3--:R-:W-:Y:S01]  /*11b60*/  F2FP.SATFINITE.E4M3.F32.PACK_AB_MERGE_C R21, R26, R139, RZ ;  /* 0x0000008b1a15723e */ /* 0x008fe200048070ff */
[----:B------:R-:W-:-:S03]  /*11b70*/  FADD.FTZ R139, R139, R0 ;  /* 0x000000008b8b7221 */ /* 0x000fc60000010000 */
[----:B------:R-:W-:Y:S01]  /*11b80*/  F2FP.SATFINITE.E4M3.F32.PACK_AB_MERGE_C R174, R86, R53, R21 ;  /* 0x0000003556ae723e */ /* 0x000fe20004807015 */
[----:B------:R-:W-:-:S01]  /*11b90*/  FADD.FTZ R26, R26, R139 ;  /* 0x0000008b1a1a7221 */ /* 0x000fc20000010000 */
[----:B------:R-:W-:Y:S01]  /*11ba0*/  CS2R R86, SRZ ;  /* 0x0000000000567805 */ /* 0x000fe2000001ff00 */
[----:B------:R-:W-:Y:S01]  /*11bb0*/  MUFU.EX2 R145, R145 ;  /* 0x0000009100917308 */ /* 0x000fe20000000800 */
[----:B------:R-:W-:Y:S01]  /*11bc0*/  CS2R R52, SRZ ;  /* 0x0000000000347805 */ /* 0x000fe2000001ff00 */
[----:B-1----:R-:W-:-:S06]  /*11bd0*/  FADD.FTZ R21, R141, R26 ;  /* 0x0000001a8d157221 */ /* 0x002fcc0000010000 */
[----:B------:R-:W1:Y:S01]  /*11be0*/  MUFU.EX2 R30, R147 ;  /* 0x00000093001e7308 */ /* 0x000e620000000800 */
[----:B0-----:R-:W-:-:S07]  /*11bf0*/  FADD.FTZ R26, R20, R21 ;  /* 0x00000015141a7221 */ /* 0x001fce0000010000 */
[----:B------:R-:W0:Y:S08]  /*11c00*/  MUFU.EX2 R15, R15 ;  /* 0x0000000f000f7308 */ /* 0x000e300000000800 */
[----:B------:R-:W2:Y:S01]  /*11c10*/  MUFU.EX2 R58, R58 ;  /* 0x0000003a003a7308 */ /* 0x000ea20000000800 */
[----:B-1----:R-:W-:Y:S01]  /*11c20*/  F2FP.SATFINITE.E4M3.F32.PACK_AB_MERGE_C R29, R30, R145, RZ ;  /* 0x000000911e1d723e */ /* 0x002fe200048070ff */
[----:B------:R-:W-:-:S03]  /*11c30*/  FADD.FTZ R145, R145, R26 ;  /* 0x0000001a91917221 */ /* 0x000fc60000010000 */
[----:B------:R-:W-:Y:S01]  /*11c40*/  F2FP.SATFINITE.E4M3.F32.PACK_AB_MERGE_C R168, R20, R141, R29 ;  /* 0x0000008d14a8723e */ /* 0x000fe2000480701d */
[----:B------:R-:W-:-:S01]  /*11c50*/  FADD.FTZ R30, R30, R145 ;  /* 0x000000911e1e7221 */ /* 0x000fc20000010000 */
[----:B------:R-:W-:Y:S01]  /*11c60*/  IADD3 R20, R32, R189, -R191 ;  /* 0x000000bd20147210 */ /* 0x000fe20007ffe8bf */
[----:B------:R-:W1:Y:S01]  /*11c70*/  MUFU.EX2 R149, R149 ;  /* 0x0000009500957308 */ /* 0x000e620000000800 */
[----:B0-----:R-:W-:-:S01]  /*11c80*/  FADD.FTZ R21, R15, R28 ;  /* 0x0000001c0f157221 */ /* 0x001fc20000010000 */
[----:B------:R-:W-:Y:S02]  /*11c90*/  CS2R R32, SRZ ;  /* 0x0000000000207805 */ /* 0x000fe4000001ff00 */
[----:B------:R-:W-:-:S04]  /*11ca0*/  IMAD.HI R28, R20, 0x66666667, RZ ;  /* 0x66666667141c7827 */ /* 0x000fc800078e02ff */
[----:B------:R-:W0:Y:S01]  /*11cb0*/  MUFU.EX2 R13, R13 ;  /* 0x0000000d000d7308 */ /* 0x000e220000000800 */
[C---:B--2---:R-:W-:Y:S01]  /*11cc0*/  F2FP.SATFINITE.E4M3.F32.PACK_AB_MERGE_C R15, R58.reuse, R15, RZ ;  /* 0x0000000f3a0f723e */ /* 0x044fe200048070ff */
[----:B------:R-:W-:-:S03]  /*11cd0*/  FADD.FTZ R58, R58, R21 ;  /* 0x000000153a3a7221 */ /* 0x000fc60000010000 */
[----:B------:R-:W-:Y:S02]  /*11ce0*/  F2FP.SATFINITE.E4M3.F32.PACK_AB_MERGE_C R169, R56, R43, R15 ;  /* 0x0000002b38a9723e */ /* 0x000fe4000480700f */
[----:B------:R-:W-:Y:S02]  /*11cf0*/  CS2R R56, SRZ ;  /* 0x0000000000387805 */ /* 0x000fe4000001ff00 */
[----:B------:R-:W-:Y:S01]  /*11d00*/  CS2R R42, SRZ ;  /* 0x00000000002a7805 */ /* 0x000fe2000001ff00 */
[----:B------:R-:W2:Y:S01]  /*11d10*/  MUFU.EX2 R24, R151 ;  /* 0x0000009700187308 */ /* 0x000ea20000000800 */
[----:B-1----:R-:W-:-:S01]  /*11d20*/  FADD.FTZ R15, R149, R30 ;  /* 0x0000001e950f7221 */ /* 0x002fc20000010000 */
[----:B------:R-:W-:-:S06]  /*11d30*/  CS2R R30, SRZ ;  /* 0x00000000001e7805 */ /* 0x000fcc000001ff00 */
[----:B------:R-:W1:Y:S01]  /*11d40*/  MUFU.EX2 R60, R60 ;  /* 0x0000003c003c7308 */ /* 0x000e620000000800 */
[----:B0-----:R-:W-:-:S01]  /*11d50*/  FADD.FTZ R21, R13, R58 ;  /* 0x0000003a0d157221 */ /* 0x001fc20000010000 */
[----:B------:R-:W-:-:S06]  /*11d60*/  CS2R R58, SRZ ;  /* 0x00000000003a7805 */ /* 0x000fcc000001ff00 */
[----:B------:R-:W-:Y:S01]  /*11d70*/  MUFU.EX2 R27, R27 ;  /* 0x0000001b001b7308 */ /* 0x000fe20000000800 */
[----:B--2---:R-:W-:-:S07]  /*11d80*/  FADD.FTZ R20, R24, R15 ;  /* 0x0000000f18147221 */ /* 0x004fce0000010000 */
[----:B------:R0:W2:Y:S01]  /*11d90*/  MUFU.EX2 R0, R39 ;  /* 0x0000002700007308 */ /* 0x0000a20000000800 */
[----:B-1----:R-:W-:-:S01]  /*11da0*/  FADD.FTZ R26, R60, R21 ;  /* 0x000000153c1a7221 */ /* 0x002fc20000010000 */
[----:B------:R-:W-:-:S06]  /*11db0*/  SHF.R.U32.HI R21, RZ, 0x1f, R28 ;  /* 0x0000001fff157819 */ /* 0x000fcc000001161c */
[----:B------:R-:W-:Y:S01]  /*11dc0*/  MUFU.EX2 R153, R153 ;  /* 0x0000009900997308 */ /* 0x000fe20000000800 */
[----:B0-----:R-:W-:-:S07]  /*11dd0*/  CS2R R38, SRZ ;  /* 0x0000000000267805 */ /* 0x001fce000001ff00 */
[----:B------:R-:W0:Y:S01]  /*11de0*/  MUFU.EX2 R62, R62 ;  /* 0x0000003e003e7308 */ /* 0x000e220000000800 */
[----:B--2---:R-:W-:Y:S01]  /*11df0*/  F2FP.SATFINITE.E4M3.F32.PACK_AB_MERGE_C R15, R0, R27, RZ ;  /* 0x0000001b000f723e */ /* 0x004fe200048070ff */
[----:B------:R-:W-:-:S03]  /*11e00*/  FADD.FTZ R27, R27, R26 ;  /* 0x0000001a1b1b7221 */ /* 0x000fc60000010000 */
[----:B------:R-:W-:Y:S01]  /*11e10*/  F2FP.SATFINITE.E4M3.F32.PACK_AB_MERGE_C R171, R60, R13, R15 ;  /* 0x0000000d3cab723e */ /* 0x000fe2000480700f */
[----:B------:R-:W-:-:S01]  /*11e20*/  FADD.FTZ R0, R0, R27 ;  /* 0x0000001b00007221 */ /* 0x000fc20000010000 */
[----:B------:R-:W-:Y:S02]  /*11e30*/  LEA.HI.SX32 R15, R28, R21, 0x1a ;  /* 0x000000151c0f7211 */ /* 0x000fe400078fd2ff */
[----:B------:R-:W-:Y:S02]  /*11e40*/  CS2R R60, SRZ ;  /* 0x00000000003c7805 */ /* 0x000fe4000001ff00 */
[----:B------:R-:W-:Y:S02]  /*11e50*/  CS2R R28, SRZ ;  /* 0x00000000001c7805 */ /* 0x000fe4000001ff00 */
[----:B------:R-:W-:Y:S02]  /*11e60*/  CS2R R26, SRZ ;  /* 0x00000000001a7805 */ /* 0x000fe4000001ff00 */
[----:B------:R-:W-:-:S04]  /*11e70*/  VIMNMX R15, RZ, R15, !PT ;  /* 0x0000000fff0f7248 */ /* 0x000fc80007fe0100 */
[----:B------:R-:W-:Y:S02]  /*11e80*/  ISETP.GE.AND P2, PT, R219, R15, PT ;  /* 0x0000000fdb00720c */ /* 0x000fe40003f46270 */
[----:B0-----:R-:W-:Y:S01]  /*11e90*/  F2FP.SATFINITE.E4M3.F32.PACK_AB_MERGE_C R25, R62, R153, RZ ;  /* 0x000000993e19723e */ /* 0x001fe200048070ff */
[----:B------:R-:W-:-:S03]  /*11ea0*/  FADD.FTZ R153, R153, R20 ;  /* 0x0000001499997221 */ /* 0x000fc60000010000 */
[----:B------:R-:W-:Y:S01]  /*11eb0*/  F2FP.SATFINITE.E4M3.F32.PACK_AB_MERGE_C R170, R24, R149, R25 ;  /* 0x0000009518aa723e */ /* 0x000fe20004807019 */
[----:B------:R-:W-:-:S01]  /*11ec0*/  FADD.FTZ R13, R62, R153 ;  /* 0x000000993e0d7221 */ /* 0x000fc20000010000 */
[----:B------:R-:W-:Y:S02]  /*11ed0*/  CS2R R62, SRZ ;  /* 0x00000000003e7805 */ /* 0x000fe4000001ff00 */
[----:B------:R-:W-:-:S03]  /*11ee0*/  CS2R R24, SRZ ;  /* 0x0000000000187805 */ /* 0x000fc6000001ff00 */
[----:B------:R-:W-:Y:S05]  /*11ef0*/  @!P2 BRA `(.L_x_3155) ;  /* 0x00000038004ca947 */ /* 0x000fea0003800000 */
[----:B------:R-:W-:Y:S02]  /*11f00*/  IMAD.MOV.U32 R217, RZ, RZ, R12 ;  /* 0x000000ffffd97224 */ /* 0x000fe400078e000c */
[----:B------:R-:W-:Y:S02]  /*11f10*/  IMAD.MOV.U32 R218, RZ, RZ, R3 ;  /* 0x000000ffffda7224 */ /* 0x000fe400078e0003 */
[----:B------:R-:W-:Y:S02]  /*11f20*/  IMAD.MOV.U32 R223, RZ, RZ, R197 ;  /* 0x000000ffffdf7224 */ /* 0x000fe400078e00c5 */
[----:B------:R-:W-:Y:S02]  /*11f30*/  IMAD.MOV.U32 R220, RZ, RZ, R193 ;  /* 0x000000ffffdc7224 */ /* 0x000fe400078e00c1 */
[----:B------:R-:W-:-:S07]  /*11f40*/  IMAD.MOV.U32 R87, RZ, RZ, RZ ;  /* 0x000000ffff577224 */ /* 0x000fce00078e00ff */
.L_x_3167:
        /* <DEDUP_REMOVED lines=8> */
.L_x_3157:
        /* <DEDUP_REMOVED lines=8> */
.L_x_3158:
[----:B------:R-:W-:Y:S04]  /*12050*/  BSSY B0, `(.L_x_3156) ;  /* 0x0000004000007945 */ /* 0x000fe80003800000 */
[----:B-1----:R-:W-:Y:S05]  /*12060*/  @P3 BRA `(.L_x_3159) ;  /* 0x0000000000083947 */ /* 0x002fea0003800000 */
[----:B------:R-:W1:Y:S02]  /*12070*/  SYNCS.PHASECHK.TRANS64.TRYWAIT P3, [R3+URZ+0x22830], R12 ;  /* 0x0228300c030075a7 */ /* 0x000e64000806017f */
[----:B-1----:R-:W-:Y:S05]  /*12080*/  @!P3 BRA `(.L_x_3160) ;  /* 0x0000012c000cb947 */ /* 0x002fea0003800000 */
.L_x_3159:
[----:B------:R-:W-:Y:S05]  /*12090*/  BSYNC B0 ;  /* 0x0000000000007941 */ /* 0x000fea0003800000 */
.L_x_3156:
        /* <DEDUP_REMOVED lines=19> */
[----:B------:R-:W-:Y:S01]  /*121d0*/  IADD3 R20, R88, 0x100, RZ ;  /* 0x0000010058147810 */ /* 0x000fe20007ffe0ff */
[----:B------:R-:W-:Y:S01]  /*121e0*/  IMAD.MOV.U32 R89, RZ, RZ, 0x40000040 ;  /* 0x40000040ff597424 */ /* 0x000fe200078e00ff */
[----:B------:R-:W-:-:S02]  /*121f0*/  R2UR UR33, R9 ;  /* 0x00000000092172ca */ /* 0x000fc400000e0000 */
[----:B------:R-:W-:Y:S01]  /*12200*/  R2UR UR34, R20 ;  /* 0x00000000142272ca */ /* 0x000fe200000e0000 */
[----:B------:R-:W-:Y:S01]  /*12210*/  VIADD R20, R88, 0x400 ;  /* 0x0000040058147836 */ /* 0x000fe20000000000 */
[----:B------:R-:W-:Y:S01]  /*12220*/  R2UR UR38, R90 ;  /* 0x000000005a2672ca */ /* 0x000fe200000e0000 */
[----:B------:R-:W-:Y:S01]  /*12230*/  VIADD R90, R88, 0x2 ;  /* 0x00000002585a7836 */ /* 0x000fe20000000000 */
[----:B------:R-:W-:Y:S02]  /*12240*/  R2UR UR39, R91 ;  /* 0x000000005b2772ca */ /* 0x000fe400000e0000 */
[----:B0-----:R-:W-:Y:S02]  /*12250*/  SHF.R.U32.HI R3, RZ, 0x7, R3 ;  /* 0x00000007ff037819 */ /* 0x001fe40000011603 */
[----:B------:R-:W-:Y:S02]  /*12260*/  R2UR UR36, R8 ;  /* 0x00000000082472ca */ /* 0x000fe400000e0000 */
[----:B------:R-:W-:Y:S01]  /*12270*/  R2UR UR37, R9 ;  /* 0x00000000092572ca */ /* 0x000fe200000e0000 */
[----:B------:R-:W-:Y:S01]  /*12280*/  VIADD R3, R3, 0x8 ;  /* 0x0000000803037836 */ /* 0x000fe20000000000 */
[----:B------:R-:W-:-:S02]  /*12290*/  IADD3 R94, R88, 0x202, RZ ;  /* 0x00000202585e7810 */ /* 0x000fc40007ffe0ff */
[----:B------:R-:W-:Y:S02]  /*122a0*/  R2UR UR51, R95 ;  /* 0x000000005f3372ca */ /* 0x000fe400000e0000 */
[----:B------:R0:W-:Y:S01]  /*122b0*/  BAR.SYNC.DEFER_BLOCKING R3, 0x100 ;  /* 0x000400030000751d */ /* 0x0001e20000010000 */
[----:B------:R-:W-:Y:S01]  /*122c0*/  R2UR UR50, R94 ;  /* 0x000000005e3272ca */ /* 0x000fe200000e0000 */
[----:B------:R-:W-:Y:S01]  /*122d0*/  VIADD R94, R88, 0x4 ;  /* 0x00000004585e7836 */ /* 0x000fe20000000000 */
[----:B------:R-:W-:Y:S01]  /*122e0*/  R2UR UR6, R92 ;  /* 0x000000005c0672ca */ /* 0x000fe200000e0000 */
[----:B------:R-:W-:Y:S01]  /*122f0*/  VIADD R92, R88, 0x102 ;  /* 0x00000102585c7836 */ /* 0x000fe20000000000 */
[----:B------:R-:W-:Y:S02]  /*12300*/  R2UR UR7, R93 ;  /* 0x000000005d0772ca */ /* 0x000fe400000e0000 */
[----:B------:R-:W-:Y:S02]  /*12310*/  R2UR UR48, R8 ;  /* 0x00000000083072ca */ /* 0x000fe400000e0000 */
[----:B------:R-:W-:-:S02]  /*12320*/  R2UR UR49, R9 ;  /* 0x00000000093172ca */ /* 0x000fc400000e0000 */
[----:B------:R-:W-:Y:S02]  /*12330*/  R2UR UR46, R92 ;  /* 0x000000005c2e72ca */ /* 0x000fe400000e0000 */
[----:B------:R-:W-:Y:S02]  /*12340*/  R2UR UR47, R93 ;  /* 0x000000005d2f72ca */ /* 0x000fe400000e0000 */
[----:B------:R-:W-:Y:S02]  /*12350*/  MOV R92, UR51 ;  /* 0x00000033005c7c02 */ /* 0x000fe40008000f00 */
[----:B------:R-:W-:Y:S01]  /*12360*/  MOV R93, UR50 ;  /* 0x00000032005d7c02 */ /* 0x000fe20008000f00 */
[----:B------:R-:W-:Y:S01]  /*12370*/  UMOV UR50, UR6 ;  /* 0x0000000600327c82 */ /* 0x000fe20008000000 */
[----:B------:R-:W-:Y:S01]  /*12380*/  UMOV UR51, UR7 ;  /* 0x0000000700337c82 */ /* 0x000fe20008000000 */
[----:B------:R-:W-:Y:S01]  /*12390*/  R2UR UR8, R20 ;  /* 0x00000000140872ca */ /* 0x000fe200000e0000 */
[----:B------:R-:W-:Y:S01]  /*123a0*/  VIADD R20, R88, 0x302 ;  /* 0x0000030258147836 */ /* 0x000fe20000000000 */
[----:B------:R-:W-:Y:S01]  /*123b0*/  R2UR UR4, R90 ;  /* 0x000000005a0472ca */ /* 0x000fe200000e0000 */
[----:B------:R-:W-:Y:S01]  /*123c0*/  VIADD R90, R88, 0x402 ;  /* 0x00000402585a7836 */ /* 0x000fe20000000000 */
[----:B------:R-:W-:Y:S01]  /*123d0*/  WARPGROUP.ARRIVE ;  /* 0x00000000000079c5 */ /* 0x000fe20000000000 */
[----:B------:R-:W-:-:S02]  /*123e0*/  R2UR UR9, R21 ;  /* 0x00000000150972ca */ /* 0x000fc400000e0000 */
[----:B------:R-:W-:Y:S01]  /*123f0*/  R2UR UR54, R20 ;  /* 0x00000000143672ca */ /* 0x000fe200000e0000 */
[----:B------:R-:W-:Y:S01]  /*12400*/  VIADD R20, R88, 0x104 ;  /* 0x0000010458147836 */ /* 0x000fe20000000000 */
[----:B------:R-:W-:Y:S01]  /*12410*/  R2UR UR58, R90 ;  /* 0x000000005a3a72ca */ /* 0x000fe200000e0000 */
[----:B------:R-:W-:Y:S01]  /*12420*/  QGMMA.64x32x32.F32.E4M3.E4M3 R152, gdesc[UR28], RZ, !UPT, gsb0 ;  /* 0x006000001c9879f3 */ /* 0x000fe2000c0008ff */
[----:B------:R-:W-:Y:S01]  /*12430*/  VIADD R90, R88, 0x204 ;  /* 0x00000204585a7836 */ /* 0x000fe20000000000 */
[----:B------:R-:W-:Y:S01]  /*12440*/  R2UR UR6, R94 ;  /* 0x000000005e0672ca */ /* 0x000fe200000e0000 */
[----:B------:R-:W-:Y:S01]  /*12450*/  VIADD R94, R88, 0x6 ;  /* 0x00000006585e7836 */ /* 0x000fe20000000000 */
[----:B------:R-:W-:Y:S01]  /*12460*/  R2UR UR10, R20 ;  /* 0x00000000140a72ca */ /* 0x000fe200000e0000 */
[----:B------:R-:W-:Y:S01]  /*12470*/  VIADD R20, R88, 0x304 ;  /* 0x0000030458147836 */ /* 0x000fe20000000000 */
[----:B------:R-:W-:Y:S01]  /*12480*/  R2UR UR14, R90 ;  /* 0x000000005a0e72ca */ /* 0x000fe200000e0000 */
[----:B------:R-:W-:Y:S01]  /*12490*/  VIADD R90, R88, 0x404 ;  /* 0x00000404585a7836 */ /* 0x000fe20000000000 */
[----:B------:R-:W-:-:S02]  /*124a0*/  R2UR UR5, R91 ;  /* 0x000000005b0572ca */ /* 0x000fc400000e0000 */
[----:B------:R-:W-:Y:S02]  /*124b0*/  R2UR UR18, R20 ;  /* 0x00000000141272ca */ /* 0x000fe400000e0000 */
[----:B------:R-:W-:Y:S02]  /*124c0*/  IADD3 R20, R88, 0x106, RZ ;  /* 0x0000010658147810 */ /* 0x000fe40007ffe0ff */
        /* <DEDUP_REMOVED lines=8> */
[----:B------:R-:W-:Y:S01]  /*12550*/  IMAD.MOV.U32 R91, RZ, RZ, 0x40000040 ;  /* 0x40000040ff5b7424 */ /* 0x000fe200078e00ff */
[----:B------:R-:W-:Y:S02]  /*12560*/  R2UR UR44, R8 ;  /* 0x00000000082c72ca */ /* 0x000fe400000e0000 */
[----:B------:R-:W-:Y:S02]  /*12570*/  R2UR UR45, R9 ;  /* 0x00000000092d72ca */ /* 0x000fe400000e0000 */
[C---:B------:R-:W-:Y:S02]  /*12580*/  R2UR UR7, R95.reuse ;  /* 0x000000005f0772ca */ /* 0x040fe400000e0000 */
[----:B------:R-:W-:Y:S02]  /*12590*/  R2UR UR26, R94 ;  /* 0x000000005e1a72ca */ /* 0x000fe400000e0000 */
[----:B------:R-:W-:-:S02]  /*125a0*/  R2UR UR27, R95 ;  /* 0x000000005f1b72ca */ /* 0x000fc400000e0000 */
[----:B------:R-:W-:Y:S02]  /*125b0*/  R2UR UR42, R88 ;  /* 0x00000000582a72ca */ /* 0x000fe400000e0000 */
[----:B------:R-:W-:Y:S02]  /*125c0*/  R2UR UR43, R89 ;  /* 0x00000000592b72ca */ /* 0x000fe400000e0000 */
[----:B0-----:R-:W-:Y:S01]  /*125d0*/  MOV R3, UR47 ;  /* 0x0000002f00037c02 */ /* 0x001fe20008000f00 */
        /* <DEDUP_REMOVED lines=8> */
[----:B------:R-:W-:Y:S02]  /*12660*/  R2UR UR5, R11 ;  /* 0x000000000b0572ca */ /* 0x000fe400000e0000 */
[----:B------:R-:W-:Y:S02]  /*12670*/  R2UR UR55, R21 ;  /* 0x00000000153772ca */ /* 0x000fe400000e0000 */
[C---:B------:R-:W-:Y:S02]  /*12680*/  R2UR UR52, R10.reuse ;  /* 0x000000000a3472ca */ /* 0x040fe400000e0000 */
[C---:B------:R-:W-:Y:S02]  /*12690*/  R2UR UR53, R11.reuse ;  /* 0x000000000b3572ca */ /* 0x040fe400000e0000 */
[----:B------:R-:W-:Y:S02]  /*126a0*/  R2UR UR56, R10 ;  /* 0x000000000a3872ca */ /* 0x000fe400000e0000 */
[----:B------:R-:W-:Y:S01]  /*126b0*/  R2UR UR57, R11 ;  /* 0x000000000b3972ca */ /* 0x000fe200000e0000 */
[----:B------:R-:W-:-:S02]  /*126c0*/  WARPGROUP.DEPBAR.LE gsb0, 0x0 ;  /* 0x00008000000079c5 */ /* 0x000fc40000010000 */
[----:B------:R-:W-:Y:S01]  /*126d0*/  WARPGROUP.ARRIVE ;  /* 0x00000000000079c5 */ /* 0x000fe20000000000 */
[----:B------:R-:W-:Y:S02]  /*126e0*/  R2UR UR11, R21 ;  /* 0x00000000150b72ca */ /* 0x000fe400000e0000 */
[----:B------:R-:W-:Y:S02]  /*126f0*/  R2UR UR8, R6 ;  /* 0x00000000060872ca */ /* 0x000fe400000e0000 */
[----:B------:R-:W-:Y:S01]  /*12700*/  R2UR UR9, R7 ;  /* 0x00000000070972ca */ /* 0x000fe200000e0000 */
[----:B------:R-:W-:Y:S01]  /*12710*/  QGMMA.64x32x32.F32.E4M3.E4M3 R136, gdesc[UR32], RZ, !UPT, gsb0 ;  /* 0x00600000208879f3 */ /* 0x000fe2000c0008ff */
[----:B------:R-:W-:Y:S02]  /*12720*/  R2UR UR34, R90 ;  /* 0x000000005a2272ca */ /* 0x000fe400000e0000 */
[----:B------:R-:W-:Y:S02]  /*12730*/  R2UR UR35, R91 ;  /* 0x000000005b2372ca */ /* 0x000fe400000e0000 */
[----:B------:R-:W-:-:S02]  /*12740*/  R2UR UR12, R6 ;  /* 0x00000000060c72ca */ /* 0x000fc400000e0000 */
[----:B------:R-:W-:Y:S02]  /*12750*/  R2UR UR13, R7 ;  /* 0x00000000070d72ca */ /* 0x000fe400000e0000 */
[----:B------:R-:W-:Y:S02]  /*12760*/  R2UR UR19, R21 ;  /* 0x00000000151372ca */ /* 0x000fe400000e0000 */
[C---:B------:R-:W-:Y:S02]  /*12770*/  R2UR UR16, R6.reuse ;  /* 0x00000000061072ca */ /* 0x040fe400000e0000 */
[C---:B------:R-:W-:Y:S02]  /*12780*/  R2UR UR17, R7.reuse ;  /* 0x00000000071172ca */ /* 0x040fe400000e0000 */
[----:B------:R-:W-:Y:S02]  /*12790*/  R2UR UR20, R6 ;  /* 0x00000000061472ca */ /* 0x000fe400000e0000 */
[----:B------:R-:W-:-:S02]  /*127a0*/  R2UR UR21, R7 ;  /* 0x00000000071572ca */ /* 0x000fc400000e0000 */
[C---:B------:R-:W-:Y:S02]  /*127b0*/  R2UR UR24, R4.reuse ;  /* 0x00000000041872ca */ /* 0x040fe400000e0000 */
[----:B------:R-:W-:Y:S02]  /*127c0*/  R2UR UR25, R5 ;  /* 0x00000000051972ca */ /* 0x000fe400000e0000 */
[----:B------:R-:W-:Y:S01]  /*127d0*/  R2UR UR31, R21 ;  /* 0x00000000151f72ca */ /* 0x000fe200000e0000 */
[----:B------:R-:W-:Y:S01]  /*127e0*/  IMAD.MOV.U32 R21, RZ, RZ, 0x40000040 ;  /* 0x40000040ff157424 */ /* 0x000fe200078e00ff */
[C---:B------:R-:W-:Y:S02]  /*127f0*/  R2UR UR28, R4.reuse ;  /* 0x00000000041c72ca */ /* 0x040fe400000e0000 */
[----:B------:R-:W-:Y:S02]  /*12800*/  R2UR UR29, R5 ;  /* 0x00000000051d72ca */ /* 0x000fe400000e0000 */
[----:B------:R-:W-:-:S02]  /*12810*/  R2UR UR32, R4 ;  /* 0x00000000042072ca */ /* 0x000fc400000e0000 */
        /* <DEDUP_REMOVED lines=77> */
.L_x_3162:
[----:B------:R-:W-:Y:S01]  /*12cf0*/  SHF.L.U32 R3, R223, 0x1f, RZ ;  /* 0x0000001fdf037819 */ /* 0x000fe200000006ff */
[----:B------:R-:W-:-:S04]  /*12d00*/  IMAD R12, R220, 0x8, R18 ;  /* 0x00000008dc0c7824 */ /* 0x000fc800078e0212 */
[----:B------:R0:W1:Y:S01]  /*12d10*/  SYNCS.PHASECHK.TRANS64.TRYWAIT P2, [R12+URZ+0x22850], R3 ;  /* 0x022850030c0075a7 */ /* 0x000062000804017f */
[----:B------:R-:W-:Y:S05]  /*12d20*/  @!P1 BRA `(.L_x_3163) ;  /* 0x0000000000049947 */ /* 0x000fea0003800000 */
[----:B------:R-:W-:Y:S01]  /*12d30*/  BPT.TRAP 0x1 ;  /* 0x000000040000795c */ /* 0x000fe20000300000 */
.L_x_3163:
[----:B-1----:R-:W-:Y:S05]  /*12d40*/  @P2 BRA `(.L_x_3161) ;  /* 0x0000000000082947 */ /* 0x002fea0003800000 */
[----:B------:R-:W1:Y:S02]  /*12d50*/  SYNCS.PHASECHK.TRANS64.TRYWAIT P2, [R12+URZ+0x22850], R3 ;  /* 0x022850030c0075a7 */ /* 0x000e64000804017f */
[----:B-1----:R-:W-:Y:S05]  /*12d60*/  @!P2 BRA `(.L_x_3164) ;  /* 0x0000011c00e8a947 */ /* 0x002fea0003800000 */
.L_x_3161:
        /* <DEDUP_REMOVED lines=16> */
[----:B------:R-:W-:Y:S01]  /*12e70*/  IMAD.MOV.U32 R185, RZ, RZ, -0x3ffffff0 ;  /* 0xc0000010ffb97424 */ /* 0x000fe200078e00ff */
[----:B------:R-:W-:Y:S01]  /*12e80*/  IADD3 R184, R20, 0x100, RZ ;  /* 0x0000010014b87810 */ /* 0x000fe20007ffe0ff */
[----:B------:R-:W-:-:S03]  /*12e90*/  WARPGROUP.ARRIVE ;  /* 0x00000000000079c5 */ /* 0x000fc60000000000 */
        /* <DEDUP_REMOVED lines=27> */
.L_x_3165:
[----:B0-----:R-:W0:Y:S01]  /*13050*/  @P0 LDC R3, c[0x0][0x44c] ;  /* 0x00011300ff030b82 */ /* 0x001e220000000800 */
[----:B------:R-:W-:-:S07]  /*13060*/  IMAD.IADD R20, R208, 0x1, R200 ;  /* 0x00000001d0147824 */ /* 0x000fce00078e02c8 */
[----:B------:R-:W1:Y:S01]  /*13070*/  @P0 LDC R12, c[0x0][0x450] ;  /* 0x00011400ff0c0b82 */ /* 0x000e620000000800 */
[----:B0-----:R-:W-:-:S05]  /*13080*/  @P0 IMAD.HI.U32 R3, R20, R3, RZ ;  /* 0x0000000314030227 */ /* 0x001fca00078e00ff */
[----:B-1----:R-:W-:Y:S01]  /*13090*/  @P0 SHF.R.U32.HI R20, RZ, R12, R3 ;  /* 0x0000000cff140219 */ /* 0x002fe20000011603 */
[----:B------:R-:W-:-:S04]  /*130a0*/  IMAD.MOV.U32 R12, RZ, RZ, -0xa0 ;  /* 0xffffff60ff0c7424 */ /* 0x000fc800078e00ff */
[----:B------:R-:W0:Y:S01]  /*130b0*/  SHFL.IDX PT, R3, R20, RZ, 0x1c1f ;  /* 0x001c1fff14037589 */ /* 0x000e2200000e0000 */
[----:B------:R-:W-:-:S04]  /*130c0*/  IMAD R12, R219, R12, 0x1 ;  /* 0x00000001db0c7424 */ /* 0x000fc800078e020c */
[----:B------:R-:W-:-:S05]  /*130d0*/  IMAD R12, R207, -0x2, R12 ;  /* 0xfffffffecf0c7824 */ /* 0x000fca00078e020c */
[----:B------:R-:W-:-:S04]  /*130e0*/  IADD3 R12, -R191, R12, R189 ;  /* 0x0000000cbf0c7210 */ /* 0x000fc80007ffe1bd */
[----:B0-----:R-:W-:-:S04]  /*130f0*/  IADD3 R3, R12, R3, RZ ;  /* 0x000000030c037210 */ /* 0x001fc80007ffe0ff */
[C---:B------:R-:W-:Y:S02]  /*13100*/  ISETP.GT.AND P2, PT, R3.reuse, RZ, PT ;  /* 0x000000ff0300720c */ /* 0x040fe40003f44270 */
[C---:B------:R-:W-:Y:S02]  /*13110*/  ISETP.GT.AND P3, PT, R3.reuse, 0x1, PT ;  /* 0x000000010300780c */ /* 0x040fe40003f64270 */
        /* <DEDUP_REMOVED lines=106> */
[C---:B------:R-:W-:Y:S02]  /*137c0*/  ISETP.GT.AND P3, PT, R3.reuse, 0x91, PT ;  /* 0x000000910300780c */ /* 0x040fe40003f64270 */
[C---:B------:R-:W-:Y:S02]  /*137d0*/  ISETP.GT.AND P5, PT, R3.reuse, 0x98, PT ;  /* 0x000000980300780c */ /* 0x040fe40003fa4270 */
[----:B------:R-:W-:Y:S02]  /*137e0*/  ISETP.GT.AND P4, PT, R3, 0x99, PT ;  /* 0x000000990300780c */ /* 0x000fe40003f84270 */
[----:B------:R-:W-:Y:S02]  /*137f0*/  FSEL R96, R96, -INF , P2 ;  /* 0xff80000060607808 */ /* 0x000fe40001000000 */
[----:B------:R-:W-:Y:S02]  /*13800*/  FMNMX.FTZ R3, R93, R152, !PT ;  /* 0x000000985d037209 */ /* 0x000fe40007810000 */
[----:B------:R-:W-:-:S02]  /*13810*/  FSEL R104, R97, -INF , P3 ;  /* 0xff80000061687808 */ /* 0x000fc40001800000 */
[----:B------:R-:W-:Y:S02]  /*13820*/  FMNMX.FTZ R3, R96, R3, !PT ;  /* 0x0000000360037209 */ /* 0x000fe40007810000 */
[----:B------:R-:W-:Y:S02]  /*13830*/  FSEL R97, R100, -INF , P5 ;  /* 0xff80000064617808 */ /* 0x000fe40002800000 */
[----:B------:R-:W-:Y:S02]  /*13840*/  FMNMX.FTZ R100, R104, R3, !PT ;  /* 0x0000000368647209 */ /* 0x000fe40007810000 */
[----:B------:R-:W-:Y:S02]  /*13850*/  FSEL R101, R101, -INF , P4 ;  /* 0xff80000065657808 */ /* 0x000fe40002000000 */
[----:B------:R-:W-:-:S04]  /*13860*/  FMNMX.FTZ R100, R97, R100, !PT ;  /* 0x0000006461647209 */ /* 0x000fc80007810000 */
[----:B------:R-:W-:-:S05]  /*13870*/  FMNMX.FTZ R100, R101, R100, !PT ;  /* 0x0000006465647209 */ /* 0x000fca0007810000 */
[----:B------:R-:W0:Y:S02]  /*13880*/  SHFL.BFLY PT, R3, R100, 0x2, 0x1f ;  /* 0x0c401f0064037f89 */ /* 0x000e2400000e0000 */
[----:B0-----:R-:W-:Y:S02]  /*13890*/  FMNMX.FTZ R120, R100, R3, !PT ;  /* 0x0000000364787209 */ /* 0x001fe40007810000 */
[----:B------:R-:W0:Y:S04]  /*138a0*/  SHFL.IDX PT, R3, R20, 0x1, 0x1c1f ;  /* 0x003c1f0014037f89 */ /* 0x000e2800000e0000 */
[----:B------:R-:W1:Y:S01]  /*138b0*/  SHFL.BFLY PT, R124, R120, 0x1, 0x1f ;  /* 0x0c201f00787c7f89 */ /* 0x000e6200000e0000 */
[----:B0-----:R-:W-:Y:S01]  /*138c0*/  IMAD.IADD R12, R12, 0x1, R3 ;  /* 0x000000010c0c7824 */ /* 0x001fe200078e0203 */
[----:B-1----:R-:W-:-:S04]  /*138d0*/  FMNMX.FTZ R3, R120, R124, !PT ;  /* 0x0000007c78037209 */ /* 0x002fc80007810000 */
[C---:B------:R-:W-:Y:S02]  /*138e0*/  ISETP.GT.AND P2, PT, R12.reuse, 0x8, PT ;  /* 0x000000080c00780c */ /* 0x040fe40003f44270 */
[----:B------:R-:W-:Y:S01]  /*138f0*/  ISETP.GT.AND P4, PT, R12, RZ, PT ;  /* 0x000000ff0c00720c */ /* 0x000fe20003f84270 */
[----:B------:R-:W-:-:S01]  /*13900*/  FFMA.FTZ R20, R2, R3, -8 ;  /* 0xc100000002147423 */ /* 0x000fc20000010003 */
[----:B------:R-:W-:Y:S02]  /*13910*/  FSEL R158, R158, -INF , P2 ;  /* 0xff8000009e9e7808 */ /* 0x000fe40001000000 */
[----:B------:R-:W-:Y:S02]  /*13920*/  FSEL R154, R154, -INF , P4 ;  /* 0xff8000009a9a7808 */ /* 0x000fe40002000000 */
[C---:B------:R-:W-:Y:S02]  /*13930*/  ISETP.GT.AND P2, PT, R12.reuse, 0x18, PT ;  /* 0x000000180c00780c */ /* 0x040fe40003f44270 */
[----:B------:R-:W-:-:S02]  /*13940*/  ISETP.GT.AND P3, PT, R12, 0x9, PT ;  /* 0x000000090c00780c */ /* 0x000fc40003f64270 */
[----:B------:R-:W-:Y:S02]  /*13950*/  ISETP.GT.AND P4, PT, R12, 0x10, PT ;  /* 0x000000100c00780c */ /* 0x000fe40003f84270 */
[----:B------:R-:W-:Y:S02]  /*13960*/  FSEL R166, R166, -INF , P2 ;  /* 0xff800000a6a67808 */ /* 0x000fe40001000000 */
        /* <DEDUP_REMOVED lines=8> */
[----:B------:R-:W-:Y:S02]  /*139f0*/  FSETP.NEU.FTZ.AND P2, PT, R3, -INF , PT ;  /* 0xff8000000300780b */ /* 0x000fe40003f5d000 */
[----:B------:R-:W-:-:S02]  /*13a00*/  ISETP.GT.AND P3, PT, R12, 0x29, PT ;  /* 0x000000290c00780c */ /* 0x000fc40003f64270 */
[----:B------:R-:W-:Y:S02]  /*13a10*/  ISETP.GT.AND P4, PT, R12, 0x30, PT ;  /* 0x000000300c00780c */ /* 0x000fe40003f84270 */
[----:B------:R-:W-:Y:S02]  /*13a20*/  FSEL R20, R20, RZ, P2 ;  /* 0x000000ff14147208 */ /* 0x000fe40001000000 */
[----:B------:R-:W-:Y:S02]  /*13a30*/  ISETP.GT.AND P5, PT, R12, 0x1, PT ;  /* 0x000000010c00780c */ /* 0x000fe40003fa4270 */
[----:B------:R-:W-:Y:S01]  /*13a40*/  FSEL R143, R143, -INF , P3 ;  /* 0xff8000008f8f7808 */ /* 0x000fe20001800000 */
[--C-:B------:R-:W-:Y:S01]  /*13a50*/  FFMA.FTZ R100, R2, R21, -R20.reuse ;  /* 0x0000001502647223 */ /* 0x100fe20000010814 */
[----:B------:R-:W-:Y:S01]  /*13a60*/  FSEL R146, R146, -INF , P4 ;  /* 0xff80000092927808 */ /* 0x000fe20002000000 */
[--C-:B------:R-:W-:Y:S01]  /*13a70*/  FFMA.FTZ R124, R2, R153, -R20.reuse ;  /* 0x00000099027c7223 */ /* 0x100fe20000010814 */
[----:B------:R-:W-:Y:S01]  /*13a80*/  ISETP.GT.AND P3, PT, R12, 0x38, PT ;  /* 0x000000380c00780c */ /* 0x000fe20003f64270 */
[--C-:B------:R-:W-:Y:S01]  /*13a90*/  FFMA.FTZ R128, R2, R171, -R20.reuse ;  /* 0x000000ab02807223 */ /* 0x100fe20000010814 */
[----:B------:R-:W-:Y:S01]  /*13aa0*/  ISETP.GT.AND P4, PT, R12, 0x39, PT ;  /* 0x000000390c00780c */ /* 0x000fe20003f84270 */
[C-C-:B------:R-:W-:Y:S01]  /*13ab0*/  FFMA.FTZ R152, R2.reuse, R108, -R20.reuse ;  /* 0x0000006c02987223 */ /* 0x140fe20000010814 */
[----:B------:R-:W-:Y:S01]  /*13ac0*/  FSEL R155, R155, -INF , P5 ;  /* 0xff8000009b9b7808 */ /* 0x000fe20002800000 */
[--C-:B------:R-:W-:Y:S01]  /*13ad0*/  FFMA.FTZ R108, R2, R112, -R20.reuse ;  /* 0x00000070026c7223 */ /* 0x100fe20000010814 */
[----:B------:R-:W-:Y:S01]  /*13ae0*/  ISETP.GT.AND P5, PT, R12, 0x11, PT ;  /* 0x000000110c00780c */ /* 0x000fe20003fa4270 */
[--C-:B------:R-:W-:Y:S01]  /*13af0*/  FFMA.FTZ R112, R2, R116, -R20.reuse ;  /* 0x0000007402707223 */ /* 0x100fe20000010814 */
[----:B------:R-:W-:Y:S01]  /*13b00*/  FSEL R21, R150, -INF , P3 ;  /* 0xff80000096157808 */ /* 0x000fe20001800000 */
[C-C-:B------:R-:W-:Y:S01]  /*13b10*/  FFMA.FTZ R137, R2.reuse, R137, -R20.reuse ;  /* 0x0000008902897223 */ /* 0x140fe20000010814 */
        /* <DEDUP_REMOVED lines=14> */
[C---:B------:R-:W-:Y:S01]  /*13c00*/  ISETP.GT.AND P4, PT, R12.reuse, 0x49, PT ;  /* 0x000000490c00780c */ /* 0x040fe20003f84270 */
[----:B------:R0:W-:Y:S01]  /*13c10*/  MUFU.EX2 R123, R124 ;  /* 0x0000007c007b7308 */ /* 0x0001e20000000800 */
[----:B------:R-:W-:Y:S01]  /*13c20*/  ISETP.GT.AND P3, PT, R12, 0x50, PT ;  /* 0x000000500c00780c */ /* 0x000fe20003f64270 */
[--C-:B------:R-:W-:Y:S01]  /*13c30*/  FFMA.FTZ R140, R2, R185, -R20.reuse ;  /* 0x000000b9028c7223 */ /* 0x100fe20000010814 */
[----:B------:R-:W-:Y:S01]  /*13c40*/  FSEL R142, R142, -INF , P5 ;  /* 0xff8000008e8e7808 */ /* 0x000fe20002800000 */
[--C-:B------:R-:W-:Y:S01]  /*13c50*/  FFMA.FTZ R125, R2, R125, -R20.reuse ;  /* 0x0000007d027d7223 */ /* 0x100fe20000010814 */
[----:B------:R-:W-:Y:S01]  /*13c60*/  ISETP.GT.AND P5, PT, R12, 0x31, PT ;  /* 0x000000310c00780c */ /* 0x000fe20003fa4270 */
[C-C-:B------:R-:W-:Y:S01]  /*13c70*/  FFMA.FTZ R144, R2.reuse, R187, -R20.reuse ;  /* 0x000000bb02907223 */ /* 0x140fe20000010814 */
[----:B------:R-:W-:Y:S01]  /*13c80*/  FSEL R127, R127, -INF , P4 ;  /* 0xff8000007f7f7808 */ /* 0x000fe20002000000 */
[--C-:B------:R-:W-:Y:S01]  /*13c90*/  FFMA.FTZ R129, R2, R129, -R20.reuse ;  /* 0x0000008102817223 */ /* 0x100fe20000010814 */
[----:B------:R-:W-:Y:S01]  /*13ca0*/  FSEL R169, R130, -INF , P3 ;  /* 0xff80000082a97808 */ /* 0x000fe20001800000 */
[--C-:B0-----:R-:W-:Y:S01]  /*13cb0*/  FFMA.FTZ R124, R2, R157, -R20.reuse ;  /* 0x0000009d027c7223 */ /* 0x101fe20000010814 */
        /* <DEDUP_REMOVED lines=19> */
[--C-:B------:R-:W-:Y:S01]  /*13df0*/  FFMA.FTZ R88, R2, R88, -R20.reuse ;  /* 0x0000005802587223 */ /* 0x100fe20000010814 */
[----:B------:R-:W-:Y:S01]  /*13e00*/  FSEL R106, R106, -INF , P4 ;  /* 0xff8000006a6a7808 */ /* 0x000fe20002000000 */
[C-C-:B------:R-:W-:Y:S01]  /*13e10*/  FFMA.FTZ R89, R2.reuse, R89, -R20.reuse ;  /* 0x0000005902597223 */ /* 0x140fe20000010814 */
        /* <DEDUP_REMOVED lines=9> */
[----:B------:R-:W-:Y:S01]  /*13eb0*/  FFMA.FTZ R97, R2, R97, -R20 ;  /* 0x0000006102617223 */ /* 0x000fe20000010814 */
[----:B------:R-:W-:Y:S01]  /*13ec0*/  FSEL R111, R111, -INF , P4 ;  /* 0xff8000006f6f7808 */ /* 0x000fe20002000000 */
[----:B------:R-:W-:Y:S01]  /*13ed0*/  MUFU.EX2 R100, R100 ;  /* 0x0000006400647308 */ /* 0x000fe20000000800 */
[----:B------:R-:W-:-:S02]  /*13ee0*/  FSEL R161, R114, -INF , P3 ;  /* 0xff80000072a17808 */ /* 0x000fc40001800000 */
[C---:B------:R-:W-:Y:S02]  /*13ef0*/  ISETP.GT.AND P4, PT, R12.reuse, 0x78, PT ;  /* 0x000000780c00780c */ /* 0x040fe40003f84270 */
[----:B------:R-:W-:Y:S02]  /*13f00*/  ISETP.GT.AND P3, PT, R12, 0x79, PT ;  /* 0x000000790c00780c */ /* 0x000fe40003f64270 */
[----:B------:R-:W-:Y:S01]  /*13f10*/  FSEL R171, R110, -INF , P5 ;  /* 0xff8000006eab7808 */ /* 0x000fe20002800000 */
[----:B------:R-:W-:Y:S01]  /*13f20*/  MUFU.EX2 R122, R122 ;  /* 0x0000007a007a7308 */ /* 0x000fe20000000800 */
[----:B------:R-:W-:Y:S02]  /*13f30*/  ISETP.GT.AND P5, PT, R12, 0x71, PT ;  /* 0x000000710c00780c */ /* 0x000fe40003fa4270 */
[----:B------:R-:W-:Y:S02]  /*13f40*/  FSEL R118, R118, -INF , P4 ;  /* 0xff80000076767808 */ /* 0x000fe40002000000 */
[----:B------:R-:W-:-:S02]  /*13f50*/  FSEL R119, R119, -INF , P3 ;  /* 0xff80000077777808 */ /* 0x000fc40001800000 */
[C---:B------:R-:W-:Y:S01]  /*13f60*/  ISETP.GT.AND P4, PT, R12.reuse, 0x80, PT ;  /* 0x000000800c00780c */ /* 0x040fe20003f84270 */
[----:B------:R0:W-:Y:S01]  /*13f70*/  MUFU.EX2 R110, R128 ;  /* 0x00000080006e7308 */ /* 0x0001e20000000800 */
[C---:B------:R-:W-:Y:S02]  /*13f80*/  ISETP.GT.AND P3, PT, R12.reuse, 0x81, PT ;  /* 0x000000810c00780c */ /* 0x040fe40003f64270 */
[----:B------:R-:W-:Y:S02]  /*13f90*/  FSEL R114, R115, -INF , P5 ;  /* 0xff80000073727808 */ /* 0x000fe40002800000 */
[----:B------:R-:W-:Y:S02]  /*13fa0*/  ISETP.GT.AND P5, PT, R12, 0x88, PT ;  /* 0x000000880c00780c */ /* 0x000fe40003fa4270 */
[----:B------:R-:W-:Y:S01]  /*13fb0*/  FSEL R91, R91, -INF , P3 ;  /* 0xff8000005b5b7808 */ /* 0x000fe20001800000 */
[----:B------:R1:W-:Y:S01]  /*13fc0*/  MUFU.EX2 R115, R124 ;  /* 0x0000007c00737308 */ /* 0x0003e20000000800 */
[----:B0-----:R-:W-:-:S01]  /*13fd0*/  FFMA.FTZ R128, R2, R173, -R20 ;  /* 0x000000ad02807223 */ /* 0x001fc20000010814 */
[----:B------:R-:W-:-:S02]  /*13fe0*/  FSEL R173, R90, -INF , P4 ;  /* 0xff8000005aad7808 */ /* 0x000fc40002000000 */
[C---:B------:R-:W-:Y:S02]  /*13ff0*/  ISETP.GT.AND P4, PT, R12.reuse, 0x89, PT ;  /* 0x000000890c00780c */ /* 0x040fe40003f84270 */
[----:B------:R-:W-:Y:S02]  /*14000*/  ISETP.GT.AND P3, PT, R12, 0x90, PT ;  /* 0x000000900c00780c */ /* 0x000fe40003f64270 */
[----:B------:R-:W-:Y:S01]  /*14010*/  FSEL R165, R94, -INF , P5 ;  /* 0xff8000005ea57808 */ /* 0x000fe20002800000 */
[----:B-1----:R-:W-:Y:S01]  /*14020*/  FFMA.FTZ R124, R2, R175, -R20 ;  /* 0x000000af027c7223 */ /* 0x002fe20000010814 */
[----:B------:R-:W-:Y:S01]  /*14030*/  FSEL R94, R95, -INF , P4 ;  /* 0xff8000005f5e7808 */ /* 0x000fe20002000000 */
[----:B------:R0:W-:Y:S01]  /*14040*/  MUFU.EX2 R90, R128 ;  /* 0x00000080005a7308 */ /* 0x0001e20000000800 */
[----:B------:R-:W-:Y:S02]  /*14050*/  FSEL R98, R98, -INF , P3 ;  /* 0xff80000062627808 */ /* 0x000fe40001800000 */
[----:B------:R-:W-:-:S02]  /*14060*/  ISETP.GT.AND P5, PT, R12, 0x91, PT ;  /* 0x000000910c00780c */ /* 0x000fc40003fa4270 */
[C---:B------:R-:W-:Y:S02]  /*14070*/  ISETP.GT.AND P4, PT, R12.reuse, 0x98, PT ;  /* 0x000000980c00780c */ /* 0x040fe40003f84270 */
[----:B------:R-:W-:Y:S01]  /*14080*/  ISETP.GT.AND P3, PT, R12, 0x99, PT ;  /* 0x000000990c00780c */ /* 0x000fe20003f64270 */
[----:B------:R1:W-:Y:S01]  /*14090*/  MUFU.EX2 R95, R130 ;  /* 0x00000082005f7308 */ /* 0x0003e20000000800 */
[----:B------:R-:W-:Y:S01]  /*140a0*/  FMNMX.FTZ R12, R154, R217, !PT ;  /* 0x000000d99a0c7209 */ /* 0x000fe20007810000 */
[--C-:B0-----:R-:W-:Y:S01]  /*140b0*/  FFMA.FTZ R128, R2, R177, -R20.reuse ;  /* 0x000000b102807223 */ /* 0x101fe20000010814 */
[----:B------:R-:W-:Y:S02]  /*140c0*/  FSEL R99, R99, -INF , P5 ;  /* 0xff80000063637808 */ /* 0x000fe40002800000 */
[----:B------:R-:W-:Y:S02]  /*140d0*/  FMNMX.FTZ R175, R155, R12, !PT ;  /* 0x0000000c9baf7209 */ /* 0x000fe40007810000 */
[----:B------:R-:W-:Y:S01]  /*140e0*/  FSEL R103, R103, -INF , P3 ;  /* 0xff80000067677808 */ /* 0x000fe20001800000 */
[----:B------:R-:W-:Y:S01]  /*140f0*/  MUFU.EX2 R124, R124 ;  /* 0x0000007c007c7308 */ /* 0x000fe20000000800 */
[----:B------:R-:W-:Y:S01]  /*14100*/  FMNMX.FTZ R12, R158, R175, !PT ;  /* 0x000000af9e0c7209 */ /* 0x000fe20007810000 */
[----:B-1----:R-:W-:-:S03]  /*14110*/  FFMA.FTZ R130, R2, R179, -R20 ;  /* 0x000000b302827223 */ /* 0x002fc60000010814 */
        /* <DEDUP_REMOVED lines=51> */
[----:B------:R-:W-:Y:S02]  /*14450*/  FSEL R175, R102, -INF , P4 ;  /* 0xff80000066af7808 */ /* 0x000fe40002000000 */
[----:B------:R-:W-:-:S03]  /*14460*/  FMNMX.FTZ R12, R99, R12, !PT ;  /* 0x0000000c630c7209 */ /* 0x000fc60007810000 */
[----:B------:R0:W-:Y:S01]  /*14470*/  MUFU.EX2 R102, R152 ;  /* 0x0000009800667308 */ /* 0x0001e20000000800 */
[----:B------:R-:W-:-:S04]  /*14480*/  FMNMX.FTZ R12, R175, R12, !PT ;  /* 0x0000000caf0c7209 */ /* 0x000fc80007810000 */
[----:B------:R-:W-:-:S03]  /*14490*/  FMNMX.FTZ R12, R103, R12, !PT ;  /* 0x0000000c670c7209 */ /* 0x000fc60007810000 */
[----:B------:R-:W-:Y:S02]  /*144a0*/  MUFU.EX2 R109, R109 ;  /* 0x0000006d006d7308 */ /* 0x000fe40000000800 */
[----:B------:R-:W1:Y:S06]  /*144b0*/  SHFL.BFLY PT, R177, R12, 0x2, 0x1f ;  /* 0x0c401f000cb17f89 */ /* 0x000e6c00000e0000 */
[----:B------:R-:W-:Y:S08]  /*144c0*/  MUFU.EX2 R108, R108 ;  /* 0x0000006c006c7308 */ /* 0x000ff00000000800 */
[----:B------:R-:W-:Y:S08]  /*144d0*/  MUFU.EX2 R113, R113 ;  /* 0x0000007100717308 */ /* 0x000ff00000000800 */
[----:B------:R-:W-:Y:S01]  /*144e0*/  MUFU.EX2 R112, R112 ;  /* 0x0000007000707308 */ /* 0x000fe20000000800 */
[----:B-1----:R-:W-:Y:S01]  /*144f0*/  FMNMX.FTZ R116, R12, R177, !PT ;  /* 0x000000b10c747209 */ /* 0x002fe20007810000 */
[C-C-:B------:R-:W-:Y:S01]  /*14500*/  FFMA.FTZ R177, R2.reuse, R104, -R20.reuse ;  /* 0x0000006802b17223 */ /* 0x140fe20000010814 */
[----:B------:R-:W-:-:S03]  /*14510*/  FFMA.FTZ R20, R2, R101, -R20 ;  /* 0x0000006502147223 */ /* 0x000fc60000010814 */
[----:B------:R-:W1:Y:S02]  /*14520*/  SHFL.BFLY PT, R179, R116, 0x1, 0x1f ;  /* 0x0c201f0074b37f89 */ /* 0x000e6400000e0000 */
[----:B------:R-:W-:Y:S08]  /*14530*/  MUFU.EX2 R117, R117 ;  /* 0x0000007500757308 */ /* 0x000ff00000000800 */
[----:B------:R-:W-:Y:S08]  /*14540*/  MUFU.EX2 R88, R88 ;  /* 0x0000005800587308 */ /* 0x000ff00000000800 */
[----:B------:R-:W-:Y:S01]  /*14550*/  MUFU.EX2 R89, R89 ;  /* 0x0000005900597308 */ /* 0x000fe20000000800 */
[----:B-1----:R-:W-:-:S07]  /*14560*/  FMNMX.FTZ R12, R116, R179, !PT ;  /* 0x000000b3740c7209 */ /* 0x002fce0007810000 */
[----:B------:R-:W-:Y:S01]  /*14570*/  MUFU.EX2 R92, R92 ;  /* 0x0000005c005c7308 */ /* 0x000fe20000000800 */
[----:B------:R-:W-:Y:S01]  /*14580*/  FSETP.NEU.FTZ.AND P3, PT, R12, -INF , PT ;  /* 0xff8000000c00780b */ /* 0x000fe20003f7d000 */
[----:B------:R-:W-:-:S06]  /*14590*/  FFMA.FTZ R101, R2, R12, -8 ;  /* 0xc100000002657423 */ /* 0x000fcc000001000c */
[----:B------:R-:W-:Y:S01]  /*145a0*/  MUFU.EX2 R93, R93 ;  /* 0x0000005d005d7308 */ /* 0x000fe20000000800 */
[----:B------:R-:W-:-:S05]  /*145b0*/  FSEL R101, R101, RZ, P3 ;  /* 0x000000ff65657208 */ /* 0x000fca0001800000 */
[C-C-:B------:R-:W-:Y:S01]  /*145c0*/  FFMA.FTZ R156, R2.reuse, R151, -R101.reuse ;  /* 0x00000097029c7223 */ /* 0x140fe20000010865 */
[----:B------:R-:W-:-:S01]  /*145d0*/  FFMA.FTZ R151, R2, R153, -R101 ;  /* 0x0000009902977223 */ /* 0x000fc20000010865 */
[----:B------:R-:W-:Y:S01]  /*145e0*/  FSEL R153, R3, RZ, P2 ;  /* 0x000000ff03997208 */ /* 0x000fe20001000000 */
[----:B------:R-:W-:-:S01]  /*145f0*/  FFMA.FTZ R104, R2, R155, -R101 ;  /* 0x0000009b02687223 */ /* 0x000fc20000010865 */
[C-C-:B------:R-:W-:Y:S01]  /*14600*/  FFMA.FTZ R155, R2.reuse, R159, -R101.reuse ;  /* 0x0000009f029b7223 */ /* 0x140fe20000010865 */
[----:B------:R-:W-:-:S01]  /*14610*/  FFMA.FTZ R159, R2, R163, -R101 ;  /* 0x000000a3029f7223 */ /* 0x000fc20000010865 */
[----:B------:R-:W-:Y:S01]  /*14620*/  FFMA.FTZ R163, R2, R167, -R101 ;  /* 0x000000a702a37223 */ /* 0x000fe20000010865 */
[----:B------:R-:W-:-:S01]  /*14630*/  FADD.FTZ R167, -R153, R218 ;  /* 0x000000da99a77221 */ /* 0x000fc20000010100 */
[----:B------:R-:W-:Y:S02]  /*14640*/  IMAD R153, R193, 0x8, R18 ;  /* 0x00000008c1997824 */ /* 0x000fe400078e0212 */
[----:B------:R-:W-:-:S01]  /*14650*/  FFMA.FTZ R116, R2, R158, -R101 ;  /* 0x0000009e02747223 */ /* 0x000fc20000010865 */
[----:B------:R-:W-:Y:S01]  /*14660*/  FSEL R158, R12, RZ, P3 ;  /* 0x000000ff0c9e7208 */ /* 0x000fe20001800000 */
[----:B------:R-:W-:-:S01]  /*14670*/  FFMA.FTZ R179, R2, R154, -R101 ;  /* 0x0000009a02b37223 */ /* 0x000fc20000010865 */
[----:B------:R-:W-:-:S02]  /*14680*/  VIADD R153, R153, 0x22840 ;  /* 0x0002284099997836 */ /* 0x000fc40000000000 */
[----:B------:R-:W-:Y:S01]  /*14690*/  FMUL.FTZ R167, R2, R167 ;  /* 0x000000a702a77220 */ /* 0x000fe20000410000 */
[----:B------:R-:W-:Y:S01]  /*146a0*/  MUFU.EX2 R104, R104 ;  /* 0x0000006800687308 */ /* 0x000fe20000000800 */
[----:B------:R-:W-:-:S01]  /*146b0*/  FADD.FTZ R181, -R158, R217 ;  /* 0x000000d99eb57221 */ /* 0x000fc20000010100 */
[----:B0-----:R-:W-:Y:S01]  /*146c0*/  FFMA.FTZ R152, R2, R162, -R101 ;  /* 0x000000a202987223 */ /* 0x001fe20000010865 */
[----:B------:R-:W-:Y:S01]  /*146d0*/  PRMT R158, R228, 0x654, R153 ;  /* 0x00000654e49e7816 */ /* 0x000fe20000000099 */
[C-C-:B------:R-:W-:Y:S01]  /*146e0*/  FFMA.FTZ R154, R2.reuse, R166, -R101.reuse ;  /* 0x000000a6029a7223 */ /* 0x140fe20000010865 */
[----:B------:R-:W-:-:S01]  /*146f0*/  FFMA.FTZ R138, R2, R138, -R101 ;  /* 0x0000008a028a7223 */ /* 0x000fc20000010865 */
[C-C-:B------:R-:W-:Y:S01]  /*14700*/  FFMA.FTZ R139, R2.reuse, R139, -R101.reuse ;  /* 0x0000008b028b7223 */ /* 0x140fe20000010865 */
[----:B------:R0:W-:Y:S01]  /*14710*/  SYNCS.ARRIVE.TRANS64.RED.A1T0 RZ, [R158+URZ], RZ ;  /* 0x000000ff9eff79a7 */ /* 0x0001e2000810043f */
[----:B------:R-:W1:Y:S01]  /*14720*/  MUFU.EX2 R153, R167 ;  /* 0x000000a700997308 */ /* 0x000e620000000800 */
[----:B------:R-:W-:-:S01]  /*14730*/  FFMA.FTZ R142, R2, R142, -R101 ;  /* 0x0000008e028e7223 */ /* 0x000fc20000010865 */
[C-C-:B------:R-:W-:Y:S01]  /*14740*/  FFMA.FTZ R143, R2.reuse, R143, -R101.reuse ;  /* 0x0000008f028f7223 */ /* 0x140fe20000010865 */
[----:B------:R-:W-:-:S01]  /*14750*/  FFMA.FTZ R146, R2, R146, -R101 ;  /* 0x0000009202927223 */ /* 0x000fc20000010865 */
[C-C-:B------:R-:W-:Y:S01]  /*14760*/  FFMA.FTZ R147, R2.reuse, R147, -R101.reuse ;  /* 0x0000009302937223 */ /* 0x140fe20000010865 */
[----:B------:R-:W-:-:S01]  /*14770*/  FFMA.FTZ R21, R2, R21, -R101 ;  /* 0x0000001502157223 */ /* 0x000fc20000010865 */
[C-C-:B------:R-:W-:Y:S01]  /*14780*/  FFMA.FTZ R120, R2.reuse, R120, -R101.reuse ;  /* 0x0000007802787223 */ /* 0x140fe20000010865 */
[C---:B0-----:R-:W-:Y:S01]  /*14790*/  FMUL.FTZ R158, R2.reuse, R181 ;  /* 0x000000b5029e7220 */ /* 0x041fe20000410000 */
        /* <DEDUP_REMOVED lines=8> */
[----:B------:R-:W0:Y:S01]  /*14820*/  MUFU.EX2 R158, R158 ;  /* 0x0000009e009e7308 */ /* 0x000e220000000800 */
        /* <DEDUP_REMOVED lines=16> */
[----:B0-----:R-:W-:-:S01]  /*14930*/  FFMA.FTZ R13, R158, R0, R179 ;  /* 0x000000009e0d7223 */ /* 0x001fc200000100b3 */
[C-C-:B------:R-:W-:Y:S01]  /*14940*/  FFMA.FTZ R175, R2.reuse, R175, -R101.reuse ;  /* 0x000000af02af7223 */ /* 0x140fe20000010865 */
[----:B------:R-:W-:-:S01]  /*14950*/  FFMA.FTZ R101, R2, R103, -R101 ;  /* 0x0000006702657223 */ /* 0x000fc20000010865 */
[----:B------:R-:W-:Y:S01]  /*14960*/  FADD.FTZ R103, R123, R162 ;  /* 0x000000a27b677221 */ /* 0x000fe20000010000 */
[----:B------:R-:W-:-:S03]  /*14970*/  FADD.FTZ R13, R104, R13 ;  /* 0x0000000d680d7221 */ /* 0x000fc60000010000 */
[----:B------:R-:W0:Y:S01]  /*14980*/  MUFU.EX2 R152, R152 ;  /* 0x0000009800987308 */ /* 0x000e220000000800 */
[----:B------:R-:W-:-:S01]  /*14990*/  FADD.FTZ R0, R122, R103 ;  /* 0x000000677a007221 */ /* 0x000fc20000010000 */
[----:B-1----:R-:W-:-:S03]  /*149a0*/  FADD.FTZ R162, R116, R13 ;  /* 0x0000000d74a27221 */ /* 0x002fc60000010000 */
[----:B------:R-:W-:-:S03]  /*149b0*/  FADD.FTZ R13, R135, R0 ;  /* 0x00000000870d7221 */ /* 0x000fc60000010000 */
        /* <DEDUP_REMOVED lines=22> */
[----:B------:R-:W-:-:S06]  /*14b20*/  FADD.FTZ R0, R132, R13 ;  /* 0x0000000d84007221 */ /* 0x000fcc0000010000 */
        /* <DEDUP_REMOVED lines=10> */
[----:B0-----:R-:W-:-:S07]  /*14bd0*/  FADD.FTZ R164, R147, R164 ;  /* 0x000000a493a47221 */ /* 0x001fce0000010000 */
        /* <DEDUP_REMOVED lines=37> */
[----:B------:R-:W1:Y:S08]  /*14e30*/  MUFU.EX2 R114, R114 ;  /* 0x0000007200727308 */ /* 0x000e700000000800 */
[----:B------:R-:W3:Y:S08]  /*14e40*/  MUFU.EX2 R118, R118 ;  /* 0x0000007600767308 */ /* 0x000ef00000000800 */
[----:B------:R4:W-:Y:S08]  /*14e50*/  MUFU.EX2 R164, R91 ;  /* 0x0000005b00a47308 */ /* 0x0009f00000000800 */
[----:B------:R-:W5:Y:S01]  /*14e60*/  MUFU.EX2 R119, R119 ;  /* 0x0000007700777308 */ /* 0x000f620000000800 */
[----:B----4-:R-:W-:-:S01]  /*14e70*/  FADD.FTZ R91, R109, R0 ;  /* 0x000000006d5b7221 */ /* 0x010fc20000010000 */
[----:B--2---:R-:W-:-:S03]  /*14e80*/  FADD.FTZ R0, R162, R13 ;  /* 0x0000000da2007221 */ /* 0x004fc60000010000 */
[----:B------:R-:W-:Y:S01]  /*14e90*/  FADD.FTZ R166, R108, R91 ;  /* 0x0000005b6ca67221 */ /* 0x000fe20000010000 */
[----:B0-----:R-:W-:-:S02]  /*14ea0*/  FADD.FTZ R13, R161, R0 ;  /* 0x00000000a10d7221 */ /* 0x001fc40000010000 */
[----:B------:R-:W0:Y:S01]  /*14eb0*/  MUFU.EX2 R173, R173 ;  /* 0x000000ad00ad7308 */ /* 0x000e220000000800 */
[----:B------:R-:W-:-:S01]  /*14ec0*/  FADD.FTZ R91, R113, R166 ;  /* 0x000000a6715b7221 */ /* 0x000fc20000010000 */
[----:B-1----:R-:W-:-:S03]  /*14ed0*/  FADD.FTZ R13, R114, R13 ;  /* 0x0000000d720d7221 */ /* 0x002fc60000010000 */
[----:B------:R-:W-:Y:S01]  /*14ee0*/  FADD.FTZ R0, R112, R91 ;  /* 0x0000005b70007221 */ /* 0x000fe20000010000 */
[----:B---3--:R-:W-:-:S02]  /*14ef0*/  FADD.FTZ R166, R118, R13 ;  /* 0x0000000d76a67221 */ /* 0x008fc40000010000 */
[----:B------:R-:W1:Y:S01]  /*14f00*/  MUFU.EX2 R165, R165 ;  /* 0x000000a500a57308 */ /* 0x000e620000000800 */
[----:B------:R-:W-:-:S01]  /*14f10*/  FADD.FTZ R13, R117, R0 ;  /* 0x00000000750d7221 */ /* 0x000fc20000010000 */
[----:B-----5:R-:W-:-:S03]  /*14f20*/  FADD.FTZ R166, R119, R166 ;  /* 0x000000a677a67221 */ /* 0x020fc60000010000 */
[----:B------:R-:W-:-:S03]  /*14f30*/  FADD.FTZ R0, R88, R13 ;  /* 0x0000000d58007221 */ /* 0x000fc60000010000 */
[----:B------:R-:W2:Y:S01]  /*14f40*/  MUFU.EX2 R94, R94 ;  /* 0x0000005e005e7308 */ /* 0x000ea20000000800 */
[----:B0-----:R-:W-:-:S01]  /*14f50*/  FADD.FTZ R13, R173, R166 ;  /* 0x000000a6ad0d7221 */ /* 0x001fc20000010000 */
[----:B------:R-:W-:-:S03]  /*14f60*/  FADD.FTZ R91, R89, R0 ;  /* 0x00000000595b7221 */ /* 0x000fc60000010000 */
[----:B------:R-:W-:Y:S01]  /*14f70*/  FADD.FTZ R0, R164, R13 ;  /* 0x0000000da4007221 */ /* 0x000fe20000010000 */
[----:B------:R-:W-:-:S02]  /*14f80*/  FADD.FTZ R168, R92, R91 ;  /* 0x0000005b5ca87221 */ /* 0x000fc40000010000 */
        /* <DEDUP_REMOVED lines=21> */
.L_x_3166:
[----:B------:R-:W-:Y:S01]  /*150e0*/  F2FP.SATFINITE.E4M3.F32.PACK_AB_MERGE_C R21, R156, R21, RZ ;  /* 0x000000159c15723e */ /* 0x000fe200048070ff */
[----:B------:R-:W-:Y:S01]  /*150f0*/  FMUL.FTZ R24, R24, R153 ;  /* 0x0000009918187220 */ /* 0x000fe20000410000 */
[----:B------:R-:W-:Y:S01]  /*15100*/  ISETP.GT.AND P2, PT, R219, R15, PT ;  /* 0x0000000fdb00720c */ /* 0x000fe20003f44270 */
[-C--:B------:R-:W-:Y:S01]  /*15110*/  FMUL.FTZ R25, R25, R153.reuse ;  /* 0x0000009919197220 */ /* 0x080fe20000410000 */
[----:B------:R-:W-:Y:S01]  /*15120*/  F2FP.SATFINITE.E4M3.F32.PACK_AB_MERGE_C R183, R147, R146, R21 ;  /* 0x0000009293b7723e */ /* 0x000fe20004807015 */
[----:B------:R-:W-:Y:S01]  /*15130*/  IMAD R21, R220, 0x8, R18 ;  /* 0x00000008dc157824 */ /* 0x000fe200078e0212 */
[----:B------:R-:W-:Y:S01]  /*15140*/  F2FP.SATFINITE.E4M3.F32.PACK_AB_MERGE_C R126, R127, R126, RZ ;  /* 0x0000007e7f7e723e */ /* 0x000fe200048070ff */
[----:B------:R-:W-:Y:S01]  /*15150*/  FMUL.FTZ R28, R28, R153 ;  /* 0x000000991c1c7220 */ /* 0x000fe20000410000 */
[----:B------:R-:W-:Y:S01]  /*15160*/  F2FP.SATFINITE.E4M3.F32.PACK_AB_MERGE_C R162, R162, R171, RZ ;  /* 0x000000aba2a2723e */ /* 0x000fe200048070ff */
[----:B------:R-:W-:Y:S01]  /*15170*/  VIADD R21, R21, 0x22860 ;  /* 0x0002286015157836 */ /* 0x000fe20000000000 */
[----:B------:R-:W-:Y:S01]  /*15180*/  F2FP.SATFINITE.E4M3.F32.PACK_AB_MERGE_C R116, R155, R116, RZ ;  /* 0x000000749b74723e */ /* 0x000fe200048070ff */
[----:B------:R-:W-:Y:S01]  /*15190*/  FMUL.FTZ R29, R29, R153 ;  /* 0x000000991d1d7220 */ /* 0x000fe20000410000 */
[----:B------:R-:W-:Y:S01]  /*151a0*/  F2FP.SATFINITE.E4M3.F32.PACK_AB_MERGE_C R94, R94, R165, RZ ;  /* 0x000000a55e5e723e */ /* 0x000fe200048070ff */
[-C--:B------:R-:W-:Y:S01]  /*151b0*/  FMUL.FTZ R32, R32, R153.reuse ;  /* 0x0000009920207220 */ /* 0x080fe20000410000 */
[----:B------:R-:W-:Y:S01]  /*151c0*/  PRMT R21, R228, 0x654, R21 ;  /* 0x00000654e4157816 */ /* 0x000fe20000000015 */
[----:B------:R-:W-:Y:S01]  /*151d0*/  FMUL.FTZ R33, R33, R153 ;  /* 0x0000009921217220 */ /* 0x000fe20000410000 */
[----:B------:R-:W-:Y:S01]  /*151e0*/  F2FP.SATFINITE.E4M3.F32.PACK_AB_MERGE_C R20, R20, R97, RZ ;  /* 0x000000611414723e */ /* 0x000fe200048070ff */
[----:B------:R-:W-:Y:S01]  /*151f0*/  FMUL.FTZ R36, R36, R153 ;  /* 0x0000009924247220 */ /* 0x000fe20000410000 */
[----:B------:R-:W-:Y:S01]  /*15200*/  F2FP.SATFINITE.E4M3.F32.PACK_AB_MERGE_C R126, R120, R151, R126 ;  /* 0x00000097787e723e */ /* 0x000fe2000480707e */
[----:B------:R0:W-:Y:S01]  /*15210*/  SYNCS.ARRIVE.TRANS64.RED.A1T0 RZ, [R21+URZ], RZ ;  /* 0x000000ff15ff79a7 */ /* 0x0001e2000810043f */
[----:B------:R-:W-:Y:S01]  /*15220*/  F2FP.SATFINITE.E4M3.F32.PACK_AB_MERGE_C R162, R107, R106, R162 ;  /* 0x0000006a6ba2723e */ /* 0x000fe200048070a2 */
        /* <DEDUP_REMOVED lines=92> */
[----:B------:R-:W-:Y:S02]  /*157f0*/  IMAD.MOV.U32 R223, RZ, RZ, R197 ;  /* 0x000000ffffdf7224 */ /* 0x000fe400078e00c5 */
[----:B------:R-:W-:Y:S02]  /*15800*/  IMAD.MOV.U32 R177, RZ, RZ, R126 ;  /* 0x000000ffffb17224 */ /* 0x000fe400078e007e */
[----:B------:R-:W-:Y:S01]  /*15810*/  IMAD.MOV.U32 R173, RZ, RZ, R162 ;  /* 0x000000ffffad7224 */ /* 0x000fe200078e00a2 */
[----:B0-----:R-:W-:Y:S06]  /*15820*/  @P2 BRA `(.L_x_3167) ;  /* 0xffffffc400c82947 */ /* 0x001fec000383ffff */
.L_x_3155:
[----:B------:R-:W-:-:S13]  /*15830*/  ISETP.GE.AND P0, PT, R219, RZ, PT ;  /* 0x000000ffdb00720c */ /* 0x000fda0003f06270 */
[----:B------:R-:W-:Y:S05]  /*15840*/  @!P0 BRA `(.L_x_3168) ;  /* 0x0000002c00688947 */ /* 0x000fea0003800000 */
[----:B------:R-:W-:Y:S02]  /*15850*/  IMAD.MOV.U32 R15, RZ, RZ, R12 ;  /* 0x000000ffff0f7224 */ /* 0x000fe400078e000c */
[----:B------:R-:W-:Y:S02]  /*15860*/  IMAD.MOV.U32 R189, RZ, RZ, R3 ;  /* 0x000000ffffbd7224 */ /* 0x000fe400078e0003 */
[----:B------:R-:W-:Y:S02]  /*15870*/  IMAD.MOV.U32 R217, RZ, RZ, R197 ;  /* 0x000000ffffd97224 */ /* 0x000fe400078e00c5 */
[----:B------:R-:W-:-:S07]  /*15880*/  IMAD.MOV.U32 R191, RZ, RZ, R193 ;  /* 0x000000ffffbf7224 */ /* 0x000fce00078e00c1 */
.L_x_3180:
        /* <DEDUP_REMOVED lines=10> */
.L_x_3170:
[----:B------:R-:W-:Y:S01]  /*15930*/  IMAD R3, R193, 0x8, R18 ;  /* 0x00000008c1037824 */ /* 0x000fe200078e0212 */
[----:B------:R-:W-:-:S04]  /*15940*/  SHF.L.U32 R12, R197, 0x1f, RZ ;  /* 0x0000001fc50c7819 */ /* 0x000fc800000006ff */
[----:B------:R0:W1:Y:S01]  /*15950*/  SYNCS.PHASECHK.TRANS64.TRYWAIT P0, [R3+URZ+0x22830], R12 ;  /* 0x0228300c030075a7 */ /* 0x000062000800017f */
[----:B------:R-:W-:Y:S05]  /*15960*/  @!P1 BRA `(.L_x_3171) ;  /* 0x0000000000049947 */ /* 0x000fea0003800000 */
[----:B------:R-:W-:Y:S01]  /*15970*/  BPT.TRAP 0x1 ;  /* 0x000000040000795c */ /* 0x000fe20000300000 */
.L_x_3171:
[----:B------:R-:W-:Y:S04]  /*15980*/  BSSY B0, `(.L_x_3169) ;  /* 0x0000004000007945 */ /* 0x000fe80003800000 */
[----:B-1----:R-:W-:Y:S05]  /*15990*/  @P0 BRA `(.L_x_3172) ;  /* 0x0000000000080947 */ /* 0x002fea0003800000 */
[----:B------:R-:W1:Y:S02]  /*159a0*/  SYNCS.PHASECHK.TRANS64.TRYWAIT P0, [R3+URZ+0x22830], R12 ;  /* 0x0228300c030075a7 */ /* 0x000e64000800017f */
[----:B-1----:R-:W-:Y:S05]  /*159b0*/  @!P0 BRA `(.L_x_3173) ;  /* 0x000000f000e88947 */ /* 0x002fea0003800000 */
.L_x_3172:
[----:B------:R-:W-:Y:S05]  /*159c0*/  BSYNC B0 ;  /* 0x0000000000007941 */ /* 0x000fea0003800000 */
.L_x_3169:
        /* <DEDUP_REMOVED lines=11> */
[C---:B------:R-:W-:Y:S01]  /*15a80*/  IADD3 R20, R88.reuse, 0x100, RZ ;  /* 0x0000010058147810 */ /* 0x040fe20007ffe0ff */
[----:B------:R-:W-:Y:S01]  /*15a90*/  VIADD R92, R88, 0x300 ;  /* 0x00000300585c7836 */ /* 0x000fe20000000000 */
[----:B------:R-:W-:Y:S01]  /*15aa0*/  R2UR UR35, R21 ;  /* 0x00000000152372ca */ /* 0x000fe200000e0000 */
[----:B------:R-:W-:Y:S01]  /*15ab0*/  IMAD.MOV.U32 R93, RZ, RZ, 0x40000040 ;  /* 0x40000040ff5d7424 */ /* 0x000fe200078e00ff */
[----:B------:R-:W-:Y:S01]  /*15ac0*/  R2UR UR34, R20 ;  /* 0x00000000142272ca */ /* 0x000fe200000e0000 */
[----:B------:R-:W-:Y:S01]  /*15ad0*/  VIADD R20, R88, 0x400 ;  /* 0x0000040058147836 */ /* 0x000fe20000000000 */
[----:B------:R-:W-:Y:S01]  /*15ae0*/  R2UR UR32, R8 ;  /* 0x00000000082072ca */ /* 0x000fe200000e0000 */
[C---:B------:R-:W-:Y:S01]  /*15af0*/  VIADD R94, R88.reuse, 0x402 ;  /* 0x00000402585e7836 */ /* 0x040fe20000000000 */
        /* <DEDUP_REMOVED lines=10> */
[----:B0-----:R-:W-:-:S02]  /*15ba0*/  SHF.R.U32.HI R3, RZ, 0x7, R3 ;  /* 0x00000007ff037819 */ /* 0x001fc40000011603 */
[----:B------:R-:W-:Y:S02]  /*15bb0*/  R2UR UR6, R92 ;  /* 0x000000005c0672ca */ /* 0x000fe400000e0000 */
[----:B------:R-:W-:Y:S01]  /*15bc0*/  IADD3 R92, R88, 0x202, RZ ;  /* 0x00000202585c7810 */ /* 0x000fe20007ffe0ff */
[----:B------:R-:W-:Y:S01]  /*15bd0*/  VIADD R3, R3, 0x8 ;  /* 0x0000000803037836 */ /* 0x000fe20000000000 */
[C---:B------:R-:W-:Y:S02]  /*15be0*/  R2UR UR51, R93.reuse ;  /* 0x000000005d3372ca */ /* 0x040fe400000e0000 */
[----:B------:R-:W-:Y:S02]  /*15bf0*/  R2UR UR50, R92 ;  /* 0x000000005c3272ca */ /* 0x000fe400000e0000 */
[----:B------:R0:W-:Y:S01]  /*15c00*/  BAR.SYNC.DEFER_BLOCKING R3, 0x100 ;  /* 0x000400030000751d */ /* 0x0001e20000010000 */
[----:B------:R-:W-:Y:S02]  /*15c10*/  R2UR UR7, R93 ;  /* 0x000000005d0772ca */ /* 0x000fe400000e0000 */
[----:B------:R-:W-:-:S02]  /*15c20*/  R2UR UR48, R8 ;  /* 0x00000000083072ca */ /* 0x000fc400000e0000 */
[----:B------:R-:W-:Y:S02]  /*15c30*/  R2UR UR49, R9 ;  /* 0x00000000093172ca */ /* 0x000fe400000e0000 */
[----:B------:R-:W-:Y:S01]  /*15c40*/  R2UR UR8, R20 ;  /* 0x00000000140872ca */ /* 0x000fe200000e0000 */
[----:B------:R-:W-:Y:S01]  /*15c50*/  VIADD R20, R88, 0x102 ;  /* 0x0000010258147836 */ /* 0x000fe20000000000 */
[----:B------:R-:W-:Y:S02]  /*15c60*/  MOV R92, UR51 ;  /* 0x00000033005c7c02 */ /* 0x000fe40008000f00 */
[----:B------:R-:W-:Y:S01]  /*15c70*/  MOV R93, UR50 ;  /* 0x00000032005d7c02 */ /* 0x000fe20008000f00 */
[----:B------:R-:W-:Y:S01]  /*15c80*/  UMOV UR50, UR6 ;  /* 0x0000000600327c82 */ /* 0x000fe20008000000 */
[----:B------:R-:W-:Y:S01]  /*15c90*/  R2UR UR4, R90 ;  /* 0x000000005a0472ca */ /* 0x000fe200000e0000 */
[----:B------:R-:W-:Y:S01]  /*15ca0*/  UMOV UR51, UR7 ;  /* 0x0000000700337c82 */ /* 0x000fe20008000000 */
[----:B------:R-:W-:Y:S01]  /*15cb0*/  R2UR UR46, R20 ;  /* 0x00000000142e72ca */ /* 0x000fe200000e0000 */
[C---:B------:R-:W-:Y:S01]  /*15cc0*/  VIADD R90, R88.reuse, 0x302 ;  /* 0x00000302585a7836 */ /* 0x040fe20000000000 */
[C---:B------:R-:W-:Y:S01]  /*15cd0*/  R2UR UR47, R21.reuse ;  /* 0x00000000152f72ca */ /* 0x040fe200000e0000 */
[----:B------:R-:W-:Y:S01]  /*15ce0*/  VIADD R20, R88, 0x104 ;  /* 0x0000010458147836 */ /* 0x000fe20000000000 */
[----:B------:R-:W-:-:S02]  /*15cf0*/  R2UR UR9, R21 ;  /* 0x00000000150972ca */ /* 0x000fc400000e0000 */
[----:B------:R-:W-:Y:S01]  /*15d00*/  R2UR UR54, R90 ;  /* 0x000000005a3672ca */ /* 0x000fe200000e0000 */
[----:B------:R-:W-:Y:S01]  /*15d10*/  VIADD R90, R88, 0x204 ;  /* 0x00000204585a7836 */ /* 0x000fe20000000000 */
[----:B------:R-:W-:Y:S01]  /*15d20*/  R2UR UR10, R20 ;  /* 0x00000000140a72ca */ /* 0x000fe200000e0000 */
[----:B------:R-:W-:Y:S01]  /*15d30*/  WARPGROUP.ARRIVE ;  /* 0x00000000000079c5 */ /* 0x000fe20000000000 */
[----:B------:R-:W-:Y:S01]  /*15d40*/  VIADD R20, R88, 0x304 ;  /* 0x0000030458147836 */ /* 0x000fe20000000000 */
[----:B------:R-:W-:Y:S02]  /*15d50*/  R2UR UR58, R94 ;  /* 0x000000005e3a72ca */ /* 0x000fe400000e0000 */
[----:B------:R-:W-:Y:S01]  /*15d60*/  R2UR UR14, R90 ;  /* 0x000000005a0e72ca */ /* 0x000fe200000e0000 */
[----:B------:R-:W-:Y:S01]  /*15d70*/  VIADD R90, R88, 0x404 ;  /* 0x00000404585a7836 */ /* 0x000fe20000000000 */
[----:B------:R-:W-:Y:S01]  /*15d80*/  QGMMA.64x32x32.F32.E4M3.E4M3 R152, gdesc[UR28], RZ, !UPT, gsb0 ;  /* 0x006000001c9879f3 */ /* 0x000fe2000c0008ff */
[----:B------:R-:W-:Y:S01]  /*15d90*/  R2UR UR18, R20 ;  /* 0x00000000141272ca */ /* 0x000fe200000e0000 */
[----:B------:R-:W-:Y:S01]  /*15da0*/  VIADD R20, R88, 0x106 ;  /* 0x0000010658147836 */ /* 0x000fe20000000000 */
[----:B------:R-:W-:-:S02]  /*15db0*/  R2UR UR5, R91 ;  /* 0x000000005b0572ca */ /* 0x000fc400000e0000 */
[----:B------:R-:W-:Y:S01]  /*15dc0*/  R2UR UR22, R90 ;  /* 0x000000005a1672ca */ /* 0x000fe200000e0000 */
[----:B------:R-:W-:Y:S01]  /*15dd0*/  VIADD R90, R88, 0x206 ;  /* 0x00000206585a7836 */ /* 0x000fe20000000000 */
[----:B------:R-:W-:Y:S01]  /*15de0*/  R2UR UR30, R20 ;  /* 0x00000000141e72ca */ /* 0x000fe200000e0000 */
[C---:B------:R-:W-:Y:S01]  /*15df0*/  VIADD R20, R88.reuse, 0x306 ;  /* 0x0000030658147836 */ /* 0x040fe20000000000 */
[C---:B------:R-:W-:Y:S02]  /*15e00*/  R2UR UR55, R91.reuse ;  /* 0x000000005b3772ca */ /* 0x040fe400000e0000 */
[C---:B------:R-:W-:Y:S02]  /*15e10*/  R2UR UR15, R91.reuse ;  /* 0x000000005b0f72ca */ /* 0x040fe400000e0000 */
[C---:B------:R-:W-:Y:S01]  /*15e20*/  IADD3 R94, R88.reuse, 0x6, RZ ;  /* 0x00000006585e7810 */ /* 0x040fe20007ffe0ff */
[----:B------:R-:W-:Y:S01]  /*15e30*/  VIADD R88, R88, 0x406 ;  /* 0x0000040658587836 */ /* 0x000fe20000000000 */
[----:B------:R-:W-:Y:S01]  /*15e40*/  R2UR UR23, R91 ;  /* 0x000000005b1772ca */ /* 0x000fe200000e0000 */
[----:B------:R-:W-:Y:S01]  /*15e50*/  IMAD.MOV.U32 R91, RZ, RZ, 0x40000040 ;  /* 0x40000040ff5b7424 */ /* 0x000fe200078e00ff */
[----:B------:R-:W-:-:S02]  /*15e60*/  R2UR UR44, R8 ;  /* 0x00000000082c72ca */ /* 0x000fc400000e0000 */
[----:B------:R-:W-:Y:S02]  /*15e70*/  R2UR UR45, R9 ;  /* 0x00000000092d72ca */ /* 0x000fe400000e0000 */
[----:B------:R-:W-:Y:S02]  /*15e80*/  R2UR UR59, R95 ;  /* 0x000000005f3b72ca */ /* 0x000fe400000e0000 */
[----:B------:R-:W-:Y:S02]  /*15e90*/  R2UR UR6, R96 ;  /* 0x00000000600672ca */ /* 0x000fe400000e0000 */
[----:B------:R-:W-:Y:S02]  /*15ea0*/  R2UR UR7, R97 ;  /* 0x00000000610772ca */ /* 0x000fe400000e0000 */
        /* <DEDUP_REMOVED lines=23> */
[----:B------:R-:W-:Y:S02]  /*16020*/  R2UR UR12, R6 ;  /* 0x00000000060c72ca */ /* 0x000fe400000e0000 */
[----:B------:R-:W-:Y:S02]  /*16030*/  R2UR UR13, R7 ;  /* 0x00000000070d72ca */ /* 0x000fe400000e0000 */
[----:B------:R-:W-:Y:S01]  /*16040*/  R2UR UR19, R21 ;  /* 0x00000000151372ca */ /* 0x000fe200000e0000 */
[----:B------:R-:W-:Y:S01]  /*16050*/  QGMMA.64x32x32.F32.E4M3.E4M3 R136, gdesc[UR32], RZ, !UPT, gsb0 ;  /* 0x00600000208879f3 */ /* 0x000fe2000c0008ff */
[----:B------:R-:W-:-:S02]  /*16060*/  R2UR UR34, R90 ;  /* 0x000000005a2272ca */ /* 0x000fc400000e0000 */
[----:B------:R-:W-:Y:S02]  /*16070*/  R2UR UR35, R91 ;  /* 0x000000005b2372ca */ /* 0x000fe400000e0000 */
[C---:B------:R-:W-:Y:S02]  /*16080*/  R2UR UR16, R6.reuse ;  /* 0x00000000061072ca */ /* 0x040fe400000e0000 */
[C---:B------:R-:W-:Y:S02]  /*16090*/  R2UR UR17, R7.reuse ;  /* 0x00000000071172ca */ /* 0x040fe400000e0000 */
[----:B------:R-:W-:Y:S02]  /*160a0*/  R2UR UR20, R6 ;  /* 0x00000000061472ca */ /* 0x000fe400000e0000 */
[----:B------:R-:W-:Y:S02]  /*160b0*/  R2UR UR21, R7 ;  /* 0x00000000071572ca */ /* 0x000fe400000e0000 */
[----:B------:R-:W-:-:S02]  /*160c0*/  R2UR UR24, R4 ;  /* 0x00000000041872ca */ /* 0x000fc400000e0000 */
[----:B------:R-:W-:Y:S02]  /*160d0*/  R2UR UR25, R5 ;  /* 0x00000000051972ca */ /* 0x000fe400000e0000 */
[----:B------:R-:W-:Y:S01]  /*160e0*/  R2UR UR31, R21 ;  /* 0x00000000151f72ca */ /* 0x000fe200000e0000 */
[----:B------:R-:W-:Y:S01]  /*160f0*/  IMAD.MOV.U32 R21, RZ, RZ, 0x40000040 ;  /* 0x40000040ff157424 */ /* 0x000fe200078e00ff */
[C---:B------:R-:W-:Y:S02]  /*16100*/  R2UR UR28, R4.reuse ;  /* 0x00000000041c72ca */ /* 0x040fe400000e0000 */
[C---:B------:R-:W-:Y:S02]  /*16110*/  R2UR UR29, R5.reuse ;  /* 0x00000000051d72ca */ /* 0x040fe400000e0000 */
[----:B------:R-:W-:Y:S02]  /*16120*/  R2UR UR32, R4 ;  /* 0x00000000042072ca */ /* 0x000fe400000e0000 */
[----:B------:R-:W-:-:S02]  /*16130*/  R2UR UR33, R5 ;  /* 0x00000000052172ca */ /* 0x000fc400000e0000 */
        /* <DEDUP_REMOVED lines=76> */
.L_x_3175:
[----:B------:R-:W-:Y:S01]  /*16600*/  SHF.L.U32 R3, R217, 0x1f, RZ ;  /* 0x0000001fd9037819 */ /* 0x000fe200000006ff */
[----:B------:R-:W-:-:S04]  /*16610*/  IMAD R12, R191, 0x8, R18 ;  /* 0x00000008bf0c7824 */ /* 0x000fc800078e0212 */
[----:B------:R0:W1:Y:S01]  /*16620*/  SYNCS.PHASECHK.TRANS64.TRYWAIT P0, [R12+URZ+0x22850], R3 ;  /* 0x022850030c0075a7 */ /* 0x000062000800017f */
[----:B------:R-:W-:Y:S05]  /*16630*/  @!P1 BRA `(.L_x_3176) ;  /* 0x0000000000049947 */ /* 0x000fea0003800000 */
[----:B------:R-:W-:Y:S01]  /*16640*/  BPT.TRAP 0x1 ;  /* 0x000000040000795c */ /* 0x000fe20000300000 */
.L_x_3176:
[----:B-1----:R-:W-:Y:S05]  /*16650*/  @P0 BRA `(.L_x_3174) ;  /* 0x0000000000080947 */ /* 0x002fea0003800000 */
[----:B------:R-:W1:Y:S02]  /*16660*/  SYNCS.PHASECHK.TRANS64.TRYWAIT P0, [R12+URZ+0x22850], R3 ;  /* 0x022850030c0075a7 */ /* 0x000e64000800017f */
[----:B-1----:R-:W-:Y:S05]  /*16670*/  @!P0 BRA `(.L_x_3177) ;  /* 0x000000e400cc8947 */ /* 0x002fea0003800000 */
.L_x_3174:
[----:B01----:R-:W-:Y:S01]  /*16680*/  VIADD R3, R18, 0x400 ;  /* 0x0000040012037836 */ /* 0x003fe20000000000 */
[----:B------:R-:W-:Y:S01]  /*16690*/  MOV R21, 0xc0000010 ;  /* 0xc000001000157802 */ /* 0x000fe20000000f00 */
[----:B------:R-:W-:Y:S05]  /*166a0*/  WARPSYNC.ALL ;  /* 0x0000000000007948 */ /* 0x000fea0003800000 */
[----:B------:R-:W-:Y:S01]  /*166b0*/  SHF.R.U32.HI R3, RZ, 0x4, R3 ;  /* 0x00000004ff037819 */ /* 0x000fe20000011603 */
[----:B------:R-:W-:Y:S01]  /*166c0*/  WARPGROUP.ARRIVE ;  /* 0x00000000000079c5 */ /* 0x000fe20000000000 */
[----:B------:R-:W-:Y:S01]  /*166d0*/  R2UR UR7, R21 ;  /* 0x00000000150772ca */ /* 0x000fe200000e0000 */
[----:B------:R-:W-:Y:S01]  /*166e0*/  IMAD.MOV.U32 R21, RZ, RZ, -0x3ffffff0 ;  /* 0xc0000010ff157424 */ /* 0x000fe200078e00ff */
[----:B------:R-:W-:-:S03]  /*166f0*/  LOP3.LUT R3, R3, 0x3fff, RZ, 0xc0, !PT ;  /* 0x00003fff03037812 */ /* 0x000fc600078ec0ff */
[----:B------:R-:W0:Y:S01]  /*16700*/  S2R R217, SR_TID.X ;  /* 0x0000000000d97919 */ /* 0x000e220000002100 */
        /* <DEDUP_REMOVED lines=37> */
.L_x_3178:
[----:B------:R-:W-:Y:S02]  /*16960*/  FMNMX.FTZ R12, R152, R189, !PT ;  /* 0x000000bd980c7209 */ /* 0x000fe40007810000 */
[----:B------:R-:W-:Y:S02]  /*16970*/  FMNMX.FTZ R20, R154, R15, !PT ;  /* 0x0000000f9a147209 */ /* 0x000fe40007810000 */
[----:B0-----:R-:W-:Y:S02]  /*16980*/  FMNMX.FTZ R3, R153, R12, !PT ;  /* 0x0000000c99037209 */ /* 0x001fe40007810000 */
        /* <DEDUP_REMOVED lines=85> */
[----:B------:R-:W-:Y:S01]  /*16ee0*/  FFMA.FTZ R21, R2, R3, -8 ;  /* 0xc100000002157423 */ /* 0x000fe20000010003 */
[----:B------:R-:W-:-:S03]  /*16ef0*/  FADD.FTZ R171, -R3, R189 ;  /* 0x000000bd03ab7221 */ /* 0x000fc60000010100 */
        /* <DEDUP_REMOVED lines=40> */
[----:B------:R-:W-:Y:S01]  /*17180*/  FADD.FTZ R15, -R12, R15 ;  /* 0x0000000f0c0f7221 */ /* 0x000fe20000010100 */
[----:B------:R-:W-:-:S01]  /*17190*/  FFMA.FTZ R101, R2, R12, -8 ;  /* 0xc100000002657423 */ /* 0x000fc2000001000c */
[C---:B------:R-:W-:Y:S01]  /*171a0*/  FMUL.FTZ R20, R2.reuse, R171 ;  /* 0x000000ab02147220 */ /* 0x040fe20000410000 */
[----:B------:R-:W-:Y:S01]  /*171b0*/  MUFU.EX2 R169, R169 ;  /* 0x000000a900a97308 */ /* 0x000fe20000000800 */
[C---:B------:R-:W-:Y:S01]  /*171c0*/  FMUL.FTZ R15, R2.reuse, R15 ;  /* 0x0000000f020f7220 */ /* 0x040fe20000410000 */
[C-C-:B------:R-:W-:Y:S01]  /*171d0*/  FFMA.FTZ R154, R2.reuse, R154, -R101.reuse ;  /* 0x0000009a029a7223 */ /* 0x140fe20000010865 */
[----:B------:R-:W-:-:S01]  /*171e0*/  FFMA.FTZ R155, R2, R155, -R101 ;  /* 0x0000009b029b7223 */ /* 0x000fc20000010865 */
[C-C-:B------:R-:W-:Y:S01]  /*171f0*/  FFMA.FTZ R158, R2.reuse, R158, -R101.reuse ;  /* 0x0000009e029e7223 */ /* 0x140fe20000010865 */
[----:B------:R-:W-:-:S01]  /*17200*/  FFMA.FTZ R165, R2, R166, -R101 ;  /* 0x000000a602a57223 */ /* 0x000fc20000010865 */
[C-C-:B------:R-:W-:Y:S01]  /*17210*/  FFMA.FTZ R159, R2.reuse, R159, -R101.reuse ;  /* 0x0000009f029f7223 */ /* 0x140fe20000010865 */
[----:B------:R-:W-:-:S01]  /*17220*/  FFMA.FTZ R166, R2, R167, -R101 ;  /* 0x000000a702a67223 */ /* 0x000fc20000010865 */
[----:B------:R-:W0:Y:S01]  /*17230*/  MUFU.EX2 R20, R20 ;  /* 0x0000001400147308 */ /* 0x000e220000000800 */
[----:B------:R-:W-:-:S02]  /*17240*/  IMAD R167, R193, 0x8, R18 ;  /* 0x00000008c1a77824 */ /* 0x000fc400078e0212 */
[C-C-:B------:R-:W-:Y:S01]  /*17250*/  FFMA.FTZ R162, R2.reuse, R162, -R101.reuse ;  /* 0x000000a202a27223 */ /* 0x140fe20000010865 */
[----:B------:R-:W-:-:S01]  /*17260*/  FFMA.FTZ R163, R2, R163, -R101 ;  /* 0x000000a302a37223 */ /* 0x000fc20000010865 */
[C-C-:B------:R-:W-:Y:S01]  /*17270*/  FFMA.FTZ R138, R2.reuse, R138, -R101.reuse ;  /* 0x0000008a028a7223 */ /* 0x140fe20000010865 */
[----:B------:R-:W-:-:S01]  /*17280*/  FFMA.FTZ R139, R2, R139, -R101 ;  /* 0x0000008b028b7223 */ /* 0x000fc20000010865 */
[----:B------:R-:W-:Y:S01]  /*17290*/  IADD3 R167, R167, 0x22840, RZ ;  /* 0x00022840a7a77810 */ /* 0x000fe20007ffe0ff */
[----:B------:R-:W-:-:S01]  /*172a0*/  FFMA.FTZ R142, R2, R142, -R101 ;  /* 0x0000008e028e7223 */ /* 0x000fc20000010865 */
[----:B------:R-:W-:Y:S01]  /*172b0*/  MUFU.EX2 R15, R15 ;  /* 0x0000000f000f7308 */ /* 0x000fe20000000800 */
[----:B------:R-:W-:-:S01]  /*172c0*/  FFMA.FTZ R143, R2, R143, -R101 ;  /* 0x0000008f028f7223 */ /* 0x000fc20000010865 */
[----:B------:R-:W-:Y:S01]  /*172d0*/  PRMT R167, R228, 0x654, R167 ;  /* 0x00000654e4a77816 */ /* 0x000fe200000000a7 */
[----:B------:R-:W-:-:S01]  /*172e0*/  FFMA.FTZ R146, R2, R146, -R101 ;  /* 0x0000009202927223 */ /* 0x000fc20000010865 */
[C-C-:B------:R-:W-:Y:S01]  /*172f0*/  FFMA.FTZ R147, R2.reuse, R147, -R101.reuse ;  /* 0x0000009302937223 */ /* 0x140fe20000010865 */
[----:B------:R-:W-:-:S01]  /*17300*/  FFMA.FTZ R150, R2, R150, -R101 ;  /* 0x0000009602967223 */ /* 0x000fc20000010865 */
[----:B------:R1:W-:Y:S01]  /*17310*/  SYNCS.ARRIVE.TRANS64.RED.A1T0 RZ, [R167+URZ], RZ ;  /* 0x000000ffa7ff79a7 */ /* 0x0003e2000810043f */
[----:B------:R-:W-:-:S01]  /*17320*/  FFMA.FTZ R151, R2, R151, -R101 ;  /* 0x0000009702977223 */ /* 0x000fc20000010865 */
[----:B------:R-:W2:Y:S01]  /*17330*/  MUFU.EX2 R154, R154 ;  /* 0x0000009a009a7308 */ /* 0x000ea20000000800 */
[----:B0-----:R-:W-:-:S01]  /*17340*/  FFMA.FTZ R13, R20, R13, R169 ;  /* 0x0000000d140d7223 */ /* 0x001fc200000100a9 */
[C-C-:B------:R-:W-:Y:S01]  /*17350*/  FFMA.FTZ R122, R2.reuse, R122, -R101.reuse ;  /* 0x0000007a027a7223 */ /* 0x140fe20000010865 */
[----:B------:R-:W-:-:S01]  /*17360*/  FFMA.FTZ R123, R2, R123, -R101 ;  /* 0x0000007b027b7223 */ /* 0x000fc20000010865 */
[C-C-:B------:R-:W-:Y:S01]  /*17370*/  FFMA.FTZ R126, R2.reuse, R126, -R101.reuse ;  /* 0x0000007e027e7223 */ /* 0x140fe20000010865 */
[----:B------:R-:W-:-:S01]  /*17380*/  FFMA.FTZ R127, R2, R127, -R101 ;  /* 0x0000007f027f7223 */ /* 0x000fc20000010865 */
[C-C-:B-1----:R-:W-:Y:S01]  /*17390*/  FFMA.FTZ R167, R2.reuse, R130, -R101.reuse ;  /* 0x0000008202a77223 */ /* 0x142fe20000010865 */
        /* <DEDUP_REMOVED lines=10> */
[----:B--2---:R-:W-:-:S01]  /*17440*/  FFMA.FTZ R0, R15, R0, R154 ;  /* 0x000000000f007223 */ /* 0x004fc2000001009a */
        /* <DEDUP_REMOVED lines=8> */
[C-C-:B------:R-:W-:Y:S01]  /*174d0*/  FFMA.FTZ R95, R2.reuse, R95, -R101.reuse ;  /* 0x0000005f025f7223 */ /* 0x140fe20000010865 */
[----:B------:R-:W-:-:S01]  /*174e0*/  FFMA.FTZ R98, R2, R98, -R101 ;  /* 0x0000006202627223 */ /* 0x000fc20000010865 */
[C-C-:B------:R-:W-:Y:S01]  /*174f0*/  FFMA.FTZ R99, R2.reuse, R99, -R101.reuse ;  /* 0x0000006302637223 */ /* 0x140fe20000010865 */
[----:B------:R-:W-:-:S01]  /*17500*/  FFMA.FTZ R102, R2, R102, -R101 ;  /* 0x0000006602667223 */ /* 0x000fc20000010865 */
[----:B------:R-:W-:-:S02]  /*17510*/  FFMA.FTZ R101, R2, R103, -R101 ;  /* 0x0000006702657223 */ /* 0x000fc40000010865 */
        /* <DEDUP_REMOVED lines=150> */
[----:B-1----:R-:W-:-:S03]  /*17e80*/  FADD.FTZ R13, R21, R0 ;  /* 0x00000000150d7221 */ /* 0x002fc60000010000 */
[----:B--2---:R-:W-:Y:S01]  /*17e90*/  FADD.FTZ R0, R101, R168 ;  /* 0x000000a865007221 */ /* 0x004fe20000010000 */
[----:B------:R-:W-:Y:S06]  /*17ea0*/  @!P1 BRA `(.L_x_3179) ;  /* 0x0000000000049947 */ /* 0x000fec0003800000 */
[----:B------:R-:W-:Y:S01]  /*17eb0*/  BPT.TRAP 0x1 ;  /* 0x000000040000795c */ /* 0x000fe20000300000 */
.L_x_3179:
[----:B------:R-:W-:Y:S01]  /*17ec0*/  F2FP.SATFINITE.E4M3.F32.PACK_AB_MERGE_C R100, R21, R100, RZ ;  /* 0x000000641564723e */ /* 0x000fe200048070ff */
[----:B------:R-:W-:Y:S01]  /*17ed0*/  IMAD R21, R191, 0x8, R18 ;  /* 0x00000008bf157824 */ /* 0x000fe200078e0212 */
[----:B------:R-:W-:Y:S01]  /*17ee0*/  ISETP.GT.AND P0, PT, R219, RZ, PT ;  /* 0x000000ffdb00720c */ /* 0x000fe20003f04270 */
        /* <DEDUP_REMOVED lines=112> */
.L_x_3168:
[----:B------:R-:W-:Y:S05]  /*185f0*/  WARPSYNC.ALL ;  /* 0x0000000000007948 */ /* 0x000fea0003800000 */
[----:B------:R-:W-:Y:S06]  /*18600*/  BAR.ARV 0x8, 0x180 ;  /* 0x0206000000007b1d */ /* 0x000fec0000002000 */
[----:B------:R-:W-:Y:S05]  /*18610*/  @!P1 BRA `(.L_x_3181) ;  /* 0x0000000000049947 */ /* 0x000fea0003800000 */
[----:B------:R-:W-:Y:S01]  /*18620*/  BPT.TRAP 0x1 ;  /* 0x000000040000795c */ /* 0x000fe20000300000 */
.L_x_3181:
[----:B------:R-:W-:Y:S01]  /*18630*/  IMAD R15, R193, 0x8, R18 ;  /* 0x00000008c10f7824 */ /* 0x000fe200078e0212 */
[----:B------:R-:W-:-:S04]  /*18640*/  SHF.L.U32 R4, R197, 0x1f, RZ ;  /* 0x0000001fc5047819 */ /* 0x000fc800000006ff */
[----:B------:R0:W1:Y:S01]  /*18650*/  SYNCS.PHASECHK.TRANS64.TRYWAIT P0, [R15+URZ+0x22850], R4 ;  /* 0x022850040f0075a7 */ /* 0x000062000800017f */
[----:B------:R-:W-:Y:S05]  /*18660*/  @!P1 BRA `(.L_x_3182) ;  /* 0x0000000000049947 */ /* 0x000fea0003800000 */
[----:B------:R-:W-:Y:S01]  /*18670*/  BPT.TRAP 0x1 ;  /* 0x000000040000795c */ /* 0x000fe20000300000 */
.L_x_3182:
[----:B------:R-:W-:-:S05]  /*18680*/  VIADD R18, R18, 0x400 ;  /* 0x0000040012127836 */ /* 0x000fca0000000000 */
[----:B------:R-:W-:-:S04]  /*18690*/  SHF.R.U32.HI R18, RZ, 0x4, R18 ;  /* 0x00000004ff127819 */ /* 0x000fc80000011612 */
[----:B------:R-:W-:-:S04]  /*186a0*/  LOP3.LUT R18, R18, 0x3fff, RZ, 0xc0, !PT ;  /* 0x00003fff12127812 */ /* 0x000fc800078ec0ff */
[----:B------:R-:W-:Y:S01]  /*186b0*/  LOP3.LUT R18, R18, 0x10000, RZ, 0xfc, !PT ;  /* 0x0001000012127812 */ /* 0x000fe200078efcff */
[----:B-1----:R-:W-:Y:S06]  /*186c0*/  @P0 BRA `(.L_x_3183) ;  /* 0x0000000000080947 */ /* 0x002fec0003800000 */
[----:B------:R-:W1:Y:S02]  /*186d0*/  SYNCS.PHASECHK.TRANS64.TRYWAIT P0, [R15+URZ+0x22850], R4 ;  /* 0x022850040f0075a7 */ /* 0x000e64000800017f */
[----:B-1----:R-:W-:Y:S05]  /*186e0*/  @!P0 BRA `(.L_x_3184) ;  /* 0x000000c400c48947 */ /* 0x002fea0003800000 */
.L_x_3183:
[----:B01----:R-:W-:Y:S01]  /*186f0*/  IMAD R4, R193, 0x500, R18 ;  /* 0x00000500c1047824 */ /* 0x003fe200078e0212 */
[----:B------:R-:W-:Y:S01]  /*18700*/  MOV R5, 0xc0000010 ;  /* 0xc000001000057802 */ /* 0x000fe20000000f00 */
[----:B------:R-:W-:Y:S05]  /*18710*/  WARPSYNC.ALL ;  /* 0x0000000000007948 */ /* 0x000fea0003800000 */
[C---:B------:R-:W-:Y:S01]  /*18720*/  R2UR UR6, R4.reuse ;  /* 0x00000000040672ca */ /* 0x040fe200000e0000 */
[----:B------:R-:W-:Y:S01]  /*18730*/  WARPGROUP.ARRIVE ;  /* 0x00000000000079c5 */ /* 0x000fe20000000000 */
[----:B------:R-:W-:Y:S01]  /*18740*/  R2UR UR7, R5 ;  /* 0x00000000050772ca */ /* 0x000fe200000e0000 */
[C---:B------:R-:W-:Y:S01]  /*18750*/  VIADD R6, R4.reuse, 0x100 ;  /* 0x0000010004067836 */ /* 0x040fe20000000000 */
[----:B------:R-:W-:Y:S01]  /*18760*/  ULDC.64 UR4, c[0x0][0x9a0] ;  /* 0x0002680000047ab9 */ /* 0x000fe20000000a00 */
[----:B------:R-:W-:Y:S01]  /*18770*/  IMAD.MOV.U32 R7, RZ, RZ, -0x3ffffff0 ;  /* 0xc0000010ff077424 */ /* 0x000fe200078e00ff */
[----:B------:R-:W-:Y:S01]  /*18780*/  ISETP.NE.U32.AND P0, PT, RZ, UR4, PT ;  /* 0x00000004ff007c0c */ /* 0x000fe2000bf05070 */
[----:B------:R-:W-:-:S02]  /*18790*/  VIADD R20, R4, 0x200 ;  /* 0x0000020004147836 */ /* 0x000fc40000000000 */
[----:B------:R-:W-:Y:S01]  /*187a0*/  IMAD.MOV.U32 R21, RZ, RZ, -0x3ffffff0 ;  /* 0xc0000010ff157424 */ /* 0x000fe200078e00ff */
[----:B------:R-:W-:-:S05]  /*187b0*/  ISETP.NE.AND.EX P0, PT, RZ, UR5, PT, P0 ;  /* 0x00000005ff007c0c */ /* 0x000fca000bf05300 */
[----:B------:R-:W-:Y:S01]  /*187c0*/  QGMMA.64x128x32.F32.E4M3.E4M3 R24, R184, gdesc[UR4], R24, gsb0 ;  /* 0x01e00004b8187df3 */ /* 0x000fe20008000818 */
[----:B------:R-:W-:Y:S02]  /*187d0*/  R2UR UR6, R6 ;  /* 0x00000000060672ca */ /* 0x000fe400000e0000 */
[----:B------:R-:W-:-:S05]  /*187e0*/  R2UR UR7, R7 ;  /* 0x00000000070772ca */ /* 0x000fca00000e0000 */
[----:B------:R-:W0:Y:S01]  /*187f0*/  @P0 LDC.64 R6, c[0x0][0x9c8] ;  /* 0x00027200ff060b82 */ /* 0x000e220000000a00 */
[----:B------:R-:W-:-:S07]  /*18800*/  @P0 SHF.R.S32.HI R9, RZ, 0x1f, R190 ;  /* 0x0000001fff090819 */ /* 0x000fce00000114be */
[----:B------:R-:W1:Y:S01]  /*18810*/  @P0 LDC.64 R10, c[0x0][0x9d0] ;  /* 0x00027400ff0a0b82 */ /* 0x000e620000000a00 */
[----:B0-----:R-:W-:-:S04]  /*18820*/  @P0 IMAD R5, R221, R6, RZ ;  /* 0x00000006dd050224 */ /* 0x001fc800078e02ff */
[C---:B------:R-:W-:Y:S02]  /*18830*/  @P0 IMAD R5, R210.reuse, R7, R5 ;  /* 0x00000007d2050224 */ /* 0x040fe400078e0205 */
        /* <DEDUP_REMOVED lines=65> */
.L_x_3185:
        /* <DEDUP_REMOVED lines=74> */
.L_x_3115:
        /* <DEDUP_REMOVED lines=41> */
[----:B------:R-:W-:Y:S02]  /*19380*/  F2FP.BF16.F32.PACK_AB R39, R76, R11 ;  /* 0x0000000b4c27723e */ /* 0x000fe400000010ff */
[----:B------:R-:W-:-:S02]  /*19390*/  F2FP.BF16.F32.PACK_AB R67, R63, R20 ;  /* 0x000000143f43723e */ /* 0x000fc400000010ff */
[----:B------:R-:W-:Y:S02]  /*193a0*/  F2FP.BF16.F32.PACK_AB R95, R95, R96 ;  /* 0x000000605f5f723e */ /* 0x000fe400000010ff */
[----:B------:R-:W-:Y:S02]  /*193b0*/  F2FP.BF16.F32.PACK_AB R94, R93, R94 ;  /* 0x0000005e5d5e723e */ /* 0x000fe400000010ff */
[----:B------:R-:W-:Y:S02]  /*193c0*/  ISETP.EQ.OR P0, PT, R2, 0x3, !P0 ;  /* 0x000000030200780c */ /* 0x000fe40004702670 */
        /* <DEDUP_REMOVED lines=82> */
[----:B------:R-:W0:Y:S01]  /*198f0*/  SHFL.IDX PT, R10, R5, R0, 0x1c1f ;  /* 0x001c1f00050a7589 */ /* 0x000e2200000e0000 */
[----:B------:R-:W-:Y:S02]  /*19900*/  SEL R45, R48, R49, P0 ;  /* 0x00000031302d7207 */ /* 0x000fe40000000000 */
[----:B------:R-:W-:Y:S01]  /*19910*/  SEL R47, R49, R48, P0 ;  /* 0x00000030312f7207 */ /* 0x000fe20000000000 */
[----:B------:R-:W-:Y:S01]  /*19920*/  SHFL.IDX PT, R34, R29, R0, 0x1c1f ;  /* 0x001c1f001d227589 */ /* 0x000fe200000e0000 */
[----:B------:R-:W-:-:S02]  /*19930*/  SEL R63, R62, R67, P0 ;  /* 0x000000433e3f7207 */ /* 0x000fc40000000000 */
[----:B------:R-:W-:Y:S01]  /*19940*/  SEL R65, R67, R62, P0 ;  /* 0x0000003e43417207 */ /* 0x000fe20000000000 */
[----:B------:R-:W2:Y:S01]  /*19950*/  SHFL.IDX PT, R31, R31, R2, 0x1c1f ;  /* 0x001c1f021f1f7589 */ /* 0x000ea200000e0000 */
        /* <DEDUP_REMOVED lines=8> */
[----:B------:R-:W3:Y:S01]  /*199e0*/  SHFL.IDX PT, R20, R39, R2, 0x1c1f ;  /* 0x001c1f0227147589 */ /* 0x000ee200000e0000 */
[----:B------:R-:W-:Y:S02]  /*199f0*/  SEL R57, R57, R46, P0 ;  /* 0x0000002e39397207 */ /* 0x000fe40000000000 */
[----:B------:R-:W-:Y:S01]  /*19a00*/  SEL R69, R69, R70, P0 ;  /* 0x0000004645457207 */ /* 0x000fe20000000000 */
[----:B------:R-:W4:Y:S01]  /*19a10*/  SHFL.IDX PT, R38, R33, R0, 0x1c1f ;  /* 0x001c1f0021267589 */ /* 0x000f2200000e0000 */
[----:B------:R-:W-:Y:S02]  /*19a20*/  SEL R73, R42, R73, P0 ;  /* 0x000000492a497207 */ /* 0x000fe40000000000 */
[----:B------:R-:W-:Y:S01]  /*19a30*/  SEL R75, R77, R50, P0 ;  /* 0x000000324d4b7207 */ /* 0x000fe20000000000 */
[----:B------:R-:W-:Y:S01]  /*19a40*/  SHFL.IDX PT, R42, R41, R0, 0x1c1f ;  /* 0x001c1f00292a7589 */ /* 0x000fe200000e0000 */
[----:B------:R-:W-:-:S02]  /*19a50*/  SEL R77, R50, R77, P0 ;  /* 0x0000004d324d7207 */ /* 0x000fc40000000000 */
[----:B0-----:R-:W-:Y:S01]  /*19a60*/  SEL R8, R10, R7, P0 ;  /* 0x000000070a087207 */ /* 0x001fe20000000000 */
[----:B------:R-:W0:Y:S01]  /*19a70*/  SHFL.IDX PT, R43, R43, R2, 0x1c1f ;  /* 0x001c1f022b2b7589 */ /* 0x000e2200000e0000 */
[----:B------:R-:W-:Y:S02]  /*19a80*/  SEL R28, R30, R27, P0 ;  /* 0x0000001b1e1c7207 */ /* 0x000fe40000000000 */
[----:B--2---:R-:W-:Y:S01]  /*19a90*/  SEL R32, R34, R31, P0 ;  /* 0x0000001f22207207 */ /* 0x004fe20000000000 */
        /* <DEDUP_REMOVED lines=8> */
[----:B---3--:R-:W-:Y:S01]  /*19b20*/  SEL R12, R37, R20, P0 ;  /* 0x00000014250c7207 */ /* 0x008fe20000000000 */
[----:B------:R-:W-:Y:S01]  /*19b30*/  SHFL.IDX PT, R59, R59, R0, 0x1c1f ;  /* 0x001c1f003b3b7589 */ /* 0x000fe200000e0000 */
[----:B----4-:R-:W-:Y:S02]  /*19b40*/  SEL R36, R38, R35, P0 ;  /* 0x0000002326247207 */ /* 0x010fe40000000000 */
[----:B------:R-:W-:Y:S01]  /*19b50*/  SEL R38, R35, R38, P0 ;  /* 0x0000002623267207 */ /* 0x000fe20000000000 */
[----:B------:R-:W-:Y:S01]  /*19b60*/  SHFL.IDX PT, R63, R63, R0, 0x1c1f ;  /* 0x001c1f003f3f7589 */ /* 0x000fe200000e0000 */
[----:B------:R-:W-:-:S02]  /*19b70*/  SEL R14, R20, R37, P0 ;  /* 0x00000025140e7207 */ /* 0x000fc40000000000 */
[----:B------:R-:W-:Y:S01]  /*19b80*/  SEL R6, R3, R6, P0 ;  /* 0x0000000603067207 */ /* 0x000fe20000000000 */
[----:B------:R-:W-:Y:S01]  /*19b90*/  SHFL.IDX PT, R67, R67, R0, 0x1c1f ;  /* 0x001c1f0043437589 */ /* 0x000fe200000e0000 */
[----:B0-----:R-:W-:Y:S02]  /*19ba0*/  SEL R40, R42, R43, P0 ;  /* 0x0000002b2a287207 */ /* 0x001fe40000000000 */
[----:B------:R-:W-:Y:S01]  /*19bb0*/  SEL R26, R21, R26, P0 ;  /* 0x0000001a151a7207 */ /* 0x000fe20000000000 */
[----:B------:R-:W-:Y:S01]  /*19bc0*/  SHFL.IDX PT, R71, R71, R0, 0x1c1f ;  /* 0x001c1f0047477589 */ /* 0x000fe200000e0000 */
[----:B------:R-:W-:-:S03]  /*19bd0*/  SEL R42, R43, R42, P0 ;  /* 0x0000002a2b2a7207 */ /* 0x000fc60000000000 */
        /* <DEDUP_REMOVED lines=24> */
.L_x_3442:
[----:B------:R-:W-:Y:S05]  /*19d60*/  WARPSYNC.ALL ;  /* 0x0000000000007948 */ /* 0x000fea0003800000 */
[----:B------:R-:W-:Y:S01]  /*19d70*/  BAR.SYNC.DEFER_BLOCKING 0x1, 0x100 ;  /* 0x0044000000007b1d */ /* 0x000fe20000010000 */
[----:B--2---:R-:W-:Y:S02]  /*19d80*/  SEL R41, R75, R60, P0 ;  /* 0x0000003c4b297207 */ /* 0x004fe40000000000 */
[----:B------:R-:W-:-:S03]  /*19d90*/  SEL R43, R60, R75, P0 ;  /* 0x0000004b3c2b7207 */ /* 0x000fc60000000000 */
[----:B------:R-:W-:Y:S02]  /*19da0*/  ULDC.64 UR4, c[0x0][0xc00] ;  /* 0x0003000000047ab9 */ /* 0x000fe40000000a00 */
[----:B------:R-:W0:Y:S01]  /*19db0*/  LDC R49, c[0x0][0xbe8] ;  /* 0x0002fa00ff317b82 */ /* 0x000e220000000800 */
[----:B------:R-:W-:Y:S02]  /*19dc0*/  ISETP.NE.U32.AND P1, PT, RZ, UR4, PT ;  /* 0x00000004ff007c0c */ /* 0x000fe4000bf25070 */
[----:B------:R-:W-:Y:S02]  /*19dd0*/  IADD3 R2, P2, R214, UR4, RZ ;  /* 0x00000004d6027c10 */ /* 0x000fe4000ff5e0ff */
[----:B------:R-:W-:Y:S02]  /*19de0*/  ISETP.NE.AND.EX P1, PT, RZ, UR5, PT, P1 ;  /* 0x00000005ff007c0c */ /* 0x000fe4000bf25310 */
[----:B------:R-:W-:Y:S01]  /*19df0*/  IADD3.X R3, R215, UR5, RZ, P2, !PT ;  /* 0x00000005d7037c10 */ /* 0x000fe200097fe4ff */
[----:B------:R-:W-:-:S02]  /*19e00*/  ULDC.64 UR4, c[0x0][0xc08] ;  /* 0x0003020000047ab9 */ /* 0x000fc40000000a00 */
[----:B------:R-:W-:Y:S01]  /*19e10*/  ISETP.NE.U32.AND P0, PT, RZ, UR4, PT ;  /* 0x00000004ff007c0c */ /* 0x000fe2000bf05070 */
[----:B------:R-:W-:Y:S04]  /*19e20*/  STSM.16.M88.4 [R79], R4 ;  /* 0x000000044f007844 */ /* 0x000fe80000000200 */
        /* <DEDUP_REMOVED lines=14> */
[----:B0-----:R-:W-:Y:S02]  /*19f10*/  ISETP.NE.AND P2, PT, R49, 0x1, PT ;  /* 0x000000013100780c */ /* 0x001fe40003f45270 */
[----:B-1----:R-:W-:Y:S01]  /*19f20*/  IADD3 R13, R208, R200, RZ ;  /* 0x000000c8d00d7210 */ /* 0x002fe20007ffe0ff */
[----:B------:R2:W5:Y:S10]  /*19f30*/  @P0 LDG.E R0, desc[UR60][R214.64] ;  /* 0x0000003cd6000981 */ /* 0x000574000c1e1900 */
[----:B------:R-:W0:Y:S08]  /*19f40*/  @P2 LDC R4, c[0x0][0xbec] ;  /* 0x0002fb00ff042b82 */ /* 0x000e300000000800 */
[----:B------:R-:W1:Y:S01]  /*19f50*/  @P2 LDC R5, c[0x0][0xbf0] ;  /* 0x0002fc00ff052b82 */ /* 0x000e620000000800 */
[----:B--2---:R-:W-:Y:S05]  /*19f60*/  @P0 BRA `(.L_x_3189) ;  /* 0x0000000000100947 */ /* 0x004fea0003800000 */
[----:B------:R-:W-:Y:S05]  /*19f70*/  @!P1 BRA `(.L_x_3189) ;  /* 0x00000000000c9947 */ /* 0x000fea0003800000 */
[----:B------:R-:W2:Y:S04]  /*19f80*/  LDG.E R7, desc[UR60][R2.64] ;  /* 0x0000003c02077981 */ /* 0x000ea8000c1e1900 */
[----:B-----5:R-:W2:Y:S02]  /*19f90*/  LDG.E R0, desc[UR60][R2.64+0x4] ;  /* 0x0000043c02007981 */ /* 0x020ea4000c1e1900 */
[----:B--2---:R-:W-:-:S07]  /*19fa0*/  IMAD.IADD R0, R0, 0x1, -R7 ;  /* 0x0000000100007824 */ /* 0x004fce00078e0a07 */
.L_x_3189:
[----:B------:R-:W2:Y:S01]  /*19fb0*/  LDL R10, [R1+0x18] ;  /* 0x00001800010a7983 */ /* 0x000ea20000100800 */
[----:B0-----:R-:W-:Y:S01]  /*19fc0*/  @P2 IMAD.HI.U32 R2, R13, R4, RZ ;  /* 0x000000040d022227 */ /* 0x001fe200078e00ff */
[----:B------:R-:W-:Y:S01]  /*19fd0*/  SHF.R.S32.HI R46, RZ, 0x1f, R213 ;  /* 0x0000001fff2e7819 */ /* 0x000fe200000114d5 */
[----:B------:R-:W-:Y:S01]  /*19fe0*/  ULDC.64 UR4, c[0x0][0xb90] ;  /* 0x0002e40000047ab9 */ /* 0x000fe20000000a00 */
[----:B-----5:R-:W-:Y:S01]  /*19ff0*/  SHF.R.S32.HI R3, RZ, 0x1f, R47 ;  /* 0x0000001fff037819 */ /* 0x020fe2000001142f */
[----:B------:R-:W-:Y:S01]  /*1a000*/  IMAD.MOV.U32 R7, RZ, RZ, R13 ;  /* 0x000000ffff077224 */ /* 0x000fe200078e000d */
[----:B-1----:R-:W-:Y:S01]  /*1a010*/  @P2 SHF.R.U32.HI R7, RZ, R5, R2 ;  /* 0x00000005ff072219 */ /* 0x002fe20000011602 */
[----:B------:R-:W-:Y:S01]  /*1a020*/  IMAD R6, R46, UR4, RZ ;  /* 0x000000042e067c24 */ /* 0x000fe2000f8e02ff */
[----:B------:R-:W-:Y:S01]  /*1a030*/  SEL R221, R221, RZ, !P1 ;  /* 0x000000ffdddd7207 */ /* 0x000fe20004800000 */
[----:B------:R-:W-:Y:S01]  /*1a040*/  IMAD.MOV.U32 R2, RZ, RZ, R47 ;  /* 0x000000ffff027224 */ /* 0x000fe200078e002f */
[----:B------:R-:W-:Y:S01]  /*1a050*/  SEL R51, R210, RZ, !P1 ;  /* 0x000000ffd2337207 */ /* 0x000fe20004800000 */
[C---:B------:R-:W-:Y:S01]  /*1a060*/  IMAD R9, R213.reuse, UR5, R6 ;  /* 0x00000005d5097c24 */ /* 0x040fe2000f8e0206 */
[----:B------:R-:W0:Y:S01]  /*1a070*/  @P2 LDC R57, c[0x0][0xbec] ;  /* 0x0002fb00ff392b82 */ /* 0x000e220000000800 */
[----:B------:R-:W-:Y:S01]  /*1a080*/  IMAD.WIDE.U32 R4, R213, UR4, R2 ;  /* 0x00000004d5047c25 */ /* 0x000fe2000f8e0002 */
[----:B------:R-:W-:-:S03]  /*1a090*/  ULDC.64 UR4, c[0x0][0xb98] ;  /* 0x0002e60000047ab9 */ /* 0x000fc60000000a00 */
[----:B------:R-:W-:Y:S02]  /*1a0a0*/  IMAD.MOV R2, RZ, RZ, -R7 ;  /* 0x000000ffff027224 */ /* 0x000fe400078e0a07 */
        /* <DEDUP_REMOVED lines=57> */
[--C-:B------:R-:W-:Y:S01]  /*1a440*/  IMAD.X R33, RZ, RZ, R55.reuse, P5 ;  /* 0x000000ffff217224 */ /* 0x100fe200028e0637 */
[----:B------:R-:W-:Y:S01]  /*1a450*/  LOP3.LUT R36, R36, R37, RZ, 0x3c, !PT ;  /* 0x0000002524247212 */ /* 0x000fe200078e3cff */
[----:B------:R-:W-:Y:S01]  /*1a460*/  IMAD.X R37, RZ, RZ, R55, P4 ;  /* 0x000000ffff257224 */ /* 0x000fe200020e0637 */
[----:B------:R-:W-:Y:S01]  /*1a470*/  LOP3.LUT R54, R7, R54, RZ, 0x3c, !PT ;  /* 0x0000003607367212 */ /* 0x000fe200078e3cff */
[----:B------:R-:W-:Y:S01]  /*1a480*/  BSSY B1, `(.L_x_3190) ;  /* 0x0000054000017945 */ /* 0x000fe20003800000 */
[----:B------:R-:W-:Y:S02]  /*1a490*/  SHF.R.S32.HI R48, RZ, 0x1f, R211 ;  /* 0x0000001fff307819 */ /* 0x000fe400000114d3 */
[----:B------:R-:W-:Y:S01]  /*1a4a0*/  SHF.R.S32.HI R50, RZ, 0x1f, R203 ;  /* 0x0000001fff327819 */ /* 0x000fe200000114cb */
[----:B--2---:R-:W-:-:S04]  /*1a4b0*/  IMAD.IADD R6, R10, 0x1, R200 ;  /* 0x000000010a067824 */ /* 0x004fc800078e02c8 */
        /* <DEDUP_REMOVED lines=25> */
[----:B0-----:R-:W-:Y:S01]  /*1a650*/  @P2 IMAD.HI.U32 R0, R44, R57, RZ ;  /* 0x000000392c002227 */ /* 0x001fe200078e00ff */
[----:B------:R-:W-:Y:S01]  /*1a660*/  IADD3 R3, R3, R21, RZ ;  /* 0x0000001503037210 */ /* 0x000fe20007ffe0ff */
[----:B------:R-:W5:Y:S02]  /*1a670*/  LD.E.128 R32, desc[UR60][R32.64] ;  /* 0x0000003c20207980 */ /* 0x000f64000c101d00 */
[----:B------:R-:W-:Y:S01]  /*1a680*/  IMAD.MOV.U32 R21, RZ, RZ, R44 ;  /* 0x000000ffff157224 */ /* 0x000fe200078e002c */
[----:B-1----:R-:W-:Y:S01]  /*1a690*/  @P2 SHF.R.U32.HI R21, RZ, R45, R0 ;  /* 0x0000002dff152219 */ /* 0x002fe20000011600 */
[----:B------:R-:W-:Y:S01]  /*1a6a0*/  IMAD R20, R221, UR4, RZ ;  /* 0x00000004dd147c24 */ /* 0x000fe2000f8e02ff */
[----:B------:R-:W5:Y:S01]  /*1a6b0*/  LD.E.128 R36, desc[UR60][R36.64] ;  /* 0x0000003c24247980 */ /* 0x000f62000c101d00 */
[----:B------:R-:W-:Y:S01]  /*1a6c0*/  IMAD.WIDE.U32 R2, R51, UR4, R2 ;  /* 0x0000000433027c25 */ /* 0x000fe2000f8e0002 */
[----:B------:R-:W-:-:S02]  /*1a6d0*/  SHF.R.S32.HI R0, RZ, 0x1f, R21 ;  /* 0x0000001fff007819 */ /* 0x000fc40000011415 */
        /* <DEDUP_REMOVED lines=40> */
[-C--:B-1----:R-:W-:Y:S02]  /*1a960*/  @!P2 LEA R2, P4, R203, R20.reuse, 0x1 ;  /* 0x00000014cb02a211 */ /* 0x082fe400078808ff */
[----:B------:R-:W-:Y:S02]  /*1a970*/  @!P3 LEA R20, P5, R211, R20, 0x1 ;  /* 0x00000014d314b211 */ /* 0x000fe400078a08ff */
[-C--:B0-----:R-:W-:Y:S02]  /*1a980*/  @!P2 LEA.HI.X R3, R203, R0.reuse, R50, 0x1, P4 ;  /* 0x00000000cb03a211 */ /* 0x081fe400020f0c32 */
[----:B------:R-:W-:-:S03]  /*1a990*/  @!P3 LEA.HI.X R21, R211, R0, R48, 0x1, P5 ;  /* 0x00000000d315b211 */ /* 0x000fc600028f0c30 */
[----:B-----5:R3:W-:Y:S04]  /*1a9a0*/  @!P2 ST.E.128 desc[UR60][R2.64], R4 ;  /* 0x000000040200a985 */ /* 0x0207e8000c101d3c */
[----:B------:R3:W-:Y:S02]  /*1a9b0*/  @!P3 ST.E.128 desc[UR60][R20.64], R28 ;  /* 0x0000001c1400b985 */ /* 0x0007e4000c101d3c */
.L_x_3191:
[----:B------:R-:W-:Y:S05]  /*1a9c0*/  BSYNC B1 ;  /* 0x0000000000017941 */ /* 0x000fea0003800000 */
.L_x_3190:
[----:B0-----:R0:W4:Y:S01]  /*1a9d0*/  SHFL.IDX PT, R0, R45, 0x1, 0x181f ;  /* 0x00381f002d007f89 */ /* 0x00112200000e0000 */
[----:B------:R-:W-:Y:S03]  /*1a9e0*/  BSSY B1, `(.L_x_3192) ;  /* 0x000000c000017945 */ /* 0x000fe60003800000 */
[----:B---3-5:R0:W3:Y:S01]  /*1a9f0*/  SHFL.IDX PT, R4, R44, 0x1, 0x181f ;  /* 0x00381f002c047f89 */ /* 0x0280e200000e0000 */
[----:B------:R-:W-:Y:S05]  /*1aa00*/  @P0 BRA `(.L_x_3193) ;  /* 0x0000000000240947 */ /* 0x000fea0003800000 */
[----:B------:R-:W-:Y:S02]  /*1aa10*/  ULDC UR4, c[0x0][0xac8] ;  /* 0x0002b20000047ab9 */ /* 0x000fe40000000800 */
[----:B------:R-:W-:Y:S02]  /*1aa20*/  ISETP.GE.AND P3, PT, R203, UR4, PT ;  /* 0x00000004cb007c0c */ /* 0x000fe4000bf66270 */
[----:B------:R-:W-:-:S11]  /*1aa30*/  ISETP.GE.AND P4, PT, R211, UR4, PT ;  /* 0x00000004d3007c0c */ /* 0x000fd6000bf86270 */
[-C--:B---3--:R-:W-:Y:S02]  /*1aa40*/  @!P3 LEA R2, P0, R203, R4.reuse, 0x1 ;  /* 0x00000004cb02b211 */ /* 0x088fe400078008ff */
[----:B------:R-:W-:Y:S02]  /*1aa50*/  @!P4 LEA R4, P2, R211, R4, 0x1 ;  /* 0x00000004d304c211 */ /* 0x000fe400078408ff */
[-C--:B----4-:R-:W-:Y:S02]  /*1aa60*/  @!P3 LEA.HI.X R3, R203, R0.reuse, R50, 0x1, P0 ;  /* 0x00000000cb03b211 */ /* 0x090fe400000f0c32 */
[----:B------:R-:W-:-:S03]  /*1aa70*/  @!P4 LEA.HI.X R5, R211, R0, R48, 0x1, P2 ;  /* 0x00000000d305c211 */ /* 0x000fc600010f0c30 */
[----:B------:R3:W-:Y:S04]  /*1aa80*/  @!P3 ST.E.128 desc[UR60][R2.64], R8 ;  /* 0x000000080200b985 */ /* 0x0007e8000c101d3c */
[----:B------:R3:W-:Y:S02]  /*1aa90*/  @!P4 ST.E.128 desc[UR60][R4.64], R32 ;  /* 0x000000200400c985 */ /* 0x0007e4000c101d3c */
.L_x_3193:
[----:B------:R-:W-:Y:S05]  /*1aaa0*/  BSYNC B1 ;  /* 0x0000000000017941 */ /* 0x000fea0003800000 */
.L_x_3192:
[----:B----4-:R4:W0:Y:S01]  /*1aab0*/  SHFL.IDX PT, R0, R45, 0x2, 0x181f ;  /* 0x00581f002d007f89 */ /* 0x01082200000e0000 */
[----:B------:R-:W-:Y:S03]  /*1aac0*/  BSSY B1, `(.L_x_3194) ;  /* 0x000000c000017945 */ /* 0x000fe60003800000 */
[----:B---3--:R4:W3:Y:S01]  /*1aad0*/  SHFL.IDX PT, R4, R44, 0x2, 0x181f ;  /* 0x00581f002c047f89 */ /* 0x0088e200000e0000 */
[----:B------:R-:W-:Y:S05]  /*1aae0*/  @P1 BRA `(.L_x_3195) ;  /* 0x0000000000241947 */ /* 0x000fea0003800000 */
[----:B------:R-:W-:Y:S02]  /*1aaf0*/  ULDC UR4, c[0x0][0xac8] ;  /* 0x0002b20000047ab9 */ /* 0x000fe40000000800 */
[----:B------:R-:W-:Y:S02]  /*1ab00*/  ISETP.GE.AND P2, PT, R203, UR4, PT ;  /* 0x00000004cb007c0c */ /* 0x000fe4000bf46270 */
[----:B------:R-:W-:-:S11]  /*1ab10*/  ISETP.GE.AND P3, PT, R211, UR4, PT ;  /* 0x00000004d3007c0c */ /* 0x000fd6000bf66270 */
[-C--:B---3--:R-:W-:Y:S02]  /*1ab20*/  @!P2 LEA R2, P0, R203, R4.reuse, 0x1 ;  /* 0x00000004cb02a211 */ /* 0x088fe400078008ff */
[----:B------:R-:W-:Y:S02]  /*1ab30*/  @!P3 LEA R4, P1, R211, R4, 0x1 ;  /* 0x00000004d304b211 */ /* 0x000fe400078208ff */
[-C--:B0-----:R-:W-:Y:S02]  /*1ab40*/  @!P2 LEA.HI.X R3, R203, R0.reuse, R50, 0x1, P0 ;  /* 0x00000000cb03a211 */ /* 0x081fe400000f0c32 */
[----:B------:R-:W-:-:S03]  /*1ab50*/  @!P3 LEA.HI.X R5, R211, R0, R48, 0x1, P1 ;  /* 0x00000000d305b211 */ /* 0x000fc600008f0c30 */
[----:B------:R0:W-:Y:S04]  /*1ab60*/  @!P2 ST.E.128 desc[UR60][R2.64], R12 ;  /* 0x0000000c0200a985 */ /* 0x0001e8000c101d3c */
[----:B------:R0:W-:Y:S02]  /*1ab70*/  @!P3 ST.E.128 desc[UR60][R4.64], R36 ;  /* 0x000000240400b985 */ /* 0x0001e4000c101d3c */
.L_x_3195:
[----:B------:R-:W-:Y:S05]  /*1ab80*/  BSYNC B1 ;  /* 0x0000000000017941 */ /* 0x000fea0003800000 */
.L_x_3194:
[----:B0-----:R-:W-:Y:S01]  /*1ab90*/  IADD3 R0, R200, 0x60, RZ ;  /* 0x00000060c8007810 */ /* 0x001fe20007ffe0ff */
[----:B---3--:R3:W0:Y:S03]  /*1aba0*/  SHFL.IDX PT, R4, R45, 0x3, 0x181f ;  /* 0x00781f002d047f89 */ /* 0x00862600000e0000 */
[----:B------:R-:W-:Y:S01]  /*1abb0*/  ISETP.GE.AND P0, PT, R0, R53, PT ;  /* 0x000000350000720c */ /* 0x000fe20003f06270 */
[----:B--2-4-:R-:W2:-:S12]  /*1abc0*/  SHFL.IDX PT, R44, R44, 0x3, 0x181f ;  /* 0x00781f002c2c7f89 */ /* 0x014e9800000e0000 */
[----:B---3--:R-:W-:Y:S05]  /*1abd0*/  @P0 BRA `(.L_x_3196) ;  /* 0x0000000c00200947 */ /* 0x008fea0003800000 */
[----:B------:R-:W-:Y:S02]  /*1abe0*/  ULDC UR4, c[0x0][0xac8] ;  /* 0x0002b20000047ab9 */ /* 0x000fe40000000800 */
[----:B------:R-:W-:-:S13]  /*1abf0*/  ISETP.GE.AND P1, PT, R203, UR4, PT ;  /* 0x00000004cb007c0c */ /* 0x000fda000bf26270 */
[----:B--2---:R-:W-:-:S04]  /*1ac00*/  @!P1 LEA R2, P0, R203, R44, 0x1 ;  /* 0x0000002ccb029211 */ /* 0x004fc800078008ff */
[----:B0-----:R-:W-:Y:S02]  /*1ac10*/  @!P1 LEA.HI.X R3, R203, R4, R50, 0x1, P0 ;  /* 0x00000004cb039211 */ /* 0x001fe400000f0c32 */
[----:B------:R-:W-:-:S03]  /*1ac20*/  ISETP.GE.AND P0, PT, R211, UR4, PT ;  /* 0x00000004d3007c0c */ /* 0x000fc6000bf06270 */
[----:B------:R3:W-:Y:S10]  /*1ac30*/  @!P1 ST.E.128 desc[UR60][R2.64], R24 ;  /* 0x0000001802009985 */ /* 0x0007f4000c101d3c */
[----:B------:R-:W-:Y:S05]  /*1ac40*/  @P0 BRA `(.L_x_3196) ;  /* 0x0000000c00040947 */ /* 0x000fea0003800000 */
[----:B---3--:R-:W-:-:S04]  /*1ac50*/  LEA R2, P0, R211, R44, 0x1 ;  /* 0x0000002cd3027211 */ /* 0x008fc800078008ff */
[----:B------:R-:W-:-:S05]  /*1ac60*/  LEA.HI.X R3, R211, R4, R48, 0x1, P0 ;  /* 0x00000004d3037211 */ /* 0x000fca00000f0c30 */
[----:B------:R4:W-:Y:S01]  /*1ac70*/  ST.E.128 desc[UR60][R2.64], R40 ;  /* 0x0000002802007985 */ /* 0x0009e2000c101d3c */
[----:B------:R-:W-:Y:S05]  /*1ac80*/  BRA `(.L_x_3196) ;  /* 0x0000000800f47947 */ /* 0x000fea0003800000 */
.L_x_3187:
        /* <DEDUP_REMOVED lines=27> */
.L_x_3197:
        /* <DEDUP_REMOVED lines=23> */
[----:B------:R-:W5:Y:S01]  /*1afb0*/  @P0 LDC R15, c[0x0][0xbf0] ;  /* 0x0002fc00ff0f0b82 */ /* 0x000f620000000800 */
[----:B------:R-:W-:-:S04]  /*1afc0*/  IMAD.WIDE.U32 R2, R13, UR4, R2 ;  /* 0x000000040d027c25 */ /* 0x000fc8000f8e0002 */
[----:B---3--:R-:W-:-:S05]  /*1afd0*/  @P0 IMAD.HI.U32 R4, R9, R4, RZ ;  /* 0x0000000409040227 */ /* 0x008fca00078e00ff */
[----:B-----5:R-:W-:Y:S01]  /*1afe0*/  @P0 SHF.R.U32.HI R5, RZ, R15, R4 ;  /* 0x0000000fff050219 */ /* 0x020fe20000011604 */
        /* <DEDUP_REMOVED lines=13> */
[----:B------:R-:W-:Y:S02]  /*1b0c0*/  LEA R4, P0, R2, UR4, 0x2 ;  /* 0x0000000402047c11 */ /* 0x000fe4000f8010ff */
[----:B------:R-:W-:-:S04]  /*1b0d0*/  IADD3 R3, R3, R5, RZ ;  /* 0x0000000503037210 */ /* 0x000fc80007ffe0ff */
[----:B------:R-:W-:Y:S01]  /*1b0e0*/  LEA.HI.X R5, R2, UR5, R3, 0x2, P0 ;  /* 0x0000000502057c11 */ /* 0x000fe200080f1403 */
[----:B------:R-:W-:-:S05]  /*1b0f0*/  IMAD.MOV.U32 R3, RZ, RZ, -0x800000 ;  /* 0xff800000ff037424 */ /* 0x000fca00078e00ff */
[----:B------:R3:W-:Y:S02]  /*1b100*/  STG.E desc[UR60][R4.64], R3 ;  /* 0x0000000304007986 */ /* 0x0007e4000c10193c */
.L_x_3199:
[----:B------:R-:W-:Y:S05]  /*1b110*/  BSYNC B1 ;  /* 0x0000000000017941 */ /* 0x000fea0003800000 */
.L_x_3198:
        /* <DEDUP_REMOVED lines=9> */
[----:B--2---:R-:W-:-:S04]  /*1b1b0*/  @P2 IMAD.HI.U32 R0, R9, R14, RZ ;  /* 0x0000000e09002227 */ /* 0x004fc800078e00ff */
[C---:B------:R-:W-:Y:S02]  /*1b1c0*/  IMAD R7, R213.reuse, UR5, R4 ;  /* 0x00000005d5077c24 */ /* 0x040fe4000f8e0204 */
        /* <DEDUP_REMOVED lines=24> */
[----:B------:R-:W-:Y:S01]  /*1b350*/  UMOV UR4, 0xffffffff ;  /* 0xffffffff00047882 */ /* 0x000fe20000000000 */
[----:B------:R-:W-:-:S04]  /*1b360*/  IADD3 R3, R5, R3, RZ ;  /* 0x0000000305037210 */ /* 0x000fc80007ffe0ff */
[----:B------:R-:W-:Y:S01]  /*1b370*/  LEA.HI.X R3, R4, UR5, R3, 0x1, P0 ;  /* 0x0000000504037c11 */ /* 0x000fe200080f0c03 */
[----:B------:R-:W-:Y:S06]  /*1b380*/  BRA.DIV UR4, `(.L_x_3200) ;  /* 0x000000aa04ac7947 */ /* 0x000fec000b800000 */
[----:B------:R2:W3:Y:S04]  /*1b390*/  SHFL.IDX PT, R0, R3, RZ, 0x181f ;  /* 0x00181fff03007589 */ /* 0x0004e800000e0000 */
[----:B------:R2:W4:Y:S02]  /*1b3a0*/  SHFL.IDX PT, R14, R2, RZ, 0x181f ;  /* 0x00181fff020e7589 */ /* 0x00052400000e0000 */
.L_x_3445:
        /* <DEDUP_REMOVED lines=16> */
.L_x_3202:
[----:B------:R-:W-:Y:S05]  /*1b4b0*/  BSYNC B1 ;  /* 0x0000000000017941 */ /* 0x000fea0003800000 */
.L_x_3201:
[----:B------:R-:W-:-:S03]  /*1b4c0*/  UMOV UR4, 0xffffffff ;  /* 0xffffffff00047882 */ /* 0x000fc60000000000 */
[----:B------:R-:W-:Y:S05]  /*1b4d0*/  BRA.DIV UR4, `(.L_x_3203) ;  /* 0x000000aa048c7947 */ /* 0x000fea000b800000 */
[----:B---3--:R3:W0:Y:S04]  /*1b4e0*/  SHFL.IDX PT, R0, R3, 0x1, 0x181f ;  /* 0x00381f0003007f89 */ /* 0x00862800000e0000 */
[----:B----4-:R3:W4:Y:S02]  /*1b4f0*/  SHFL.IDX PT, R14, R2, 0x1, 0x181f ;  /* 0x00381f00020e7f89 */ /* 0x01072400000e0000 */
.L_x_3449:
        /* <DEDUP_REMOVED lines=15> */
.L_x_3205:
[----:B------:R-:W-:Y:S05]  /*1b5f0*/  BSYNC B1 ;  /* 0x0000000000017941 */ /* 0x000fea0003800000 */
.L_x_3204:
[----:B------:R-:W-:-:S03]  /*1b600*/  UMOV UR4, 0xffffffff ;  /* 0xffffffff00047882 */ /* 0x000fc60000000000 */
[----:B------:R-:W-:Y:S05]  /*1b610*/  BRA.DIV UR4, `(.L_x_3206) ;  /* 0x000000aa04847947 */ /* 0x000fea000b800000 */
[----:B0-----:R0:W0:Y:S04]  /*1b620*/  SHFL.IDX PT, R0, R3, 0x2, 0x181f ;  /* 0x00581f0003007f89 */ /* 0x00102800000e0000 */
[----:B----4-:R4:W0:Y:S02]  /*1b630*/  SHFL.IDX PT, R14, R2, 0x2, 0x181f ;  /* 0x00581f00020e7f89 */ /* 0x01082400000e0000 */
.L_x_3453:
        /* <DEDUP_REMOVED lines=15> */
.L_x_3208:
[----:B------:R-:W-:Y:S05]  /*1b730*/  BSYNC B1 ;  /* 0x0000000000017941 */ /* 0x000fea0003800000 */
.L_x_3207:
[----:B------:R-:W-:-:S03]  /*1b740*/  UMOV UR4, 0xffffffff ;  /* 0xffffffff00047882 */ /* 0x000fc60000000000 */
[----:B------:R-:W-:Y:S05]  /*1b750*/  BRA.DIV UR4, `(.L_x_3209) ;  /* 0x000000aa047c7947 */ /* 0x000fea000b800000 */
[----:B0-----:R0:W0:Y:S04]  /*1b760*/  SHFL.IDX PT, R0, R3, 0x3, 0x181f ;  /* 0x00781f0003007f89 */ /* 0x00102800000e0000 */
[----:B------:R0:W0:Y:S02]  /*1b770*/  SHFL.IDX PT, R14, R2, 0x3, 0x181f ;  /* 0x00781f00020e7f89 */ /* 0x00002400000e0000 */
.L_x_3457:
        /* <DEDUP_REMOVED lines=14> */
.L_x_3196:
[----:B------:R-:W-:Y:S05]  /*1b860*/  BSYNC B0 ;  /* 0x0000000000007941 */ /* 0x000fea0003800000 */
.L_x_3186:
[----:B------:R-:W-:Y:S02]  /*1b870*/  ULDC UR4, c[0x0][0xc3c] ;  /* 0x00030f0000047ab9 */ /* 0x000fe40000000800 */
[----:B-1----:R-:W-:-:S13]  /*1b880*/  ISETP.GE.AND P0, PT, R191, UR4, PT ;  /* 0x00000004bf007c0c */ /* 0x002fda000bf06270 */
[----:B------:R-:W-:Y:S05]  /*1b890*/  @!P0 BRA `(.L_x_3210) ;  /* 0xfffffe5400e48947 */ /* 0x000fea000383ffff */
[----:B------:R-:W-:Y:S05]  /*1b8a0*/  BRA `(.L_x_3030) ;  /* 0x0000007c009c7947 */ /* 0x000fea0003800000 */
.L_x_3028:
        /* <DEDUP_REMOVED lines=56> */
.L_x_3216:
        /* <DEDUP_REMOVED lines=12> */
.L_x_3215:
[----:B------:R-:W-:Y:S05]  /*1bcf0*/  BSYNC B0 ;  /* 0x0000000000007941 */ /* 0x000fea0003800000 */
.L_x_3214:
        /* <DEDUP_REMOVED lines=20> */
.L_x_3212:
        /* <DEDUP_REMOVED lines=20> */
.L_x_3217:
[----:B-1----:R-:W-:Y:S02]  /*1bf80*/  IMAD.MOV R2, RZ, RZ, -R3 ;  /* 0x000000ffff027224 */ /* 0x002fe400078e0a03 */
[----:B---3--:R-:W-:Y:S02]  /*1bf90*/  IMAD R16, R16, UR5, R11 ;  /* 0x0000000510107c24 */ /* 0x008fe4000f8e020b */
[----:B------:R-:W-:Y:S01]  /*1bfa0*/  IMAD.MOV.U32 R11, RZ, RZ, R2 ;  /* 0x000000ffff0b7224 */ /* 0x000fe200078e0002 */
[----:B------:R-:W-:Y:S02]  /*1bfb0*/  IABS R2, R4 ;  /* 0x0000000400027213 */ /* 0x000fe40000000000 */
[----:B--2---:R-:W-:Y:S01]  /*1bfc0*/  IADD3 R9, -R16, UR6, RZ ;  /* 0x0000000610097c10 */ /* 0x004fe2000fffe1ff */
[----:B------:R-:W-:Y:S02]  /*1bfd0*/  IMAD R11, R11, R12, RZ ;  /* 0x0000000c0b0b7224 */ /* 0x000fe400078e02ff */
[----:B------:R-:W-:Y:S01]  /*1bfe0*/  IMAD.MOV R8, RZ, RZ, -R2 ;  /* 0x000000ffff087224 */ /* 0x000fe200078e0a02 */
[----:B------:R-:W-:-:S02]  /*1bff0*/  MOV R2, RZ ;  /* 0x000000ff00027202 */ /* 0x000fc40000000f00 */
[----:B------:R-:W-:-:S03]  /*1c000*/  IABS R6, R9 ;  /* 0x0000000900067213 */ /* 0x000fc60000000000 */
        /* <DEDUP_REMOVED lines=28> */
[----:B0-----:R-:W-:-:S05]  /*1c1d0*/  IADD3 R10, RZ, -R3, RZ ;  /* 0x80000003ff0a7210 */ /* 0x001fca0007ffe0ff */
        /* <DEDUP_REMOVED lines=19> */
[----:B------:R-:W-:-:S03]  /*1c310*/  IMAD R18, R2, R18, R3 ;  /* 0x0000001202127224 */ /* 0x000fc600078e0203 */
[----:B------:R-:W-:Y:S01]  /*1c320*/  IADD3 R17, R0, R17, RZ ;  /* 0x0000001100117210 */ /* 0x000fe20007ffe0ff */
[----:B------:R-:W-:Y:S06]  /*1c330*/  BRA `(.L_x_3218) ;  /* 0x00000000000c7947 */ /* 0x000fec0003800000 */
.L_x_3213:
[----:B------:R-:W-:Y:S02]  /*1c340*/  IMAD.MOV.U32 R17, RZ, RZ, RZ ;  /* 0x000000ffff117224 */ /* 0x000fe400078e00ff */
[----:B------:R-:W-:Y:S02]  /*1c350*/  IMAD.U32 R16, RZ, RZ, UR6 ;  /* 0x00000006ff107e24 */ /* 0x000fe4000f8e00ff */
[----:B------:R-:W-:-:S07]  /*1c360*/  IMAD.MOV.U32 R18, RZ, RZ, RZ ;  /* 0x000000ffff127224 */ /* 0x000fce00078e00ff */
.L_x_3218:
[----:B------:R-:W-:-:S13]  /*1c370*/  ISETP.NE.AND P0, PT, R5, RZ, PT ;  /* 0x000000ff0500720c */ /* 0x000fda0003f05270 */
[----:B------:R-:W0:Y:S01]  /*1c380*/  @!P0 S2R R3, SR_CgaCtaId ;  /* 0x0000000000038919 */ /* 0x000e220000008800 */
[----:B------:R-:W-:-:S04]  /*1c390*/  @!P0 MOV R0, 0x400 ;  /* 0x0000040000008802 */ /* 0x000fc80000000f00 */
[----:B0-----:R-:W-:-:S05]  /*1c3a0*/  @!P0 LEA R0, R3, R0, 0x18 ;  /* 0x0000000003008211 */ /* 0x001fca00078ec0ff */
[----:B------:R2:W-:Y:S01]  /*1c3b0*/  @!P0 STS.128 [R0+0x228d0], R16 ;  /* 0x0228d01000008388 */ /* 0x0005e20000000c00 */
[----:B------:R-:W-:Y:S06]  /*1c3c0*/  BAR.ARV 0x5, 0x180 ;  /* 0x0146000000007b1d */ /* 0x000fec0000002000 */
.L_x_3211:
        /* <DEDUP_REMOVED lines=45> */
[----:B------:R-:W-:Y:S02]  /*1c6a0*/  IMAD.MOV.U32 R37, RZ, RZ, 0x1 ;  /* 0x00000001ff257424 */ /* 0x000fe400078e00ff */
[----:B------:R-:W-:-:S02]  /*1c6b0*/  IMAD.MOV.U32 R34, RZ, RZ, RZ ;  /* 0x000000ffff227224 */ /* 0x000fc400078e00ff */
[----:B------:R-:W-:Y:S02]  /*1c6c0*/  IMAD.MOV.U32 R32, RZ, RZ, RZ ;  /* 0x000000ffff207224 */ /* 0x000fe400078e00ff */
        /* <DEDUP_REMOVED lines=12> */
.L_x_3327:
[----:B0-----:R-:W0:Y:S02]  /*1c790*/  LDC.64 R24, c[0x0][0xc88] ;  /* 0x00032200ff187b82 */ /* 0x001e240000000a00 */
[----:B0-----:R-:W-:-:S06]  /*1c7a0*/  IMAD.WIDE R24, R19, 0x4, R24 ;  /* 0x0000000413187825 */ /* 0x001fcc00078e0218 */
[----:B-1----:R-:W1:Y:S01]  /*1c7b0*/  LDG.E R24, desc[UR60][R24.64] ;  /* 0x0000003c18187981 */ /* 0x002e62000c1e1900 */
[----:B------:R-:W-:Y:S05]  /*1c7c0*/  YIELD ;  /* 0x0000000000007946 */ /* 0x000fea0003800000 */
[----:B------:R-:W-:Y:S01]  /*1c7d0*/  ULDC.64 UR4, c[0x0][0xa28] ;  /* 0x00028a0000047ab9 */ /* 0x000fe20000000a00 */
[----:B------:R-:W-:Y:S01]  /*1c7e0*/  IMAD.MOV.U32 R8, RZ, RZ, RZ ;  /* 0x000000ffff087224 */ /* 0x000fe200078e00ff */
[----:B------:R-:W-:Y:S01]  /*1c7f0*/  ISETP.NE.U32.AND P0, PT, RZ, UR4, PT ;  /* 0x00000004ff007c0c */ /* 0x000fe2000bf05070 */
[----:B------:R-:W-:Y:S01]  /*1c800*/  ULDC.64 UR6, c[0x0][0xa10] ;  /* 0x0002840000067ab9 */ /* 0x000fe20000000a00 */
[----:B------:R-:W-:Y:S01]  /*1c810*/  IMAD.MOV.U32 R28, RZ, RZ, RZ ;  /* 0x000000ffff1c7224 */ /* 0x000fe200078e00ff */
[----:B------:R-:W-:Y:S01]  /*1c820*/  ULDC.64 UR8, c[0x0][0xa18] ;  /* 0x0002860000087ab9 */ /* 0x000fe20000000a00 */
[----:B------:R-:W-:-:S02]  /*1c830*/  ISETP.NE.AND.EX P0, PT, RZ, UR5, PT, P0 ;  /* 0x00000005ff007c0c */ /* 0x000fc4000bf05300 */
[----:B-12---:R-:W-:-:S11]  /*1c840*/  SHF.R.S32.HI R0, RZ, 0x1f, R24 ;  /* 0x0000001fff007819 */ /* 0x006fd60000011418 */
[C---:B------:R-:W-:Y:S02]  /*1c850*/  @P0 LEA R2, P1, R24.reuse, UR4, 0x2 ;  /* 0x0000000418020c11 */ /* 0x040fe4000f8210ff */
[C---:B------:R-:W-:Y:S01]  /*1c860*/  SHF.L.U32 R25, R24.reuse, 0x2, RZ ;  /* 0x0000000218197819 */ /* 0x040fe200000006ff */
[----:B------:R0:W-:Y:S01]  /*1c870*/  STL [R1+0x38], R0 ;  /* 0x0000380001007387 */ /* 0x0001e20000100800 */
[----:B------:R-:W-:Y:S01]  /*1c880*/  @P0 LEA.HI.X R3, R24, UR5, R0, 0x2, P1 ;  /* 0x0000000518030c11 */ /* 0x000fe200088f1400 */
[----:B------:R-:W-:-:S04]  /*1c890*/  ULDC.64 UR4, c[0x0][0xa00] ;  /* 0x0002800000047ab9 */ /* 0x000fc80000000a00 */
[----:B------:R1:W2:Y:S01]  /*1c8a0*/  @P0 LDG.E R8, desc[UR60][R2.64] ;  /* 0x0000003c02080981 */ /* 0x0002a2000c1e1900 */
[----:B------:R-:W-:Y:S02]  /*1c8b0*/  ISETP.NE.U32.AND P0, PT, RZ, UR4, PT ;  /* 0x00000004ff007c0c */ /* 0x000fe4000bf05070 */
[----:B------:R-:W-:Y:S02]  /*1c8c0*/  ISETP.NE.U32.AND P1, PT, RZ, UR6, PT ;  /* 0x00000006ff007c0c */ /* 0x000fe4000bf25070 */
[----:B------:R-:W-:Y:S02]  /*1c8d0*/  ISETP.NE.AND.EX P0, PT, RZ, UR5, PT, P0 ;  /* 0x00000005ff007c0c */ /* 0x000fe4000bf05300 */
[----:B------:R-:W-:Y:S02]  /*1c8e0*/  ISETP.NE.AND.EX P1, PT, RZ, UR7, PT, P1 ;  /* 0x00000007ff007c0c */ /* 0x000fe4000bf25310 */
[----:B------:R-:W-:Y:S01]  /*1c8f0*/  SHF.L.U64.HI R26, R24, 0x2, R0 ;  /* 0x00000002181a7819 */ /* 0x000fe20000010200 */
[----:B0-----:R-:W-:Y:S01]  /*1c900*/  IMAD.MOV.U32 R0, RZ, RZ, RZ ;  /* 0x000000ffff007224 */ /* 0x001fe200078e00ff */
[----:B-1----:R-:W-:-:S02]  /*1c910*/  IADD3 R2, P3, R25, UR4, RZ ;  /* 0x0000000419027c10 */ /* 0x002fc4000ff7e0ff */
[----:B------:R-:W-:Y:S02]  /*1c920*/  IADD3 R4, P4, R25, UR6, RZ ;  /* 0x0000000619047c10 */ /* 0x000fe4000ff9e0ff */
[C---:B------:R-:W-:Y:S02]  /*1c930*/  IADD3.X R3, R26.reuse, UR5, RZ, P3, !PT ;  /* 0x000000051a037c10 */ /* 0x040fe40009ffe4ff */
[----:B------:R-:W-:Y:S02]  /*1c940*/  IADD3.X R5, R26, UR7, RZ, P4, !PT ;  /* 0x000000071a057c10 */ /* 0x000fe4000a7fe4ff */
[----:B------:R-:W-:Y:S01]  /*1c950*/  ISETP.NE.U32.AND P2, PT, RZ, UR8, PT ;  /* 0x00000008ff007c0c */ /* 0x000fe2000bf45070 */
[----:B------:R-:W5:Y:S01]  /*1c960*/  @P0 LDG.E R28, desc[UR60][R2.64] ;  /* 0x0000003c021c0981 */ /* 0x000f62000c1e1900 */
[----:B------:R-:W-:Y:S02]  /*1c970*/  ULDC UR4, c[0x0][0x288] ;  /* 0x0000a20000047ab9 */ /* 0x000fe40000000800 */
[----:B------:R-:W-:Y:S01]  /*1c980*/  ISETP.NE.AND.EX P2, PT, RZ, UR9, PT, P2 ;  /* 0x00000009ff007c0c */ /* 0x000fe2000bf45320 */
[----:B------:R-:W5:Y:S01]  /*1c990*/  @P1 LDG.E R0, desc[UR60][R4.64] ;  /* 0x0000003c04001981 */ /* 0x000f62000c1e1900 */
[----:B------:R-:W-:Y:S01]  /*1c9a0*/  IMAD.U32 R29, RZ, RZ, UR4 ;  /* 0x00000004ff1d7e24 */ /* 0x000fe2000f8e00ff */
[----:B------:R-:W-:-:S02]  /*1c9b0*/  ULDC.64 UR4, c[0x0][0x418] ;  /* 0x0001060000047ab9 */ /* 0x000fc40000000a00 */
[----:B------:R-:W-:-:S03]  /*1c9c0*/  UISETP.NE.U32.AND UP0, UPT, UR4, URZ, UPT ;  /* 0x0000003f0400728c */ /* 0x000fc6000bf05070 */
[----:B------:R-:W-:Y:S01]  /*1c9d0*/  ULDC UR4, c[0x0][0x424] ;  /* 0x0001090000047ab9 */ /* 0x000fe20000000800 */
[----:B------:R-:W-:-:S03]  /*1c9e0*/  UISETP.NE.AND.EX UP0, UPT, UR5, URZ, UPT, UP0 ;  /* 0x0000003f0500728c */ /* 0x000fc6000bf05300 */
[----:B------:R-:W-:Y:S01]  /*1c9f0*/  ULDC UR5, c[0x0][0x2f0] ;  /* 0x0000bc0000057ab9 */ /* 0x000fe20000000800 */
[----:B------:R-:W-:Y:S01]  /*1ca00*/  @P2 IADD3 R6, P3, R25, UR8, RZ ;  /* 0x0000000819062c10 */ /* 0x000fe2000ff7e0ff */
[----:B------:R-:W-:-:S03]  /*1ca10*/  USEL UR4, UR4, 0x1, UP0 ;  /* 0x0000000104047887 */ /* 0x000fc60008000000 */
[----:B------:R-:W-:Y:S01]  /*1ca20*/  @P2 IADD3.X R7, R26, UR9, RZ, P3, !PT ;  /* 0x000000091a072c10 */ /* 0x000fe20009ffe4ff */
[----:B------:R-:W-:-:S03]  /*1ca30*/  UIMAD UR4, UR4, UR5, URZ ;  /* 0x00000005040472a4 */ /* 0x000fc6000f8e023f */
[----:B------:R-:W-:Y:S01]  /*1ca40*/  ULDC UR5, c[0x0][0x348] ;  /* 0x0000d20000057ab9 */ /* 0x000fe20000000800 */
[----:B------:R0:W5:Y:S02]  /*1ca50*/  @P2 LDG.E R29, desc[UR60][R6.64] ;  /* 0x0000003c061d2981 */ /* 0x000164000c1e1900 */
[----:B0-----:R-:W-:Y:S02]  /*1ca60*/  IMAD.U32 R6, RZ, RZ, UR5 ;  /* 0x00000005ff067e24 */ /* 0x001fe4000f8e00ff */
[----:B------:R-:W-:Y:S01]  /*1ca70*/  IMAD.U32 R7, RZ, RZ, UR4 ;  /* 0x00000004ff077e24 */ /* 0x000fe2000f8e00ff */
[----:B--2---:R0:W-:Y:S01]  /*1ca80*/  STL [R1+0x4], R8 ;  /* 0x0000040801007387 */ /* 0x0041e20000100800 */
[----:B------:R-:W-:Y:S05]  /*1ca90*/  @P2 BRA `(.L_x_3220) ;  /* 0x0000000000102947 */ /* 0x000fea0003800000 */
[----:B------:R-:W-:Y:S05]  /*1caa0*/  @!P0 BRA `(.L_x_3220) ;  /* 0x00000000000c8947 */ /* 0x000fea0003800000 */
[----:B-----5:R-:W2:Y:S04]  /*1cab0*/  LDG.E R29, desc[UR60][R2.64] ;  /* 0x0000003c021d7981 */ /* 0x020ea8000c1e1900 */
[----:B------:R-:W2:Y:S02]  /*1cac0*/  LDG.E R2, desc[UR60][R2.64+0x4] ;  /* 0x0000043c02027981 */ /* 0x000ea4000c1e1900 */
[----:B--2---:R-:W-:-:S07]  /*1cad0*/  IMAD.IADD R29, R2, 0x1, -R29 ;  /* 0x00000001021d7824 */ /* 0x004fce00078e0a1d */
.L_x_3220:
        /* <DEDUP_REMOVED lines=9> */
.L_x_3221:
        /* <DEDUP_REMOVED lines=9> */
.L_x_3222:
[----:B-1----:R-:W2:Y:S01]  /*1cc00*/  @P1 LDG.E R2, desc[UR60][R4.64] ;  /* 0x0000003c04021981 */ /* 0x002ea2000c1e1900 */
[----:B------:R-:W1:Y:S03]  /*1cc10*/  LDC R3, c[0x0][0x448] ;  /* 0x00011200ff037b82 */ /* 0x000e660000000800 */
[----:B------:R3:W2:Y:S01]  /*1cc20*/  @P1 LDG.E R5, desc[UR60][R4.64+0x4] ;  /* 0x0000043c04051981 */ /* 0x0006a2000c1e1900 */
[----:B-----5:R-:W-:Y:S01]  /*1cc30*/  IMAD.IADD R7, R7, 0x1, -R8 ;  /* 0x0000000107077824 */ /* 0x020fe200078e0a08 */
[----:B------:R-:W-:Y:S01]  /*1cc40*/  BSSY B0, `(.L_x_3223) ;  /* 0x00000e8000007945 */ /* 0x000fe20003800000 */
[----:B-1----:R-:W-:-:S13]  /*1cc50*/  ISETP.NE.AND P0, PT, R3, 0x1, PT ;  /* 0x000000010300780c */ /* 0x002fda0003f05270 */
[----:B------:R-:W1:Y:S08]  /*1cc60*/  @P0 LDC R3, c[0x0][0x44c] ;  /* 0x00011300ff030b82 */ /* 0x000e700000000800 */
[----:B---3--:R-:W3:Y:S01]  /*1cc70*/  @P0 LDC R4, c[0x0][0x450] ;  /* 0x00011400ff040b82 */ /* 0x008ee20000000800 */
[----:B--2---:R-:W-:Y:S01]  /*1cc80*/  @P1 IMAD.IADD R6, R5, 0x1, -R2 ;  /* 0x0000000105061824 */ /* 0x004fe200078e0a02 */
[----:B------:R-:W-:-:S03]  /*1cc90*/  SHF.L.U32 R2, R17, 0x7, RZ ;  /* 0x0000000711027819 */ /* 0x000fc600000006ff */
[----:B------:R-:W-:Y:S02]  /*1cca0*/  IMAD.IADD R27, R7, 0x1, R6 ;  /* 0x00000001071b7824 */ /* 0x000fe400078e0206 */
[----:B------:R-:W-:Y:S02]  /*1ccb0*/  VIADD R2, R2, 0x7f ;  /* 0x0000007f02027836 */ /* 0x000fe40000000000 */
[----:B------:R-:W-:Y:S02]  /*1ccc0*/  VIADD R33, R27, 0x9f ;  /* 0x0000009f1b217836 */ /* 0x000fe40000000000 */
[----:B-1----:R-:W-:-:S04]  /*1ccd0*/  @P0 IMAD.HI.U32 R5, R2, R3, RZ ;  /* 0x0000000302050227 */ /* 0x002fc800078e00ff */
[----:B------:R-:W-:-:S04]  /*1cce0*/  IMAD.HI R33, R33, 0x66666667, RZ ;  /* 0x6666666721217827 */ /* 0x000fc800078e02ff */
[----:B------:R-:W-:Y:S01]  /*1ccf0*/  IMAD.MOV.U32 R3, RZ, RZ, R2 ;  /* 0x000000ffff037224 */ /* 0x000fe200078e0002 */
[----:B------:R-:W-:Y:S02]  /*1cd00*/  SHF.R.U32.HI R2, RZ, 0x1f, R33 ;  /* 0x0000001fff027819 */ /* 0x000fe40000011621 */
[----:B---3--:R-:W-:Y:S02]  /*1cd10*/  @P0 SHF.R.U32.HI R3, RZ, R4, R5 ;  /* 0x00000004ff030219 */ /* 0x008fe40000011605 */
[----:B------:R-:W-:Y:S02]  /*1cd20*/  LEA.HI.SX32 R33, R33, R2, 0x1a ;  /* 0x0000000221217211 */ /* 0x000fe400078fd2ff */
[----:B------:R-:W-:-:S05]  /*1cd30*/  IADD3 R2, R27, 0xa0, -R29 ;  /* 0x000000a01b027810 */ /* 0x000fca0007ffe81d */
[----:B------:R-:W-:-:S04]  /*1cd40*/  IMAD.IADD R3, R2, 0x1, R3 ;  /* 0x0000000102037824 */ /* 0x000fc800078e0203 */
[----:B------:R-:W-:-:S05]  /*1cd50*/  IMAD.HI R3, R3, 0x66666667, RZ ;  /* 0x6666666703037827 */ /* 0x000fca00078e02ff */
[----:B------:R-:W-:-:S04]  /*1cd60*/  SHF.R.U32.HI R4, RZ, 0x1f, R3 ;  /* 0x0000001fff047819 */ /* 0x000fc80000011603 */
[----:B------:R-:W-:-:S04]  /*1cd70*/  LEA.HI.SX32 R4, R3, R4, 0x1a ;  /* 0x0000000403047211 */ /* 0x000fc800078fd2ff */
[----:B------:R-:W-:-:S05]  /*1cd80*/  VIMNMX R3, R33, R4, PT ;  /* 0x0000000421037248 */ /* 0x000fca0003fe0100 */
[--C-:B------:R-:W-:Y:S02]  /*1cd90*/  IMAD R3, R3, 0xa0, -R7.reuse ;  /* 0x000000a003037824 */ /* 0x100fe400078e0a07 */
[----:B------:R-:W-:-:S03]  /*1cda0*/  IMAD.MOV R7, RZ, RZ, -R7 ;  /* 0x000000ffff077224 */ /* 0x000fc600078e0a07 */
[----:B------:R-:W-:Y:S02]  /*1cdb0*/  VIMNMX R3, R3, R6, PT ;  /* 0x0000000603037248 */ /* 0x000fe40003fe0100 */
        /* <DEDUP_REMOVED lines=19> */
.L_x_3460:
[----:B--2---:R-:W-:Y:S02]  /*1cef0*/  ISETP.NE.AND P0, PT, R14, RZ, PT ;  /* 0x000000ff0e00720c */ /* 0x004fe40003f05270 */
[----:B------:R-:W-:-:S11]  /*1cf00*/  PLOP3.LUT P6, PT, PT, PT, PT, 0x8, 0x0 ;  /* 0x000000000000781c */ /* 0x000fd60003fce170 */
[----:B------:R-:W-:Y:S05]  /*1cf10*/  @P0 BRA `(.L_x_3226) ;  /* 0x00000000000c0947 */ /* 0x000fea0003800000 */
[----:B------:R-:W-:-:S03]  /*1cf20*/  UMOV UR4, 0xffffffff ;  /* 0xffffffff00047882 */ /* 0x000fc60000000000 */
[----:B------:R-:W-:Y:S05]  /*1cf30*/  BRA.DIV UR4, `(.L_x_3227) ;  /* 0x0000009604007947 */ /* 0x000fea000b800000 */
[----:B------:R-:W-:-:S13]  /*1cf40*/  ELECT P6, URZ, PT ;  /* 0x00000000003f782f */ /* 0x000fda00038c0000 */
.L_x_3226:
[----:B-1----:R-:W2:Y:S01]  /*1cf50*/  LDL R6, [R1+0x3c] ;  /* 0x00003c0001067983 */ /* 0x002ea20000100800 */
[----:B------:R-:W-:Y:S01]  /*1cf60*/  BSSY B1, `(.L_x_3228) ;  /* 0x0000008000017945 */ /* 0x000fe20003800000 */
[----:B--2---:R-:W-:-:S04]  /*1cf70*/  IADD3 R6, R6, 0x1, RZ ;  /* 0x0000000106067810 */ /* 0x004fc80007ffe0ff */
[----:B------:R-:W-:-:S04]  /*1cf80*/  LEA.HI R7, R6, R6, RZ, 0x1 ;  /* 0x0000000606077211 */ /* 0x000fc800078f08ff */
[----:B------:R-:W-:-:S05]  /*1cf90*/  LOP3.LUT R7, R7, 0xfffffffe, RZ, 0xc0, !PT ;  /* 0xfffffffe07077812 */ /* 0x000fca00078ec0ff */
[----:B------:R-:W-:-:S05]  /*1cfa0*/  IMAD.IADD R6, R6, 0x1, -R7 ;  /* 0x0000000106067824 */ /* 0x000fca00078e0a07 */
[----:B------:R-:W-:-:S04]  /*1cfb0*/  SHF.L.U32 R6, R6, 0x1f, RZ ;  /* 0x0000001f06067819 */ /* 0x000fc800000006ff */
[----:B------:R-:W1:Y:S02]  /*1cfc0*/  SYNCS.PHASECHK.TRANS64.TRYWAIT P0, [R22+URZ+0x22820], R6 ;  /* 0x02282006160075a7 */ /* 0x000e64000800017f */
[----:B-1----:R-:W-:Y:S05]  /*1cfd0*/  @!P0 BRA `(.L_x_3229) ;  /* 0x0000009000f88947 */ /* 0x002fea0003800000 */
.L_x_3463:
[----:B------:R-:W-:Y:S05]  /*1cfe0*/  BSYNC B1 ;  /* 0x0000000000017941 */ /* 0x000fea0003800000 */
.L_x_3228:
[----:B------:R-:W-:Y:S04]  /*1cff0*/  BSSY B1, `(.L_x_3230) ;  /* 0x000004d000017945 */ /* 0x000fe80003800000 */
[----:B------:R-:W-:Y:S05]  /*1d000*/  @!P6 BRA `(.L_x_3231) ;  /* 0x00000004002ce947 */ /* 0x000fea0003800000 */
[----:B------:R-:W0:Y:S01]  /*1d010*/  S2R R7, SR_TID.X ;  /* 0x0000000000077919 */ /* 0x000e220000002100 */
[----:B-1----:R-:W-:Y:S01]  /*1d020*/  IMAD R6, R34, 0x8, R22 ;  /* 0x0000000822067824 */ /* 0x002fe200078e0216 */
[----:B------:R-:W-:Y:S01]  /*1d030*/  BSSY B2, `(.L_x_3232) ;  /* 0x0000006000027945 */ /* 0x000fe20003800000 */
[----:B0-----:R-:W-:Y:S02]  /*1d040*/  LOP3.LUT R8, R7, 0x7f, RZ, 0xc0, !PT ;  /* 0x0000007f07087812 */ /* 0x001fe400078ec0ff */
[----:B------:R-:W-:Y:S02]  /*1d050*/  SHF.L.U32 R7, R37, 0x1f, RZ ;  /* 0x0000001f25077819 */ /* 0x000fe400000006ff */
[----:B------:R-:W-:Y:S02]  /*1d060*/  ISETP.NE.AND P1, PT, R8, RZ, PT ;  /* 0x000000ff0800720c */ /* 0x000fe40003f25270 */
[----:B------:R-:W0:Y:S02]  /*1d070*/  SYNCS.PHASECHK.TRANS64.TRYWAIT P0, [R6+URZ+0x228a0], R7 ;  /* 0x0228a007060075a7 */ /* 0x000e24000800017f */
[----:B0-----:R-:W-:Y:S09]  /*1d080*/  @!P0 BRA `(.L_x_3233) ;  /* 0x0000009000e08947 */ /* 0x001ff20003800000 */
.L_x_3464:
[----:B------:R-:W-:Y:S05]  /*1d090*/  BSYNC B2 ;  /* 0x0000000000027941 */ /* 0x000fea0003800000 */
.L_x_3232:
        /* <DEDUP_REMOVED lines=9> */
.L_x_3235:
[----:B------:R-:W-:Y:S05]  /*1d130*/  BSYNC B2 ;  /* 0x0000000000027941 */ /* 0x000fea0003800000 */
.L_x_3234:
        /* <DEDUP_REMOVED lines=12> */
.L_x_3236:
        /* <DEDUP_REMOVED lines=13> */
.L_x_3465:
[----:B------:R-:W-:Y:S05]  /*1d2d0*/  BSYNC B2 ;  /* 0x0000000000027941 */ /* 0x000fea0003800000 */
.L_x_3237:
[----:B------:R-:W-:Y:S01]  /*1d2e0*/  BSSY B2, `(.L_x_3239) ;  /* 0x000000b000027945 */ /* 0x000fe20003800000 */
[----:B------:R-:W-:Y:S02]  /*1d2f0*/  IMAD.MOV.U32 R10, RZ, RZ, 0x0 ;  /* 0x00000000ff0a7424 */ /* 0x000fe400078e00ff */
[----:B------:R-:W-:Y:S01]  /*1d300*/  IMAD.MOV.U32 R11, RZ, RZ, 0x12f00000 ;  /* 0x12f00000ff0b7424 */ /* 0x000fe200078e00ff */
[----:B------:R-:W-:Y:S06]  /*1d310*/  @P1 BRA `(.L_x_3240) ;  /* 0x00000000001c1947 */ /* 0x000fec0003800000 */
[----:B------:R-:W2:Y:S01]  /*1d320*/  S2R R13, SR_TID.X ;  /* 0x00000000000d7919 */ /* 0x000ea20000002100 */
[----:B01----:R-:W-:-:S04]  /*1d330*/  MOV R7, 0x5000 ;  /* 0x0000500000077802 */ /* 0x003fc80000000f00 */
[----:B------:R3:W-:Y:S01]  /*1d340*/  SYNCS.ARRIVE.TRANS64 RZ, [R6+URZ+0x228b0], R7 ;  /* 0x0228b00706ff79a7 */ /* 0x0007e2000800003f */
[----:B--2---:R-:W-:-:S04]  /*1d350*/  LOP3.LUT R13, R13, 0x1f, RZ, 0xc0, !PT ;  /* 0x0000001f0d0d7812 */ /* 0x004fc800078ec0ff */
[----:B------:R-:W-:-:S13]  /*1d360*/  ISETP.NE.AND P0, PT, R13, RZ, PT ;  /* 0x000000ff0d00720c */ /* 0x000fda0003f05270 */
[----:B---3--:R-:W-:Y:S05]  /*1d370*/  @!P0 BRA `(.L_x_3240) ;  /* 0x0000000000048947 */ /* 0x008fea0003800000 */
[----:B------:R-:W-:Y:S01]  /*1d380*/  BPT.TRAP 0x1 ;  /* 0x000000040000795c */ /* 0x000fe20000300000 */
.L_x_3240:
[----:B------:R-:W-:Y:S05]  /*1d390*/  BSYNC B2 ;  /* 0x0000000000027941 */ /* 0x000fea0003800000 */
.L_x_3239:
        /* <DEDUP_REMOVED lines=8> */
.L_x_3241:
        /* <DEDUP_REMOVED lines=10> */
.L_x_3231:
[----:B------:R-:W-:Y:S05]  /*1d4c0*/  BSYNC B1 ;  /* 0x0000000000017941 */ /* 0x000fea0003800000 */
.L_x_3230:
[----:B------:R-:W-:Y:S01]  /*1d4d0*/  VIADD R4, R4, 0xfffffffe ;  /* 0xfffffffe04047836 */ /* 0x000fe20000000000 */
[----:B------:R-:W-:Y:S01]  /*1d4e0*/  PLOP3.LUT P0, PT, PT, PT, PT, 0x8, 0x0 ;  /* 0x000000000000781c */ /* 0x000fe20003f0e170 */
[----:B------:R-:W-:-:S03]  /*1d4f0*/  VIADD R34, R34, 0x1 ;  /* 0x0000000122227836 */ /* 0x000fc60000000000 */
[----:B------:R-:W-:Y:S02]  /*1d500*/  ISETP.GE.AND P2, PT, R4, R5, PT ;  /* 0x000000050400720c */ /* 0x000fe40003f46270 */
[----:B------:R-:W-:-:S04]  /*1d510*/  ISETP.NE.AND P1, PT, R34, 0x2, PT ;  /* 0x000000022200780c */ /* 0x000fc80003f25270 */
[----:B-1----:R-:W-:Y:S02]  /*1d520*/  SEL R6, RZ, 0x1, P1 ;  /* 0x00000001ff067807 */ /* 0x002fe40000800000 */
[----:B------:R-:W-:Y:S02]  /*1d530*/  SEL R34, R34, RZ, P1 ;  /* 0x000000ff22227207 */ /* 0x000fe40000800000 */
[----:B------:R-:W-:-:S03]  /*1d540*/  LOP3.LUT R37, R37, R6, RZ, 0x3c, !PT ;  /* 0x0000000625257212 */ /* 0x000fc600078e3cff */
[----:B------:R-:W-:Y:S05]  /*1d550*/  @!P2 BRA `(.L_x_3224) ;  /* 0x000000040058a947 */ /* 0x000fea0003800000 */
.L_x_3254:
[----:B------:R-:W-:Y:S05]  /*1d560*/  YIELD ;  /* 0x0000000000007946 */ /* 0x000fea0003800000 */
[----:B------:R-:W-:Y:S04]  /*1d570*/  BSSY B1, `(.L_x_3242) ;  /* 0x000004c000017945 */ /* 0x000fe80003800000 */
[----:B------:R-:W-:Y:S05]  /*1d580*/  @!P6 BRA `(.L_x_3243) ;  /* 0x000000040028e947 */ /* 0x000fea0003800000 */
[----:B------:R-:W0:Y:S01]  /*1d590*/  S2R R6, SR_TID.X ;  /* 0x0000000000067919 */ /* 0x000e220000002100 */
[----:B------:R-:W-:Y:S01]  /*1d5a0*/  SHF.L.U32 R7, R37, 0x1f, RZ ;  /* 0x0000001f25077819 */ /* 0x000fe200000006ff */
[----:B------:R-:W-:Y:S01]  /*1d5b0*/  BSSY B2, `(.L_x_3244) ;  /* 0x0000006000027945 */ /* 0x000fe20003800000 */
[----:B0-----:R-:W-:Y:S01]  /*1d5c0*/  LOP3.LUT R8, R6, 0x7f, RZ, 0xc0, !PT ;  /* 0x0000007f06087812 */ /* 0x001fe200078ec0ff */
[----:B------:R-:W-:-:S03]  /*1d5d0*/  IMAD R6, R34, 0x8, R22 ;  /* 0x0000000822067824 */ /* 0x000fc600078e0216 */
[----:B------:R-:W-:Y:S01]  /*1d5e0*/  ISETP.NE.AND P2, PT, R8, RZ, PT ;  /* 0x000000ff0800720c */ /* 0x000fe20003f45270 */
[----:B------:R-:W0:Y:S02]  /*1d5f0*/  SYNCS.PHASECHK.TRANS64.TRYWAIT P1, [R6+URZ+0x228a0], R7 ;  /* 0x0228a007060075a7 */ /* 0x000e24000802017f */
[----:B0-----:R-:W-:Y:S10]  /*1d600*/  @!P1 BRA `(.L_x_3245) ;  /* 0x0000008c00a89947 */ /* 0x001ff40003800000 */
.L_x_3466:
[----:B------:R-:W-:Y:S05]  /*1d610*/  BSYNC B2 ;  /* 0x0000000000027941 */ /* 0x000fea0003800000 */
.L_x_3244:
        /* <DEDUP_REMOVED lines=9> */
.L_x_3247:
[----:B------:R-:W-:Y:S05]  /*1d6b0*/  BSYNC B2 ;  /* 0x0000000000027941 */ /* 0x000fea0003800000 */
.L_x_3246:
        /* <DEDUP_REMOVED lines=11> */
.L_x_3248:
        /* <DEDUP_REMOVED lines=13> */
.L_x_3467:
[----:B------:R-:W-:Y:S05]  /*1d840*/  BSYNC B2 ;  /* 0x0000000000027941 */ /* 0x000fea0003800000 */
.L_x_3249:
[----:B------:R-:W-:Y:S01]  /*1d850*/  BSSY B2, `(.L_x_3251) ;  /* 0x000000b000027945 */ /* 0x000fe20003800000 */
[----:B------:R-:W-:Y:S01]  /*1d860*/  MOV R10, 0x0 ;  /* 0x00000000000a7802 */ /* 0x000fe20000000f00 */
[----:B------:R-:W-:Y:S02]  /*1d870*/  IMAD.MOV.U32 R11, RZ, RZ, 0x12f00000 ;  /* 0x12f00000ff0b7424 */ /* 0x000fe400078e00ff */
        /* <DEDUP_REMOVED lines=8> */
.L_x_3252:
[----:B------:R-:W-:Y:S05]  /*1d900*/  BSYNC B2 ;  /* 0x0000000000027941 */ /* 0x000fea0003800000 */
.L_x_3251:
        /* <DEDUP_REMOVED lines=8> */
.L_x_3253:
        /* <DEDUP_REMOVED lines=10> */
.L_x_3243:
[----:B------:R-:W-:Y:S05]  /*1da30*/  BSYNC B1 ;  /* 0x0000000000017941 */ /* 0x000fea0003800000 */
.L_x_3242:
[----:B------:R-:W-:Y:S01]  /*1da40*/  ISETP.GT.AND P2, PT, R4, R5, PT ;  /* 0x000000050400720c */ /* 0x000fe20003f44270 */
[----:B------:R-:W-:Y:S02]  /*1da50*/  VIADD R34, R34, 0x1 ;  /* 0x0000000122227836 */ /* 0x000fe40000000000 */
[----:B------:R-:W-:-:S03]  /*1da60*/  VIADD R4, R4, 0xffffffff ;  /* 0xffffffff04047836 */ /* 0x000fc60000000000 */
[----:B------:R-:W-:-:S04]  /*1da70*/  ISETP.NE.AND P1, PT, R34, 0x2, PT ;  /* 0x000000022200780c */ /* 0x000fc80003f25270 */
[----:B------:R-:W-:Y:S02]  /*1da80*/  SEL R6, RZ, 0x1, P1 ;  /* 0x00000001ff067807 */ /* 0x000fe40000800000 */
[----:B------:R-:W-:Y:S02]  /*1da90*/  SEL R34, R34, RZ, P1 ;  /* 0x000000ff22227207 */ /* 0x000fe40000800000 */
[----:B------:R-:W-:Y:S01]  /*1daa0*/  LOP3.LUT R37, R37, R6, RZ, 0x3c, !PT ;  /* 0x0000000625257212 */ /* 0x000fe200078e3cff */
[----:B------:R-:W-:Y:S06]  /*1dab0*/  @P2 BRA `(.L_x_3254) ;  /* 0xfffffff800a82947 */ /* 0x000fec000383ffff */
.L_x_3224:
[----:B------:R-:W-:Y:S05]  /*1dac0*/  BSYNC B0 ;  /* 0x0000000000007941 */ /* 0x000fea0003800000 */
.L_x_3223:
[----:B------:R-:W1:Y:S01]  /*1dad0*/  LDC R0, c[0x0][0x448] ;  /* 0x00011200ff007b82 */ /* 0x000e620000000800 */
[----:B------:R-:W-:Y:S01]  /*1dae0*/  LEA R3, R17, 0x7f, 0x7 ;  /* 0x0000007f11037811 */ /* 0x000fe200078e38ff */
[----:B------:R-:W-:Y:S06]  /*1daf0*/  @!P0 WARPSYNC.ALL ;  /* 0x0000000000008948 */ /* 0x000fec0003800000 */
[----:B------:R-:W-:Y:S01]  /*1db00*/  @!P0 BAR.SYNC.DEFER_BLOCKING 0xc, 0x180 ;  /* 0x0306000000008b1d */ /* 0x000fe20000010000 */
[----:B-1----:R-:W-:-:S13]  /*1db10*/  ISETP.NE.AND P1, PT, R0, 0x1, PT ;  /* 0x000000010000780c */ /* 0x002fda0003f25270 */
[----:B------:R-:W1:Y:S08]  /*1db20*/  @P1 LDC R4, c[0x0][0x44c] ;  /* 0x00011300ff041b82 */ /* 0x000e700000000800 */
[----:B------:R-:W2:Y:S01]  /*1db30*/  @P1 LDC R0, c[0x0][0x450] ;  /* 0x00011400ff001b82 */ /* 0x000ea20000000800 */
[----:B-1----:R-:W-:-:S05]  /*1db40*/  @P1 IMAD.HI.U32 R4, R3, R4, RZ ;  /* 0x0000000403041227 */ /* 0x002fca00078e00ff */
[----:B--2---:R-:W-:-:S05]  /*1db50*/  @P1 SHF.R.U32.HI R3, RZ, R0, R4 ;  /* 0x00000000ff031219 */ /* 0x004fca0000011604 */
[----:B------:R-:W-:-:S04]  /*1db60*/  IMAD.IADD R0, R2, 0x1, R3 ;  /* 0x0000000102007824 */ /* 0x000fc800078e0203 */
[----:B------:R-:W-:-:S05]  /*1db70*/  IMAD.HI R0, R0, 0x66666667, RZ ;  /* 0x6666666700007827 */ /* 0x000fca00078e02ff */
[----:B------:R-:W-:-:S04]  /*1db80*/  SHF.R.U32.HI R2, RZ, 0x1f, R0 ;  /* 0x0000001fff027819 */ /* 0x000fc80000011600 */
[----:B------:R-:W-:-:S04]  /*1db90*/  LEA.HI.SX32 R2, R0, R2, 0x1a ;  /* 0x0000000200027211 */ /* 0x000fc800078fd2ff */
[----:B------:R-:W-:-:S04]  /*1dba0*/  VIMNMX R33, R33, R2, PT ;  /* 0x0000000221217248 */ /* 0x000fc80003fe0100 */
        /* <DEDUP_REMOVED lines=19> */
.L_x_3255:
        /* <DEDUP_REMOVED lines=15> */
[----:B0-----:R-:W-:Y:S02]  /*1ddd0*/  IMAD.MOV.U32 R8, RZ, RZ, 0x70 ;  /* 0x00000070ff087424 */ /* 0x001fe400078e00ff */
[----:B------:R-:W-:Y:S02]  /*1dde0*/  IMAD.MOV.U32 R12, RZ, RZ, 0x1 ;  /* 0x00000001ff0c7424 */ /* 0x000fe400078e00ff */
[----:B------:R-:W-:-:S07]  /*1ddf0*/  IMAD.MOV.U32 R13, RZ, RZ, RZ ;  /* 0x000000ffff0d7224 */ /* 0x000fce00078e00ff */
[----:B------:R-:W-:-:S07]  /*1de00*/  LEPC R20, `(.L_x_3258) ;  /* 0x000000001014794e */ /* 0x000fce0000000000 */
[----:B-1----:R-:W-:Y:S05]  /*1de10*/  CALL.ABS.NOINC R2 ;  /* 0x0000000002007343 */ /* 0x002fea0003c00000 */
.L_x_3258:
[----:B------:R-:W-:Y:S05]  /*1de20*/  BSYNC B6 ;  /* 0x0000000000067941 */ /* 0x000fea0003800000 */
.L_x_3257:
        /* <DEDUP_REMOVED lines=22> */
.L_x_3260:
[----:B------:R-:W-:Y:S05]  /*1df90*/  BSYNC B6 ;  /* 0x0000000000067941 */ /* 0x000fea0003800000 */
.L_x_3259:
        /* <DEDUP_REMOVED lines=20> */
.L_x_3262:
[----:B------:R-:W-:Y:S05]  /*1e0e0*/  BSYNC B6 ;  /* 0x0000000000067941 */ /* 0x000fea0003800000 */
.L_x_3261:
        /* <DEDUP_REMOVED lines=19> */
.L_x_3264:
[----:B------:R-:W-:Y:S05]  /*1e220*/  BSYNC B6 ;  /* 0x0000000000067941 */ /* 0x000fea0003800000 */
.L_x_3263:
        /* <DEDUP_REMOVED lines=9> */
[----:B------:R0:W3:Y:S01]  /*1e2c0*/  @P0 LDG.E R35, desc[UR60][R2.64] ;  /* 0x0000003c02230981 */ /* 0x0000e2000c1e1900 */
[----:B-1----:R-:W-:Y:S01]  /*1e2d0*/  ISETP.NE.AND P2, PT, R11, 0x1, PT ;  /* 0x000000010b00780c */ /* 0x002fe20003f45270 */
[----:B------:R-:W-:Y:S01]  /*1e2e0*/  IMAD.MOV.U32 R9, RZ, RZ, 0xa0 ;  /* 0x000000a0ff097424 */ /* 0x000fe200078e00ff */
[C---:B----4-:R-:W-:Y:S01]  /*1e2f0*/  LOP3.LUT R30, R20.reuse, 0x7f, RZ, 0xc0, !PT ;  /* 0x0000007f141e7812 */ /* 0x050fe200078ec0ff */
[----:B------:R-:W-:-:S10]  /*1e300*/  IMAD.SHL.U32 R20, R20, 0x10, RZ ;  /* 0x0000001014147824 */ /* 0x000fd400078e00ff */
[----:B0-----:R-:W0:Y:S01]  /*1e310*/  @P2 LDC R3, c[0x0][0x434] ;  /* 0x00010d00ff032b82 */ /* 0x001e220000000800 */
[----:B------:R-:W-:Y:S01]  /*1e320*/  SHF.R.U32.HI R30, RZ, 0x3, R30 ;  /* 0x00000003ff1e7819 */ /* 0x000fe2000001161e */
[----:B------:R-:W-:-:S03]  /*1e330*/  IMAD R9, R33, R9, -0xa0 ;  /* 0xffffff6021097424 */ /* 0x000fc600078e0209 */
[----:B------:R-:W-:-:S03]  /*1e340*/  LOP3.LUT R20, R30, 0x70, R20, 0xf8, !PT ;  /* 0x000000701e147812 */ /* 0x000fc600078ef814 */
[----:B------:R-:W1:Y:S02]  /*1e350*/  @P2 LDC R2, c[0x0][0x438] ;  /* 0x00010e00ff022b82 */ /* 0x000e640000000800 */
        /* <DEDUP_REMOVED lines=8> */
[----:B------:R-:W-:-:S05]  /*1e3e0*/  LOP3.LUT R20, R20, 0x80, RZ, 0xfc, !PT ;  /* 0x0000008014147812 */ /* 0x000fca00078efcff */
[----:B------:R-:W-:Y:S01]  /*1e3f0*/  IMAD.IADD R9, R20, 0x1, R9 ;  /* 0x0000000114097824 */ /* 0x000fe200078e0209 */
[----:B------:R-:W-:Y:S01]  /*1e400*/  LOP3.LUT R23, R23, 0xfffffffd, RZ, 0xc0, !PT ;  /* 0xfffffffd17177812 */ /* 0x000fe200078ec0ff */
[----:B------:R-:W-:Y:S01]  /*1e410*/  UMOV UR4, 0xffffffff ;  /* 0xffffffff00047882 */ /* 0x000fe20000000000 */
[----:B--2---:R-:W-:-:S05]  /*1e420*/  IADD3 R8, R8, R21, RZ ;  /* 0x0000001508087210 */ /* 0x004fca0007ffe0ff */
[----:B0-----:R-:W-:-:S04]  /*1e430*/  @P2 IMAD.HI.U32 R3, R8, R3, RZ ;  /* 0x0000000308032227 */ /* 0x001fc800078e00ff */
[----:B------:R-:W-:Y:S01]  /*1e440*/  IMAD.MOV.U32 R0, RZ, RZ, R8 ;  /* 0x000000ffff007224 */ /* 0x000fe200078e0008 */
[----:B-1----:R-:W-:Y:S02]  /*1e450*/  @P2 SHF.R.U32.HI R0, RZ, R2, R3 ;  /* 0x00000002ff002219 */ /* 0x002fe40000011603 */
        /* <DEDUP_REMOVED lines=15> */
[----:B------:R2:W5:Y:S06]  /*1e550*/  @!P1 LDG.E R5, desc[UR60][R2.64] ;  /* 0x0000003c02059981 */ /* 0x00056c000c1e1900 */
[----:B--2---:R-:W2:Y:S01]  /*1e560*/  @!P0 LDC.64 R2, c[0x0][0x428] ;  /* 0x00010a00ff028b82 */ /* 0x004ea20000000a00 */
[----:B------:R-:W-:-:S04]  /*1e570*/  IMAD.IADD R9, R9, 0x1, R21 ;  /* 0x0000000109097824 */ /* 0x000fc800078e0215 */
[----:B0-----:R-:W-:-:S04]  /*1e580*/  @P2 IMAD.HI.U32 R4, R9, R4, RZ ;  /* 0x0000000409042227 */ /* 0x001fc800078e00ff */
[----:B------:R-:W-:Y:S01]  /*1e590*/  IMAD.MOV.U32 R10, RZ, RZ, R9 ;  /* 0x000000ffff0a7224 */ /* 0x000fe200078e0009 */
[----:B-1----:R-:W-:Y:S01]  /*1e5a0*/  @P2 SHF.R.U32.HI R10, RZ, R6, R4 ;  /* 0x00000006ff0a2219 */ /* 0x002fe20000011604 */
[----:B------:R-:W-:-:S03]  /*1e5b0*/  IMAD.MOV R4, RZ, RZ, -R0 ;  /* 0x000000ffff047224 */ /* 0x000fc600078e0a00 */
[----:B------:R-:W-:Y:S02]  /*1e5c0*/  @!P0 SHF.R.S32.HI R7, RZ, 0x1f, R10 ;  /* 0x0000001fff078819 */ /* 0x000fe4000001140a */
[----:B------:R-:W-:Y:S01]  /*1e5d0*/  @!P0 MOV R6, R10 ;  /* 0x0000000a00068202 */ /* 0x000fe20000000f00 */
[----:B--2---:R-:W-:-:S04]  /*1e5e0*/  @!P0 IMAD R0, R13, R2, RZ ;  /* 0x000000020d008224 */ /* 0x004fc800078e02ff */
        /* <DEDUP_REMOVED lines=18> */
.L_x_3470:
[----:B------:R-:W-:Y:S01]  /*1e710*/  SHF.R.S32.HI R0, RZ, 0x1f, R18 ;  /* 0x0000001fff007819 */ /* 0x000fe20000011412 */
[----:B------:R-:W-:-:S04]  /*1e720*/  VIADD R9, R33, 0xffffffff ;  /* 0xffffffff21097836 */ /* 0x000fc80000000000 */
[----:B------:R0:W-:Y:S01]  /*1e730*/  STL [R1], R0 ;  /* 0x0000000001007387 */ /* 0x0001e20000100800 */
[----:B------:R-:W-:Y:S05]  /*1e740*/  @!P0 BRA `(.L_x_3266) ;  /* 0x0000000000048947 */ /* 0x000fea0003800000 */
[----:B------:R-:W-:Y:S01]  /*1e750*/  BPT.TRAP 0x1 ;  /* 0x000000040000795c */ /* 0x000fe20000300000 */
.L_x_3266:
[----:B------:R-:W-:Y:S01]  /*1e760*/  IMAD R6, R32, 0x8, R22 ;  /* 0x0000000820067824 */ /* 0x000fe200078e0216 */
[----:B0-----:R-:W-:Y:S01]  /*1e770*/  SHF.L.U32 R0, R36, 0x1f, RZ ;  /* 0x0000001f24007819 */ /* 0x001fe200000006ff */
[----:B------:R-:W-:Y:S03]  /*1e780*/  BSSY B0, `(.L_x_3267) ;  /* 0x0000006000007945 */ /* 0x000fe60003800000 */
[----:B------:R0:W1:Y:S01]  /*1e790*/  SYNCS.PHASECHK.TRANS64.TRYWAIT P0, [R6+URZ+0x22880], R0 ;  /* 0x02288000060075a7 */ /* 0x000062000800017f */
[----:B------:R0:W-:Y:S02]  /*1e7a0*/  STL [R1+0x30], R0 ;  /* 0x0000300001007387 */ /* 0x0001e40000100800 */
[----:B0-----:R-:W-:-:S05]  /*1e7b0*/  SHF.R.S32.HI R0, RZ, 0x1f, R4 ;  /* 0x0000001fff007819 */ /* 0x001fca0000011404 */
[----:B------:R0:W-:Y:S02]  /*1e7c0*/  STL [R1+0x24], R0 ;  /* 0x0000240001007387 */ /* 0x0001e40000100800 */
[----:B01----:R-:W-:Y:S05]  /*1e7d0*/  @!P0 BRA `(.L_x_3268) ;  /* 0x0000007c00908947 */ /* 0x003fea0003800000 */
.L_x_3471:
[----:B------:R-:W-:Y:S05]  /*1e7e0*/  BSYNC B0 ;  /* 0x0000000000007941 */ /* 0x000fea0003800000 */
.L_x_3267:
        /* <DEDUP_REMOVED lines=52> */
[----:B------:R-:W-:Y:S02]  /*1eb30*/  ISETP.GE.AND P2, PT, R9, 0x21, PT ;  /* 0x000000210900780c */ /* 0x000fe40003f46270 */
        /* <DEDUP_REMOVED lines=74> */
.L_x_3493:
        /* <DEDUP_REMOVED lines=9> */
.L_x_3270:
        /* <DEDUP_REMOVED lines=11> */
.L_x_3271:
[----:B------:R1:W-:Y:S01]  /*1f120*/  SYNCS.ARRIVE.TRANS64.A1T0 RZ, [R6+URZ+0x22870], RZ ;  /* 0x022870ff06ff79a7 */ /* 0x0003e2000810003f */
[----:B------:R-:W-:Y:S05]  /*1f130*/  @!P6 BRA `(.L_x_3272) ;  /* 0x000000000004e947 */ /* 0x000fea0003800000 */
[----:B------:R-:W-:Y:S01]  /*1f140*/  BPT.TRAP 0x1 ;  /* 0x000000040000795c */ /* 0x000fe20000300000 */
.L_x_3272:
[----:B------:R-:W2:Y:S01]  /*1f150*/  LDL R0, [R1+0x30] ;  /* 0x0000300001007983 */ /* 0x000ea20000100800 */
[----:B------:R-:W-:Y:S01]  /*1f160*/  BSSY B0, `(.L_x_3273) ;  /* 0x0000003000007945 */ /* 0x000fe20003800000 */
[----:B--2---:R-:W2:Y:S03]  /*1f170*/  SYNCS.PHASECHK.TRANS64.TRYWAIT P0, [R6+URZ+0x22840], R0 ;  /* 0x02284000060075a7 */ /* 0x004ea6000800017f */
[----:B--2---:R-:W-:Y:S05]  /*1f180*/  @!P0 BRA `(.L_x_3274) ;  /* 0x0000008000608947 */ /* 0x004fea0003800000 */
.L_x_3494:
[----:B------:R-:W-:Y:S05]  /*1f190*/  BSYNC B0 ;  /* 0x0000000000007941 */ /* 0x000fea0003800000 */
.L_x_3273:
[----:B--2---:R-:W2:Y:S01]  /*1f1a0*/  LDL.LU R0, [R1+0x24] ;  /* 0x0000240001007983 */ /* 0x004ea20000300800 */
[----:B------:R-:W-:Y:S01]  /*1f1b0*/  ULDC.64 UR4, c[0x0][0x300] ;  /* 0x0000c00000047ab9 */ /* 0x000fe20000000a00 */
[----:B------:R-:W-:Y:S02]  /*1f1c0*/  ULDC.64 UR6, c[0x0][0x310] ;  /* 0x0000c40000067ab9 */ /* 0x000fe40000000a00 */
[----:B------:R-:W3:Y:S04]  /*1f1d0*/  LDL.LU R9, [R1+0x2c] ;  /* 0x00002c0001097983 */ /* 0x000ee80000300800 */
[----:B------:R-:W4:Y:S01]  /*1f1e0*/  LDL R2, [R1] ;  /* 0x0000000001027983 */ /* 0x000f220000100800 */
[----:B0-----:R-:W-:-:S04]  /*1f1f0*/  IMAD.WIDE.U32 R10, R4, UR4, RZ ;  /* 0x00000004040a7c25 */ /* 0x001fc8000f8e00ff */
[----:B--2---:R-:W-:-:S04]  /*1f200*/  IMAD R0, R0, UR4, RZ ;  /* 0x0000000400007c24 */ /* 0x004fc8000f8e02ff */
[----:B------:R-:W-:-:S04]  /*1f210*/  IMAD R0, R4, UR5, R0 ;  /* 0x0000000504007c24 */ /* 0x000fc8000f8e0200 */
[----:B------:R-:W-:Y:S02]  /*1f220*/  IMAD.IADD R11, R11, 0x1, R0 ;  /* 0x000000010b0b7824 */ /* 0x000fe400078e0200 */
[----:B---3--:R-:W-:Y:S02]  /*1f230*/  IMAD R0, R9, UR6, RZ ;  /* 0x0000000609007c24 */ /* 0x008fe4000f8e02ff */
[C---:B------:R-:W-:Y:S01]  /*1f240*/  IMAD.WIDE.U32 R10, R5.reuse, UR6, R10 ;  /* 0x00000006050a7c25 */ /* 0x040fe2000f8e000a */
[----:B------:R-:W0:Y:S03]  /*1f250*/  LDC R9, c[0x0][0x2f4] ;  /* 0x0000bd00ff097b82 */ /* 0x000e260000000800 */
        /* <DEDUP_REMOVED lines=8> */
[----:B------:R-:W-:Y:S01]  /*1f2e0*/  IMAD R0, R25, UR6, RZ ;  /* 0x0000000619007c24 */ /* 0x000fe2000f8e02ff */
[----:B0-----:R-:W-:Y:S01]  /*1f2f0*/  ISETP.GE.AND P3, PT, R31, R9, PT ;  /* 0x000000091f00720c */ /* 0x001fe20003f66270 */
        /* <DEDUP_REMOVED lines=96> */
.L_x_3516:
        /* <DEDUP_REMOVED lines=11> */
.L_x_3276:
        /* <DEDUP_REMOVED lines=11> */
.L_x_3277:
        /* <DEDUP_REMOVED lines=26> */
[----:B01----:R-:W-:Y:S02]  /*1fc00*/  IMAD.U32 R6, RZ, RZ, UR6 ;  /* 0x00000006ff067e24 */ /* 0x003fe4000f8e00ff */
[----:B------:R-:W-:Y:S02]  /*1fc10*/  IMAD.U32 R7, RZ, RZ, UR7 ;  /* 0x00000007ff077e24 */ /* 0x000fe4000f8e00ff */
[----:B------:R-:W-:-:S02]  /*1fc20*/  IMAD.U32 R10, RZ, RZ, UR8 ;  /* 0x00000008ff0a7e24 */ /* 0x000fc4000f8e00ff */
[----:B------:R-:W-:Y:S02]  /*1fc30*/  IMAD.U32 R11, RZ, RZ, UR9 ;  /* 0x00000009ff0b7e24 */ /* 0x000fe4000f8e00ff */
[----:B------:R-:W-:Y:S02]  /*1fc40*/  IMAD.MOV.U32 R8, RZ, RZ, 0x70 ;  /* 0x00000070ff087424 */ /* 0x000fe400078e00ff */
[----:B------:R-:W-:Y:S02]  /*1fc50*/  IMAD.MOV.U32 R12, RZ, RZ, 0x1 ;  /* 0x00000001ff0c7424 */ /* 0x000fe400078e00ff */
[----:B------:R-:W-:-:S07]  /*1fc60*/  IMAD.MOV.U32 R13, RZ, RZ, RZ ;  /* 0x000000ffff0d7224 */ /* 0x000fce00078e00ff */
[----:B------:R-:W-:-:S07]  /*1fc70*/  LEPC R20, `(.L_x_3279) ;  /* 0x000000001014794e */ /* 0x000fce0000000000 */
[----:B--2---:R-:W-:Y:S05]  /*1fc80*/  CALL.ABS.NOINC R2 ;  /* 0x0000000002007343 */ /* 0x004fea0003c00000 */
.L_x_3279:
[----:B------:R-:W-:Y:S05]  /*1fc90*/  BSYNC B6 ;  /* 0x0000000000067941 */ /* 0x000fea0003800000 */
.L_x_3278:
[----:B------:R-:W2:Y:S01]  /*1fca0*/  LDL R20, [R1] ;  /* 0x0000000001147983 */ /* 0x000ea20000100800 */
[----:B------:R-:W3:Y:S01]  /*1fcb0*/  LDC R7, c[0x0][0x448] ;  /* 0x00011200ff077b82 */ /* 0x000ee20000000800 */
[----:B------:R-:W-:Y:S01]  /*1fcc0*/  ULDC.64 UR4, c[0x0][0x2d8] ;  /* 0x0000b60000047ab9 */ /* 0x000fe20000000a00 */
[----:B------:R-:W-:Y:S01]  /*1fcd0*/  MOV R3, R25 ;  /* 0x0000001900037202 */ /* 0x000fe20000000f00 */
[----:B------:R4:W5:Y:S01]  /*1fce0*/  LDL R8, [R1+0x28] ;  /* 0x0000280001087983 */ /* 0x0009620000100800 */
[----:B------:R-:W-:Y:S01]  /*1fcf0*/  IMAD.MOV.U32 R2, RZ, RZ, R26 ;  /* 0x000000ffff027224 */ /* 0x000fe200078e001a */
[----:B------:R-:W-:-:S03]  /*1fd00*/  ULDC.64 UR6, c[0x0][0x280] ;  /* 0x0000a00000067ab9 */ /* 0x000fc60000000a00 */
[----:B------:R-:W-:Y:S01]  /*1fd10*/  IMAD.WIDE.U32 R2, R18, UR4, R2 ;  /* 0x0000000412027c25 */ /* 0x000fe2000f8e0002 */
[----:B---3--:R-:W-:-:S13]  /*1fd20*/  ISETP.NE.AND P0, PT, R7, 0x1, PT ;  /* 0x000000010700780c */ /* 0x008fda0003f05270 */
[----:B01----:R-:W0:Y:S01]  /*1fd30*/  @P0 LDC R6, c[0x0][0x44c] ;  /* 0x00011300ff060b82 */ /* 0x003e220000000800 */
[----:B--2---:R-:W-:Y:S02]  /*1fd40*/  IMAD R0, R20, UR4, RZ ;  /* 0x0000000414007c24 */ /* 0x004fe4000f8e02ff */
        /* <DEDUP_REMOVED lines=14> */
[----:B------:R-:W-:-:S04]  /*1fe30*/  IMAD R5, R17, 0x80, R20 ;  /* 0x0000008011057824 */ /* 0x000fc800078e0214 */
        /* <DEDUP_REMOVED lines=23> */
[----:B----4-:R-:W-:Y:S06]  /*1ffb0*/  BRA.DIV UR4, `(.L_x_3280) ;  /* 0x0000008204047947 */ /* 0x010fec000b800000 */
[----:B------:R-:W-:Y:S01]  /*1ffc0*/  IMAD R17, R17, 0x80, R9 ;  /* 0x0000008011117824 */ /* 0x000fe200078e0209 */
[----:B------:R-:W0:Y:S01]  /*1ffd0*/  SHFL.IDX PT, R3, R0, RZ, 0x181f ;  /* 0x00181fff00037589 */ /* 0x000e2200000e0000 */
[----:B------:R-:W-:Y:S02]  /*1ffe0*/  IMAD R29, R29, R7, RZ ;  /* 0x000000071d1d7224 */ /* 0x000fe400078e02ff */
        /* <DEDUP_REMOVED lines=13> */
[----:B-----5:R0:W-:Y:S02]  /*200c0*/  @!P2 LDGSTS.E.BYPASS.LTC128B.128 [R8+0x14400], desc[UR60][R2.64], !P0 ;  /* 0x144000000208afae */ /* 0x0201e4000c101d7c */
[----:B0-----:R-:W-:Y:S02]  /*200d0*/  @!P1 IMAD.MOV.U32 R2, RZ, RZ, R5 ;  /* 0x000000ffff029224 */ /* 0x001fe400078e0005 */
[----:B------:R-:W-:Y:S02]  /*200e0*/  @!P1 IMAD.MOV.U32 R3, RZ, RZ, R6 ;  /* 0x000000ffff039224 */ /* 0x000fe400078e0006 */
[----:B------:R-:W-:-:S03]  /*200f0*/  VIADD R6, R17, 0x20 ;  /* 0x0000002011067836 */ /* 0x000fc60000000000 */
[----:B------:R0:W-:Y:S02]  /*20100*/  @!P1 LDGSTS.E.BYPASS.LTC128B.128 [R8+0x14c00], desc[UR60][R2.64], !P0 ;  /* 0x14c0000002089fae */ /* 0x0001e4000c101d7c */
[----:B------:R-:W-:Y:S01]  /*20110*/  ISETP.GE.AND P1, PT, R6, R29, PT ;  /* 0x0000001d0600720c */ /* 0x000fe20003f26270 */
[----:B------:R-:W-:Y:S01]  /*20120*/  VIADD R6, R17, 0x30 ;  /* 0x0000003011067836 */ /* 0x000fe20000000000 */
[----:B0-----:R-:W0:Y:S04]  /*20130*/  SHFL.IDX PT, R3, R0, 0x2, 0x181f ;  /* 0x00581f0000037f89 */ /* 0x001e2800000e0000 */
[----:B------:R-:W1:Y:S07]  /*20140*/  SHFL.IDX PT, R2, R4, 0x2, 0x181f ;  /* 0x00581f0004027f89 */ /* 0x000e6e00000e0000 */
[----:B0-----:R-:W-:-:S05]  /*20150*/  @!P1 IADD3 R3, P2, R31, R3, RZ ;  /* 0x000000031f039210 */ /* 0x001fca0007f5e0ff */
[----:B-1----:R-:W-:-:S05]  /*20160*/  @!P1 IMAD.X R2, RZ, RZ, R2, P2 ;  /* 0x000000ffff029224 */ /* 0x002fca00010e0602 */
[----:B------:R-:W-:-:S04]  /*20170*/  @!P1 LOP3.LUT R3, R3, R2, RZ, 0x3c, !PT ;  /* 0x0000000203039212 */ /* 0x000fc800078e3cff */
[----:B------:R-:W-:-:S04]  /*20180*/  @!P1 LOP3.LUT R2, R3, R2, RZ, 0x3c, !PT ;  /* 0x0000000203029212 */ /* 0x000fc800078e3cff */
[----:B------:R-:W-:-:S05]  /*20190*/  @!P1 LOP3.LUT R3, R3, R2, RZ, 0x3c, !PT ;  /* 0x0000000203039212 */ /* 0x000fca00078e3cff */
[----:B------:R0:W-:Y:S01]  /*201a0*/  @!P1 LDGSTS.E.BYPASS.LTC128B.128 [R8+0x15400], desc[UR60][R2.64], !P0 ;  /* 0x1540000002089fae */ /* 0x0001e2000c101d7c */
[----:B------:R-:W-:Y:S02]  /*201b0*/  ISETP.GE.AND P1, PT, R6, R29, PT ;  /* 0x0000001d0600720c */ /* 0x000fe40003f26270 */
[----:B------:R-:W-:Y:S01]  /*201c0*/  IADD3 R6, R17, 0x40, RZ ;  /* 0x0000004011067810 */ /* 0x000fe20007ffe0ff */
[----:B0-----:R-:W0:Y:S04]  /*201d0*/  SHFL.IDX PT, R3, R0, 0x3, 0x181f ;  /* 0x00781f0000037f89 */ /* 0x001e2800000e0000 */
[----:B------:R-:W1:Y:S06]  /*201e0*/  SHFL.IDX PT, R2, R4, 0x3, 0x181f ;  /* 0x00781f0004027f89 */ /* 0x000e6c00000e0000 */
[----:B0-----:R-:W-:-:S05]  /*201f0*/  @!P1 IADD3 R3, P2, R31, R3, RZ ;  /* 0x000000031f039210 */ /* 0x001fca0007f5e0ff */
[----:B-1----:R-:W-:-:S05]  /*20200*/  @!P1 IMAD.X R2, RZ, RZ, R2, P2 ;  /* 0x000000ffff029224 */ /* 0x002fca00010e0602 */
[----:B------:R-:W-:-:S04]  /*20210*/  @!P1 LOP3.LUT R3, R3, R2, RZ, 0x3c, !PT ;  /* 0x0000000203039212 */ /* 0x000fc800078e3cff */
[----:B------:R-:W-:-:S04]  /*20220*/  @!P1 LOP3.LUT R2, R3, R2, RZ, 0x3c, !PT ;  /* 0x0000000203029212 */ /* 0x000fc800078e3cff */
[----:B------:R-:W-:-:S05]  /*20230*/  @!P1 LOP3.LUT R3, R3, R2, RZ, 0x3c, !PT ;  /* 0x0000000203039212 */ /* 0x000fca00078e3cff */
[----:B------:R0:W-:Y:S01]  /*20240*/  @!P1 LDGSTS.E.BYPASS.LTC128B.128 [R8+0x15c00], desc[UR60][R2.64], !P0 ;  /* 0x15c0000002089fae */ /* 0x0001e2000c101d7c */
[----:B------:R-:W-:Y:S01]  /*20250*/  ISETP.GE.AND P1, PT, R6, R29, PT ;  /* 0x0000001d0600720c */ /* 0x000fe20003f26270 */
[----:B------:R-:W-:Y:S02]  /*20260*/  VIADD R6, R17, 0x50 ;  /* 0x0000005011067836 */ /* 0x000fe40000000000 */
        /* <DEDUP_REMOVED lines=13> */
[----:B-1----:R-:W-:Y:S01]  /*20340*/  @!P1 IMAD.X R2, RZ, RZ, R2, P2 ;  /* 0x000000ffff029224 */ /* 0x002fe200010e0602 */
[----:B------:R-:W-:-:S04]  /*20350*/  ISETP.GE.AND P2, PT, R6, R29, PT ;  /* 0x0000001d0600720c */ /* 0x000fc80003f46270 */
[----:B------:R-:W-:-:S04]  /*20360*/  @!P1 LOP3.LUT R3, R3, R2, RZ, 0x3c, !PT ;  /* 0x0000000203039212 */ /* 0x000fc800078e3cff */
[----:B------:R-:W-:-:S04]  /*20370*/  @!P1 LOP3.LUT R2, R3, R2, RZ, 0x3c, !PT ;  /* 0x0000000203029212 */ /* 0x000fc800078e3cff */
[----:B------:R-:W-:-:S05]  /*20380*/  @!P1 LOP3.LUT R3, R3, R2, RZ, 0x3c, !PT ;  /* 0x0000000203039212 */ /* 0x000fca00078e3cff */
[----:B------:R0:W-:Y:S04]  /*20390*/  @!P1 LDGSTS.E.BYPASS.LTC128B.128 [R8+0x16c00], desc[UR60][R2.64], !P0 ;  /* 0x16c0000002089fae */ /* 0x0001e8000c101d7c */
[----:B0-----:R-:W0:Y:S04]  /*203a0*/  SHFL.IDX PT, R3, R0, 0x6, 0x181f ;  /* 0x00d81f0000037f89 */ /* 0x001e2800000e0000 */
[----:B------:R-:W1:Y:S04]  /*203b0*/  SHFL.IDX PT, R2, R4, 0x6, 0x181f ;  /* 0x00d81f0004027f89 */ /* 0x000e6800000e0000 */
[----:B------:R-:W2:Y:S01]  /*203c0*/  SHFL.IDX PT, R4, R4, 0x7, 0x181f ;  /* 0x00f81f0004047f89 */ /* 0x000ea200000e0000 */
[----:B0-----:R-:W-:-:S05]  /*203d0*/  @!P2 IADD3 R3, P1, R31, R3, RZ ;  /* 0x000000031f03a210 */ /* 0x001fca0007f3e0ff */
[----:B-1----:R-:W-:-:S05]  /*203e0*/  @!P2 IMAD.X R2, RZ, RZ, R2, P1 ;  /* 0x000000ffff02a224 */ /* 0x002fca00008e0602 */
[----:B------:R-:W-:-:S04]  /*203f0*/  @!P2 LOP3.LUT R3, R3, R2, RZ, 0x3c, !PT ;  /* 0x000000020303a212 */ /* 0x000fc800078e3cff */
[----:B------:R-:W-:-:S04]  /*20400*/  @!P2 LOP3.LUT R2, R3, R2, RZ, 0x3c, !PT ;  /* 0x000000020302a212 */ /* 0x000fc800078e3cff */
[----:B------:R-:W-:-:S05]  /*20410*/  @!P2 LOP3.LUT R3, R3, R2, RZ, 0x3c, !PT ;  /* 0x000000020303a212 */ /* 0x000fca00078e3cff */
[----:B--2---:R0:W-:Y:S02]  /*20420*/  @!P2 LDGSTS.E.BYPASS.LTC128B.128 [R8+0x17400], desc[UR60][R2.64], !P0 ;  /* 0x174000000208afae */ /* 0x0041e4000c101d7c */
.L_x_3533:
        /* <DEDUP_REMOVED lines=10> */
.L_x_3281:
        /* <DEDUP_REMOVED lines=19> */
.L_x_3534:
[----:B------:R-:W-:Y:S05]  /*20600*/  BSYNC B0 ;  /* 0x0000000000007941 */ /* 0x000fea0003800000 */
.L_x_3282:
[----:B------:R-:W-:Y:S05]  /*20610*/  @!P1 BRA `(.L_x_3284) ;  /* 0x00000018002c9947 */ /* 0x000fea0003800000 */
[----:B------:R-:W-:Y:S01]  /*20620*/  IADD3 R33, R33, -0x2, RZ ;  /* 0xfffffffe21217810 */ /* 0x000fe20007ffe0ff */
[----:B------:R-:W-:Y:S02]  /*20630*/  IMAD.MOV.U32 R24, RZ, RZ, R32 ;  /* 0x000000ffff187224 */ /* 0x000fe400078e0020 */
[----:B------:R-:W-:-:S07]  /*20640*/  IMAD.MOV.U32 R25, RZ, RZ, R36 ;  /* 0x000000ffff197224 */ /* 0x000fce00078e0024 */
.L_x_3304:
        /* <DEDUP_REMOVED lines=25> */
[----:B-1----:R-:W-:-:S04]  /*207e0*/  @P0 IMAD.HI.U32 R5, R4, R5, RZ ;  /* 0x0000000504050227 */ /* 0x002fc800078e00ff */
[----:B------:R-:W-:Y:S01]  /*207f0*/  IMAD.MOV.U32 R2, RZ, RZ, R4 ;  /* 0x000000ffff027224 */ /* 0x000fe200078e0004 */
        /* <DEDUP_REMOVED lines=24> */
[----:B------:R-:W-:Y:S02]  /*20980*/  VIADD R32, R24, 0x1 ;  /* 0x0000000118207836 */ /* 0x000fe40000000000 */
        /* <DEDUP_REMOVED lines=12> */
.L_x_3285:
[----:B------:R-:W-:Y:S01]  /*20a50*/  IMAD R0, R32, 0x8, R22 ;  /* 0x0000000820007824 */ /* 0x000fe200078e0216 */
[----:B------:R-:W-:Y:S01]  /*20a60*/  SHF.L.U32 R30, R36, 0x1f, RZ ;  /* 0x0000001f241e7819 */ /* 0x000fe200000006ff */
[----:B------:R-:W-:Y:S01]  /*20a70*/  BSSY B0, `(.L_x_3286) ;  /* 0x0000004000007945 */ /* 0x000fe20003800000 */
[----:B------:R-:W-:Y:S02]  /*20a80*/  SHF.R.S32.HI R28, RZ, 0x1f, R4 ;  /* 0x0000001fff1c7819 */ /* 0x000fe40000011404 */
[----:B------:R-:W0:Y:S02]  /*20a90*/  SYNCS.PHASECHK.TRANS64.TRYWAIT P0, [R0+URZ+0x22880], R30 ;  /* 0x0228801e000075a7 */ /* 0x000e24000800017f */
[----:B0-----:R-:W-:Y:S05]  /*20aa0*/  @!P0 BRA `(.L_x_3287) ;  /* 0x0000007c00f48947 */ /* 0x001fea0003800000 */
.L_x_3535:
[----:B------:R-:W-:Y:S05]  /*20ab0*/  BSYNC B0 ;  /* 0x0000000000007941 */ /* 0x000fea0003800000 */
.L_x_3286:
        /* <DEDUP_REMOVED lines=85> */
.L_x_3557:
        /* <DEDUP_REMOVED lines=8> */
.L_x_3289:
        /* <DEDUP_REMOVED lines=11> */
.L_x_3290:
[----:B------:R2:W-:Y:S01]  /*21140*/  SYNCS.ARRIVE.TRANS64.A1T0 RZ, [R0+URZ+0x22870], RZ ;  /* 0x022870ff00ff79a7 */ /* 0x0005e2000810003f */
[----:B------:R-:W-:Y:S05]  /*21150*/  @!P3 BRA `(.L_x_3291) ;  /* 0x000000000004b947 */ /* 0x000fea0003800000 */
[----:B------:R-:W-:Y:S01]  /*21160*/  BPT.TRAP 0x1 ;  /* 0x000000040000795c */ /* 0x000fe20000300000 */
.L_x_3291:
[----:B------:R-:W3:Y:S01]  /*21170*/  SYNCS.PHASECHK.TRANS64.TRYWAIT P0, [R0+URZ+0x22840], R30 ;  /* 0x0228401e000075a7 */ /* 0x000ee2000800017f */
[----:B------:R-:W-:Y:S04]  /*21180*/  BSSY B0, `(.L_x_3292) ;  /* 0x0000002000007945 */ /* 0x000fe80003800000 */
[----:B---3--:R-:W-:Y:S05]  /*21190*/  @!P0 BRA `(.L_x_3293) ;  /* 0x0000008400088947 */ /* 0x008fea0003800000 */
.L_x_3558:
[----:B------:R-:W-:Y:S05]  /*211a0*/  BSYNC B0 ;  /* 0x0000000000007941 */ /* 0x000fea0003800000 */
.L_x_3292:
        /* <DEDUP_REMOVED lines=81> */
.L_x_3580:
        /* <DEDUP_REMOVED lines=8> */
.L_x_3295:
        /* <DEDUP_REMOVED lines=11> */
.L_x_3296:
[----:B------:R-:W4:Y:S01]  /*217f0*/  LDL R2, [R1+0x34] ;  /* 0x0000340001027983 */ /* 0x000f220000100800 */
[----:B------:R1:W-:Y:S01]  /*21800*/  SYNCS.ARRIVE.TRANS64.A1T0 RZ, [R0+URZ+0x22830], RZ ;  /* 0x022830ff00ff79a7 */ /* 0x0003e2000810003f */
[----:B----4-:R-:W-:-:S13]  /*21810*/  ISETP.NE.AND P0, PT, R2, 0x3, PT ;  /* 0x000000030200780c */ /* 0x010fda0003f05270 */
[----:B-1----:R-:W-:Y:S05]  /*21820*/  @!P0 BRA `(.L_x_3297) ;  /* 0x0000000000048947 */ /* 0x002fea0003800000 */
[----:B------:R-:W-:Y:S01]  /*21830*/  BPT.TRAP 0x1 ;  /* 0x000000040000795c */ /* 0x000fe20000300000 */
.L_x_3297:
[----:B------:R-:W-:Y:S01]  /*21840*/  LOP3.LUT R3, R25, 0x1, RZ, 0x3c, !PT ;  /* 0x0000000119037812 */ /* 0x000fe200078e3cff */
[----:B--23--:R-:W-:Y:S01]  /*21850*/  IMAD R0, R24, 0x8, R22 ;  /* 0x0000000818007824 */ /* 0x00cfe200078e0216 */
[----:B------:R-:W-:Y:S02]  /*21860*/  BSSY B0, `(.L_x_3298) ;  /* 0x0000004000007945 */ /* 0x000fe40003800000 */
[----:B------:R-:W-:-:S04]  /*21870*/  SHF.L.U32 R3, R3, 0x1f, RZ ;  /* 0x0000001f03037819 */ /* 0x000fc800000006ff */
[----:B------:R-:W1:Y:S02]  /*21880*/  SYNCS.PHASECHK.TRANS64.TRYWAIT P2, [R0+URZ+0x22870], R3 ;  /* 0x02287003000075a7 */ /* 0x000e64000804017f */
[----:B-1----:R-:W-:Y:S05]  /*21890*/  @!P2 BRA `(.L_x_3299) ;  /* 0x00000088000ca947 */ /* 0x002fea0003800000 */
.L_x_3581:
[----:B------:R-:W-:Y:S05]  /*218a0*/  BSYNC B0 ;  /* 0x0000000000007941 */ /* 0x000fea0003800000 */
.L_x_3298:
[----:B------:R-:W2:Y:S02]  /*218b0*/  LDL R2, [R1+0x40] ;  /* 0x0000400001027983 */ /* 0x000ea40000100800 */
[----:B--2---:R-:W-:-:S13]  /*218c0*/  ISETP.NE.AND P2, PT, R2, 0x3, PT ;  /* 0x000000030200780c */ /* 0x004fda0003f45270 */
[----:B------:R-:W-:Y:S05]  /*218d0*/  @!P2 BRA `(.L_x_3300) ;  /* 0x000000000004a947 */ /* 0x000fea0003800000 */
[----:B------:R-:W-:Y:S01]  /*218e0*/  BPT.TRAP 0x1 ;  /* 0x000000040000795c */ /* 0x000fe20000300000 */
.L_x_3300:
[----:B-1----:R-:W-:Y:S01]  /*218f0*/  SHF.L.U32 R3, R25, 0x1f, RZ ;  /* 0x0000001f19037819 */ /* 0x002fe200000006ff */
[----:B------:R-:W-:-:S03]  /*21900*/  IMAD R12, R24, 0x5000, RZ ;  /* 0x00005000180c7824 */ /* 0x000fc600078e02ff */
[----:B------:R-:W1:Y:S02]  /*21910*/  SYNCS.PHASECHK.TRANS64.TRYWAIT P2, [R0+URZ+0x22860], R3 ;  /* 0x02286003000075a7 */ /* 0x000e64000804017f */
[----:B-1----:R-:W-:Y:S05]  /*21920*/  @!P2 BRA `(.L_x_3301) ;  /* 0x0000008400fca947 */ /* 0x002fea0003800000 */
.L_x_3582:
        /* <DEDUP_REMOVED lines=79> */
.L_x_3302:
[----:B-1----:R1:W-:Y:S01]  /*21e20*/  SYNCS.ARRIVE.TRANS64.A1T0 RZ, [R0+URZ+0x22850], RZ ;  /* 0x022850ff00ff79a7 */ /* 0x0023e2000810003f */
[----:B------:R-:W-:Y:S06]  /*21e30*/  BAR.SYNC.DEFER_BLOCKING 0x2, 0x80 ;  /* 0x0082000000007b1d */ /* 0x000fec0000010000 */
[----:B------:R-:W-:Y:S05]  /*21e40*/  @!P0 BRA `(.L_x_3303) ;  /* 0x0000000000048947 */ /* 0x000fea0003800000 */
[----:B------:R-:W-:Y:S01]  /*21e50*/  BPT.TRAP 0x1 ;  /* 0x000000040000795c */ /* 0x000fe20000300000 */
.L_x_3303:
[----:B------:R-:W2:Y:S01]  /*21e60*/  LDL R2, [R1+0xc] ;  /* 0x00000c0001027983 */ /* 0x000ea20000100800 */
[----:B-1----:R-:W-:Y:S02]  /*21e70*/  VIADD R0, R0, 0x22880 ;  /* 0x0002288000007836 */ /* 0x002fe40000000000 */
[----:B------:R-:W-:Y:S02]  /*21e80*/  IMAD.MOV.U32 R24, RZ, RZ, R32 ;  /* 0x000000ffff187224 */ /* 0x000fe400078e0020 */
[----:B------:R-:W-:Y:S01]  /*21e90*/  IMAD.MOV.U32 R25, RZ, RZ, R36 ;  /* 0x000000ffff197224 */ /* 0x000fe200078e0024 */
[----:B--2---:R-:W-:-:S04]  /*21ea0*/  PRMT R0, R2, 0x654, R0 ;  /* 0x0000065402007816 */ /* 0x004fc80000000000 */
[----:B------:R1:W-:Y:S01]  /*21eb0*/  SYNCS.ARRIVE.TRANS64.RED.A1T0 RZ, [R0+URZ], RZ ;  /* 0x000000ff00ff79a7 */ /* 0x0003e2000810043f */
[----:B------:R-:W-:Y:S05]  /*21ec0*/  @P1 BRA `(.L_x_3304) ;  /* 0xffffffe400e01947 */ /* 0x000fea000383ffff */
.L_x_3284:
        /* <DEDUP_REMOVED lines=19> */
.L_x_3306:
[----:B------:R-:W-:Y:S05]  /*22000*/  BSYNC B0 ;  /* 0x0000000000007941 */ /* 0x000fea0003800000 */
.L_x_3305:
[----:B------:R-:W-:Y:S05]  /*22010*/  @!P0 BRA `(.L_x_3307) ;  /* 0x0000000000048947 */ /* 0x000fea0003800000 */
[----:B------:R-:W-:Y:S01]  /*22020*/  BPT.TRAP 0x1 ;  /* 0x000000040000795c */ /* 0x000fe20000300000 */
.L_x_3307:
[----:B------:R-:W-:Y:S01]  /*22030*/  LOP3.LUT R0, R36, 0x1, RZ, 0x3c, !PT ;  /* 0x0000000124007812 */ /* 0x000fe200078e3cff */
[----:B0-----:R-:W-:Y:S01]  /*22040*/  IMAD R17, R32, 0x8, R22 ;  /* 0x0000000820117824 */ /* 0x001fe200078e0216 */
[----:B------:R-:W-:Y:S02]  /*22050*/  BSSY B0, `(.L_x_3308) ;  /* 0x0000004000007945 */ /* 0x000fe40003800000 */
[----:B------:R-:W-:-:S04]  /*22060*/  SHF.L.U32 R0, R0, 0x1f, RZ ;  /* 0x0000001f00007819 */ /* 0x000fc800000006ff */
[----:B------:R-:W0:Y:S02]  /*22070*/  SYNCS.PHASECHK.TRANS64.TRYWAIT P1, [R17+URZ+0x22870], R0 ;  /* 0x02287000110075a7 */ /* 0x000e24000802017f */
[----:B0-----:R-:W-:Y:S05]  /*22080*/  @!P1 BRA `(.L_x_3309) ;  /* 0x0000008000389947 */ /* 0x001fea0003800000 */
.L_x_3583:
[----:B------:R-:W-:Y:S05]  /*22090*/  BSYNC B0 ;  /* 0x0000000000007941 */ /* 0x000fea0003800000 */
.L_x_3308:
[----:B------:R-:W2:Y:S02]  /*220a0*/  LDL R2, [R1+0x40] ;  /* 0x0000400001027983 */ /* 0x000ea40000100800 */
[----:B--2---:R-:W-:-:S13]  /*220b0*/  ISETP.NE.AND P1, PT, R2, 0x3, PT ;  /* 0x000000030200780c */ /* 0x004fda0003f25270 */
[----:B------:R-:W-:Y:S05]  /*220c0*/  @!P1 BRA `(.L_x_3310) ;  /* 0x0000000000049947 */ /* 0x000fea0003800000 */
[----:B------:R-:W-:Y:S01]  /*220d0*/  BPT.TRAP 0x1 ;  /* 0x000000040000795c */ /* 0x000fe20000300000 */
.L_x_3310:
[----:B0-----:R-:W-:-:S04]  /*220e0*/  SHF.L.U32 R0, R36, 0x1f, RZ ;  /* 0x0000001f24007819 */ /* 0x001fc800000006ff */
[----:B------:R-:W0:Y:S02]  /*220f0*/  SYNCS.PHASECHK.TRANS64.TRYWAIT P1, [R17+URZ+0x22860], R0 ;  /* 0x02286000110075a7 */ /* 0x000e24000802017f */
[----:B0-----:R-:W-:Y:S05]  /*22100*/  @!P1 BRA `(.L_x_3311) ;  /* 0x00000080002c9947 */ /* 0x001fea0003800000 */
.L_x_3584:
        /* <DEDUP_REMOVED lines=80> */
.L_x_3312:
[----:B0-----:R0:W-:Y:S01]  /*22610*/  SYNCS.ARRIVE.TRANS64.A1T0 RZ, [R17+URZ+0x22850], RZ ;  /* 0x022850ff11ff79a7 */ /* 0x0011e2000810003f */
[----:B------:R-:W-:Y:S06]  /*22620*/  BAR.SYNC.DEFER_BLOCKING 0x2, 0x80 ;  /* 0x0082000000007b1d */ /* 0x000fec0000010000 */
[----:B------:R-:W-:Y:S05]  /*22630*/  @!P0 BRA `(.L_x_3313) ;  /* 0x0000000000048947 */ /* 0x000fea0003800000 */
[----:B------:R-:W-:Y:S01]  /*22640*/  BPT.TRAP 0x1 ;  /* 0x000000040000795c */ /* 0x000fe20000300000 */
.L_x_3313:
        /* <DEDUP_REMOVED lines=9> */
.L_x_3256:
        /* <DEDUP_REMOVED lines=12> */
.L_x_3314:
        /* <DEDUP_REMOVED lines=17> */
[----:B--2---:R-:W-:Y:S01]  /*228b0*/  @!P1 IMAD.MOV.U32 R17, RZ, RZ, R2 ;  /* 0x000000ffff119224 */ /* 0x004fe200078e0002 */
[----:B------:R-:W-:-:S04]  /*228c0*/  ISETP.NE.AND P1, PT, R8, RZ, PT ;  /* 0x000000ff0800720c */ /* 0x000fc80003f25270 */
[----:B------:R-:W0:Y:S02]  /*228d0*/  SHFL.UP PT, R14, R17, 0x1, RZ ;  /* 0x04200000110e7989 */ /* 0x000e2400000e00ff */
[----:B0-----:R-:W-:-:S05]  /*228e0*/  SEL R4, R14, RZ, P1 ;  /* 0x000000ff0e047207 */ /* 0x001fca0000800000 */
[----:B------:R-:W-:-:S05]  /*228f0*/  IMAD.IADD R4, R17, 0x1, R4 ;  /* 0x0000000111047824 */ /* 0x000fca00078e0204 */
[----:B------:R-:W0:Y:S02]  /*22900*/  SHFL.UP PT, R14, R4, 0x2, RZ ;  /* 0x04400000040e7989 */ /* 0x000e2400000e00ff */
[----:B0-----:R-:W-:-:S05]  /*22910*/  SEL R5, R14, RZ, P2 ;  /* 0x000000ff0e057207 */ /* 0x001fca0001000000 */
[----:B------:R-:W-:Y:S02]  /*22920*/  IMAD.IADD R6, R4, 0x1, R5 ;  /* 0x0000000104067824 */ /* 0x000fe400078e0205 */
[----:B------:R-:W-:Y:S04]  /*22930*/  SHFL.IDX PT, R5, R16, 0x1, 0x1f ;  /* 0x00201f0010057f89 */ /* 0x000fe800000e0000 */
        /* <DEDUP_REMOVED lines=10> */
.L_x_3594:
[----:B------:R-:W-:Y:S02]  /*229e0*/  ULDC UR4, c[0x0][0xc38] ;  /* 0x00030e0000047ab9 */ /* 0x000fe40000000800 */
[----:B------:R-:W-:-:S05]  /*229f0*/  MOV R4, UR4 ;  /* 0x0000000400047c02 */ /* 0x000fca0008000f00 */
[----:B-1----:R-:W-:-:S04]  /*22a00*/  IMAD R14, R14, R4, RZ ;  /* 0x000000040e0e7224 */ /* 0x002fc800078e02ff */
[----:B------:R-:W-:-:S05]  /*22a10*/  IMAD.IADD R5, R5, 0x1, R14 ;  /* 0x0000000105057824 */ /* 0x000fca00078e020e */
[----:B------:R-:W-:-:S13]  /*22a20*/  ISETP.GT.AND P6, PT, R5, R0, PT ;  /* 0x000000000500720c */ /* 0x000fda0003fc4270 */
[----:B------:R-:W-:Y:S05]  /*22a30*/  @P6 BRA `(.L_x_3317) ;  /* 0x00000000009c6947 */ /* 0x000fea0003800000 */
.L_x_3322:
[----:B------:R-:W1:Y:S01]  /*22a40*/  LDC R2, c[0x0][0xc3c] ;  /* 0x00030f00ff027b82 */ /* 0x000e620000000800 */
[----:B------:R-:W-:-:S05]  /*22a50*/  VIADD R19, R19, 0x1f ;  /* 0x0000001f13137836 */ /* 0x000fca0000000000 */
[----:B-1----:R-:W-:-:S13]  /*22a60*/  ISETP.GE.AND P6, PT, R19, R2, PT ;  /* 0x000000021300720c */ /* 0x002fda0003fc6270 */
[----:B------:R-:W-:Y:S05]  /*22a70*/  @P6 BRA `(.L_x_3318) ;  /* 0x0000000400d06947 */ /* 0x000fea0003800000 */
[----:B0-----:R-:W0:Y:S01]  /*22a80*/  S2R R3, SR_TID.X ;  /* 0x0000000000037919 */ /* 0x001e220000002100 */
        /* <DEDUP_REMOVED lines=9> */
.L_x_3320:
[----:B------:R-:W-:Y:S05]  /*22b20*/  BSYNC B0 ;  /* 0x0000000000007941 */ /* 0x000fea0003800000 */
.L_x_3319:
[----:B------:R-:W-:-:S03]  /*22b30*/  UMOV UR4, 0xffffffff ;  /* 0xffffffff00047882 */ /* 0x000fc60000000000 */
[----:B------:R-:W-:Y:S05]  /*22b40*/  BRA.DIV UR4, `(.L_x_3321) ;  /* 0x0000007a04d47947 */ /* 0x000fea000b800000 */
[----:B-----5:R-:W1:Y:S02]  /*22b50*/  SHFL.UP PT, R14, R17, 0x1, RZ ;  /* 0x04200000110e7989 */ /* 0x020e6400000e00ff */
[----:B-1----:R-:W-:-:S05]  /*22b60*/  SEL R14, R14, RZ, P1 ;  /* 0x000000ff0e0e7207 */ /* 0x002fca0000800000 */
        /* <DEDUP_REMOVED lines=14> */
.L_x_3602:
[----:B------:R-:W-:Y:S02]  /*22c50*/  ULDC UR4, c[0x0][0xc38] ;  /* 0x00030e0000047ab9 */ /* 0x000fe40000000800 */
[----:B------:R-:W-:-:S05]  /*22c60*/  MOV R4, UR4 ;  /* 0x0000000400047c02 */ /* 0x000fca0008000f00 */
[----:B-1----:R-:W-:-:S04]  /*22c70*/  IMAD R14, R14, R4, RZ ;  /* 0x000000040e0e7224 */ /* 0x002fc800078e02ff */
[----:B------:R-:W-:-:S05]  /*22c80*/  IMAD.IADD R5, R14, 0x1, R5 ;  /* 0x000000010e057824 */ /* 0x000fca00078e0205 */
[----:B------:R-:W-:-:S13]  /*22c90*/  ISETP.GT.AND P6, PT, R5, R0, PT ;  /* 0x000000000500720c */ /* 0x000fda0003fc4270 */
[----:B------:R-:W-:Y:S05]  /*22ca0*/  @!P6 BRA `(.L_x_3322) ;  /* 0xfffffffc0064e947 */ /* 0x000fea000383ffff */
.L_x_3317:
        /* <DEDUP_REMOVED lines=8> */
.L_x_3606:
[----:B------:R-:W-:Y:S01]  /*22d30*/  ISETP.NE.AND P0, PT, R2, RZ, PT ;  /* 0x000000ff0200720c */ /* 0x000fe20003f05270 */
[----:B------:R-:W-:-:S12]  /*22d40*/  IMAD.MOV.U32 R14, RZ, RZ, RZ ;  /* 0x000000ffff0e7224 */ /* 0x000fd800078e00ff */
[----:B------:R-:W-:Y:S05]  /*22d50*/  @!P0 BRA `(.L_x_3324) ;  /* 0x0000000000108947 */ /* 0x000fea0003800000 */
[----:B------:R-:W-:Y:S01]  /*22d60*/  UMOV UR4, 0xffffffff ;  /* 0xffffffff00047882 */ /* 0x000fe20000000000 */
[----:B------:R-:W-:Y:S02]  /*22d70*/  VIADD R12, R6, 0xffffffff ;  /* 0xffffffff060c7836 */ /* 0x000fe40000000000 */
[----:B------:R-:W-:Y:S05]  /*22d80*/  BRA.DIV UR4, `(.L_x_3325) ;  /* 0x0000007e04487947 */ /* 0x000fea000b800000 */
[----:B------:R3:W4:Y:S02]  /*22d90*/  SHFL.IDX PT, R14, R3, R12, 0x1f ;  /* 0x00001f0c030e7589 */ /* 0x00072400000e0000 */
.L_x_3324:
[----:B0--3--:R-:W0:Y:S01]  /*22da0*/  LDC.64 R2, c[0x0][0xc90] ;  /* 0x00032400ff027b82 */ /* 0x009e220000000a00 */
[----:B------:R-:W-:-:S04]  /*22db0*/  IMAD.IADD R19, R6, 0x1, R19 ;  /* 0x0000000106137824 */ /* 0x000fc800078e0213 */
[----:B0-----:R-:W-:-:S05]  /*22dc0*/  IMAD.WIDE R2, R19, 0x4, R2 ;  /* 0x0000000413027825 */ /* 0x001fca00078e0202 */
[----:B-1----:R0:W2:Y:S01]  /*22dd0*/  LDG.E R6, desc[UR60][R2.64] ;  /* 0x0000003c02067981 */ /* 0x0020a2000c1e1900 */
[----:B----4-:R-:W-:-:S04]  /*22de0*/  IMAD R16, R14, R4, R16 ;  /* 0x000000040e107224 */ /* 0x010fc800078e0210 */
[----:B------:R-:W-:Y:S02]  /*22df0*/  IMAD.IADD R0, R0, 0x1, -R16 ;  /* 0x0000000100007824 */ /* 0x000fe400078e0a10 */
[----:B0-----:R-:W-:Y:S02]  /*22e00*/  IMAD.MOV.U32 R2, RZ, RZ, RZ ;  /* 0x000000ffff027224 */ /* 0x001fe400078e00ff */
[----:B--2---:R-:W-:-:S05]  /*22e10*/  IMAD R5, R17, R6, RZ ;  /* 0x0000000611057224 */ /* 0x004fca00078e02ff */
[----:B------:R-:W-:-:S04]  /*22e20*/  IABS R7, R5 ;  /* 0x0000000500077213 */ /* 0x000fc80000000000 */
[----:B------:R-:W0:Y:S08]  /*22e30*/  I2F.RP R8, R7 ;  /* 0x0000000700087306 */ /* 0x000e300000209400 */
[----:B0-----:R-:W0:Y:S02]  /*22e40*/  MUFU.RCP R8, R8 ;  /* 0x0000000800087308 */ /* 0x001e240000001000 */
[----:B0-----:R-:W-:Y:S01]  /*22e50*/  VIADD R9, R8, 0xffffffe ;  /* 0x0ffffffe08097836 */ /* 0x001fe20000000000 */
[----:B------:R-:W-:-:S05]  /*22e60*/  IABS R8, R5 ;  /* 0x0000000500087213 */ /* 0x000fca0000000000 */
[----:B------:R-:W0:Y:S01]  /*22e70*/  F2I.FTZ.U32.TRUNC.NTZ R3, R9 ;  /* 0x0000000900037305 */ /* 0x000e22000021f000 */
[----:B------:R-:W-:Y:S01]  /*22e80*/  IADD3 R8, RZ, -R8, RZ ;  /* 0x80000008ff087210 */ /* 0x000fe20007ffe0ff */
        /* <DEDUP_REMOVED lines=20> */
[----:B------:R-:W-:-:S04]  /*22fd0*/  VIADDMNMX R4, R3, R4, R6, PT ;  /* 0x0000000403047246 */ /* 0x000fc80003800106 */
[----:B------:R-:W-:-:S04]  /*22fe0*/  IABS R6, R4 ;  /* 0x0000000400067213 */ /* 0x000fc80000000000 */
[----:B------:R-:W0:Y:S08]  /*22ff0*/  I2F.RP R8, R6 ;  /* 0x0000000600087306 */ /* 0x000e300000209400 */
[----:B0-----:R-:W0:Y:S02]  /*23000*/  MUFU.RCP R8, R8 ;  /* 0x0000000800087308 */ /* 0x001e240000001000 */
[----:B0-----:R-:W-:Y:S01]  /*23010*/  VIADD R2, R8, 0xffffffe ;  /* 0x0ffffffe08027836 */ /* 0x001fe20000000000 */
[----:B------:R-:W-:-:S05]  /*23020*/  IABS R8, R0 ;  /* 0x0000000000087213 */ /* 0x000fca0000000000 */
[----:B------:R0:W1:Y:S02]  /*23030*/  F2I.FTZ.U32.TRUNC.NTZ R3, R2 ;  /* 0x0000000200037305 */ /* 0x000064000021f000 */
[----:B0-----:R-:W-:Y:S01]  /*23040*/  MOV R2, RZ ;  /* 0x000000ff00027202 */ /* 0x001fe20000000f00 */
[----:B-1----:R-:W-:-:S04]  /*23050*/  IMAD.MOV R5, RZ, RZ, -R3 ;  /* 0x000000ffff057224 */ /* 0x002fc800078e0a03 */
[----:B------:R-:W-:-:S04]  /*23060*/  IMAD R5, R5, R6, RZ ;  /* 0x0000000605057224 */ /* 0x000fc800078e02ff */
[----:B------:R-:W-:Y:S01]  /*23070*/  IMAD.HI.U32 R3, R3, R5, R2 ;  /* 0x0000000503037227 */ /* 0x000fe200078e0002 */
[-C--:B------:R-:W-:Y:S02]  /*23080*/  IABS R5, R4.reuse ;  /* 0x0000000400057213 */ /* 0x080fe40000000000 */
[C---:B------:R-:W-:Y:S01]  /*23090*/  LOP3.LUT R2, R0.reuse, R4, RZ, 0x3c, !PT ;  /* 0x0000000400027212 */ /* 0x040fe200078e3cff */
[----:B------:R-:W-:Y:S02]  /*230a0*/  IMAD.IADD R0, R0, 0x1, R7 ;  /* 0x0000000100007824 */ /* 0x000fe400078e0207 */
[----:B------:R-:W-:Y:S01]  /*230b0*/  IMAD.MOV R5, RZ, RZ, -R5 ;  /* 0x000000ffff057224 */ /* 0x000fe200078e0a05 */
[----:B------:R-:W-:Y:S01]  /*230c0*/  ISETP.GE.AND P2, PT, R2, RZ, PT ;  /* 0x000000ff0200720c */ /* 0x000fe20003f46270 */
[----:B------:R-:W-:-:S04]  /*230d0*/  IMAD.HI.U32 R3, R3, R8, RZ ;  /* 0x0000000803037227 */ /* 0x000fc800078e00ff */
[----:B------:R-:W-:-:S05]  /*230e0*/  IMAD R5, R3, R5, R8 ;  /* 0x0000000503057224 */ /* 0x000fca00078e0208 */
[----:B------:R-:W-:-:S13]  /*230f0*/  ISETP.GT.U32.AND P1, PT, R6, R5, PT ;  /* 0x000000050600720c */ /* 0x000fda0003f24070 */
[----:B------:R-:W-:Y:S02]  /*23100*/  @!P1 IMAD.IADD R5, R5, 0x1, -R6 ;  /* 0x0000000105059824 */ /* 0x000fe400078e0a06 */
[----:B------:R-:W-:Y:S01]  /*23110*/  @!P1 VIADD R3, R3, 0x1 ;  /* 0x0000000103039836 */ /* 0x000fe20000000000 */
[----:B------:R-:W-:Y:S02]  /*23120*/  ISETP.NE.AND P1, PT, R4, RZ, PT ;  /* 0x000000ff0400720c */ /* 0x000fe40003f25270 */
[----:B------:R-:W-:-:S13]  /*23130*/  ISETP.GE.U32.AND P0, PT, R5, R6, PT ;  /* 0x000000060500720c */ /* 0x000fda0003f06070 */
[----:B------:R-:W-:-:S04]  /*23140*/  @P0 VIADD R3, R3, 0x1 ;  /* 0x0000000103030836 */ /* 0x000fc80000000000 */
[----:B------:R-:W-:Y:S01]  /*23150*/  @!P2 IMAD.MOV R3, RZ, RZ, -R3 ;  /* 0x000000ffff03a224 */ /* 0x000fe200078e0a03 */
[----:B------:R-:W-:Y:S01]  /*23160*/  @!P1 LOP3.LUT R3, RZ, R4, RZ, 0x33, !PT ;  /* 0x00000004ff039212 */ /* 0x000fe200078e33ff */
[----:B------:R-:W-:-:S04]  /*23170*/  IMAD.MOV R4, RZ, RZ, -R4 ;  /* 0x000000ffff047224 */ /* 0x000fc800078e0a04 */
[----:B------:R-:W-:Y:S01]  /*23180*/  IMAD R18, R3, R4, R0 ;  /* 0x0000000403127224 */ /* 0x000fe200078e0200 */
[----:B------:R-:W-:-:S05]  /*23190*/  LOP3.LUT R0, RZ, R3, RZ, 0x33, !PT ;  /* 0x00000003ff007212 */ /* 0x000fca00078e33ff */
[----:B------:R-:W-:Y:S01]  /*231a0*/  IMAD.IADD R17, R17, 0x1, R0 ;  /* 0x0000000111117824 */ /* 0x000fe200078e0200 */
[----:B------:R-:W-:Y:S06]  /*231b0*/  BRA `(.L_x_3326) ;  /* 0x00000000001c7947 */ /* 0x000fec0003800000 */
.L_x_3318:
[----:B------:R-:W-:Y:S01]  /*231c0*/  UMOV UR4, URZ ;  /* 0x0000003f00047c82 */ /* 0x000fe20008000000 */
[----:B------:R-:W-:Y:S01]  /*231d0*/  UMOV UR5, URZ ;  /* 0x0000003f00057c82 */ /* 0x000fe20008000000 */
[----:B------:R-:W-:Y:S01]  /*231e0*/  ULDC UR6, c[0x0][0xc3c] ;  /* 0x00030f0000067ab9 */ /* 0x000fe20000000800 */
[----:B------:R-:W-:Y:S01]  /*231f0*/  MOV R16, R0 ;  /* 0x0000000000107202 */ /* 0x000fe20000000f00 */
[----:B------:R-:W-:Y:S02]  /*23200*/  IMAD.U32 R17, RZ, RZ, UR4 ;  /* 0x00000004ff117e24 */ /* 0x000fe4000f8e00ff */
[----:B------:R-:W-:Y:S02]  /*23210*/  IMAD.U32 R18, RZ, RZ, UR5 ;  /* 0x00000005ff127e24 */ /* 0x000fe4000f8e00ff */
[----:B------:R-:W-:-:S07]  /*23220*/  IMAD.U32 R19, RZ, RZ, UR6 ;  /* 0x00000006ff137e24 */ /* 0x000fce000f8e00ff */
.L_x_3326:
        /* <DEDUP_REMOVED lines=12> */
.L_x_3315:
[----:B------:R-:W-:Y:S02]  /*232f0*/  ULDC UR4, c[0x0][0xc3c] ;  /* 0x00030f0000047ab9 */ /* 0x000fe40000000800 */
[----:B---3--:R-:W-:-:S13]  /*23300*/  ISETP.GE.AND P0, PT, R19, UR4, PT ;  /* 0x0000000413007c0c */ /* 0x008fda000bf06270 */
[----:B------:R-:W-:Y:S05]  /*23310*/  @!P0 BRA `(.L_x_3327) ;  /* 0xffffff94001c8947 */ /* 0x000fea000383ffff */
[----:B------:R-:W-:Y:S05]  /*23320*/  BSYNC B7 ;  /* 0x0000000000077941 */ /* 0x000fea0003800000 */
.L_x_3219:
        /* <DEDUP_REMOVED lines=12> */
.L_x_3609:
[----:B------:R-:W-:Y:S05]  /*233f0*/  BSYNC B0 ;  /* 0x0000000000007941 */ /* 0x000fea0003800000 */
.L_x_3328:
[----:B------:R-:W-:-:S03]  /*23400*/  UMOV UR4, 0xffffffff ;  /* 0xffffffff00047882 */ /* 0x000fc60000000000 */
[----:B------:R-:W-:Y:S05]  /*23410*/  BRA.DIV UR4, `(.L_x_3330) ;  /* 0x0000007604dc7947 */ /* 0x000fea000b800000 */
[----:B0-----:R-:W0:Y:S02]  /*23420*/  S2R R0, SR_TID.X ;  /* 0x0000000000007919 */ /* 0x001e240000002100 */
[----:B0-----:R-:W-:-:S04]  /*23430*/  SHF.R.U32.HI R0, RZ, 0x5, R0 ;  /* 0x00000005ff007819 */ /* 0x001fc80000011600 */
[----:B------:R-:W-:-:S05]  /*23440*/  LOP3.LUT R0, R0, 0x3, RZ, 0xc0, !PT ;  /* 0x0000000300007812 */ /* 0x000fca00078ec0ff */
[----:B------:R0:W1:Y:S02]  /*23450*/  SHFL.IDX PT, R14, R0, RZ, 0x1f ;  /* 0x00001fff000e7589 */ /* 0x00006400000e0000 */
.L_x_3612:
[----:B-1----:R-:W-:-:S13]  /*23460*/  ISETP.NE.AND P0, PT, R14, RZ, PT ;  /* 0x000000ff0e00720c */ /* 0x002fda0003f05270 */
[----:B------:R-:W-:Y:S05]  /*23470*/  @P0 BRA `(.L_x_3030) ;  /* 0x0000000000a80947 */ /* 0x000fea0003800000 */
[----:B------:R-:W-:-:S03]  /*23480*/  UMOV UR4, 0xffffffff ;  /* 0xffffffff00047882 */ /* 0x000fc60000000000 */
[----:B------:R-:W-:Y:S05]  /*23490*/  BRA.DIV UR4, `(.L_x_3331) ;  /* 0x0000007604f07947 */ /* 0x000fea000b800000 */
[----:B------:R-:W-:-:S13]  /*234a0*/  ELECT P6, URZ, PT ;  /* 0x00000000003f782f */ /* 0x000fda00038c0000 */
.L_x_3615:
[----:B------:R-:W-:Y:S05]  /*234b0*/  @!P6 BRA `(.L_x_3030) ;  /* 0x000000000098e947 */ /* 0x000fea0003800000 */
[----:B0-----:R-:W2:Y:S02]  /*234c0*/  LDL.LU R0, [R1+0x10] ;  /* 0x0000100001007983 */ /* 0x001ea40000300800 */
[----:B--2---:R-:W-:-:S04]  /*234d0*/  LOP3.LUT R0, R0, 0x2, RZ, 0xfc, !PT ;  /* 0x0000000200007812 */ /* 0x004fc800078efcff */
[----:B------:R-:W-:-:S13]  /*234e0*/  ISETP.NE.AND P0, PT, R0, 0x3, PT ;  /* 0x000000030000780c */ /* 0x000fda0003f05270 */
[----:B------:R-:W-:Y:S05]  /*234f0*/  @!P0 BRA `(.L_x_3332) ;  /* 0x0000000000048947 */ /* 0x000fea0003800000 */
[----:B------:R-:W-:Y:S01]  /*23500*/  BPT.TRAP 0x1 ;  /* 0x000000040000795c */ /* 0x000fe20000300000 */
.L_x_3332:
[----:B------:R-:W-:Y:S01]  /*23510*/  IMAD R5, R32, 0x8, R7 ;  /* 0x0000000820057824 */ /* 0x000fe200078e0207 */
[----:B------:R-:W-:Y:S01]  /*23520*/  SHF.L.U32 R0, R36, 0x1f, RZ ;  /* 0x0000001f24007819 */ /* 0x000fe200000006ff */
[----:B------:R-:W-:-:S03]  /*23530*/  VIADD R32, R32, 0x1 ;  /* 0x0000000120207836 */ /* 0x000fc60000000000 */
[----:B------:R-:W0:Y:S02]  /*23540*/  SYNCS.PHASECHK.TRANS64.TRYWAIT P1, [R5+URZ+0x22840], R0 ;  /* 0x02284000050075a7 */ /* 0x000e24000802017f */
[----:B------:R-:W-:-:S04]  /*23550*/  ISETP.NE.AND P2, PT, R32, 0x2, PT ;  /* 0x000000022000780c */ /* 0x000fc80003f45270 */
[----:B------:R-:W-:Y:S01]  /*23560*/  SEL R3, RZ, 0x1, P2 ;  /* 0x00000001ff037807 */ /* 0x000fe20001000000 */
[----:B0-----:R-:W-:Y:S08]  /*23570*/  @!P1 BRA `(.L_x_3333) ;  /* 0x0000007400d89947 */ /* 0x001ff00003800000 */
.L_x_3616:
[----:B------:R-:W-:Y:S02]  /*23580*/  SEL R32, R32, RZ, P2 ;  /* 0x000000ff20207207 */ /* 0x000fe40001000000 */
[----:B------:R-:W-:Y:S01]  /*23590*/  LOP3.LUT R2, R36, R3, RZ, 0x3c, !PT ;  /* 0x0000000324027212 */ /* 0x000fe200078e3cff */
[----:B------:R-:W-:Y:S06]  /*235a0*/  @!P0 BRA `(.L_x_3334) ;  /* 0x0000000000048947 */ /* 0x000fec0003800000 */
[----:B------:R-:W-:Y:S01]  /*235b0*/  BPT.TRAP 0x1 ;  /* 0x000000040000795c */ /* 0x000fe20000300000 */
.L_x_3334:
[----:B------:R-:W-:Y:S01]  /*235c0*/  IMAD R3, R32, 0x8, R7 ;  /* 0x0000000820037824 */ /* 0x000fe200078e0207 */
[----:B------:R-:W-:-:S04]  /*235d0*/  SHF.L.U32 R2, R2, 0x1f, RZ ;  /* 0x0000001f02027819 */ /* 0x000fc800000006ff */
[----:B------:R-:W1:Y:S02]  /*235e0*/  SYNCS.PHASECHK.TRANS64.TRYWAIT P1, [R3+URZ+0x22840], R2 ;  /* 0x02284002030075a7 */ /* 0x000e64000802017f */
[----:B-1----:R-:W-:Y:S05]  /*235f0*/  @!P1 BRA `(.L_x_3335) ;  /* 0x0000007400cc9947 */ /* 0x002fea0003800000 */
.L_x_3617:
[----:B------:R-:W-:Y:S05]  /*23600*/  @!P0 BRA `(.L_x_3336) ;  /* 0x0000000000048947 */ /* 0x000fea0003800000 */
[----:B------:R-:W-:Y:S01]  /*23610*/  BPT.TRAP 0x1 ;  /* 0x000000040000795c */ /* 0x000fe20000300000 */
.L_x_3336:
[----:B------:R-:W2:Y:S02]  /*23620*/  SYNCS.PHASECHK.TRANS64.TRYWAIT P1, [R5+URZ+0x22860], R0 ;  /* 0x02286000050075a7 */ /* 0x000ea4000802017f */
[----:B--2---:R-:W-:Y:S05]  /*23630*/  @!P1 BRA `(.L_x_3337) ;  /* 0x0000007400d09947 */ /* 0x004fea0003800000 */
.L_x_3618:
[----:B------:R-:W-:Y:S05]  /*23640*/  @!P0 BRA `(.L_x_3338) ;  /* 0x0000000000048947 */ /* 0x000fea0003800000 */
[----:B------:R-:W-:Y:S01]  /*23650*/  BPT.TRAP 0x1 ;  /* 0x000000040000795c */ /* 0x000fe20000300000 */
.L_x_3338:
[----:B------:R-:W3:Y:S02]  /*23660*/  SYNCS.PHASECHK.TRANS64.TRYWAIT P1, [R3+URZ+0x22860], R2 ;  /* 0x02286002030075a7 */ /* 0x000ee4000802017f */
[----:B---3--:R-:W-:Y:S05]  /*23670*/  @!P1 BRA `(.L_x_3339) ;  /* 0x0000007400d49947 */ /* 0x008fea0003800000 */
.L_x_3619:
[----:B------:R-:W-:Y:S05]  /*23680*/  @!P0 BRA `(.L_x_3340) ;  /* 0x0000000000048947 */ /* 0x000fea0003800000 */
[----:B------:R-:W-:Y:S01]  /*23690*/  BPT.TRAP 0x1 ;  /* 0x000000040000795c */ /* 0x000fe20000300000 */
.L_x_3340:
[----:B------:R-:W4:Y:S02]  /*236a0*/  SYNCS.PHASECHK.TRANS64.TRYWAIT P1, [R5+URZ+0x22880], R0 ;  /* 0x02288000050075a7 */ /* 0x000f24000802017f */
[----:B----4-:R-:W-:Y:S05]  /*236b0*/  @!P1 BRA `(.L_x_3341) ;  /* 0x0000007400d89947 */ /* 0x010fea0003800000 */
.L_x_3620:
[----:B------:R-:W-:Y:S05]  /*236c0*/  @!P0 BRA `(.L_x_3342) ;  /* 0x0000000000048947 */ /* 0x000fea0003800000 */
[----:B------:R-:W-:Y:S01]  /*236d0*/  BPT.TRAP 0x1 ;  /* 0x000000040000795c */ /* 0x000fe20000300000 */
.L_x_3342:
[----:B------:R0:W0:Y:S02]  /*236e0*/  SYNCS.PHASECHK.TRANS64.TRYWAIT P0, [R3+URZ+0x22880], R2 ;  /* 0x02288002030075a7 */ /* 0x000024000800017f */
[----:B0-----:R-:W-:Y:S05]  /*236f0*/  @!P0 NANOSLEEP.SYNCS 0x989680 ;  /* 0x009896800000895d */ /* 0x001fea0003900000 */
[----:B------:R-:W0:Y:S02]  /*23700*/  @!P0 SYNCS.PHASECHK.TRANS64 P0, [R3+URZ+0x22880], R2 ;  /* 0x02288002030085a7 */ /* 0x000e24000800007f */
[----:B0-----:R-:W-:Y:S05]  /*23710*/  @!P0 BRA `(.L_x_3342) ;  /* 0xfffffffc00f08947 */ /* 0x001fea000383ffff */
.L_x_3030:
[----:B------:R-:W-:Y:S05]  /*23720*/  BSYNC B8 ;  /* 0x0000000000087941 */ /* 0x000fea0003800000 */
.L_x_3027:
[----:B------:R-:W-:Y:S05]  /*23730*/  EXIT ;  /* 0x000000000000794d */ /* 0x000fea0003800000 */
.L_x_3050:
[----:B-1----:R1:W2:Y:S02]  /*23740*/  SYNCS.PHASECHK.TRANS64.TRYWAIT P6, [R88+URZ+0x22890], R100 ;  /* 0x02289064580075a7 */ /* 0x0022a400080c017f */
[----:B--2---:R-:W-:Y:S05]  /*23750*/  @!P6 NANOSLEEP.SYNCS 0x989680 ;  /* 0x009896800000e95d */ /* 0x004fea0003900000 */
[----:B------:R-:W2:Y:S02]  /*23760*/  @!P6 SYNCS.PHASECHK.TRANS64 P6, [R88+URZ+0x22890], R100 ;  /* 0x022890645800e5a7 */ /* 0x000ea400080c007f */
[----:B--2---:R-:W-:Y:S05]  /*23770*/  @!P6 BRA `(.L_x_3050) ;  /* 0xfffffffc00f0e947 */ /* 0x004fea000383ffff */
[----:B------:R-:W-:Y:S05]  /*23780*/  BRA `(.L_x_3343) ;  /* 0xfffffdf000b07947 */ /* 0x000fea000383ffff */
.L_x_3051:
[----:B------:R-:W-:Y:S01]  /*23790*/  BSSY B1, `(.L_x_3344) ;  /* 0x0000008000017945 */ /* 0x000fe20003800000 */
[----:B------:R-:W-:Y:S01]  /*237a0*/  MOV R13, R102 ;  /* 0x00000066000d7202 */ /* 0x000fe20000000f00 */
[----:B------:R-:W-:Y:S02]  /*237b0*/  IMAD.MOV.U32 R12, RZ, RZ, RZ ;  /* 0x000000ffff0c7224 */ /* 0x000fe400078e00ff */
[----:B------:R-:W-:Y:S02]  /*237c0*/  IMAD.MOV.U32 R11, RZ, RZ, 0x1c1f ;  /* 0x00001c1fff0b7424 */ /* 0x000fe400078e00ff */
[----:B------:R-:W-:-:S07]  /*237d0*/  IMAD.MOV.U32 R15, RZ, RZ, -0x1 ;  /* 0xffffffffff0f7424 */ /* 0x000fce00078e00ff */
[----:B01----:R-:W-:Y:S05]  /*237e0*/  WARPSYNC.COLLECTIVE R15, `(.L_x_3345) ;  /* 0x000000000f087348 */ /* 0x003fea0003c00000 */
[----:B------:R2:W3:Y:S02]  /*237f0*/  SHFL.IDX P6, R14, R13, R12, R11 ;  /* 0x0000000c0d0e7389 */ /* 0x0004e400000c000b */
[----:B0123--:R-:W-:Y:S01]  /*23800*/  ENDCOLLECTIVE ;  /* 0x000000000000791b */ /* 0x00ffe20003800000 */
.L_x_3345:
[----:B------:R-:W-:Y:S05]  /*23810*/  BSYNC B1 ;  /* 0x0000000000017941 */ /* 0x000fea0003800000 */
.L_x_3344:
        /* <DEDUP_REMOVED lines=8> */
.L_x_3346:
[----:B------:R-:W-:Y:S05]  /*238a0*/  BRA `(.L_x_3347) ;  /* 0xfffffdf0007c7947 */ /* 0x000fea000383ffff */
.L_x_3060:
[----:B------:R-:W-:Y:S01]  /*238b0*/  BSSY B1, `(.L_x_3348) ;  /* 0x0000008000017945 */ /* 0x000fe20003800000 */
[----:B------:R-:W-:Y:S01]  /*238c0*/  MOV R13, R102 ;  /* 0x00000066000d7202 */ /* 0x000fe20000000f00 */
[----:B------:R-:W-:Y:S02]  /*238d0*/  IMAD.MOV.U32 R12, RZ, RZ, 0x1 ;  /* 0x00000001ff0c7424 */ /* 0x000fe400078e00ff */
[----:B0-----:R-:W-:Y:S02]  /*238e0*/  IMAD.MOV.U32 R11, RZ, RZ, 0x1c1f ;  /* 0x00001c1fff0b7424 */ /* 0x001fe400078e00ff */
[----:B------:R-:W-:-:S07]  /*238f0*/  IMAD.MOV.U32 R15, RZ, RZ, -0x1 ;  /* 0xffffffffff0f7424 */ /* 0x000fce00078e00ff */
[----:B-1234-:R-:W-:Y:S05]  /*23900*/  WARPSYNC.COLLECTIVE R15, `(.L_x_3349) ;  /* 0x000000000f087348 */ /* 0x01efea0003c00000 */
[----:B----4-:R0:W4:Y:S02]  /*23910*/  SHFL.IDX P6, R14, R13, R12, R11 ;  /* 0x0000000c0d0e7389 */ /* 0x01012400000c000b */
[----:B01234-:R-:W-:Y:S01]  /*23920*/  ENDCOLLECTIVE ;  /* 0x000000000000791b */ /* 0x01ffe20003800000 */
.L_x_3349:
[----:B------:R-:W-:Y:S05]  /*23930*/  BSYNC B1 ;  /* 0x0000000000017941 */ /* 0x000fea0003800000 */
.L_x_3348:
        /* <DEDUP_REMOVED lines=8> */
.L_x_3350:
[----:B------:R-:W-:Y:S05]  /*239c0*/  BRA `(.L_x_3351) ;  /* 0xfffffdfc00e47947 */ /* 0x000fea000383ffff */
.L_x_3069:
[----:B------:R-:W-:Y:S01]  /*239d0*/  BSSY B1, `(.L_x_3352) ;  /* 0x0000008000017945 */ /* 0x000fe20003800000 */
[----:B------:R-:W-:Y:S01]  /*239e0*/  MOV R13, R102 ;  /* 0x00000066000d7202 */ /* 0x000fe20000000f00 */
[----:B------:R-:W-:Y:S02]  /*239f0*/  IMAD.MOV.U32 R12, RZ, RZ, 0x2 ;  /* 0x00000002ff0c7424 */ /* 0x000fe400078e00ff */
[----:B0-----:R-:W-:Y:S02]  /*23a00*/  IMAD.MOV.U32 R11, RZ, RZ, 0x1c1f ;  /* 0x00001c1fff0b7424 */ /* 0x001fe400078e00ff */
[----:B------:R-:W-:-:S07]  /*23a10*/  IMAD.MOV.U32 R15, RZ, RZ, -0x1 ;  /* 0xffffffffff0f7424 */ /* 0x000fce00078e00ff */
[----:B-1234-:R-:W-:Y:S05]  /*23a20*/  WARPSYNC.COLLECTIVE R15, `(.L_x_3353) ;  /* 0x000000000f087348 */ /* 0x01efea0003c00000 */
[----:B------:R0:W0:Y:S02]  /*23a30*/  SHFL.IDX P6, R14, R13, R12, R11 ;  /* 0x0000000c0d0e7389 */ /* 0x00002400000c000b */
[----:B01234-:R-:W-:Y:S01]  /*23a40*/  ENDCOLLECTIVE ;  /* 0x000000000000791b */ /* 0x01ffe20003800000 */
.L_x_3353:
[----:B------:R-:W-:Y:S05]  /*23a50*/  BSYNC B1 ;  /* 0x0000000000017941 */ /* 0x000fea0003800000 */
.L_x_3352:
        /* <DEDUP_REMOVED lines=8> */
.L_x_3354:
[----:B------:R-:W-:Y:S05]  /*23ae0*/  BRA `(.L_x_3355) ;  /* 0xfffffe0c00507947 */ /* 0x000fea000383ffff */
.L_x_3079:
[----:B-1----:R1:W2:Y:S02]  /*23af0*/  SYNCS.PHASECHK.TRANS64.TRYWAIT P3, [R88+URZ+0x22890], R100 ;  /* 0x02289064580075a7 */ /* 0x0022a4000806017f */
[----:B--2---:R-:W-:Y:S05]  /*23b00*/  @!P3 NANOSLEEP.SYNCS 0x989680 ;  /* 0x009896800000b95d */ /* 0x004fea0003900000 */
[----:B------:R-:W2:Y:S02]  /*23b10*/  @!P3 SYNCS.PHASECHK.TRANS64 P3, [R88+URZ+0x22890], R100 ;  /* 0x022890645800b5a7 */ /* 0x000ea4000806007f */
[----:B--2---:R-:W-:Y:S05]  /*23b20*/  @!P3 BRA `(.L_x_3079) ;  /* 0xfffffffc00f0b947 */ /* 0x004fea000383ffff */
[----:B------:R-:W-:Y:S05]  /*23b30*/  BRA `(.L_x_3356) ;  /* 0xfffffe2000047947 */ /* 0x000fea000383ffff */
.L_x_3080:
[----:B------:R-:W-:Y:S01]  /*23b40*/  BSSY B1, `(.L_x_3357) ;  /* 0x0000008000017945 */ /* 0x000fe20003800000 */
[----:B------:R-:W-:Y:S01]  /*23b50*/  MOV R13, R102 ;  /* 0x00000066000d7202 */ /* 0x000fe20000000f00 */
[----:B------:R-:W-:Y:S02]  /*23b60*/  IMAD.MOV.U32 R12, RZ, RZ, RZ ;  /* 0x000000ffff0c7224 */ /* 0x000fe400078e00ff */
[----:B------:R-:W-:Y:S02]  /*23b70*/  IMAD.MOV.U32 R11, RZ, RZ, 0x1c1f ;  /* 0x00001c1fff0b7424 */ /* 0x000fe400078e00ff */
[----:B------:R-:W-:-:S07]  /*23b80*/  IMAD.MOV.U32 R15, RZ, RZ, -0x1 ;  /* 0xffffffffff0f7424 */ /* 0x000fce00078e00ff */
[----:B-1----:R-:W-:Y:S05]  /*23b90*/  WARPSYNC.COLLECTIVE R15, `(.L_x_3358) ;  /* 0x000000000f087348 */ /* 0x002fea0003c00000 */
[----:B------:R0:W2:Y:S02]  /*23ba0*/  SHFL.IDX P6, R14, R13, R12, R11 ;  /* 0x0000000c0d0e7389 */ /* 0x0000a400000c000b */
[----:B012---:R-:W-:Y:S01]  /*23bb0*/  ENDCOLLECTIVE ;  /* 0x000000000000791b */ /* 0x007fe20003800000 */
.L_x_3358:
[----:B------:R-:W-:Y:S05]  /*23bc0*/  BSYNC B1 ;  /* 0x0000000000017941 */ /* 0x000fea0003800000 */
.L_x_3357:
        /* <DEDUP_REMOVED lines=8> */
.L_x_3359:
[----:B------:R-:W-:Y:S01]  /*23c50*/  MOV R106, R14 ;  /* 0x0000000e006a7202 */ /* 0x000fe20000000f00 */
[----:B------:R-:W-:Y:S06]  /*23c60*/  BRA `(.L_x_3360) ;  /* 0xfffffe1c00d07947 */ /* 0x000fec000383ffff */
.L_x_3085:
        /* <DEDUP_REMOVED lines=8> */
.L_x_3362:
[----:B------:R-:W-:Y:S05]  /*23cf0*/  BSYNC B1 ;  /* 0x0000000000017941 */ /* 0x000fea0003800000 */
.L_x_3361:
        /* <DEDUP_REMOVED lines=8> */
.L_x_3363:
[----:B------:R-:W-:Y:S05]  /*23d80*/  BRA `(.L_x_3364) ;  /* 0xfffffe2c00447947 */ /* 0x000fea000383ffff */
.L_x_3090:
        /* <DEDUP_REMOVED lines=8> */
.L_x_3366:
[----:B------:R-:W-:Y:S05]  /*23e10*/  BSYNC B1 ;  /* 0x0000000000017941 */ /* 0x000fea0003800000 */
.L_x_3365:
        /* <DEDUP_REMOVED lines=8> */
.L_x_3367:
[----:B------:R-:W-:Y:S05]  /*23ea0*/  BRA `(.L_x_3368) ;  /* 0xfffffe3800d47947 */ /* 0x000fea000383ffff */
.L_x_3095:
[----:B0-----:R0:W1:Y:S02]  /*23eb0*/  SYNCS.PHASECHK.TRANS64.TRYWAIT P2, [R88+URZ+0x22890], R100 ;  /* 0x02289064580075a7 */ /* 0x001064000804017f */
[----:B-1----:R-:W-:Y:S05]  /*23ec0*/  @!P2 NANOSLEEP.SYNCS 0x989680 ;  /* 0x009896800000a95d */ /* 0x002fea0003900000 */
[----:B------:R-:W1:Y:S02]  /*23ed0*/  @!P2 SYNCS.PHASECHK.TRANS64 P2, [R88+URZ+0x22890], R100 ;  /* 0x022890645800a5a7 */ /* 0x000e64000804007f */
[----:B-1----:R-:W-:Y:S05]  /*23ee0*/  @!P2 BRA `(.L_x_3095) ;  /* 0xfffffffc00f0a947 */ /* 0x002fea000383ffff */
[----:B------:R-:W-:Y:S05]  /*23ef0*/  BRA `(.L_x_3369) ;  /* 0xfffffe4800a87947 */ /* 0x000fea000383ffff */
.L_x_3096:
        /* <DEDUP_REMOVED lines=8> */
.L_x_3371:
[----:B------:R-:W-:Y:S05]  /*23f80*/  BSYNC B1 ;  /* 0x0000000000017941 */ /* 0x000fea0003800000 */
.L_x_3370:
[----:B------:R-:W-:Y:S01]  /*23f90*/  IMAD.MOV.U32 R13, RZ, RZ, R8 ;  /* 0x000000ffff0d7224 */ /* 0x000fe200078e0008 */
[----:B------:R-:W-:Y:S01]  /*23fa0*/  MOV R15, 0xffffffff ;  /* 0xffffffff000f7802 */ /* 0x000fe20000000f00 */
[----:B------:R-:W-:Y:S02]  /*23fb0*/  IMAD.MOV.U32 R12, RZ, RZ, RZ ;  /* 0x000000ffff0c7224 */ /* 0x000fe400078e00ff */
[----:B------:R-:W-:Y:S02]  /*23fc0*/  IMAD.MOV.U32 R11, RZ, RZ, 0x1c1f ;  /* 0x00001c1fff0b7424 */ /* 0x000fe400078e00ff */
[----:B------:R-:W-:-:S07]  /*23fd0*/  IMAD.MOV.U32 R5, RZ, RZ, R14 ;  /* 0x000000ffff057224 */ /* 0x000fce00078e000e */
[----:B------:R-:W-:Y:S05]  /*23fe0*/  WARPSYNC.COLLECTIVE R15, `(.L_x_3372) ;  /* 0x000000000f087348 */ /* 0x000fea0003c00000 */
[----:B------:R0:W1:Y:S02]  /*23ff0*/  SHFL.IDX P6, R14, R13, R12, R11 ;  /* 0x0000000c0d0e7389 */ /* 0x00006400000c000b */
[----:B01----:R-:W-:Y:S01]  /*24000*/  ENDCOLLECTIVE ;  /* 0x000000000000791b */ /* 0x003fe20003800000 */
.L_x_3372:
[----:B------:R-:W-:Y:S05]  /*24010*/  BRA `(.L_x_3373) ;  /* 0xfffffe4800cc7947 */ /* 0x000fea000383ffff */
.L_x_3099:
        /* <DEDUP_REMOVED lines=8> */
.L_x_3375:
[----:B------:R-:W-:Y:S05]  /*240a0*/  BSYNC B1 ;  /* 0x0000000000017941 */ /* 0x000fea0003800000 */
.L_x_3374:
        /* <DEDUP_REMOVED lines=8> */
.L_x_3376:
[----:B------:R-:W-:Y:S05]  /*24130*/  BRA `(.L_x_3377) ;  /* 0xfffffe4800cc7947 */ /* 0x000fea000383ffff */
.L_x_3102:
        /* <DEDUP_REMOVED lines=8> */
.L_x_3379:
[----:B------:R-:W-:Y:S05]  /*241c0*/  BSYNC B1 ;  /* 0x0000000000017941 */ /* 0x000fea0003800000 */
.L_x_3378:
        /* <DEDUP_REMOVED lines=8> */
.L_x_3380:
[----:B------:R-:W-:Y:S05]  /*24250*/  BRA `(.L_x_3381) ;  /* 0xfffffe4800d07947 */ /* 0x000fea000383ffff */
.L_x_3106:
[----:B------:R0:W0:Y:S02]  /*24260*/  SYNCS.PHASECHK.TRANS64.TRYWAIT P3, [R88+URZ+0x228b0], R100 ;  /* 0x0228b064580075a7 */ /* 0x000024000806017f */
[----:B0-----:R-:W-:Y:S05]  /*24270*/  @!P3 NANOSLEEP.SYNCS 0x989680 ;  /* 0x009896800000b95d */ /* 0x001fea0003900000 */
[----:B------:R-:W0:Y:S02]  /*24280*/  @!P3 SYNCS.PHASECHK.TRANS64 P3, [R88+URZ+0x228b0], R100 ;  /* 0x0228b0645800b5a7 */ /* 0x000e24000806007f */
[----:B0-----:R-:W-:Y:S05]  /*24290*/  @!P3 BRA `(.L_x_3106) ;  /* 0xfffffffc00f0b947 */ /* 0x001fea000383ffff */
[----:B------:R-:W-:Y:S05]  /*242a0*/  BRA `(.L_x_3382) ;  /* 0xfffffe4c00447947 */ /* 0x000fea000383ffff */
.L_x_3116:
        /* <DEDUP_REMOVED lines=13> */
.L_x_3384:
[----:B------:R-:W-:Y:S05]  /*24380*/  BSYNC B0 ;  /* 0x0000000000007941 */ /* 0x000fea0003800000 */
.L_x_3383:
[----:B------:R-:W-:Y:S01]  /*24390*/  IMAD.MOV.U32 R188, RZ, RZ, R14 ;  /* 0x000000ffffbc7224 */ /* 0x000fe200078e000e */
[----:B------:R-:W-:Y:S06]  /*243a0*/  BRA `(.L_x_3385) ;  /* 0xfffffe5800087947 */ /* 0x000fec000383ffff */
.L_x_3128:
[----:B------:R-:W-:Y:S01]  /*243b0*/  BSSY B1, `(.L_x_3386) ;  /* 0x0000008000017945 */ /* 0x000fe20003800000 */
[----:B------:R-:W-:Y:S01]  /*243c0*/  IMAD.MOV.U32 R13, RZ, RZ, R4 ;  /* 0x000000ffff0d7224 */ /* 0x000fe200078e0004 */
[----:B------:R-:W-:Y:S01]  /*243d0*/  MOV R11, 0x1c1f ;  /* 0x00001c1f000b7802 */ /* 0x000fe20000000f00 */
[----:B------:R-:W-:Y:S02]  /*243e0*/  IMAD.MOV.U32 R12, RZ, RZ, RZ ;  /* 0x000000ffff0c7224 */ /* 0x000fe400078e00ff */
[----:B------:R-:W-:-:S07]  /*243f0*/  IMAD.MOV.U32 R15, RZ, RZ, -0x1 ;  /* 0xffffffffff0f7424 */ /* 0x000fce00078e00ff */
[----:B------:R-:W-:Y:S05]  /*24400*/  WARPSYNC.COLLECTIVE R15, `(.L_x_3387) ;  /* 0x000000000f087348 */ /* 0x000fea0003c00000 */
[----:B------:R0:W1:Y:S02]  /*24410*/  SHFL.IDX P6, R14, R13, R12, R11 ;  /* 0x0000000c0d0e7389 */ /* 0x00006400000c000b */
[----:B01----:R-:W-:Y:S01]  /*24420*/  ENDCOLLECTIVE ;  /* 0x000000000000791b */ /* 0x003fe20003800000 */
.L_x_3387:
[----:B------:R-:W-:Y:S05]  /*24430*/  BSYNC B1 ;  /* 0x0000000000017941 */ /* 0x000fea0003800000 */
.L_x_3386:
        /* <DEDUP_REMOVED lines=8> */
.L_x_3388:
[----:B------:R-:W-:Y:S02]  /*244c0*/  IMAD.MOV.U32 R13, RZ, RZ, R8 ;  /* 0x000000ffff0d7224 */ /* 0x000fe400078e0008 */
[----:B------:R-:W-:-:S07]  /*244d0*/  IMAD.MOV.U32 R5, RZ, RZ, R14 ;  /* 0x000000ffff057224 */ /* 0x000fce00078e000e */
[----:B------:R-:W-:Y:S05]  /*244e0*/  WARPSYNC.COLLECTIVE R15, `(.L_x_3389) ;  /* 0x000000000f087348 */ /* 0x000fea0003c00000 */
[----:B------:R0:W1:Y:S02]  /*244f0*/  SHFL.IDX P6, R14, R13, R12, R11 ;  /* 0x0000000c0d0e7389 */ /* 0x00006400000c000b */
[----:B01----:R-:W-:Y:S01]  /*24500*/  ENDCOLLECTIVE ;  /* 0x000000000000791b */ /* 0x003fe20003800000 */
.L_x_3389:
[----:B------:R-:W-:Y:S01]  /*24510*/  IMAD.MOV.U32 R13, RZ, RZ, R6 ;  /* 0x000000ffff0d7224 */ /* 0x000fe200078e0006 */
[----:B------:R-:W-:-:S07]  /*24520*/  MOV R7, R14 ;  /* 0x0000000e00077202 */ /* 0x000fce0000000f00 */
[----:B------:R-:W-:Y:S05]  /*24530*/  WARPSYNC.COLLECTIVE R15, `(.L_x_3390) ;  /* 0x000000000f087348 */ /* 0x000fea0003c00000 */
[----:B------:R0:W1:Y:S02]  /*24540*/  SHFL.IDX P6, R14, R13, R12, R11 ;  /* 0x0000000c0d0e7389 */ /* 0x00006400000c000b */
[----:B01----:R-:W-:Y:S01]  /*24550*/  ENDCOLLECTIVE ;  /* 0x000000000000791b */ /* 0x003fe20003800000 */
.L_x_3390:
[----:B------:R-:W-:Y:S05]  /*24560*/  BRA `(.L_x_3391) ;  /* 0xfffffe5c005c7947 */ /* 0x000fea000383ffff */
.L_x_3131:
[----:B------:R-:W-:Y:S01]  /*24570*/  BSSY B1, `(.L_x_3392) ;  /* 0x0000008000017945 */ /* 0x000fe20003800000 */
[----:B-1----:R-:W-:Y:S02]  /*24580*/  IMAD.MOV.U32 R13, RZ, RZ, R4 ;  /* 0x000000ffff0d7224 */ /* 0x002fe400078e0004 */
[----:B------:R-:W-:Y:S02]  /*24590*/  IMAD.MOV.U32 R12, RZ, RZ, 0x1 ;  /* 0x00000001ff0c7424 */ /* 0x000fe400078e00ff */
[----:B------:R-:W-:Y:S02]  /*245a0*/  IMAD.MOV.U32 R11, RZ, RZ, 0x1c1f ;  /* 0x00001c1fff0b7424 */ /* 0x000fe400078e00ff */
[----:B------:R-:W-:-:S07]  /*245b0*/  IMAD.MOV.U32 R15, RZ, RZ, -0x1 ;  /* 0xffffffffff0f7424 */ /* 0x000fce00078e00ff */
[----:B0-2345:R-:W-:Y:S05]  /*245c0*/  WARPSYNC.COLLECTIVE R15, `(.L_x_3393) ;  /* 0x000000000f087348 */ /* 0x03dfea0003c00000 */
[----:B----4-:R1:W4:Y:S02]  /*245d0*/  SHFL.IDX P6, R14, R13, R12, R11 ;  /* 0x0000000c0d0e7389 */ /* 0x01032400000c000b */
[----:B012345:R-:W-:Y:S01]  /*245e0*/  ENDCOLLECTIVE ;  /* 0x000000000000791b */ /* 0x03ffe20003800000 */
.L_x_3393:
[----:B------:R-:W-:Y:S05]  /*245f0*/  BSYNC B1 ;  /* 0x0000000000017941 */ /* 0x000fea0003800000 */
.L_x_3392:
        /* <DEDUP_REMOVED lines=8> */
.L_x_3394:
[----:B------:R-:W-:Y:S02]  /*24680*/  IMAD.MOV.U32 R13, RZ, RZ, R8 ;  /* 0x000000ffff0d7224 */ /* 0x000fe400078e0008 */
[----:B------:R-:W-:-:S07]  /*24690*/  IMAD.MOV.U32 R5, RZ, RZ, R14 ;  /* 0x000000ffff057224 */ /* 0x000fce00078e000e */
[----:B------:R-:W-:Y:S05]  /*246a0*/  WARPSYNC.COLLECTIVE R15, `(.L_x_3395) ;  /* 0x000000000f087348 */ /* 0x000fea0003c00000 */
[----:B------:R0:W1:Y:S02]  /*246b0*/  SHFL.IDX P6, R14, R13, R12, R11 ;  /* 0x0000000c0d0e7389 */ /* 0x00006400000c000b */
[----:B01----:R-:W-:Y:S01]  /*246c0*/  ENDCOLLECTIVE ;  /* 0x000000000000791b */ /* 0x003fe20003800000 */
.L_x_3395:
[----:B------:R-:W-:Y:S02]  /*246d0*/  IMAD.MOV.U32 R13, RZ, RZ, R6 ;  /* 0x000000ffff0d7224 */ /* 0x000fe400078e0006 */
[----:B------:R-:W-:-:S07]  /*246e0*/  IMAD.MOV.U32 R7, RZ, RZ, R14 ;  /* 0x000000ffff077224 */ /* 0x000fce00078e000e */
[----:B------:R-:W-:Y:S05]  /*246f0*/  WARPSYNC.COLLECTIVE R15, `(.L_x_3396) ;  /* 0x000000000f087348 */ /* 0x000fea0003c00000 */
[----:B------:R0:W1:Y:S02]  /*24700*/  SHFL.IDX P6, R14, R13, R12, R11 ;  /* 0x0000000c0d0e7389 */ /* 0x00006400000c000b */
[----:B01----:R-:W-:Y:S01]  /*24710*/  ENDCOLLECTIVE ;  /* 0x000000000000791b */ /* 0x003fe20003800000 */
.L_x_3396:
[----:B------:R-:W-:Y:S05]  /*24720*/  BRA `(.L_x_3397) ;  /* 0xfffffe5c007c7947 */ /* 0x000fea000383ffff */
.L_x_3135:
[----:B0-----:R0:W1:Y:S02]  /*24730*/  SYNCS.PHASECHK.TRANS64.TRYWAIT P0, [R18+URZ+0x22800], R35 ;  /* 0x02280023120075a7 */ /* 0x001064000800017f */
[----:B-1----:R-:W-:Y:S05]  /*24740*/  @!P0 NANOSLEEP.SYNCS 0x989680 ;  /* 0x009896800000895d */ /* 0x002fea0003900000 */
[----:B------:R-:W1:Y:S02]  /*24750*/  @!P0 SYNCS.PHASECHK.TRANS64 P0, [R18+URZ+0x22800], R35 ;  /* 0x02280023120085a7 */ /* 0x000e64000800007f */
[----:B-1----:R-:W-:Y:S05]  /*24760*/  @!P0 BRA `(.L_x_3135) ;  /* 0xfffffffc00f08947 */ /* 0x002fea000383ffff */
[----:B------:R-:W-:Y:S05]  /*24770*/  BRA `(.L_x_3398) ;  /* 0xfffffe6000207947 */ /* 0x000fea000383ffff */
.L_x_3143:
[----:B------:R-:W0:Y:S01]  /*24780*/  LDC R41, c[0x0][0x3f4] ;  /* 0x0000fd00ff297b82 */ /* 0x000e220000000800 */
        /* <DEDUP_REMOVED lines=8> */
.L_x_3400:
[----:B------:R-:W-:Y:S05]  /*24810*/  BSYNC B1 ;  /* 0x0000000000017941 */ /* 0x000fea0003800000 */
.L_x_3399:
        /* <DEDUP_REMOVED lines=10> */
.L_x_3401:
[----:B------:R-:W-:Y:S01]  /*248c0*/  ISETP.GE.OR P1, PT, R36, R39, P0 ;  /* 0x000000272400720c */ /* 0x000fe20000726670 */
[----:B------:R-:W-:Y:S02]  /*248d0*/  IMAD.MOV.U32 R13, RZ, RZ, R37 ;  /* 0x000000ffff0d7224 */ /* 0x000fe400078e0025 */
[----:B------:R-:W-:-:S10]  /*248e0*/  IMAD.MOV.U32 R5, RZ, RZ, R14 ;  /* 0x000000ffff057224 */ /* 0x000fd400078e000e */
[----:B------:R-:W-:Y:S05]  /*248f0*/  WARPSYNC.COLLECTIVE R15, `(.L_x_3402) ;  /* 0x000000000f087348 */ /* 0x000fea0003c00000 */
[----:B------:R0:W1:Y:S02]  /*24900*/  SHFL.IDX P6, R14, R13, R12, R11 ;  /* 0x0000000c0d0e7389 */ /* 0x00006400000c000b */
[----:B01----:R-:W-:Y:S01]  /*24910*/  ENDCOLLECTIVE ;  /* 0x000000000000791b */ /* 0x003fe20003800000 */
.L_x_3402:
[----:B------:R-:W-:-:S05]  /*24920*/  @!P1 IADD3 R0, P2, R16, R5, RZ ;  /* 0x0000000510009210 */ /* 0x000fca0007f5e0ff */
[----:B------:R-:W-:Y:S02]  /*24930*/  @!P1 IMAD.X R5, R3, 0x1, R17, P2 ;  /* 0x0000000103059824 */ /* 0x000fe400010e0611 */
[----:B------:R-:W-:Y:S01]  /*24940*/  @!P1 IMAD.MOV.U32 R4, RZ, RZ, R0 ;  /* 0x000000ffff049224 */ /* 0x000fe200078e0000 */
[----:B------:R-:W-:Y:S01]  /*24950*/  MOV R13, R9 ;  /* 0x00000009000d7202 */ /* 0x000fe20000000f00 */
[----:B------:R-:W-:-:S07]  /*24960*/  IMAD.MOV.U32 R7, RZ, RZ, R14 ;  /* 0x000000ffff077224 */ /* 0x000fce00078e000e */
[----:B------:R-:W-:Y:S05]  /*24970*/  WARPSYNC.COLLECTIVE R15, `(.L_x_3403) ;  /* 0x000000000f087348 */ /* 0x000fea0003c00000 */
[----:B------:R0:W1:Y:S02]  /*24980*/  SHFL.IDX P6, R14, R13, R12, R11 ;  /* 0x0000000c0d0e7389 */ /* 0x00006400000c000b */
[----:B01----:R-:W-:Y:S01]  /*24990*/  ENDCOLLECTIVE ;  /* 0x000000000000791b */ /* 0x003fe20003800000 */
.L_x_3403:
        /* <DEDUP_REMOVED lines=15> */
.L_x_3404:
[----:B------:R-:W-:Y:S01]  /*24a90*/  MOV R13, R35 ;  /* 0x00000023000d7202 */ /* 0x000fe20000000f00 */
[----:B------:R-:W-:-:S07]  /*24aa0*/  IMAD.MOV.U32 R3, RZ, RZ, R14 ;  /* 0x000000ffff037224 */ /* 0x000fce00078e000e */
[----:B------:R-:W-:Y:S05]  /*24ab0*/  WARPSYNC.COLLECTIVE R15, `(.L_x_3405) ;  /* 0x000000000f087348 */ /* 0x000fea0003c00000 */
[----:B------:R0:W1:Y:S02]  /*24ac0*/  SHFL.IDX P6, R14, R13, R12, R11 ;  /* 0x0000000c0d0e7389 */ /* 0x00006400000c000b */
[----:B01----:R-:W-:Y:S01]  /*24ad0*/  ENDCOLLECTIVE ;  /* 0x000000000000791b */ /* 0x003fe20003800000 */
.L_x_3405:
[----:B------:R-:W-:Y:S02]  /*24ae0*/  IMAD.MOV.U32 R13, RZ, RZ, R37 ;  /* 0x000000ffff0d7224 */ /* 0x000fe400078e0025 */
[----:B------:R-:W-:-:S07]  /*24af0*/  IMAD.MOV.U32 R35, RZ, RZ, R14 ;  /* 0x000000ffff237224 */ /* 0x000fce00078e000e */
[----:B------:R-:W-:Y:S05]  /*24b00*/  WARPSYNC.COLLECTIVE R15, `(.L_x_3406) ;  /* 0x000000000f087348 */ /* 0x000fea0003c00000 */
[----:B------:R0:W1:Y:S02]  /*24b10*/  SHFL.IDX P6, R14, R13, R12, R11 ;  /* 0x0000000c0d0e7389 */ /* 0x00006400000c000b */
[----:B01----:R-:W-:Y:S01]  /*24b20*/  ENDCOLLECTIVE ;  /* 0x000000000000791b */ /* 0x003fe20003800000 */
.L_x_3406:
[----:B------:R-:W-:Y:S02]  /*24b30*/  IMAD.MOV.U32 R13, RZ, RZ, R9 ;  /* 0x000000ffff0d7224 */ /* 0x000fe400078e0009 */
[----:B------:R-:W-:-:S07]  /*24b40*/  IMAD.MOV.U32 R37, RZ, RZ, R14 ;  /* 0x000000ffff257224 */ /* 0x000fce00078e000e */
[----:B------:R-:W-:Y:S05]  /*24b50*/  WARPSYNC.COLLECTIVE R15, `(.L_x_3407) ;  /* 0x000000000f087348 */ /* 0x000fea0003c00000 */
[----:B------:R0:W1:Y:S02]  /*24b60*/  SHFL.IDX P6, R14, R13, R12, R11 ;  /* 0x0000000c0d0e7389 */ /* 0x00006400000c000b */
[----:B01----:R-:W-:Y:S01]  /*24b70*/  ENDCOLLECTIVE ;  /* 0x000000000000791b */ /* 0x003fe20003800000 */
.L_x_3407:
[----:B------:R-:W-:Y:S02]  /*24b80*/  @!P1 IMAD.MOV.U32 R32, RZ, RZ, R4 ;  /* 0x000000ffff209224 */ /* 0x000fe400078e0004 */
[----:B------:R-:W-:Y:S01]  /*24b90*/  @!P1 IMAD.MOV.U32 R33, RZ, RZ, R5 ;  /* 0x000000ffff219224 */ /* 0x000fe200078e0005 */
[----:B------:R-:W-:Y:S01]  /*24ba0*/  CS2R R4, SRZ ;  /* 0x0000000000047805 */ /* 0x000fe2000001ff00 */
[----:B------:R-:W-:Y:S02]  /*24bb0*/  @!P1 IMAD.MOV.U32 R30, RZ, RZ, R6 ;  /* 0x000000ffff1e9224 */ /* 0x000fe400078e0006 */
[----:B------:R-:W-:Y:S01]  /*24bc0*/  @!P1 IMAD.MOV.U32 R31, RZ, RZ, R7 ;  /* 0x000000ffff1f9224 */ /* 0x000fe200078e0007 */
[----:B------:R-:W-:Y:S01]  /*24bd0*/  @!P1 MOV R28, R24 ;  /* 0x00000018001c9202 */ /* 0x000fe20000000f00 */
[----:B------:R-:W-:Y:S02]  /*24be0*/  @!P1 IMAD.MOV.U32 R29, RZ, RZ, R25 ;  /* 0x000000ffff1d9224 */ /* 0x000fe400078e0019 */
[----:B------:R-:W-:-:S02]  /*24bf0*/  @!P1 IMAD.MOV.U32 R20, RZ, RZ, R26 ;  /* 0x000000ffff149224 */ /* 0x000fc400078e001a */
[----:B------:R-:W-:Y:S01]  /*24c00*/  @!P1 IMAD.MOV.U32 R21, RZ, RZ, R27 ;  /* 0x000000ffff159224 */ /* 0x000fe200078e001b */
[----:B------:R-:W-:Y:S06]  /*24c10*/  BRA `(.L_x_3408) ;  /* 0xfffffe7c00cc7947 */ /* 0x000fec000383ffff */
.L_x_3147:
[----:B0-----:R0:W1:Y:S02]  /*24c20*/  SYNCS.PHASECHK.TRANS64.TRYWAIT P1, [R18+URZ+0x22800], R13 ;  /* 0x0228000d120075a7 */ /* 0x001064000802017f */
[----:B-1----:R-:W-:Y:S05]  /*24c30*/  @!P1 NANOSLEEP.SYNCS 0x989680 ;  /* 0x009896800000995d */ /* 0x002fea0003900000 */
[----:B------:R-:W1:Y:S02]  /*24c40*/  @!P1 SYNCS.PHASECHK.TRANS64 P1, [R18+URZ+0x22800], R13 ;  /* 0x0228000d120095a7 */ /* 0x000e64000802007f */
[----:B-1----:R-:W-:Y:S05]  /*24c50*/  @!P1 BRA `(.L_x_3147) ;  /* 0xfffffffc00f09947 */ /* 0x002fea000383ffff */
[----:B------:R-:W-:Y:S05]  /*24c60*/  BRA `(.L_x_3409) ;  /* 0xfffffe80002c7947 */ /* 0x000fea000383ffff */
.L_x_3153:
[----:B0-----:R0:W2:Y:S02]  /*24c70*/  SYNCS.PHASECHK.TRANS64.TRYWAIT P0, [R0+URZ+0x22830], R5 ;  /* 0x02283005000075a7 */ /* 0x0010a4000800017f */
[----:B--2---:R-:W-:Y:S05]  /*24c80*/  @!P0 NANOSLEEP.SYNCS 0x989680 ;  /* 0x009896800000895d */ /* 0x004fea0003900000 */
[----:B------:R-:W2:Y:S02]  /*24c90*/  @!P0 SYNCS.PHASECHK.TRANS64 P0, [R0+URZ+0x22830], R5 ;  /* 0x02283005000085a7 */ /* 0x000ea4000800007f */
[----:B--2---:R-:W-:Y:S05]  /*24ca0*/  @!P0 BRA `(.L_x_3153) ;  /* 0xfffffffc00f08947 */ /* 0x004fea000383ffff */
[----:B------:R-:W-:Y:S05]  /*24cb0*/  BRA `(.L_x_3152) ;  /* 0xfffffea000507947 */ /* 0x000fea000383ffff */
.L_x_3160:
[----:B-1----:R1:W2:Y:S02]  /*24cc0*/  SYNCS.PHASECHK.TRANS64.TRYWAIT P3, [R3+URZ+0x22830], R12 ;  /* 0x0228300c030075a7 */ /* 0x0022a4000806017f */
[----:B--2---:R-:W-:Y:S05]  /*24cd0*/  @!P3 NANOSLEEP.SYNCS 0x989680 ;  /* 0x009896800000b95d */ /* 0x004fea0003900000 */
[----:B------:R-:W2:Y:S02]  /*24ce0*/  @!P3 SYNCS.PHASECHK.TRANS64 P3, [R3+URZ+0x22830], R12 ;  /* 0x0228300c0300b5a7 */ /* 0x000ea4000806007f */
[----:B--2---:R-:W-:Y:S05]  /*24cf0*/  @!P3 BRA `(.L_x_3160) ;  /* 0xfffffffc00f0b947 */ /* 0x004fea000383ffff */
[----:B------:R-:W-:Y:S05]  /*24d00*/  BRA `(.L_x_3159) ;  /* 0xfffffed000e07947 */ /* 0x000fea000383ffff */
.L_x_3164:
[----:B-1----:R1:W2:Y:S02]  /*24d10*/  SYNCS.PHASECHK.TRANS64.TRYWAIT P2, [R12+URZ+0x22850], R3 ;  /* 0x022850030c0075a7 */ /* 0x0022a4000804017f */
[----:B--2---:R-:W-:Y:S05]  /*24d20*/  @!P2 NANOSLEEP.SYNCS 0x989680 ;  /* 0x009896800000a95d */ /* 0x004fea0003900000 */
[----:B------:R-:W2:Y:S02]  /*24d30*/  @!P2 SYNCS.PHASECHK.TRANS64 P2, [R12+URZ+0x22850], R3 ;  /* 0x022850030c00a5a7 */ /* 0x000ea4000804007f */
[----:B--2---:R-:W-:Y:S05]  /*24d40*/  @!P2 BRA `(.L_x_3164) ;  /* 0xfffffffc00f0a947 */ /* 0x004fea000383ffff */
[----:B------:R-:W-:Y:S05]  /*24d50*/  BRA `(.L_x_3161) ;  /* 0xfffffee000047947 */ /* 0x000fea000383ffff */
.L_x_3173:
[----:B-1----:R1:W2:Y:S02]  /*24d60*/  SYNCS.PHASECHK.TRANS64.TRYWAIT P0, [R3+URZ+0x22830], R12 ;  /* 0x0228300c030075a7 */ /* 0x0022a4000800017f */
[----:B--2---:R-:W-:Y:S05]  /*24d70*/  @!P0 NANOSLEEP.SYNCS 0x989680 ;  /* 0x009896800000895d */ /* 0x004fea0003900000 */
[----:B------:R-:W2:Y:S02]  /*24d80*/  @!P0 SYNCS.PHASECHK.TRANS64 P0, [R3+URZ+0x22830], R12 ;  /* 0x0228300c030085a7 */ /* 0x000ea4000800007f */
[----:B--2---:R-:W-:Y:S05]  /*24d90*/  @!P0 BRA `(.L_x_3173) ;  /* 0xfffffffc00f08947 */ /* 0x004fea000383ffff */
[----:B------:R-:W-:Y:S05]  /*24da0*/  BRA `(.L_x_3172) ;  /* 0xffffff0c00047947 */ /* 0x000fea000383ffff */
.L_x_3177:
[----:B-1----:R1:W2:Y:S02]  /*24db0*/  SYNCS.PHASECHK.TRANS64.TRYWAIT P0, [R12+URZ+0x22850], R3 ;  /* 0x022850030c0075a7 */ /* 0x0022a4000800017f */
[----:B--2---:R-:W-:Y:S05]  /*24dc0*/  @!P0 NANOSLEEP.SYNCS 0x989680 ;  /* 0x009896800000895d */ /* 0x004fea0003900000 */
[----:B------:R-:W2:Y:S02]  /*24dd0*/  @!P0 SYNCS.PHASECHK.TRANS64 P0, [R12+URZ+0x22850], R3 ;  /* 0x022850030c0085a7 */ /* 0x000ea4000800007f */
[----:B--2---:R-:W-:Y:S05]  /*24de0*/  @!P0 BRA `(.L_x_3177) ;  /* 0xfffffffc00f08947 */ /* 0x004fea000383ffff */
[----:B------:R-:W-:Y:S05]  /*24df0*/  BRA `(.L_x_3174) ;  /* 0xffffff1800207947 */ /* 0x000fea000383ffff */
.L_x_3184:
[----:B-1----:R1:W2:Y:S02]  /*24e00*/  SYNCS.PHASECHK.TRANS64.TRYWAIT P0, [R15+URZ+0x22850], R4 ;  /* 0x022850040f0075a7 */ /* 0x0022a4000800017f */
[----:B--2---:R-:W-:Y:S05]  /*24e10*/  @!P0 NANOSLEEP.SYNCS 0x989680 ;  /* 0x009896800000895d */ /* 0x004fea0003900000 */
[----:B------:R-:W2:Y:S02]  /*24e20*/  @!P0 SYNCS.PHASECHK.TRANS64 P0, [R15+URZ+0x22850], R4 ;  /* 0x022850040f0085a7 */ /* 0x000ea4000800007f */
[----:B--2---:R-:W-:Y:S05]  /*24e30*/  @!P0 BRA `(.L_x_3184) ;  /* 0xfffffffc00f08947 */ /* 0x004fea000383ffff */
[----:B------:R-:W-:Y:S05]  /*24e40*/  BRA `(.L_x_3183) ;  /* 0xffffff3800287947 */ /* 0x000fea000383ffff */
.L_x_3188:
        /* <DEDUP_REMOVED lines=10> */
.L_x_3410:
        /* <DEDUP_REMOVED lines=18> */
.L_x_3411:
        /* <DEDUP_REMOVED lines=19> */
.L_x_3412:
[----:B------:R-:W-:Y:S02]  /*25140*/  SEL R69, R69, R70, P0 ;  /* 0x0000004645457207 */ /* 0x000fe40000000000 */
        /* <DEDUP_REMOVED lines=8> */
.L_x_3413:
[----:B------:R-:W-:Y:S01]  /*251d0*/  IMAD.MOV.U32 R13, RZ, RZ, R9 ;  /* 0x000000ffff0d7224 */ /* 0x000fe200078e0009 */
[----:B------:R-:W-:Y:S01]  /*251e0*/  MOV R12, R0 ;  /* 0x00000000000c7202 */ /* 0x000fe20000000f00 */
[----:B------:R-:W-:-:S07]  /*251f0*/  IMAD.MOV.U32 R7, RZ, RZ, R14 ;  /* 0x000000ffff077224 */ /* 0x000fce00078e000e */
[----:B------:R-:W-:Y:S05]  /*25200*/  WARPSYNC.COLLECTIVE R15, `(.L_x_3414) ;  /* 0x000000000f087348 */ /* 0x000fea0003c00000 */
[----:B------:R0:W1:Y:S02]  /*25210*/  SHFL.IDX P6, R14, R13, R12, R11 ;  /* 0x0000000c0d0e7389 */ /* 0x00006400000c000b */
[----:B01----:R-:W-:Y:S01]  /*25220*/  ENDCOLLECTIVE ;  /* 0x000000000000791b */ /* 0x003fe20003800000 */
.L_x_3414:
        /* <DEDUP_REMOVED lines=8> */
.L_x_3415:
[----:B------:R-:W-:Y:S02]  /*252b0*/  IMAD.MOV.U32 R13, RZ, RZ, R25 ;  /* 0x000000ffff0d7224 */ /* 0x000fe400078e0019 */
[----:B------:R-:W-:Y:S02]  /*252c0*/  IMAD.MOV.U32 R12, RZ, RZ, R0 ;  /* 0x000000ffff0c7224 */ /* 0x000fe400078e0000 */
[----:B------:R-:W-:-:S07]  /*252d0*/  IMAD.MOV.U32 R21, RZ, RZ, R14 ;  /* 0x000000ffff157224 */ /* 0x000fce00078e000e */
[----:B------:R-:W-:Y:S05]  /*252e0*/  WARPSYNC.COLLECTIVE R15, `(.L_x_3416) ;  /* 0x000000000f087348 */ /* 0x000fea0003c00000 */
[----:B------:R0:W1:Y:S02]  /*252f0*/  SHFL.IDX P6, R14, R13, R12, R11 ;  /* 0x0000000c0d0e7389 */ /* 0x00006400000c000b */
[----:B01----:R-:W-:Y:S01]  /*25300*/  ENDCOLLECTIVE ;  /* 0x000000000000791b */ /* 0x003fe20003800000 */
.L_x_3416:
        /* <DEDUP_REMOVED lines=8> */
.L_x_3417:
[----:B------:R-:W-:Y:S02]  /*25390*/  IMAD.MOV.U32 R13, RZ, RZ, R29 ;  /* 0x000000ffff0d7224 */ /* 0x000fe400078e001d */
[----:B------:R-:W-:Y:S02]  /*253a0*/  IMAD.MOV.U32 R12, RZ, RZ, R0 ;  /* 0x000000ffff0c7224 */ /* 0x000fe400078e0000 */
[----:B------:R-:W-:-:S07]  /*253b0*/  IMAD.MOV.U32 R27, RZ, RZ, R14 ;  /* 0x000000ffff1b7224 */ /* 0x000fce00078e000e */
[----:B------:R-:W-:Y:S05]  /*253c0*/  WARPSYNC.COLLECTIVE R15, `(.L_x_3418) ;  /* 0x000000000f087348 */ /* 0x000fea0003c00000 */
[----:B------:R0:W1:Y:S02]  /*253d0*/  SHFL.IDX P6, R14, R13, R12, R11 ;  /* 0x0000000c0d0e7389 */ /* 0x00006400000c000b */
[----:B01----:R-:W-:Y:S01]  /*253e0*/  ENDCOLLECTIVE ;  /* 0x000000000000791b */ /* 0x003fe20003800000 */
.L_x_3418:
        /* <DEDUP_REMOVED lines=8> */
.L_x_3419:
[----:B------:R-:W-:Y:S01]  /*25470*/  IMAD.MOV.U32 R13, RZ, RZ, R33 ;  /* 0x000000ffff0d7224 */ /* 0x000fe200078e0021 */
[----:B------:R-:W-:Y:S01]  /*25480*/  MOV R12, R0 ;  /* 0x00000000000c7202 */ /* 0x000fe20000000f00 */
[----:B------:R-:W-:-:S07]  /*25490*/  IMAD.MOV.U32 R31, RZ, RZ, R14 ;  /* 0x000000ffff1f7224 */ /* 0x000fce00078e000e */
[----:B------:R-:W-:Y:S05]  /*254a0*/  WARPSYNC.COLLECTIVE R15, `(.L_x_3420) ;  /* 0x000000000f087348 */ /* 0x000fea0003c00000 */
[----:B------:R0:W1:Y:S02]  /*254b0*/  SHFL.IDX P6, R14, R13, R12, R11 ;  /* 0x0000000c0d0e7389 */ /* 0x00006400000c000b */
[----:B01----:R-:W-:Y:S01]  /*254c0*/  ENDCOLLECTIVE ;  /* 0x000000000000791b */ /* 0x003fe20003800000 */
.L_x_3420:
        /* <DEDUP_REMOVED lines=8> */
.L_x_3421:
[----:B------:R-:W-:Y:S02]  /*25550*/  IMAD.MOV.U32 R13, RZ, RZ, R37 ;  /* 0x000000ffff0d7224 */ /* 0x000fe400078e0025 */
[----:B------:R-:W-:Y:S02]  /*25560*/  IMAD.MOV.U32 R12, RZ, RZ, R0 ;  /* 0x000000ffff0c7224 */ /* 0x000fe400078e0000 */
[----:B------:R-:W-:-:S07]  /*25570*/  IMAD.MOV.U32 R35, RZ, RZ, R14 ;  /* 0x000000ffff237224 */ /* 0x000fce00078e000e */
[----:B------:R-:W-:Y:S05]  /*25580*/  WARPSYNC.COLLECTIVE R15, `(.L_x_3422) ;  /* 0x000000000f087348 */ /* 0x000fea0003c00000 */
[----:B------:R0:W1:Y:S02]  /*25590*/  SHFL.IDX P6, R14, R13, R12, R11 ;  /* 0x0000000c0d0e7389 */ /* 0x00006400000c000b */
[----:B01----:R-:W-:Y:S01]  /*255a0*/  ENDCOLLECTIVE ;  /* 0x000000000000791b */ /* 0x003fe20003800000 */
.L_x_3422:
        /* <DEDUP_REMOVED lines=8> */
.L_x_3423:
[----:B------:R-:W-:Y:S02]  /*25630*/  IMAD.MOV.U32 R13, RZ, RZ, R41 ;  /* 0x000000ffff0d7224 */ /* 0x000fe400078e0029 */
[----:B------:R-:W-:Y:S02]  /*25640*/  IMAD.MOV.U32 R12, RZ, RZ, R0 ;  /* 0x000000ffff0c7224 */ /* 0x000fe400078e0000 */
[----:B------:R-:W-:-:S07]  /*25650*/  IMAD.MOV.U32 R20, RZ, RZ, R14 ;  /* 0x000000ffff147224 */ /* 0x000fce00078e000e */
[----:B------:R-:W-:Y:S05]  /*25660*/  WARPSYNC.COLLECTIVE R15, `(.L_x_3424) ;  /* 0x000000000f087348 */ /* 0x000fea0003c00000 */
[----:B------:R0:W1:Y:S02]  /*25670*/  SHFL.IDX P6, R14, R13, R12, R11 ;  /* 0x0000000c0d0e7389 */ /* 0x00006400000c000b */
[----:B01----:R-:W-:Y:S01]  /*25680*/  ENDCOLLECTIVE ;  /* 0x000000000000791b */ /* 0x003fe20003800000 */
.L_x_3424:
[----:B------:R-:W-:Y:S02]  /*25690*/  IMAD.MOV.U32 R13, RZ, RZ, R43 ;  /* 0x000000ffff0d7224 */ /* 0x000fe400078e002b */
[----:B------:R-:W-:Y:S02]  /*256a0*/  IMAD.MOV.U32 R12, RZ, RZ, R2 ;  /* 0x000000ffff0c7224 */ /* 0x000fe400078e0002 */
[----:B------:R-:W-:-:S07]  /*256b0*/  IMAD.MOV.U32 R42, RZ, RZ, R14 ;  /* 0x000000ffff2a7224 */ /* 0x000fce00078e000e */
[----:B------:R-:W-:Y:S05]  /*256c0*/  WARPSYNC.COLLECTIVE R15, `(.L_x_3425) ;  /* 0x000000000f087348 */ /* 0x000fea0003c00000 */
[----:B------:R0:W1:Y:S02]  /*256d0*/  SHFL.IDX P6, R14, R13, R12, R11 ;  /* 0x0000000c0d0e7389 */ /* 0x00006400000c000b */
[----:B01----:R-:W-:Y:S01]  /*256e0*/  ENDCOLLECTIVE ;  /* 0x000000000000791b */ /* 0x003fe20003800000 */
.L_x_3425:
[----:B------:R-:W-:Y:S01]  /*256f0*/  IMAD.MOV.U32 R13, RZ, RZ, R45 ;  /* 0x000000ffff0d7224 */ /* 0x000fe200078e002d */
[----:B------:R-:W-:Y:S01]  /*25700*/  MOV R12, R0 ;  /* 0x00000000000c7202 */ /* 0x000fe20000000f00 */
[----:B------:R-:W-:-:S07]  /*25710*/  IMAD.MOV.U32 R43, RZ, RZ, R14 ;  /* 0x000000ffff2b7224 */ /* 0x000fce00078e000e */
[----:B------:R-:W-:Y:S05]  /*25720*/  WARPSYNC.COLLECTIVE R15, `(.L_x_3426) ;  /* 0x000000000f087348 */ /* 0x000fea0003c00000 */
[----:B------:R0:W1:Y:S02]  /*25730*/  SHFL.IDX P6, R14, R13, R12, R11 ;  /* 0x0000000c0d0e7389 */ /* 0x00006400000c000b */
[----:B01----:R-:W-:Y:S01]  /*25740*/  ENDCOLLECTIVE ;  /* 0x000000000000791b */ /* 0x003fe20003800000 */
.L_x_3426:
        /* <DEDUP_REMOVED lines=9> */
.L_x_3427:
[----:B------:R-:W-:Y:S02]  /*257e0*/  IMAD.MOV.U32 R13, RZ, RZ, R49 ;  /* 0x000000ffff0d7224 */ /* 0x000fe400078e0031 */
[----:B------:R-:W-:Y:S02]  /*257f0*/  IMAD.MOV.U32 R12, RZ, RZ, R0 ;  /* 0x000000ffff0c7224 */ /* 0x000fe400078e0000 */
[----:B------:R-:W-:-:S07]  /*25800*/  IMAD.MOV.U32 R44, RZ, RZ, R14 ;  /* 0x000000ffff2c7224 */ /* 0x000fce00078e000e */
[----:B------:R-:W-:Y:S05]  /*25810*/  WARPSYNC.COLLECTIVE R15, `(.L_x_3428) ;  /* 0x000000000f087348 */ /* 0x000fea0003c00000 */
[----:B------:R0:W1:Y:S02]  /*25820*/  SHFL.IDX P6, R14, R13, R12, R11 ;  /* 0x0000000c0d0e7389 */ /* 0x00006400000c000b */
[----:B01----:R-:W-:Y:S01]  /*25830*/  ENDCOLLECTIVE ;  /* 0x000000000000791b */ /* 0x003fe20003800000 */
.L_x_3428:
        /* <DEDUP_REMOVED lines=8> */
.L_x_3429:
[----:B------:R-:W-:Y:S02]  /*258c0*/  IMAD.MOV.U32 R13, RZ, RZ, R53 ;  /* 0x000000ffff0d7224 */ /* 0x000fe400078e0035 */
[----:B------:R-:W-:Y:S02]  /*258d0*/  IMAD.MOV.U32 R12, RZ, RZ, R0 ;  /* 0x000000ffff0c7224 */ /* 0x000fe400078e0000 */
[----:B------:R-:W-:-:S07]  /*258e0*/  IMAD.MOV.U32 R46, RZ, RZ, R14 ;  /* 0x000000ffff2e7224 */ /* 0x000fce00078e000e */
[----:B------:R-:W-:Y:S05]  /*258f0*/  WARPSYNC.COLLECTIVE R15, `(.L_x_3430) ;  /* 0x000000000f087348 */ /* 0x000fea0003c00000 */
[----:B------:R0:W1:Y:S02]  /*25900*/  SHFL.IDX P6, R14, R13, R12, R11 ;  /* 0x0000000c0d0e7389 */ /* 0x00006400000c000b */
[----:B01----:R-:W-:Y:S01]  /*25910*/  ENDCOLLECTIVE ;  /* 0x000000000000791b */ /* 0x003fe20003800000 */
.L_x_3430:
[----:B------:R-:W-:Y:S01]  /*25920*/  SEL R9, R49, R46, P0 ;  /* 0x0000002e31097207 */ /* 0x000fe20000000000 */
[----:B------:R-:W-:Y:S02]  /*25930*/  IMAD.MOV.U32 R13, RZ, RZ, R57 ;  /* 0x000000ffff0d7224 */ /* 0x000fe400078e0039 */
[----:B------:R-:W-:Y:S02]  /*25940*/  IMAD.MOV.U32 R12, RZ, RZ, R2 ;  /* 0x000000ffff0c7224 */ /* 0x000fe400078e0002 */
[----:B------:R-:W-:-:S07]  /*25950*/  IMAD.MOV.U32 R53, RZ, RZ, R14 ;  /* 0x000000ffff357224 */ /* 0x000fce00078e000e */
[----:B------:R-:W-:Y:S05]  /*25960*/  WARPSYNC.COLLECTIVE R15, `(.L_x_3431) ;  /* 0x000000000f087348 */ /* 0x000fea0003c00000 */
[----:B------:R0:W1:Y:S02]  /*25970*/  SHFL.IDX P6, R14, R13, R12, R11 ;  /* 0x0000000c0d0e7389 */ /* 0x00006400000c000b */
[----:B01----:R-:W-:Y:S01]  /*25980*/  ENDCOLLECTIVE ;  /* 0x000000000000791b */ /* 0x003fe20003800000 */
.L_x_3431:
[----:B------:R-:W-:Y:S01]  /*25990*/  IMAD.MOV.U32 R13, RZ, RZ, R59 ;  /* 0x000000ffff0d7224 */ /* 0x000fe200078e003b */
[----:B------:R-:W-:Y:S01]  /*259a0*/  MOV R12, R0 ;  /* 0x00000000000c7202 */ /* 0x000fe20000000f00 */
[----:B------:R-:W-:-:S07]  /*259b0*/  IMAD.MOV.U32 R48, RZ, RZ, R14 ;  /* 0x000000ffff307224 */ /* 0x000fce00078e000e */
[----:B------:R-:W-:Y:S05]  /*259c0*/  WARPSYNC.COLLECTIVE R15, `(.L_x_3432) ;  /* 0x000000000f087348 */ /* 0x000fea0003c00000 */
[----:B------:R0:W1:Y:S02]  /*259d0*/  SHFL.IDX P6, R14, R13, R12, R11 ;  /* 0x0000000c0d0e7389 */ /* 0x00006400000c000b */
[----:B01----:R-:W-:Y:S01]  /*259e0*/  ENDCOLLECTIVE ;  /* 0x000000000000791b */ /* 0x003fe20003800000 */
.L_x_3432:
        /* <DEDUP_REMOVED lines=8> */
.L_x_3433:
[----:B------:R-:W-:Y:S02]  /*25a70*/  IMAD.MOV.U32 R13, RZ, RZ, R63 ;  /* 0x000000ffff0d7224 */ /* 0x000fe400078e003f */
[----:B------:R-:W-:Y:S02]  /*25a80*/  IMAD.MOV.U32 R12, RZ, RZ, R0 ;  /* 0x000000ffff0c7224 */ /* 0x000fe400078e0000 */
[----:B------:R-:W-:-:S07]  /*25a90*/  IMAD.MOV.U32 R50, RZ, RZ, R14 ;  /* 0x000000ffff327224 */ /* 0x000fce00078e000e */
[----:B------:R-:W-:Y:S05]  /*25aa0*/  WARPSYNC.COLLECTIVE R15, `(.L_x_3434) ;  /* 0x000000000f087348 */ /* 0x000fea0003c00000 */
[----:B------:R0:W1:Y:S02]  /*25ab0*/  SHFL.IDX P6, R14, R13, R12, R11 ;  /* 0x0000000c0d0e7389 */ /* 0x00006400000c000b */
[----:B01----:R-:W-:Y:S01]  /*25ac0*/  ENDCOLLECTIVE ;  /* 0x000000000000791b */ /* 0x003fe20003800000 */
.L_x_3434:
        /* <DEDUP_REMOVED lines=8> */
.L_x_3435:
[----:B------:R-:W-:Y:S02]  /*25b50*/  IMAD.MOV.U32 R13, RZ, RZ, R67 ;  /* 0x000000ffff0d7224 */ /* 0x000fe400078e0043 */
[----:B------:R-:W-:Y:S02]  /*25b60*/  IMAD.MOV.U32 R12, RZ, RZ, R0 ;  /* 0x000000ffff0c7224 */ /* 0x000fe400078e0000 */
[----:B------:R-:W-:-:S07]  /*25b70*/  IMAD.MOV.U32 R52, RZ, RZ, R14 ;  /* 0x000000ffff347224 */ /* 0x000fce00078e000e */
[----:B------:R-:W-:Y:S05]  /*25b80*/  WARPSYNC.COLLECTIVE R15, `(.L_x_3436) ;  /* 0x000000000f087348 */ /* 0x000fea0003c00000 */
[----:B------:R0:W1:Y:S02]  /*25b90*/  SHFL.IDX P6, R14, R13, R12, R11 ;  /* 0x0000000c0d0e7389 */ /* 0x00006400000c000b */
[----:B01----:R-:W-:Y:S01]  /*25ba0*/  ENDCOLLECTIVE ;  /* 0x000000000000791b */ /* 0x003fe20003800000 */
.L_x_3436:
        /* <DEDUP_REMOVED lines=8> */
.L_x_3437:
[----:B------:R-:W-:Y:S01]  /*25c30*/  IMAD.MOV.U32 R13, RZ, RZ, R71 ;  /* 0x000000ffff0d7224 */ /* 0x000fe200078e0047 */
[----:B------:R-:W-:Y:S01]  /*25c40*/  MOV R12, R0 ;  /* 0x00000000000c7202 */ /* 0x000fe20000000f00 */
[----:B------:R-:W-:-:S07]  /*25c50*/  IMAD.MOV.U32 R56, RZ, RZ, R14 ;  /* 0x000000ffff387224 */ /* 0x000fce00078e000e */
[----:B------:R-:W-:Y:S05]  /*25c60*/  WARPSYNC.COLLECTIVE R15, `(.L_x_3438) ;  /* 0x000000000f087348 */ /* 0x000fea0003c00000 */
[----:B------:R0:W1:Y:S02]  /*25c70*/  SHFL.IDX P6, R14, R13, R12, R11 ;  /* 0x0000000c0d0e7389 */ /* 0x00006400000c000b */
[----:B01----:R-:W-:Y:S01]  /*25c80*/  ENDCOLLECTIVE ;  /* 0x000000000000791b */ /* 0x003fe20003800000 */
.L_x_3438:
[----:B------:R-:W-:Y:S01]  /*25c90*/  SEL R39, R56, R67, P0 ;  /* 0x0000004338277207 */ /* 0x000fe20000000000 */
[----:B------:R-:W-:Y:S02]  /*25ca0*/  IMAD.MOV.U32 R13, RZ, RZ, R73 ;  /* 0x000000ffff0d7224 */ /* 0x000fe400078e0049 */
[----:B------:R-:W-:Y:S02]  /*25cb0*/  IMAD.MOV.U32 R12, RZ, RZ, R2 ;  /* 0x000000ffff0c7224 */ /* 0x000fe400078e0002 */
[----:B------:R-:W-:-:S07]  /*25cc0*/  IMAD.MOV.U32 R71, RZ, RZ, R14 ;  /* 0x000000ffff477224 */ /* 0x000fce00078e000e */
[----:B------:R-:W-:Y:S05]  /*25cd0*/  WARPSYNC.COLLECTIVE R15, `(.L_x_3439) ;  /* 0x000000000f087348 */ /* 0x000fea0003c00000 */
[----:B------:R0:W1:Y:S02]  /*25ce0*/  SHFL.IDX P6, R14, R13, R12, R11 ;  /* 0x0000000c0d0e7389 */ /* 0x00006400000c000b */
[----:B01----:R-:W-:Y:S01]  /*25cf0*/  ENDCOLLECTIVE ;  /* 0x000000000000791b */ /* 0x003fe20003800000 */
.L_x_3439:
[----:B------:R-:W-:Y:S02]  /*25d00*/  IMAD.MOV.U32 R13, RZ, RZ, R75 ;  /* 0x000000ffff0d7224 */ /* 0x000fe400078e004b */
[----:B------:R-:W-:Y:S02]  /*25d10*/  IMAD.MOV.U32 R12, RZ, RZ, R0 ;  /* 0x000000ffff0c7224 */ /* 0x000fe400078e0000 */
[----:B------:R-:W-:-:S07]  /*25d20*/  IMAD.MOV.U32 R58, RZ, RZ, R14 ;  /* 0x000000ffff3a7224 */ /* 0x000fce00078e000e */
[----:B------:R-:W-:Y:S05]  /*25d30*/  WARPSYNC.COLLECTIVE R15, `(.L_x_3440) ;  /* 0x000000000f087348 */ /* 0x000fea0003c00000 */
[----:B------:R0:W1:Y:S02]  /*25d40*/  SHFL.IDX P6, R14, R13, R12, R11 ;  /* 0x0000000c0d0e7389 */ /* 0x00006400000c000b */
[----:B01----:R-:W-:Y:S01]  /*25d50*/  ENDCOLLECTIVE ;  /* 0x000000000000791b */ /* 0x003fe20003800000 */
.L_x_3440:
[----:B------:R-:W-:Y:S01]  /*25d60*/  IMAD.MOV.U32 R13, RZ, RZ, R77 ;  /* 0x000000ffff0d7224 */ /* 0x000fe200078e004d */
[----:B------:R-:W-:Y:S01]  /*25d70*/  MOV R12, R2 ;  /* 0x00000002000c7202 */ /* 0x000fe20000000f00 */
[----:B------:R-:W-:-:S07]  /*25d80*/  IMAD.MOV.U32 R75, RZ, RZ, R14 ;  /* 0x000000ffff4b7224 */ /* 0x000fce00078e000e */
[----:B------:R-:W-:Y:S05]  /*25d90*/  WARPSYNC.COLLECTIVE R15, `(.L_x_3441) ;  /* 0x000000000f087348 */ /* 0x000fea0003c00000 */
[----:B------:R0:W1:Y:S02]  /*25da0*/  SHFL.IDX P6, R14, R13, R12, R11 ;  /* 0x0000000c0d0e7389 */ /* 0x00006400000c000b */
[----:B01----:R-:W-:Y:S01]  /*25db0*/  ENDCOLLECTIVE ;  /* 0x000000000000791b */ /* 0x003fe20003800000 */
.L_x_3441:
        /* <DEDUP_REMOVED lines=8> */
.L_x_3200:
[----:B------:R-:W-:Y:S02]  /*25e40*/  IMAD.MOV.U32 R13, RZ, RZ, R3 ;  /* 0x000000ffff0d7224 */ /* 0x000fe400078e0003 */
[----:B------:R-:W-:Y:S02]  /*25e50*/  IMAD.MOV.U32 R12, RZ, RZ, RZ ;  /* 0x000000ffff0c7224 */ /* 0x000fe400078e00ff */
[----:B------:R-:W-:Y:S02]  /*25e60*/  IMAD.MOV.U32 R11, RZ, RZ, 0x181f ;  /* 0x0000181fff0b7424 */ /* 0x000fe400078e00ff */
[----:B------:R-:W-:-:S07]  /*25e70*/  IMAD.MOV.U32 R15, RZ, RZ, -0x1 ;  /* 0xffffffffff0f7424 */ /* 0x000fce00078e00ff */
[----:B01----:R-:W-:Y:S05]  /*25e80*/  WARPSYNC.COLLECTIVE R15, `(.L_x_3443) ;  /* 0x000000000f087348 */ /* 0x003fea0003c00000 */
[----:B------:R2:W3:Y:S02]  /*25e90*/  SHFL.IDX P6, R14, R13, R12, R11 ;  /* 0x0000000c0d0e7389 */ /* 0x0004e400000c000b */
[----:B0123--:R-:W-:Y:S01]  /*25ea0*/  ENDCOLLECTIVE ;  /* 0x000000000000791b */ /* 0x00ffe20003800000 */
.L_x_3443:
[----:B------:R-:W-:Y:S02]  /*25eb0*/  IMAD.MOV.U32 R13, RZ, RZ, R2 ;  /* 0x000000ffff0d7224 */ /* 0x000fe400078e0002 */
[----:B------:R-:W-:-:S07]  /*25ec0*/  IMAD.MOV.U32 R0, RZ, RZ, R14 ;  /* 0x000000ffff007224 */ /* 0x000fce00078e000e */
[----:B------:R-:W-:Y:S05]  /*25ed0*/  WARPSYNC.COLLECTIVE R15, `(.L_x_3444) ;  /* 0x000000000f087348 */ /* 0x000fea0003c00000 */
[----:B------:R0:W1:Y:S02]  /*25ee0*/  SHFL.IDX P6, R14, R13, R12, R11 ;  /* 0x0000000c0d0e7389 */ /* 0x00006400000c000b */
[----:B01----:R-:W-:Y:S01]  /*25ef0*/  ENDCOLLECTIVE ;  /* 0x000000000000791b */ /* 0x003fe20003800000 */
.L_x_3444:
[----:B------:R-:W-:Y:S05]  /*25f00*/  BRA `(.L_x_3445) ;  /* 0xffffff5400287947 */ /* 0x000fea000383ffff */
.L_x_3203:
[----:B------:R-:W-:Y:S01]  /*25f10*/  BSSY B1, `(.L_x_3446) ;  /* 0x0000008000017945 */ /* 0x000fe20003800000 */
[----:B------:R-:W-:Y:S01]  /*25f20*/  MOV R13, R3 ;  /* 0x00000003000d7202 */ /* 0x000fe20000000f00 */
[----:B------:R-:W-:Y:S02]  /*25f30*/  IMAD.MOV.U32 R12, RZ, RZ, 0x1 ;  /* 0x00000001ff0c7424 */ /* 0x000fe400078e00ff */
[----:B------:R-:W-:Y:S02]  /*25f40*/  IMAD.MOV.U32 R11, RZ, RZ, 0x181f ;  /* 0x0000181fff0b7424 */ /* 0x000fe400078e00ff */
[----:B---3--:R-:W-:-:S07]  /*25f50*/  IMAD.MOV.U32 R15, RZ, RZ, -0x1 ;  /* 0xffffffffff0f7424 */ /* 0x008fce00078e00ff */
[----:B012-4-:R-:W-:Y:S05]  /*25f60*/  WARPSYNC.COLLECTIVE R15, `(.L_x_3447) ;  /* 0x000000000f087348 */ /* 0x017fea0003c00000 */
[----:B----4-:R3:W4:Y:S02]  /*25f70*/  SHFL.IDX P6, R14, R13, R12, R11 ;  /* 0x0000000c0d0e7389 */ /* 0x01072400000c000b */
[----:B01234-:R-:W-:Y:S01]  /*25f80*/  ENDCOLLECTIVE ;  /* 0x000000000000791b */ /* 0x01ffe20003800000 */
.L_x_3447:
[----:B------:R-:W-:Y:S05]  /*25f90*/  BSYNC B1 ;  /* 0x0000000000017941 */ /* 0x000fea0003800000 */
.L_x_3446:
        /* <DEDUP_REMOVED lines=8> */
.L_x_3448:
[----:B------:R-:W-:Y:S05]  /*26020*/  BRA `(.L_x_3449) ;  /* 0xffffff5400347947 */ /* 0x000fea000383ffff */
.L_x_3206:
[----:B------:R-:W-:Y:S01]  /*26030*/  BSSY B1, `(.L_x_3450) ;  /* 0x0000008000017945 */ /* 0x000fe20003800000 */
[----:B------:R-:W-:Y:S01]  /*26040*/  MOV R13, R3 ;  /* 0x00000003000d7202 */ /* 0x000fe20000000f00 */
[----:B------:R-:W-:Y:S02]  /*26050*/  IMAD.MOV.U32 R12, RZ, RZ, 0x2 ;  /* 0x00000002ff0c7424 */ /* 0x000fe400078e00ff */
[----:B------:R-:W-:Y:S02]  /*26060*/  IMAD.MOV.U32 R11, RZ, RZ, 0x181f ;  /* 0x0000181fff0b7424 */ /* 0x000fe400078e00ff */
[----:B0-----:R-:W-:-:S07]  /*26070*/  IMAD.MOV.U32 R15, RZ, RZ, -0x1 ;  /* 0xffffffffff0f7424 */ /* 0x001fce00078e00ff */
[----:B-1234-:R-:W-:Y:S05]  /*26080*/  WARPSYNC.COLLECTIVE R15, `(.L_x_3451) ;  /* 0x000000000f087348 */ /* 0x01efea0003c00000 */
[----:B----4-:R0:W4:Y:S02]  /*26090*/  SHFL.IDX P6, R14, R13, R12, R11 ;  /* 0x0000000c0d0e7389 */ /* 0x01012400000c000b */
[----:B01234-:R-:W-:Y:S01]  /*260a0*/  ENDCOLLECTIVE ;  /* 0x000000000000791b */ /* 0x01ffe20003800000 */
.L_x_3451:
[----:B------:R-:W-:Y:S05]  /*260b0*/  BSYNC B1 ;  /* 0x0000000000017941 */ /* 0x000fea0003800000 */
.L_x_3450:
        /* <DEDUP_REMOVED lines=8> */
.L_x_3452:
[----:B------:R-:W-:Y:S05]  /*26140*/  BRA `(.L_x_3453) ;  /* 0xffffff54003c7947 */ /* 0x000fea000383ffff */
.L_x_3209:
[----:B------:R-:W-:Y:S01]  /*26150*/  BSSY B1, `(.L_x_3454) ;  /* 0x0000008000017945 */ /* 0x000fe20003800000 */
[----:B------:R-:W-:Y:S01]  /*26160*/  MOV R13, R3 ;  /* 0x00000003000d7202 */ /* 0x000fe20000000f00 */
[----:B------:R-:W-:Y:S02]  /*26170*/  IMAD.MOV.U32 R12, RZ, RZ, 0x3 ;  /* 0x00000003ff0c7424 */ /* 0x000fe400078e00ff */
[----:B------:R-:W-:Y:S02]  /*26180*/  IMAD.MOV.U32 R11, RZ, RZ, 0x181f ;  /* 0x0000181fff0b7424 */ /* 0x000fe400078e00ff */
[----:B0-----:R-:W-:-:S07]  /*26190*/  IMAD.MOV.U32 R15, RZ, RZ, -0x1 ;  /* 0xffffffffff0f7424 */ /* 0x001fce00078e00ff */
[----:B-1234-:R-:W-:Y:S05]  /*261a0*/  WARPSYNC.COLLECTIVE R15, `(.L_x_3455) ;  /* 0x000000000f087348 */ /* 0x01efea0003c00000 */
[----:B------:R0:W0:Y:S02]  /*261b0*/  SHFL.IDX P6, R14, R13, R12, R11 ;  /* 0x0000000c0d0e7389 */ /* 0x00002400000c000b */
[----:B01234-:R-:W-:Y:S01]  /*261c0*/  ENDCOLLECTIVE ;  /* 0x000000000000791b */ /* 0x01ffe20003800000 */
.L_x_3455:
[----:B------:R-:W-:Y:S05]  /*261d0*/  BSYNC B1 ;  /* 0x0000000000017941 */ /* 0x000fea0003800000 */
.L_x_3454:
        /* <DEDUP_REMOVED lines=8> */
.L_x_3456:
[----:B------:R-:W-:Y:S05]  /*26260*/  BRA `(.L_x_3457) ;  /* 0xffffff5400447947 */ /* 0x000fea000383ffff */
.L_x_3225:
[----:B0-----:R-:W0:Y:S01]  /*26270*/  S2R R8, SR_TID.X ;  /* 0x0000000000087919 */ /* 0x001e220000002100 */
[----:B------:R-:W-:Y:S01]  /*26280*/  BSSY B1, `(.L_x_3458) ;  /* 0x000000a000017945 */ /* 0x000fe20003800000 */
[----:B------:R-:W-:Y:S02]  /*26290*/  IMAD.MOV.U32 R12, RZ, RZ, RZ ;  /* 0x000000ffff0c7224 */ /* 0x000fe400078e00ff */
[----:B------:R-:W-:Y:S02]  /*262a0*/  IMAD.MOV.U32 R11, RZ, RZ, 0x1f ;  /* 0x0000001fff0b7424 */ /* 0x000fe400078e00ff */
[----:B------:R-:W-:Y:S01]  /*262b0*/  IMAD.MOV.U32 R15, RZ, RZ, -0x1 ;  /* 0xffffffffff0f7424 */ /* 0x000fe200078e00ff */
[----:B0-----:R-:W-:-:S04]  /*262c0*/  SHF.R.U32.HI R8, RZ, 0x5, R8 ;  /* 0x00000005ff087819 */ /* 0x001fc80000011608 */
[----:B------:R-:W-:-:S04]  /*262d0*/  LOP3.LUT R8, R8, 0x3, RZ, 0xc0, !PT ;  /* 0x0000000308087812 */ /* 0x000fc800078ec0ff */
[----:B------:R-:W-:-:S07]  /*262e0*/  MOV R13, R8 ;  /* 0x00000008000d7202 */ /* 0x000fce0000000f00 */
[----:B------:R-:W-:Y:S05]  /*262f0*/  WARPSYNC.COLLECTIVE R15, `(.L_x_3459) ;  /* 0x000000000f087348 */ /* 0x000fea0003c00000 */
[----:B------:R0:W1:Y:S02]  /*26300*/  SHFL.IDX P6, R14, R13, R12, R11 ;  /* 0x0000000c0d0e7389 */ /* 0x00006400000c000b */
[----:B01----:R-:W-:Y:S01]  /*26310*/  ENDCOLLECTIVE ;  /* 0x000000000000791b */ /* 0x003fe20003800000 */
.L_x_3459:
[----:B------:R-:W-:Y:S05]  /*26320*/  BSYNC B1 ;  /* 0x0000000000017941 */ /* 0x000fea0003800000 */
.L_x_3458:
[----:B------:R-:W-:Y:S05]  /*26330*/  BRA `(.L_x_3460) ;  /* 0xffffff6800ec7947 */ /* 0x000fea000383ffff */
.L_x_3227:
[----:B------:R-:W-:Y:S01]  /*26340*/  BSSY B1, `(.L_x_3461) ;  /* 0x0000006000017945 */ /* 0x000fe20003800000 */
[----:B------:R-:W-:-:S07]  /*26350*/  IMAD.MOV.U32 R15, RZ, RZ, -0x1 ;  /* 0xffffffffff0f7424 */ /* 0x000fce00078e00ff */
[----:B01----:R-:W-:Y:S05]  /*26360*/  WARPSYNC.COLLECTIVE R15, `(.L_x_3462) ;  /* 0x000000000f0c7348 */ /* 0x003fea0003c00000 */
[----:B------:R-:W-:Y:S02]  /*26370*/  ELECT P6, UR62, PT ;  /* 0x00000000003e782f */ /* 0x000fe400038c0000 */
[----:B------:R-:W-:Y:S01]  /*26380*/  MOV R14, UR62 ;  /* 0x0000003e000e7c02 */ /* 0x000fe20008000f00 */
[----:B01----:R-:W-:Y:S10]  /*26390*/  ENDCOLLECTIVE ;  /* 0x000000000000791b */ /* 0x003ff40003800000 */
.L_x_3462:
[----:B------:R-:W-:Y:S05]  /*263a0*/  BSYNC B1 ;  /* 0x0000000000017941 */ /* 0x000fea0003800000 */
.L_x_3461:
[----:B------:R-:W-:Y:S05]  /*263b0*/  BRA `(.L_x_3226) ;  /* 0xffffff6800e47947 */ /* 0x000fea000383ffff */
.L_x_3229:
[----:B-1----:R1:W2:Y:S02]  /*263c0*/  SYNCS.PHASECHK.TRANS64.TRYWAIT P0, [R22+URZ+0x22820], R6 ;  /* 0x02282006160075a7 */ /* 0x0022a4000800017f */
[----:B--2---:R-:W-:Y:S05]  /*263d0*/  @!P0 NANOSLEEP.SYNCS 0x989680 ;  /* 0x009896800000895d */ /* 0x004fea0003900000 */
[----:B------:R-:W2:Y:S02]  /*263e0*/  @!P0 SYNCS.PHASECHK.TRANS64 P0, [R22+URZ+0x22820], R6 ;  /* 0x02282006160085a7 */ /* 0x000ea4000800007f */
[----:B--2---:R-:W-:Y:S05]  /*263f0*/  @!P0 BRA `(.L_x_3229) ;  /* 0xfffffffc00f08947 */ /* 0x004fea000383ffff */
[----:B------:R-:W-:Y:S05]  /*26400*/  BRA `(.L_x_3463) ;  /* 0xffffff6800f47947 */ /* 0x000fea000383ffff */
.L_x_3233:
[----:B0-----:R0:W1:Y:S02]  /*26410*/  SYNCS.PHASECHK.TRANS64.TRYWAIT P0, [R6+URZ+0x228a0], R7 ;  /* 0x0228a007060075a7 */ /* 0x001064000800017f */
[----:B-1----:R-:W-:Y:S05]  /*26420*/  @!P0 NANOSLEEP.SYNCS 0x989680 ;  /* 0x009896800000895d */ /* 0x002fea0003900000 */
[----:B------:R-:W1:Y:S02]  /*26430*/  @!P0 SYNCS.PHASECHK.TRANS64 P0, [R6+URZ+0x228a0], R7 ;  /* 0x0228a007060085a7 */ /* 0x000e64000800007f */
[----:B-1----:R-:W-:Y:S05]  /*26440*/  @!P0 BRA `(.L_x_3233) ;  /* 0xfffffffc00f08947 */ /* 0x002fea000383ffff */
[----:B------:R-:W-:Y:S05]  /*26450*/  BRA `(.L_x_3464) ;  /* 0xffffff6c000c7947 */ /* 0x000fea000383ffff */
.L_x_3238:
[----:B-1----:R1:W2:Y:S02]  /*26460*/  SYNCS.PHASECHK.TRANS64.TRYWAIT P0, [R6+URZ+0x228c0], R7 ;  /* 0x0228c007060075a7 */ /* 0x0022a4000800017f */
[----:B--2---:R-:W-:Y:S05]  /*26470*/  @!P0 NANOSLEEP.SYNCS 0x989680 ;  /* 0x009896800000895d */ /* 0x004fea0003900000 */
[----:B------:R-:W2:Y:S02]  /*26480*/  @!P0 SYNCS.PHASECHK.TRANS64 P0, [R6+URZ+0x228c0], R7 ;  /* 0x0228c007060085a7 */ /* 0x000ea4000800007f */
[----:B--2---:R-:W-:Y:S05]  /*26490*/  @!P0 BRA `(.L_x_3238) ;  /* 0xfffffffc00f08947 */ /* 0x004fea000383ffff */
[----:B------:R-:W-:Y:S05]  /*264a0*/  BRA `(.L_x_3465) ;  /* 0xffffff6c00887947 */ /* 0x000fea000383ffff */
.L_x_3245:
[----:B0-----:R0:W1:Y:S02]  /*264b0*/  SYNCS.PHASECHK.TRANS64.TRYWAIT P1, [R6+URZ+0x228a0], R7 ;  /* 0x0228a007060075a7 */ /* 0x001064000802017f */
[----:B-1----:R-:W-:Y:S05]  /*264c0*/  @!P1 NANOSLEEP.SYNCS 0x989680 ;  /* 0x009896800000995d */ /* 0x002fea0003900000 */
[----:B------:R-:W1:Y:S02]  /*264d0*/  @!P1 SYNCS.PHASECHK.TRANS64 P1, [R6+URZ+0x228a0], R7 ;  /* 0x0228a007060095a7 */ /* 0x000e64000802007f */
[----:B-1----:R-:W-:Y:S05]  /*264e0*/  @!P1 BRA `(.L_x_3245) ;  /* 0xfffffffc00f09947 */ /* 0x002fea000383ffff */
[----:B------:R-:W-:Y:S05]  /*264f0*/  BRA `(.L_x_3466) ;  /* 0xffffff7000447947 */ /* 0x000fea000383ffff */
.L_x_3250:
[----:B-1----:R1:W2:Y:S02]  /*26500*/  SYNCS.PHASECHK.TRANS64.TRYWAIT P1, [R6+URZ+0x228c0], R7 ;  /* 0x0228c007060075a7 */ /* 0x0022a4000802017f */
[----:B--2---:R-:W-:Y:S05]  /*26510*/  @!P1 NANOSLEEP.SYNCS 0x989680 ;  /* 0x009896800000995d */ /* 0x004fea0003900000 */
[----:B------:R-:W2:Y:S02]  /*26520*/  @!P1 SYNCS.PHASECHK.TRANS64 P1, [R6+URZ+0x228c0], R7 ;  /* 0x0228c007060095a7 */ /* 0x000ea4000802007f */
[----:B--2---:R-:W-:Y:S05]  /*26530*/  @!P1 BRA `(.L_x_3250) ;  /* 0xfffffffc00f09947 */ /* 0x004fea000383ffff */
[----:B------:R-:W-:Y:S05]  /*26540*/  BRA `(.L_x_3467) ;  /* 0xffffff7000bc7947 */ /* 0x000fea000383ffff */
.L_x_3265:
        /* <DEDUP_REMOVED lines=8> */
[----:B-----5:R-:W-:Y:S05]  /*265d0*/  WARPSYNC.COLLECTIVE R15, `(.L_x_3469) ;  /* 0x000000000f087348 */ /* 0x020fea0003c00000 */
[----:B------:R0:W1:Y:S02]  /*265e0*/  SHFL.IDX P6, R14, R13, R12, R11 ;  /* 0x0000000c0d0e7389 */ /* 0x00006400000c000b */
[----:B01---5:R-:W-:Y:S01]  /*265f0*/  ENDCOLLECTIVE ;  /* 0x000000000000791b */ /* 0x023fe20003800000 */
.L_x_3469:
[----:B------:R-:W-:Y:S05]  /*26600*/  BSYNC B0 ;  /* 0x0000000000007941 */ /* 0x000fea0003800000 */
.L_x_3468:
[----:B------:R-:W-:Y:S05]  /*26610*/  BRA `(.L_x_3470) ;  /* 0xffffff80003c7947 */ /* 0x000fea000383ffff */
.L_x_3268:
[----:B0-----:R-:W2:Y:S02]  /*26620*/  LDL R0, [R1+0x30] ;  /* 0x0000300001007983 */ /* 0x001ea40000100800 */
[----:B--2---:R0:W1:Y:S02]  /*26630*/  SYNCS.PHASECHK.TRANS64.TRYWAIT P0, [R6+URZ+0x22880], R0 ;  /* 0x02288000060075a7 */ /* 0x004064000800017f */
[----:B-1----:R-:W-:Y:S05]  /*26640*/  @!P0 NANOSLEEP.SYNCS 0x989680 ;  /* 0x009896800000895d */ /* 0x002fea0003900000 */
[----:B------:R-:W1:Y:S02]  /*26650*/  @!P0 SYNCS.PHASECHK.TRANS64 P0, [R6+URZ+0x22880], R0 ;  /* 0x02288000060085a7 */ /* 0x000e64000800007f */
[----:B-1----:R-:W-:Y:S05]  /*26660*/  @!P0 BRA `(.L_x_3268) ;  /* 0xfffffffc00ec8947 */ /* 0x002fea000383ffff */
[----:B------:R-:W-:Y:S05]  /*26670*/  BRA `(.L_x_3471) ;  /* 0xffffff8000587947 */ /* 0x000fea000383ffff */
.L_x_3269:
        /* <DEDUP_REMOVED lines=8> */
.L_x_3473:
[----:B------:R-:W-:Y:S05]  /*26700*/  BSYNC B0 ;  /* 0x0000000000007941 */ /* 0x000fea0003800000 */
.L_x_3472:
        /* <DEDUP_REMOVED lines=13> */
.L_x_3474:
        /* <DEDUP_REMOVED lines=8> */
.L_x_3475:
        /* <DEDUP_REMOVED lines=11> */
.L_x_3476:
        /* <DEDUP_REMOVED lines=8> */
.L_x_3477:
        /* <DEDUP_REMOVED lines=10> */
.L_x_3478:
        /* <DEDUP_REMOVED lines=8> */
.L_x_3479:
        /* <DEDUP_REMOVED lines=10> */
.L_x_3480:
        /* <DEDUP_REMOVED lines=8> */
.L_x_3481:
        /* <DEDUP_REMOVED lines=10> */
.L_x_3482:
        /* <DEDUP_REMOVED lines=8> */
.L_x_3483:
        /* <DEDUP_REMOVED lines=10> */
.L_x_3484:
        /* <DEDUP_REMOVED lines=8> */
.L_x_3485:
        /* <DEDUP_REMOVED lines=10> */
.L_x_3486:
        /* <DEDUP_REMOVED lines=8> */
.L_x_3487:
        /* <DEDUP_REMOVED lines=10> */
.L_x_3488:
[----:B------:R-:W-:Y:S01]  /*26fd0*/  MOV R13, R10 ;  /* 0x0000000a000d7202 */ /* 0x000fe20000000f00 */
[----:B------:R-:W-:Y:S02]  /*26fe0*/  IMAD.MOV.U32 R12, RZ, RZ, RZ ;  /* 0x000000ffff0c7224 */ /* 0x000fe400078e00ff */
[----:B------:R-:W-:-:S07]  /*26ff0*/  IMAD.MOV.U32 R2, RZ, RZ, R14 ;  /* 0x000000ffff027224 */ /* 0x000fce00078e000e */
[----:B------:R-:W-:Y:S05]  /*27000*/  WARPSYNC.COLLECTIVE R15, `(.L_x_3489) ;  /* 0x000000000f087348 */ /* 0x000fea0003c00000 */
[----:B------:R0:W1:Y:S02]  /*27010*/  SHFL.IDX P6, R14, R13, R12, R11 ;  /* 0x0000000c0d0e7389 */ /* 0x00006400000c000b */
[----:B01----:R-:W-:Y:S01]  /*27020*/  ENDCOLLECTIVE ;  /* 0x000000000000791b */ /* 0x003fe20003800000 */
.L_x_3489:
        /* <DEDUP_REMOVED lines=12> */
.L_x_3490:
        /* <DEDUP_REMOVED lines=9> */
.L_x_3491:
[----:B------:R-:W-:Y:S01]  /*27180*/  @!PT LDS RZ, [RZ] ;  /* 0x00000000fffff984 */ /* 0x000fe20000000800 */
[----:B------:R-:W-:Y:S01]  /*27190*/  @!PT LDS RZ, [RZ] ;  /* 0x00000000fffff984 */ /* 0x000fe20000000800 */
[----:B------:R-:W-:Y:S01]  /*271a0*/  @!PT LDS RZ, [RZ] ;  /* 0x00000000fffff984 */ /* 0x000fe20000000800 */
[----:B------:R0:W-:Y:S01]  /*271b0*/  LDGSTS.E.BYPASS.LTC128B.128 [R3+0xe400], desc[UR60][R26.64], !P1 ;  /* 0x0e4000001a037fae */ /* 0x0001e2000c901d7c */
[----:B------:R-:W-:Y:S02]  /*271c0*/  ISETP.GE.AND P1, PT, R9, 0x11, PT ;  /* 0x000000110900780c */ /* 0x000fe40003f26270 */
[----:B------:R-:W-:Y:S01]  /*271d0*/  MOV R13, R20 ;  /* 0x00000014000d7202 */ /* 0x000fe20000000f00 */
[----:B------:R-:W-:-:S10]  /*271e0*/  IMAD.MOV.U32 R0, RZ, RZ, R14 ;  /* 0x000000ffff007224 */ /* 0x000fd400078e000e */
[----:B0-----:R-:W-:-:S07]  /*271f0*/  @P1 LOP3.LUT R23, R23, 0x10, RZ, 0xfc, !PT ;  /* 0x0000001017171812 */ /* 0x001fce00078efcff */
[----:B------:R-:W-:Y:S05]  /*27200*/  WARPSYNC.COLLECTIVE R15, `(.L_x_3492) ;  /* 0x000000000f087348 */ /* 0x000fea0003c00000 */
[----:B------:R0:W1:Y:S02]  /*27210*/  SHFL.IDX P6, R14, R13, R12, R11 ;  /* 0x0000000c0d0e7389 */ /* 0x00006400000c000b */
[----:B01----:R-:W-:Y:S01]  /*27220*/  ENDCOLLECTIVE ;  /* 0x000000000000791b */ /* 0x003fe20003800000 */
.L_x_3492:
        /* <DEDUP_REMOVED lines=14> */
.L_x_3274:
[----:B--2---:R-:W2:Y:S02]  /*27310*/  LDL R0, [R1+0x30] ;  /* 0x0000300001007983 */ /* 0x004ea40000100800 */
[----:B--2---:R2:W3:Y:S02]  /*27320*/  SYNCS.PHASECHK.TRANS64.TRYWAIT P0, [R6+URZ+0x22840], R0 ;  /* 0x02284000060075a7 */ /* 0x0044e4000800017f */
[----:B---3--:R-:W-:Y:S05]  /*27330*/  @!P0 NANOSLEEP.SYNCS 0x989680 ;  /* 0x009896800000895d */ /* 0x008fea0003900000 */
[----:B------:R-:W3:Y:S02]  /*27340*/  @!P0 SYNCS.PHASECHK.TRANS64 P0, [R6+URZ+0x22840], R0 ;  /* 0x02284000060085a7 */ /* 0x000ee4000800007f */
[----:B---3--:R-:W-:Y:S05]  /*27350*/  @!P0 BRA `(.L_x_3274) ;  /* 0xfffffffc00ec8947 */ /* 0x008fea000383ffff */
[----:B------:R-:W-:Y:S05]  /*27360*/  BRA `(.L_x_3494) ;  /* 0xffffff7c00887947 */ /* 0x000fea000383ffff */
.L_x_3275:
        /* <DEDUP_REMOVED lines=8> */
.L_x_3496:
[----:B------:R-:W-:Y:S05]  /*273f0*/  BSYNC B0 ;  /* 0x0000000000007941 */ /* 0x000fea0003800000 */
.L_x_3495:
        /* <DEDUP_REMOVED lines=8> */
.L_x_3497:
        /* <DEDUP_REMOVED lines=16> */
.L_x_3498:
[----:B------:R-:W-:Y:S02]  /*27580*/  IMAD.MOV.U32 R13, RZ, RZ, R8 ;  /* 0x000000ffff0d7224 */ /* 0x000fe400078e0008 */
[----:B------:R-:W-:-:S07]  /*27590*/  IMAD.MOV.U32 R4, RZ, RZ, R14 ;  /* 0x000000ffff047224 */ /* 0x000fce00078e000e */
[----:B------:R-:W-:Y:S05]  /*275a0*/  WARPSYNC.COLLECTIVE R15, `(.L_x_3499) ;  /* 0x000000000f087348 */ /* 0x000fea0003c00000 */
[----:B------:R0:W1:Y:S02]  /*275b0*/  SHFL.IDX P6, R14, R13, R12, R11 ;  /* 0x0000000c0d0e7389 */ /* 0x00006400000c000b */
[----:B01----:R-:W-:Y:S01]  /*275c0*/  ENDCOLLECTIVE ;  /* 0x000000000000791b */ /* 0x003fe20003800000 */
.L_x_3499:
        /* <DEDUP_REMOVED lines=16> */
.L_x_3500:
[----:B------:R-:W-:Y:S02]  /*276d0*/  IMAD.MOV.U32 R13, RZ, RZ, R8 ;  /* 0x000000ffff0d7224 */ /* 0x000fe400078e0008 */
[----:B------:R-:W-:-:S07]  /*276e0*/  IMAD.MOV.U32 R4, RZ, RZ, R14 ;  /* 0x000000ffff047224 */ /* 0x000fce00078e000e */
[----:B------:R-:W-:Y:S05]  /*276f0*/  WARPSYNC.COLLECTIVE R15, `(.L_x_3501) ;  /* 0x000000000f087348 */ /* 0x000fea0003c00000 */
[----:B------:R0:W1:Y:S02]  /*27700*/  SHFL.IDX P6, R14, R13, R12, R11 ;  /* 0x0000000c0d0e7389 */ /* 0x00006400000c000b */
[----:B01----:R-:W-:Y:S01]  /*27710*/  ENDCOLLECTIVE ;  /* 0x000000000000791b */ /* 0x003fe20003800000 */
.L_x_3501:
        /* <DEDUP_REMOVED lines=16> */
.L_x_3502:
[----:B------:R-:W-:Y:S01]  /*27820*/  IMAD.MOV.U32 R13, RZ, RZ, R8 ;  /* 0x000000ffff0d7224 */ /* 0x000fe200078e0008 */
[----:B------:R-:W-:-:S07]  /*27830*/  MOV R4, R14 ;  /* 0x0000000e00047202 */ /* 0x000fce0000000f00 */
[----:B------:R-:W-:Y:S05]  /*27840*/  WARPSYNC.COLLECTIVE R15, `(.L_x_3503) ;  /* 0x000000000f087348 */ /* 0x000fea0003c00000 */
[----:B------:R0:W1:Y:S02]  /*27850*/  SHFL.IDX P6, R14, R13, R12, R11 ;  /* 0x0000000c0d0e7389 */ /* 0x00006400000c000b */
[----:B01----:R-:W-:Y:S01]  /*27860*/  ENDCOLLECTIVE ;  /* 0x000000000000791b */ /* 0x003fe20003800000 */
.L_x_3503:
[----:B------:R-:W-:Y:S02]  /*27870*/  IMAD.MOV.U32 R13, RZ, RZ, R7 ;  /* 0x000000ffff0d7224 */ /* 0x000fe400078e0007 */
[----:B------:R-:W-:Y:S02]  /*27880*/  IMAD.MOV.U32 R12, RZ, RZ, 0x4 ;  /* 0x00000004ff0c7424 */ /* 0x000fe400078e00ff */
[----:B------:R-:W-:-:S07]  /*27890*/  IMAD.MOV.U32 R5, RZ, RZ, R14 ;  /* 0x000000ffff057224 */ /* 0x000fce00078e000e */
[----:B------:R-:W-:Y:S05]  /*278a0*/  WARPSYNC.COLLECTIVE R15, `(.L_x_3504) ;  /* 0x000000000f087348 */ /* 0x000fea0003c00000 */
[----:B------:R0:W1:Y:S02]  /*278b0*/  SHFL.IDX P6, R14, R13, R12, R11 ;  /* 0x0000000c0d0e7389 */ /* 0x00006400000c000b */
[----:B01----:R-:W-:Y:S01]  /*278c0*/  ENDCOLLECTIVE ;  /* 0x000000000000791b */ /* 0x003fe20003800000 */
.L_x_3504:
        /* <DEDUP_REMOVED lines=15> */
.L_x_3505:
        /* <DEDUP_REMOVED lines=16> */
.L_x_3506:
[----:B------:R-:W-:Y:S02]  /*27ac0*/  IMAD.MOV.U32 R13, RZ, RZ, R8 ;  /* 0x000000ffff0d7224 */ /* 0x000fe400078e0008 */
[----:B------:R-:W-:-:S07]  /*27ad0*/  IMAD.MOV.U32 R4, RZ, RZ, R14 ;  /* 0x000000ffff047224 */ /* 0x000fce00078e000e */
[----:B------:R-:W-:Y:S05]  /*27ae0*/  WARPSYNC.COLLECTIVE R15, `(.L_x_3507) ;  /* 0x000000000f087348 */ /* 0x000fea0003c00000 */
[----:B------:R0:W1:Y:S02]  /*27af0*/  SHFL.IDX P6, R14, R13, R12, R11 ;  /* 0x0000000c0d0e7389 */ /* 0x00006400000c000b */
[----:B01----:R-:W-:Y:S01]  /*27b00*/  ENDCOLLECTIVE ;  /* 0x000000000000791b */ /* 0x003fe20003800000 */
.L_x_3507:
[----:B------:R-:W-:Y:S02]  /*27b10*/  IMAD.MOV.U32 R13, RZ, RZ, R7 ;  /* 0x000000ffff0d7224 */ /* 0x000fe400078e0007 */
[----:B------:R-:W-:Y:S02]  /*27b20*/  IMAD.MOV.U32 R12, RZ, RZ, 0x6 ;  /* 0x00000006ff0c7424 */ /* 0x000fe400078e00ff */
[----:B------:R-:W-:-:S07]  /*27b30*/  IMAD.MOV.U32 R5, RZ, RZ, R14 ;  /* 0x000000ffff057224 */ /* 0x000fce00078e000e */
[----:B------:R-:W-:Y:S05]  /*27b40*/  WARPSYNC.COLLECTIVE R15, `(.L_x_3508) ;  /* 0x000000000f087348 */ /* 0x000fea0003c00000 */
[----:B------:R0:W1:Y:S02]  /*27b50*/  SHFL.IDX P6, R14, R13, R12, R11 ;  /* 0x0000000c0d0e7389 */ /* 0x00006400000c000b */
[----:B01----:R-:W-:Y:S01]  /*27b60*/  ENDCOLLECTIVE ;  /* 0x000000000000791b */ /* 0x003fe20003800000 */
.L_x_3508:
        /* <DEDUP_REMOVED lines=10> */
[----:B0-----:R-:W-:-:S07]  /*27c10*/  MOV R4, R14 ;  /* 0x0000000e00047202 */ /* 0x001fce0000000f00 */
[----:B------:R-:W-:Y:S05]  /*27c20*/  WARPSYNC.COLLECTIVE R15, `(.L_x_3509) ;  /* 0x000000000f087348 */ /* 0x000fea0003c00000 */
[----:B------:R0:W1:Y:S02]  /*27c30*/  SHFL.IDX P6, R14, R13, R12, R11 ;  /* 0x0000000c0d0e7389 */ /* 0x00006400000c000b */
[----:B01----:R-:W-:Y:S01]  /*27c40*/  ENDCOLLECTIVE ;  /* 0x000000000000791b */ /* 0x003fe20003800000 */
.L_x_3509:
[----:B------:R-:W-:Y:S02]  /*27c50*/  IMAD.MOV.U32 R13, RZ, RZ, R7 ;  /* 0x000000ffff0d7224 */ /* 0x000fe400078e0007 */
[----:B------:R-:W-:Y:S02]  /*27c60*/  IMAD.MOV.U32 R12, RZ, RZ, 0x7 ;  /* 0x00000007ff0c7424 */ /* 0x000fe400078e00ff */
[----:B------:R-:W-:-:S07]  /*27c70*/  IMAD.MOV.U32 R5, RZ, RZ, R14 ;  /* 0x000000ffff057224 */ /* 0x000fce00078e000e */
[----:B------:R-:W-:Y:S05]  /*27c80*/  WARPSYNC.COLLECTIVE R15, `(.L_x_3510) ;  /* 0x000000000f087348 */ /* 0x000fea0003c00000 */
[----:B------:R0:W1:Y:S02]  /*27c90*/  SHFL.IDX P6, R14, R13, R12, R11 ;  /* 0x0000000c0d0e7389 */ /* 0x00006400000c000b */
[----:B01----:R-:W-:Y:S01]  /*27ca0*/  ENDCOLLECTIVE ;  /* 0x000000000000791b */ /* 0x003fe20003800000 */
.L_x_3510:
        /* <DEDUP_REMOVED lines=10> */
.L_x_3511:
        /* <DEDUP_REMOVED lines=10> */
.L_x_3512:
[----:B------:R-:W-:-:S04]  /*27df0*/  @P1 IADD3 R4, P0, R31, R4, RZ ;  /* 0x000000041f041210 */ /* 0x000fc80007f1e0ff */
[----:B------:R-:W-:-:S05]  /*27e00*/  @P1 IADD3.X R5, RZ, R7, RZ, P0, !PT ;  /* 0x00000007ff051210 */ /* 0x000fca00007fe4ff */
        /* <DEDUP_REMOVED lines=9> */
.L_x_3513:
[----:B------:R-:W-:Y:S02]  /*27ea0*/  IMAD.MOV.U32 R13, RZ, RZ, R2 ;  /* 0x000000ffff0d7224 */ /* 0x000fe400078e0002 */
[----:B------:R-:W-:Y:S02]  /*27eb0*/  IMAD.MOV.U32 R12, RZ, RZ, 0x1 ;  /* 0x00000001ff0c7424 */ /* 0x000fe400078e00ff */
[----:B------:R-:W-:-:S07]  /*27ec0*/  IMAD.MOV.U32 R8, RZ, RZ, R14 ;  /* 0x000000ffff087224 */ /* 0x000fce00078e000e */
[----:B------:R-:W-:Y:S05]  /*27ed0*/  WARPSYNC.COLLECTIVE R15, `(.L_x_3514) ;  /* 0x000000000f087348 */ /* 0x000fea0003c00000 */
[----:B------:R0:W1:Y:S02]  /*27ee0*/  SHFL.IDX P6, R14, R13, R12, R11 ;  /* 0x0000000c0d0e7389 */ /* 0x00006400000c000b */
[----:B01----:R-:W-:Y:S01]  /*27ef0*/  ENDCOLLECTIVE ;  /* 0x000000000000791b */ /* 0x003fe20003800000 */
.L_x_3514:
        /* <DEDUP_REMOVED lines=11> */
.L_x_3515:
[----:B------:R-:W-:Y:S01]  /*27fb0*/  IMAD.MOV.U32 R0, RZ, RZ, R14 ;  /* 0x000000ffff007224 */ /* 0x000fe200078e000e */
[----:B------:R-:W-:Y:S06]  /*27fc0*/  BRA `(.L_x_3516) ;  /* 0xffffff78004c7947 */ /* 0x000fec000383ffff */
.L_x_3280:
[----:B------:R-:W-:Y:S02]  /*27fd0*/  IMAD.MOV.U32 R13, RZ, RZ, R4 ;  /* 0x000000ffff0d7224 */ /* 0x000fe400078e0004 */
[----:B------:R-:W-:Y:S02]  /*27fe0*/  IMAD.MOV.U32 R12, RZ, RZ, RZ ;  /* 0x000000ffff0c7224 */ /* 0x000fe400078e00ff */
[----:B------:R-:W-:Y:S02]  /*27ff0*/  IMAD.MOV.U32 R11, RZ, RZ, 0x181f ;  /* 0x0000181fff0b7424 */ /* 0x000fe400078e00ff */
[----:B------:R-:W-:Y:S02]  /*28000*/  IMAD.MOV.U32 R15, RZ, RZ, -0x1 ;  /* 0xffffffffff0f7424 */ /* 0x000fe400078e00ff */
[----:B------:R-:W-:Y:S02]  /*28010*/  IMAD R29, R29, R7, RZ ;  /* 0x000000071d1d7224 */ /* 0x000fe400078e02ff */
[----:B------:R-:W-:-:S07]  /*28020*/  IMAD R17, R17, 0x80, R9 ;  /* 0x0000008011117824 */ /* 0x000fce00078e0209 */
[----:B-----5:R-:W-:Y:S05]  /*28030*/  WARPSYNC.COLLECTIVE R15, `(.L_x_3517) ;  /* 0x000000000f087348 */ /* 0x020fea0003c00000 */
[----:B------:R0:W1:Y:S02]  /*28040*/  SHFL.IDX P6, R14, R13, R12, R11 ;  /* 0x0000000c0d0e7389 */ /* 0x00006400000c000b */
[----:B01---5:R-:W-:Y:S01]  /*28050*/  ENDCOLLECTIVE ;  /* 0x000000000000791b */ /* 0x023fe20003800000 */
.L_x_3517:
[C---:B------:R-:W-:Y:S01]  /*28060*/  VIADD R6, R17.reuse, 0x10 ;  /* 0x0000001011067836 */ /* 0x040fe20000000000 */
[----:B------:R-:W-:Y:S01]  /*28070*/  ISETP.GE.AND P1, PT, R17, R29, PT ;  /* 0x0000001d1100720c */ /* 0x000fe20003f26270 */
[----:B------:R-:W-:Y:S02]  /*28080*/  IMAD.MOV.U32 R13, RZ, RZ, R0 ;  /* 0x000000ffff0d7224 */ /* 0x000fe400078e0000 */
[----:B------:R-:W-:-:S10]  /*28090*/  IMAD.MOV.U32 R2, RZ, RZ, R14 ;  /* 0x000000ffff027224 */ /* 0x000fd400078e000e */
[----:B------:R-:W-:Y:S05]  /*280a0*/  WARPSYNC.COLLECTIVE R15, `(.L_x_3518) ;  /* 0x000000000f087348 */ /* 0x000fea0003c00000 */
[----:B------:R0:W1:Y:S02]  /*280b0*/  SHFL.IDX P6, R14, R13, R12, R11 ;  /* 0x0000000c0d0e7389 */ /* 0x00006400000c000b */
[----:B01----:R-:W-:Y:S01]  /*280c0*/  ENDCOLLECTIVE ;  /* 0x000000000000791b */ /* 0x003fe20003800000 */
.L_x_3518:
[----:B------:R-:W-:Y:S02]  /*280d0*/  IMAD.MOV.U32 R13, RZ, RZ, R4 ;  /* 0x000000ffff0d7224 */ /* 0x000fe400078e0004 */
[----:B------:R-:W-:Y:S01]  /*280e0*/  IMAD.MOV.U32 R12, RZ, RZ, 0x1 ;  /* 0x00000001ff0c7424 */ /* 0x000fe200078e00ff */
[----:B------:R-:W-:-:S07]  /*280f0*/  MOV R3, R14 ;  /* 0x0000000e00037202 */ /* 0x000fce0000000f00 */
[----:B------:R-:W-:Y:S05]  /*28100*/  WARPSYNC.COLLECTIVE R15, `(.L_x_3519) ;  /* 0x000000000f087348 */ /* 0x000fea0003c00000 */
[----:B------:R0:W1:Y:S02]  /*28110*/  SHFL.IDX P6, R14, R13, R12, R11 ;  /* 0x0000000c0d0e7389 */ /* 0x00006400000c000b */
[----:B01----:R-:W-:Y:S01]  /*28120*/  ENDCOLLECTIVE ;  /* 0x000000000000791b */ /* 0x003fe20003800000 */
.L_x_3519:
[----:B------:R-:W-:-:S05]  /*28130*/  @!P1 IADD3 R3, P3, R31, R3, RZ ;  /* 0x000000031f039210 */ /* 0x000fca0007f7e0ff */
[----:B------:R-:W-:Y:S02]  /*28140*/  @!P1 IMAD.X R7, RZ, RZ, R2, P3 ;  /* 0x000000ffff079224 */ /* 0x000fe400018e0602 */
[----:B------:R-:W-:Y:S02]  /*28150*/  @!P1 IMAD.MOV.U32 R2, RZ, RZ, R3 ;  /* 0x000000ffff029224 */ /* 0x000fe400078e0003 */
[----:B------:R-:W-:Y:S01]  /*28160*/  @!P1 IMAD.MOV.U32 R3, RZ, RZ, R7 ;  /* 0x000000ffff039224 */ /* 0x000fe200078e0007 */
[----:B------:R-:W-:-:S04]  /*28170*/  MOV R13, R0 ;  /* 0x00000000000d7202 */ /* 0x000fc80000000f00 */
[----:B------:R-:W-:Y:S01]  /*28180*/  @!PT LDS RZ, [RZ] ;  /* 0x00000000fffff984 */ /* 0x000fe20000000800 */
[----:B------:R-:W-:Y:S01]  /*28190*/  @!PT LDS RZ, [RZ] ;  /* 0x00000000fffff984 */ /* 0x000fe20000000800 */
[----:B------:R-:W-:Y:S01]  /*281a0*/  @!PT LDS RZ, [RZ] ;  /* 0x00000000fffff984 */ /* 0x000fe20000000800 */
[----:B------:R0:W-:Y:S01]  /*281b0*/  @!P1 LDGSTS.E.BYPASS.LTC128B.128 [R8+0x14400], desc[UR60][R2.64], !P0 ;  /* 0x1440000002089fae */ /* 0x0001e2000c101d7c */
[----:B------:R-:W-:Y:S01]  /*281c0*/  ISETP.GE.AND P1, PT, R6, R29, PT ;  /* 0x0000001d0600720c */ /* 0x000fe20003f26270 */
[----:B0-----:R-:W-:-:S12]  /*281d0*/  IMAD.MOV.U32 R2, RZ, RZ, R14 ;  /* 0x000000ffff027224 */ /* 0x001fd800078e000e */
[----:B------:R-:W-:Y:S05]  /*281e0*/  WARPSYNC.COLLECTIVE R15, `(.L_x_3520) ;  /* 0x000000000f087348 */ /* 0x000fea0003c00000 */
[----:B------:R0:W1:Y:S02]  /*281f0*/  SHFL.IDX P6, R14, R13, R12, R11 ;  /* 0x0000000c0d0e7389 */ /* 0x00006400000c000b */
[----:B01----:R-:W-:Y:S01]  /*28200*/  ENDCOLLECTIVE ;  /* 0x000000000000791b */ /* 0x003fe20003800000 */
.L_x_3520:
[----:B------:R-:W-:Y:S02]  /*28210*/  IMAD.MOV.U32 R13, RZ, RZ, R4 ;  /* 0x000000ffff0d7224 */ /* 0x000fe400078e0004 */
[----:B------:R-:W-:Y:S02]  /*28220*/  IMAD.MOV.U32 R12, RZ, RZ, 0x2 ;  /* 0x00000002ff0c7424 */ /* 0x000fe400078e00ff */
[----:B------:R-:W-:-:S07]  /*28230*/  IMAD.MOV.U32 R5, RZ, RZ, R14 ;  /* 0x000000ffff057224 */ /* 0x000fce00078e000e */
[----:B------:R-:W-:Y:S05]  /*28240*/  WARPSYNC.COLLECTIVE R15, `(.L_x_3521) ;  /* 0x000000000f087348 */ /* 0x000fea0003c00000 */
[----:B------:R0:W1:Y:S02]  /*28250*/  SHFL.IDX P6, R14, R13, R12, R11 ;  /* 0x0000000c0d0e7389 */ /* 0x00006400000c000b */
[----:B01----:R-:W-:Y:S01]  /*28260*/  ENDCOLLECTIVE ;  /* 0x000000000000791b */ /* 0x003fe20003800000 */
.L_x_3521:
[----:B------:R-:W-:-:S05]  /*28270*/  @!P1 IADD3 R5, P3, R31, R5, RZ ;  /* 0x000000051f059210 */ /* 0x000fca0007f7e0ff */
[----:B------:R-:W-:Y:S02]  /*28280*/  @!P1 IMAD.X R6, RZ, RZ, R2, P3 ;  /* 0x000000ffff069224 */ /* 0x000fe400018e0602 */
[----:B------:R-:W-:Y:S02]  /*28290*/  @!P1 IMAD.MOV.U32 R2, RZ, RZ, R5 ;  /* 0x000000ffff029224 */ /* 0x000fe400078e0005 */
[----:B------:R-:W-:Y:S01]  /*282a0*/  @!P1 IMAD.MOV.U32 R3, RZ, RZ, R6 ;  /* 0x000000ffff039224 */ /* 0x000fe200078e0006 */
[----:B------:R-:W-:Y:S01]  /*282b0*/  MOV R13, R0 ;  /* 0x00000000000d7202 */ /* 0x000fe20000000f00 */
[----:B------:R-:W-:-:S03]  /*282c0*/  VIADD R6, R17, 0x20 ;  /* 0x0000002011067836 */ /* 0x000fc60000000000 */
[----:B------:R-:W-:Y:S01]  /*282d0*/  @!PT LDS RZ, [RZ] ;  /* 0x00000000fffff984 */ /* 0x000fe20000000800 */
[----:B------:R-:W-:Y:S01]  /*282e0*/  @!PT LDS RZ, [RZ] ;  /* 0x00000000fffff984 */ /* 0x000fe20000000800 */
[----:B------:R-:W-:Y:S01]  /*282f0*/  @!PT LDS RZ, [RZ] ;  /* 0x00000000fffff984 */ /* 0x000fe20000000800 */
[----:B------:R0:W-:Y:S02]  /*28300*/  @!P1 LDGSTS.E.BYPASS.LTC128B.128 [R8+0x14c00], desc[UR60][R2.64], !P0 ;  /* 0x14c0000002089fae */ /* 0x0001e4000c101d7c */
[----:B------:R-:W-:Y:S01]  /*28310*/  ISETP.GE.AND P1, PT, R6, R29, PT ;  /* 0x0000001d0600720c */ /* 0x000fe20003f26270 */
[----:B------:R-:W-:Y:S02]  /*28320*/  VIADD R6, R17, 0x30 ;  /* 0x0000003011067836 */ /* 0x000fe40000000000 */
[----:B0-----:R-:W-:-:S10]  /*28330*/  IMAD.MOV.U32 R2, RZ, RZ, R14 ;  /* 0x000000ffff027224 */ /* 0x001fd400078e000e */
[----:B------:R-:W-:Y:S05]  /*28340*/  WARPSYNC.COLLECTIVE R15, `(.L_x_3522) ;  /* 0x000000000f087348 */ /* 0x000fea0003c00000 */
[----:B------:R0:W1:Y:S02]  /*28350*/  SHFL.IDX P6, R14, R13, R12, R11 ;  /* 0x0000000c0d0e7389 */ /* 0x00006400000c000b */
[----:B01----:R-:W-:Y:S01]  /*28360*/  ENDCOLLECTIVE ;  /* 0x000000000000791b */ /* 0x003fe20003800000 */
.L_x_3522:
[----:B------:R-:W-:Y:S02]  /*28370*/  IMAD.MOV.U32 R13, RZ, RZ, R4 ;  /* 0x000000ffff0d7224 */ /* 0x000fe400078e0004 */
[----:B------:R-:W-:Y:S02]  /*28380*/  IMAD.MOV.U32 R12, RZ, RZ, 0x3 ;  /* 0x00000003ff0c7424 */ /* 0x000fe400078e00ff */
[----:B------:R-:W-:-:S07]  /*28390*/  IMAD.MOV.U32 R3, RZ, RZ, R14 ;  /* 0x000000ffff037224 */ /* 0x000fce00078e000e */
[----:B------:R-:W-:Y:S05]  /*283a0*/  WARPSYNC.COLLECTIVE R15, `(.L_x_3523) ;  /* 0x000000000f087348 */ /* 0x000fea0003c00000 */
[----:B------:R0:W1:Y:S02]  /*283b0*/  SHFL.IDX P6, R14, R13, R12, R11 ;  /* 0x0000000c0d0e7389 */ /* 0x00006400000c000b */
[----:B01----:R-:W-:Y:S01]  /*283c0*/  ENDCOLLECTIVE ;  /* 0x000000000000791b */ /* 0x003fe20003800000 */
.L_x_3523:
        /* <DEDUP_REMOVED lines=9> */
[----:B------:R0:W-:Y:S01]  /*28460*/  @!P1 LDGSTS.E.BYPASS.LTC128B.128 [R8+0x15400], desc[UR60][R2.64], !P0 ;  /* 0x1540000002089fae */ /* 0x0001e2000c101d7c */
[----:B------:R-:W-:Y:S01]  /*28470*/  ISETP.GE.AND P1, PT, R6, R29, PT ;  /* 0x0000001d0600720c */ /* 0x000fe20003f26270 */
[----:B------:R-:W-:Y:S02]  /*28480*/  VIADD R6, R17, 0x40 ;  /* 0x0000004011067836 */ /* 0x000fe40000000000 */
[----:B0-----:R-:W-:-:S10]  /*28490*/  IMAD.MOV.U32 R2, RZ, RZ, R14 ;  /* 0x000000ffff027224 */ /* 0x001fd400078e000e */
[----:B------:R-:W-:Y:S05]  /*284a0*/  WARPSYNC.COLLECTIVE R15, `(.L_x_3524) ;  /* 0x000000000f087348 */ /* 0x000fea0003c00000 */
[----:B------:R0:W1:Y:S02]  /*284b0*/  SHFL.IDX P6, R14, R13, R12, R11 ;  /* 0x0000000c0d0e7389 */ /* 0x00006400000c000b */
[----:B01----:R-:W-:Y:S01]  /*284c0*/  ENDCOLLECTIVE ;  /* 0x000000000000791b */ /* 0x003fe20003800000 */
.L_x_3524:
[----:B------:R-:W-:Y:S02]  /*284d0*/  IMAD.MOV.U32 R13, RZ, RZ, R4 ;  /* 0x000000ffff0d7224 */ /* 0x000fe400078e0004 */
[----:B------:R-:W-:Y:S02]  /*284e0*/  IMAD.MOV.U32 R12, RZ, RZ, 0x4 ;  /* 0x00000004ff0c7424 */ /* 0x000fe400078e00ff */
[----:B------:R-:W-:-:S07]  /*284f0*/  IMAD.MOV.U32 R3, RZ, RZ, R14 ;  /* 0x000000ffff037224 */ /* 0x000fce00078e000e */
[----:B------:R-:W-:Y:S05]  /*28500*/  WARPSYNC.COLLECTIVE R15, `(.L_x_3525) ;  /* 0x000000000f087348 */ /* 0x000fea0003c00000 */
[----:B------:R0:W1:Y:S02]  /*28510*/  SHFL.IDX P6, R14, R13, R12, R11 ;  /* 0x0000000c0d0e7389 */ /* 0x00006400000c000b */
[----:B01----:R-:W-:Y:S01]  /*28520*/  ENDCOLLECTIVE ;  /* 0x000000000000791b */ /* 0x003fe20003800000 */
.L_x_3525:
[----:B------:R-:W-:-:S04]  /*28530*/  @!P1 IADD3 R3, P2, R31, R3, RZ ;  /* 0x000000031f039210 */ /* 0x000fc80007f5e0ff */
[----:B------:R-:W-:-:S04]  /*28540*/  @!P1 IADD3.X R2, RZ, R2, RZ, P2, !PT ;  /* 0x00000002ff029210 */ /* 0x000fc800017fe4ff */
        /* <DEDUP_REMOVED lines=14> */
.L_x_3526:
[----:B------:R-:W-:Y:S01]  /*28630*/  MOV R13, R4 ;  /* 0x00000004000d7202 */ /* 0x000fe20000000f00 */
[----:B------:R-:W-:Y:S02]  /*28640*/  IMAD.MOV.U32 R12, RZ, RZ, 0x5 ;  /* 0x00000005ff0c7424 */ /* 0x000fe400078e00ff */
[----:B------:R-:W-:-:S07]  /*28650*/  IMAD.MOV.U32 R3, RZ, RZ, R14 ;  /* 0x000000ffff037224 */ /* 0x000fce00078e000e */
[----:B------:R-:W-:Y:S05]  /*28660*/  WARPSYNC.COLLECTIVE R15, `(.L_x_3527) ;  /* 0x000000000f087348 */ /* 0x000fea0003c00000 */
[----:B------:R0:W1:Y:S02]  /*28670*/  SHFL.IDX P6, R14, R13, R12, R11 ;  /* 0x0000000c0d0e7389 */ /* 0x00006400000c000b */
[----:B01----:R-:W-:Y:S01]  /*28680*/  ENDCOLLECTIVE ;  /* 0x000000000000791b */ /* 0x003fe20003800000 */
.L_x_3527:
        /* <DEDUP_REMOVED lines=16> */
.L_x_3528:
[----:B------:R-:W-:Y:S02]  /*28790*/  IMAD.MOV.U32 R13, RZ, RZ, R4 ;  /* 0x000000ffff0d7224 */ /* 0x000fe400078e0004 */
[----:B------:R-:W-:Y:S02]  /*287a0*/  IMAD.MOV.U32 R12, RZ, RZ, 0x6 ;  /* 0x00000006ff0c7424 */ /* 0x000fe400078e00ff */
[----:B------:R-:W-:-:S07]  /*287b0*/  IMAD.MOV.U32 R3, RZ, RZ, R14 ;  /* 0x000000ffff037224 */ /* 0x000fce00078e000e */
[----:B------:R-:W-:Y:S05]  /*287c0*/  WARPSYNC.COLLECTIVE R15, `(.L_x_3529) ;  /* 0x000000000f087348 */ /* 0x000fea0003c00000 */
[----:B------:R0:W1:Y:S02]  /*287d0*/  SHFL.IDX P6, R14, R13, R12, R11 ;  /* 0x0000000c0d0e7389 */ /* 0x00006400000c000b */
[----:B01----:R-:W-:Y:S01]  /*287e0*/  ENDCOLLECTIVE ;  /* 0x000000000000791b */ /* 0x003fe20003800000 */
.L_x_3529:
[----:B------:R-:W-:-:S05]  /*287f0*/  @!P1 IADD3 R3, P2, R31, R3, RZ ;  /* 0x000000031f039210 */ /* 0x000fca0007f5e0ff */
[----:B------:R-:W-:Y:S01]  /*28800*/  @!P1 IMAD.X R2, RZ, RZ, R2, P2 ;  /* 0x000000ffff029224 */ /* 0x000fe200010e0602 */
[----:B------:R-:W-:-:S04]  /*28810*/  ISETP.GE.AND P2, PT, R6, R29, PT ;  /* 0x0000001d0600720c */ /* 0x000fc80003f46270 */
[----:B------:R-:W-:Y:S02]  /*28820*/  @!P1 LOP3.LUT R3, R3, R2, RZ, 0x3c, !PT ;  /* 0x0000000203039212 */ /* 0x000fe400078e3cff */
[----:B------:R-:W-:Y:S02]  /*28830*/  MOV R13, R0 ;  /* 0x00000000000d7202 */ /* 0x000fe40000000f00 */
        /* <DEDUP_REMOVED lines=10> */
.L_x_3530:
[----:B------:R-:W-:Y:S02]  /*288e0*/  IMAD.MOV.U32 R13, RZ, RZ, R4 ;  /* 0x000000ffff0d7224 */ /* 0x000fe400078e0004 */
[----:B------:R-:W-:Y:S02]  /*288f0*/  IMAD.MOV.U32 R12, RZ, RZ, 0x7 ;  /* 0x00000007ff0c7424 */ /* 0x000fe400078e00ff */
[----:B------:R-:W-:-:S07]  /*28900*/  IMAD.MOV.U32 R3, RZ, RZ, R14 ;  /* 0x000000ffff037224 */ /* 0x000fce00078e000e */
[----:B------:R-:W-:Y:S05]  /*28910*/  WARPSYNC.COLLECTIVE R15, `(.L_x_3531) ;  /* 0x000000000f087348 */ /* 0x000fea0003c00000 */
[----:B------:R0:W1:Y:S02]  /*28920*/  SHFL.IDX P6, R14, R13, R12, R11 ;  /* 0x0000000c0d0e7389 */ /* 0x00006400000c000b */
[----:B01----:R-:W-:Y:S01]  /*28930*/  ENDCOLLECTIVE ;  /* 0x000000000000791b */ /* 0x003fe20003800000 */
.L_x_3531:
[----:B------:R-:W-:-:S05]  /*28940*/  @!P2 IADD3 R3, P1, R31, R3, RZ ;  /* 0x000000031f03a210 */ /* 0x000fca0007f3e0ff */
[----:B------:R-:W-:-:S05]  /*28950*/  @!P2 IMAD.X R2, RZ, RZ, R2, P1 ;  /* 0x000000ffff02a224 */ /* 0x000fca00008e0602 */
[----:B------:R-:W-:Y:S01]  /*28960*/  @!P2 LOP3.LUT R3, R3, R2, RZ, 0x3c, !PT ;  /* 0x000000020303a212 */ /* 0x000fe200078e3cff */
[----:B------:R-:W-:-:S03]  /*28970*/  IMAD.MOV.U32 R13, RZ, RZ, R0 ;  /* 0x000000ffff0d7224 */ /* 0x000fc600078e0000 */
        /* <DEDUP_REMOVED lines=10> */
.L_x_3532:
[----:B------:R-:W-:Y:S05]  /*28a20*/  BRA `(.L_x_3533) ;  /* 0xffffff7800807947 */ /* 0x000fea000383ffff */
.L_x_3283:
[----:B0-----:R0:W1:Y:S02]  /*28a30*/  SYNCS.PHASECHK.TRANS64.TRYWAIT P0, [R22+URZ+0x22820], R3 ;  /* 0x02282003160075a7 */ /* 0x001064000800017f */
[----:B-1----:R-:W-:Y:S05]  /*28a40*/  @!P0 NANOSLEEP.SYNCS 0x989680 ;  /* 0x009896800000895d */ /* 0x002fea0003900000 */
[----:B------:R-:W1:Y:S02]  /*28a50*/  @!P0 SYNCS.PHASECHK.TRANS64 P0, [R22+URZ+0x22820], R3 ;  /* 0x02282003160085a7 */ /* 0x000e64000800007f */
[----:B-1----:R-:W-:Y:S05]  /*28a60*/  @!P0 BRA `(.L_x_3283) ;  /* 0xfffffffc00f08947 */ /* 0x002fea000383ffff */
[----:B------:R-:W-:Y:S05]  /*28a70*/  BRA `(.L_x_3534) ;  /* 0xffffff7800e07947 */ /* 0x000fea000383ffff */
.L_x_3287:
[----:B0-----:R0:W1:Y:S02]  /*28a80*/  SYNCS.PHASECHK.TRANS64.TRYWAIT P0, [R0+URZ+0x22880], R30 ;  /* 0x0228801e000075a7 */ /* 0x001064000800017f */
[----:B-1----:R-:W-:Y:S05]  /*28a90*/  @!P0 NANOSLEEP.SYNCS 0x989680 ;  /* 0x009896800000895d */ /* 0x002fea0003900000 */
[----:B------:R-:W1:Y:S02]  /*28aa0*/  @!P0 SYNCS.PHASECHK.TRANS64 P0, [R0+URZ+0x22880], R30 ;  /* 0x0228801e000085a7 */ /* 0x000e64000800007f */
[----:B-1----:R-:W-:Y:S05]  /*28ab0*/  @!P0 BRA `(.L_x_3287) ;  /* 0xfffffffc00f08947 */ /* 0x002fea000383ffff */
[----:B------:R-:W-:Y:S05]  /*28ac0*/  BRA `(.L_x_3535) ;  /* 0xffffff7c00f87947 */ /* 0x000fea000383ffff */
.L_x_3288:
[----:B------:R-:W-:Y:S01]  /*28ad0*/  BSSY B0, `(.L_x_3536) ;  /* 0x0000008000007945 */ /* 0x000fe20003800000 */
[----:B------:R-:W-:Y:S01]  /*28ae0*/  IMAD.MOV.U32 R13, RZ, RZ, R20 ;  /* 0x000000ffff0d7224 */ /* 0x000fe200078e0014 */
[----:B------:R-:W-:Y:S01]  /*28af0*/  MOV R12, RZ ;  /* 0x000000ff000c7202 */ /* 0x000fe20000000f00 */
[----:B------:R-:W-:Y:S02]  /*28b00*/  IMAD.MOV.U32 R11, RZ, RZ, 0x181f ;  /* 0x0000181fff0b7424 */ /* 0x000fe400078e00ff */
[----:B------:R-:W-:-:S07]  /*28b10*/  IMAD.MOV.U32 R15, RZ, RZ, -0x1 ;  /* 0xffffffffff0f7424 */ /* 0x000fce00078e00ff */
[----:B0-----:R-:W-:Y:S05]  /*28b20*/  WARPSYNC.COLLECTIVE R15, `(.L_x_3537) ;  /* 0x000000000f087348 */ /* 0x001fea0003c00000 */
[----:B------:R1:W2:Y:S02]  /*28b30*/  SHFL.IDX P6, R14, R13, R12, R11 ;  /* 0x0000000c0d0e7389 */ /* 0x0002a400000c000b */
[----:B012---:R-:W-:Y:S01]  /*28b40*/  ENDCOLLECTIVE ;  /* 0x000000000000791b */ /* 0x007fe20003800000 */
.L_x_3537:
[----:B------:R-:W-:Y:S05]  /*28b50*/  BSYNC B0 ;  /* 0x0000000000007941 */ /* 0x000fea0003800000 */
.L_x_3536:
        /* <DEDUP_REMOVED lines=9> */
.L_x_3538:
[----:B------:R-:W-:Y:S02]  /*28bf0*/  IMAD.MOV.U32 R13, RZ, RZ, R20 ;  /* 0x000000ffff0d7224 */ /* 0x000fe400078e0014 */
[----:B------:R-:W-:Y:S02]  /*28c00*/  IMAD.MOV.U32 R12, RZ, RZ, 0x1 ;  /* 0x00000001ff0c7424 */ /* 0x000fe400078e00ff */
[----:B------:R-:W-:-:S07]  /*28c10*/  IMAD.MOV.U32 R2, RZ, RZ, R14 ;  /* 0x000000ffff027224 */ /* 0x000fce00078e000e */
[----:B------:R-:W-:Y:S05]  /*28c20*/  WARPSYNC.COLLECTIVE R15, `(.L_x_3539) ;  /* 0x000000000f087348 */ /* 0x000fea0003c00000 */
[----:B------:R0:W1:Y:S02]  /*28c30*/  SHFL.IDX P6, R14, R13, R12, R11 ;  /* 0x0000000c0d0e7389 */ /* 0x00006400000c000b */
[----:B01----:R-:W-:Y:S01]  /*28c40*/  ENDCOLLECTIVE ;  /* 0x000000000000791b */ /* 0x003fe20003800000 */
.L_x_3539:
        /* <DEDUP_REMOVED lines=11> */
.L_x_3540:
        /* <DEDUP_REMOVED lines=9> */
.L_x_3541:
        /* <DEDUP_REMOVED lines=9> */
.L_x_3542:
[----:B------:R-:W-:Y:S02]  /*28e20*/  IMAD.MOV.U32 R13, RZ, RZ, R20 ;  /* 0x000000ffff0d7224 */ /* 0x000fe400078e0014 */
[----:B------:R-:W-:Y:S02]  /*28e30*/  IMAD.MOV.U32 R12, RZ, RZ, 0x3 ;  /* 0x00000003ff0c7424 */ /* 0x000fe400078e00ff */
[----:B------:R-:W-:-:S07]  /*28e40*/  IMAD.MOV.U32 R2, RZ, RZ, R14 ;  /* 0x000000ffff027224 */ /* 0x000fce00078e000e */
[----:B------:R-:W-:Y:S05]  /*28e50*/  WARPSYNC.COLLECTIVE R15, `(.L_x_3543) ;  /* 0x000000000f087348 */ /* 0x000fea0003c00000 */
[----:B------:R0:W1:Y:S02]  /*28e60*/  SHFL.IDX P6, R14, R13, R12, R11 ;  /* 0x0000000c0d0e7389 */ /* 0x00006400000c000b */
[----:B01----:R-:W-:Y:S01]  /*28e70*/  ENDCOLLECTIVE ;  /* 0x000000000000791b */ /* 0x003fe20003800000 */
.L_x_3543:
        /* <DEDUP_REMOVED lines=11> */
.L_x_3544:
[----:B------:R-:W-:Y:S02]  /*28f30*/  IMAD.MOV.U32 R13, RZ, RZ, R20 ;  /* 0x000000ffff0d7224 */ /* 0x000fe400078e0014 */
[----:B------:R-:W-:Y:S02]  /*28f40*/  IMAD.MOV.U32 R12, RZ, RZ, 0x4 ;  /* 0x00000004ff0c7424 */ /* 0x000fe400078e00ff */
[----:B------:R-:W-:-:S07]  /*28f50*/  IMAD.MOV.U32 R2, RZ, RZ, R14 ;  /* 0x000000ffff027224 */ /* 0x000fce00078e000e */
[----:B------:R-:W-:Y:S05]  /*28f60*/  WARPSYNC.COLLECTIVE R15, `(.L_x_3545) ;  /* 0x000000000f087348 */ /* 0x000fea0003c00000 */
[----:B------:R0:W1:Y:S02]  /*28f70*/  SHFL.IDX P6, R14, R13, R12, R11 ;  /* 0x0000000c0d0e7389 */ /* 0x00006400000c000b */
[----:B01----:R-:W-:Y:S01]  /*28f80*/  ENDCOLLECTIVE ;  /* 0x000000000000791b */ /* 0x003fe20003800000 */
.L_x_3545:
        /* <DEDUP_REMOVED lines=11> */
.L_x_3546:
[----:B------:R-:W-:Y:S01]  /*29040*/  MOV R13, R20 ;  /* 0x00000014000d7202 */ /* 0x000fe20000000f00 */
[----:B------:R-:W-:Y:S02]  /*29050*/  IMAD.MOV.U32 R12, RZ, RZ, 0x5 ;  /* 0x00000005ff0c7424 */ /* 0x000fe400078e00ff */
[----:B------:R-:W-:-:S07]  /*29060*/  IMAD.MOV.U32 R2, RZ, RZ, R14 ;  /* 0x000000ffff027224 */ /* 0x000fce00078e000e */
[----:B------:R-:W-:Y:S05]  /*29070*/  WARPSYNC.COLLECTIVE R15, `(.L_x_3547) ;  /* 0x000000000f087348 */ /* 0x000fea0003c00000 */
[----:B------:R0:W1:Y:S02]  /*29080*/  SHFL.IDX P6, R14, R13, R12, R11 ;  /* 0x0000000c0d0e7389 */ /* 0x00006400000c000b */
[----:B01----:R-:W-:Y:S01]  /*29090*/  ENDCOLLECTIVE ;  /* 0x000000000000791b */ /* 0x003fe20003800000 */
.L_x_3547:
        /* <DEDUP_REMOVED lines=11> */
.L_x_3548:
[----:B------:R-:W-:Y:S02]  /*29150*/  IMAD.MOV.U32 R13, RZ, RZ, R20 ;  /* 0x000000ffff0d7224 */ /* 0x000fe400078e0014 */
[----:B------:R-:W-:Y:S02]  /*29160*/  IMAD.MOV.U32 R12, RZ, RZ, 0x6 ;  /* 0x00000006ff0c7424 */ /* 0x000fe400078e00ff */
[----:B------:R-:W-:-:S07]  /*29170*/  IMAD.MOV.U32 R2, RZ, RZ, R14 ;  /* 0x000000ffff027224 */ /* 0x000fce00078e000e */
[----:B------:R-:W-:Y:S05]  /*29180*/  WARPSYNC.COLLECTIVE R15, `(.L_x_3549) ;  /* 0x000000000f087348 */ /* 0x000fea0003c00000 */
[----:B------:R0:W1:Y:S02]  /*29190*/  SHFL.IDX P6, R14, R13, R12, R11 ;  /* 0x0000000c0d0e7389 */ /* 0x00006400000c000b */
[----:B01----:R-:W-:Y:S01]  /*291a0*/  ENDCOLLECTIVE ;  /* 0x000000000000791b */ /* 0x003fe20003800000 */
.L_x_3549:
        /* <DEDUP_REMOVED lines=11> */
.L_x_3550:
[----:B------:R-:W-:Y:S02]  /*29260*/  IMAD.MOV.U32 R13, RZ, RZ, R20 ;  /* 0x000000ffff0d7224 */ /* 0x000fe400078e0014 */
[----:B------:R-:W-:Y:S02]  /*29270*/  IMAD.MOV.U32 R12, RZ, RZ, 0x7 ;  /* 0x00000007ff0c7424 */ /* 0x000fe400078e00ff */
[----:B------:R-:W-:-:S07]  /*29280*/  IMAD.MOV.U32 R2, RZ, RZ, R14 ;  /* 0x000000ffff027224 */ /* 0x000fce00078e000e */
[----:B------:R-:W-:Y:S05]  /*29290*/  WARPSYNC.COLLECTIVE R15, `(.L_x_3551) ;  /* 0x000000000f087348 */ /* 0x000fea0003c00000 */
[----:B------:R0:W1:Y:S02]  /*292a0*/  SHFL.IDX P6, R14, R13, R12, R11 ;  /* 0x0000000c0d0e7389 */ /* 0x00006400000c000b */
[----:B01----:R-:W-:Y:S01]  /*292b0*/  ENDCOLLECTIVE ;  /* 0x000000000000791b */ /* 0x003fe20003800000 */
.L_x_3551:
        /* <DEDUP_REMOVED lines=11> */
.L_x_3552:
        /* <DEDUP_REMOVED lines=9> */
.L_x_3553:
        /* <DEDUP_REMOVED lines=9> */
.L_x_3554:
        /* <DEDUP_REMOVED lines=8> */
.L_x_3555:
[----:B------:R-:W-:Y:S01]  /*29510*/  @!PT LDS RZ, [RZ] ;  /* 0x00000000fffff984 */ /* 0x000fe20000000800 */
[----:B------:R-:W-:Y:S01]  /*29520*/  @!PT LDS RZ, [RZ] ;  /* 0x00000000fffff984 */ /* 0x000fe20000000800 */
[----:B------:R-:W-:Y:S01]  /*29530*/  @!PT LDS RZ, [RZ] ;  /* 0x00000000fffff984 */ /* 0x000fe20000000800 */
[----:B------:R0:W-:Y:S01]  /*29540*/  LDGSTS.E.BYPASS.LTC128B.128 [R6+0xe400], desc[UR60][R2.64], !P2 ;  /* 0x0e40000002067fae */ /* 0x0001e2000d101d7c */
[----:B------:R-:W-:Y:S01]  /*29550*/  IMAD.MOV.U32 R13, RZ, RZ, R9 ;  /* 0x000000ffff0d7224 */ /* 0x000fe200078e0009 */
[----:B------:R-:W-:-:S07]  /*29560*/  MOV R17, R14 ;  /* 0x0000000e00117202 */ /* 0x000fce0000000f00 */
[----:B0-----:R-:W-:Y:S05]  /*29570*/  WARPSYNC.COLLECTIVE R15, `(.L_x_3556) ;  /* 0x000000000f087348 */ /* 0x001fea0003c00000 */
[----:B------:R1:W2:Y:S02]  /*29580*/  SHFL.IDX P6, R14, R13, R12, R11 ;  /* 0x0000000c0d0e7389 */ /* 0x0002a400000c000b */
[----:B012---:R-:W-:Y:S01]  /*29590*/  ENDCOLLECTIVE ;  /* 0x000000000000791b */ /* 0x007fe20003800000 */
.L_x_3556:
[----:B------:R-:W-:Y:S01]  /*295a0*/  IMAD.MOV.U32 R2, RZ, RZ, R14 ;  /* 0x000000ffff027224 */ /* 0x000fe200078e000e */
[----:B------:R-:W-:Y:S06]  /*295b0*/  BRA `(.L_x_3557) ;  /* 0xffffff7800947947 */ /* 0x000fec000383ffff */
.L_x_3293:
[----:B---3--:R3:W4:Y:S02]  /*295c0*/  SYNCS.PHASECHK.TRANS64.TRYWAIT P0, [R0+URZ+0x22840], R30 ;  /* 0x0228401e000075a7 */ /* 0x008724000800017f */
[----:B----4-:R-:W-:Y:S05]  /*295d0*/  @!P0 NANOSLEEP.SYNCS 0x989680 ;  /* 0x009896800000895d */ /* 0x010fea0003900000 */
[----:B------:R-:W4:Y:S02]  /*295e0*/  @!P0 SYNCS.PHASECHK.TRANS64 P0, [R0+URZ+0x22840], R30 ;  /* 0x0228401e000085a7 */ /* 0x000f24000800007f */
[----:B----4-:R-:W-:Y:S05]  /*295f0*/  @!P0 BRA `(.L_x_3293) ;  /* 0xfffffffc00f08947 */ /* 0x010fea000383ffff */
[----:B------:R-:W-:Y:S05]  /*29600*/  BRA `(.L_x_3558) ;  /* 0xffffff7800e47947 */ /* 0x000fea000383ffff */
.L_x_3294:
        /* <DEDUP_REMOVED lines=8> */
.L_x_3560:
[----:B------:R-:W-:Y:S05]  /*29690*/  BSYNC B0 ;  /* 0x0000000000007941 */ /* 0x000fea0003800000 */
.L_x_3559:
        /* <DEDUP_REMOVED lines=8> */
.L_x_3561:
[----:B------:R-:W-:Y:S02]  /*29720*/  IMAD.MOV.U32 R13, RZ, RZ, R5 ;  /* 0x000000ffff0d7224 */ /* 0x000fe400078e0005 */
[----:B------:R-:W-:Y:S02]  /*29730*/  IMAD.MOV.U32 R12, RZ, RZ, 0x1 ;  /* 0x00000001ff0c7424 */ /* 0x000fe400078e00ff */
[----:B------:R-:W-:-:S07]  /*29740*/  IMAD.MOV.U32 R2, RZ, RZ, R14 ;  /* 0x000000ffff027224 */ /* 0x000fce00078e000e */
[----:B------:R-:W-:Y:S05]  /*29750*/  WARPSYNC.COLLECTIVE R15, `(.L_x_3562) ;  /* 0x000000000f087348 */ /* 0x000fea0003c00000 */
[----:B------:R0:W1:Y:S02]  /*29760*/  SHFL.IDX P6, R14, R13, R12, R11 ;  /* 0x0000000c0d0e7389 */ /* 0x00006400000c000b */
[----:B01----:R-:W-:Y:S01]  /*29770*/  ENDCOLLECTIVE ;  /* 0x000000000000791b */ /* 0x003fe20003800000 */
.L_x_3562:
        /* <DEDUP_REMOVED lines=11> */
.L_x_3563:
[----:B------:R-:W-:Y:S02]  /*29830*/  IMAD.MOV.U32 R13, RZ, RZ, R5 ;  /* 0x000000ffff0d7224 */ /* 0x000fe400078e0005 */
[----:B------:R-:W-:Y:S01]  /*29840*/  IMAD.MOV.U32 R12, RZ, RZ, 0x2 ;  /* 0x00000002ff0c7424 */ /* 0x000fe200078e00ff */
[----:B------:R-:W-:-:S07]  /*29850*/  MOV R10, R14 ;  /* 0x0000000e000a7202 */ /* 0x000fce0000000f00 */
[----:B------:R-:W-:Y:S05]  /*29860*/  WARPSYNC.COLLECTIVE R15, `(.L_x_3564) ;  /* 0x000000000f087348 */ /* 0x000fea0003c00000 */
[----:B------:R0:W1:Y:S02]  /*29870*/  SHFL.IDX P6, R14, R13, R12, R11 ;  /* 0x0000000c0d0e7389 */ /* 0x00006400000c000b */
[----:B01----:R-:W-:Y:S01]  /*29880*/  ENDCOLLECTIVE ;  /* 0x000000000000791b */ /* 0x003fe20003800000 */
.L_x_3564:
        /* <DEDUP_REMOVED lines=11> */
.L_x_3565:
[----:B------:R-:W-:Y:S01]  /*29940*/  IMAD.MOV.U32 R13, RZ, RZ, R5 ;  /* 0x000000ffff0d7224 */ /* 0x000fe200078e0005 */
[----:B------:R-:W-:Y:S01]  /*29950*/  MOV R12, 0x3 ;  /* 0x00000003000c7802 */ /* 0x000fe20000000f00 */
[----:B------:R-:W-:-:S07]  /*29960*/  IMAD.MOV.U32 R2, RZ, RZ, R14 ;  /* 0x000000ffff027224 */ /* 0x000fce00078e000e */
[----:B------:R-:W-:Y:S05]  /*29970*/  WARPSYNC.COLLECTIVE R15, `(.L_x_3566) ;  /* 0x000000000f087348 */ /* 0x000fea0003c00000 */
[----:B------:R0:W1:Y:S02]  /*29980*/  SHFL.IDX P6, R14, R13, R12, R11 ;  /* 0x0000000c0d0e7389 */ /* 0x00006400000c000b */
[----:B01----:R-:W-:Y:S01]  /*29990*/  ENDCOLLECTIVE ;  /* 0x000000000000791b */ /* 0x003fe20003800000 */
.L_x_3566:
        /* <DEDUP_REMOVED lines=11> */
.L_x_3567:
[----:B------:R-:W-:Y:S02]  /*29a50*/  IMAD.MOV.U32 R13, RZ, RZ, R5 ;  /* 0x000000ffff0d7224 */ /* 0x000fe400078e0005 */
[----:B------:R-:W-:Y:S02]  /*29a60*/  IMAD.MOV.U32 R12, RZ, RZ, 0x4 ;  /* 0x00000004ff0c7424 */ /* 0x000fe400078e00ff */
[----:B------:R-:W-:-:S07]  /*29a70*/  IMAD.MOV.U32 R2, RZ, RZ, R14 ;  /* 0x000000ffff027224 */ /* 0x000fce00078e000e */
[----:B------:R-:W-:Y:S05]  /*29a80*/  WARPSYNC.COLLECTIVE R15, `(.L_x_3568) ;  /* 0x000000000f087348 */ /* 0x000fea0003c00000 */
[----:B------:R0:W1:Y:S02]  /*29a90*/  SHFL.IDX P6, R14, R13, R12, R11 ;  /* 0x0000000c0d0e7389 */ /* 0x00006400000c000b */
[----:B01----:R-:W-:Y:S01]  /*29aa0*/  ENDCOLLECTIVE ;  /* 0x000000000000791b */ /* 0x003fe20003800000 */
.L_x_3568:
        /* <DEDUP_REMOVED lines=11> */
.L_x_3569:
[----:B------:R-:W-:Y:S02]  /*29b60*/  IMAD.MOV.U32 R13, RZ, RZ, R5 ;  /* 0x000000ffff0d7224 */ /* 0x000fe400078e0005 */
[----:B------:R-:W-:Y:S01]  /*29b70*/  IMAD.MOV.U32 R12, RZ, RZ, 0x5 ;  /* 0x00000005ff0c7424 */ /* 0x000fe200078e00ff */
[----:B------:R-:W-:-:S07]  /*29b80*/  MOV R2, R14 ;  /* 0x0000000e00027202 */ /* 0x000fce0000000f00 */
[----:B------:R-:W-:Y:S05]  /*29b90*/  WARPSYNC.COLLECTIVE R15, `(.L_x_3570) ;  /* 0x000000000f087348 */ /* 0x000fea0003c00000 */
[----:B------:R0:W1:Y:S02]  /*29ba0*/  SHFL.IDX P6, R14, R13, R12, R11 ;  /* 0x0000000c0d0e7389 */ /* 0x00006400000c000b */
[----:B01----:R-:W-:Y:S01]  /*29bb0*/  ENDCOLLECTIVE ;  /* 0x000000000000791b */ /* 0x003fe20003800000 */
.L_x_3570:
        /* <DEDUP_REMOVED lines=11> */
.L_x_3571:
[----:B------:R-:W-:Y:S01]  /*29c70*/  IMAD.MOV.U32 R13, RZ, RZ, R5 ;  /* 0x000000ffff0d7224 */ /* 0x000fe200078e0005 */
[----:B------:R-:W-:Y:S01]  /*29c80*/  MOV R12, 0x6 ;  /* 0x00000006000c7802 */ /* 0x000fe20000000f00 */
[----:B------:R-:W-:-:S07]  /*29c90*/  IMAD.MOV.U32 R2, RZ, RZ, R14 ;  /* 0x000000ffff027224 */ /* 0x000fce00078e000e */
[----:B------:R-:W-:Y:S05]  /*29ca0*/  WARPSYNC.COLLECTIVE R15, `(.L_x_3572) ;  /* 0x000000000f087348 */ /* 0x000fea0003c00000 */
[----:B------:R0:W1:Y:S02]  /*29cb0*/  SHFL.IDX P6, R14, R13, R12, R11 ;  /* 0x0000000c0d0e7389 */ /* 0x00006400000c000b */
[----:B01----:R-:W-:Y:S01]  /*29cc0*/  ENDCOLLECTIVE ;  /* 0x000000000000791b */ /* 0x003fe20003800000 */
.L_x_3572:
        /* <DEDUP_REMOVED lines=11> */
.L_x_3573:
[----:B------:R-:W-:Y:S02]  /*29d80*/  IMAD.MOV.U32 R13, RZ, RZ, R5 ;  /* 0x000000ffff0d7224 */ /* 0x000fe400078e0005 */
[----:B------:R-:W-:Y:S02]  /*29d90*/  IMAD.MOV.U32 R12, RZ, RZ, 0x7 ;  /* 0x00000007ff0c7424 */ /* 0x000fe400078e00ff */
[----:B------:R-:W-:-:S07]  /*29da0*/  IMAD.MOV.U32 R2, RZ, RZ, R14 ;  /* 0x000000ffff027224 */ /* 0x000fce00078e000e */
[----:B------:R-:W-:Y:S05]  /*29db0*/  WARPSYNC.COLLECTIVE R15, `(.L_x_3574) ;  /* 0x000000000f087348 */ /* 0x000fea0003c00000 */
[----:B------:R0:W1:Y:S02]  /*29dc0*/  SHFL.IDX P6, R14, R13, R12, R11 ;  /* 0x0000000c0d0e7389 */ /* 0x00006400000c000b */
[----:B01----:R-:W-:Y:S01]  /*29dd0*/  ENDCOLLECTIVE ;  /* 0x000000000000791b */ /* 0x003fe20003800000 */
.L_x_3574:
[----:B------:R-:W-:Y:S01]  /*29de0*/  IMAD.MOV.U32 R13, RZ, RZ, R4 ;  /* 0x000000ffff0d7224 */ /* 0x000fe200078e0004 */
[----:B------:R-:W-:-:S04]  /*29df0*/  IADD3 R4, P0, R31, R2, RZ ;  /* 0x000000021f047210 */ /* 0x000fc80007f1e0ff */
[----:B------:R-:W-:Y:S01]  /*29e00*/  IADD3.X R5, RZ, R9, RZ, P0, !PT ;  /* 0x00000009ff057210 */ /* 0x000fe200007fe4ff */
[----:B------:R-:W-:-:S04]  /*29e10*/  IMAD.MOV.U32 R3, RZ, RZ, R14 ;  /* 0x000000ffff037224 */ /* 0x000fc800078e000e */
[----:B------:R-:W-:Y:S01]  /*29e20*/  @!PT LDS RZ, [RZ] ;  /* 0x00000000fffff984 */ /* 0x000fe20000000800 */
[----:B------:R-:W-:Y:S01]  /*29e30*/  @!PT LDS RZ, [RZ] ;  /* 0x00000000fffff984 */ /* 0x000fe20000000800 */
[----:B------:R-:W-:Y:S01]  /*29e40*/  @!PT LDS RZ, [RZ] ;  /* 0x00000000fffff984 */ /* 0x000fe20000000800 */
[----:B------:R0:W-:Y:S04]  /*29e50*/  LDGSTS.E.BYPASS.LTC128B.128 [R6+0x1b400], desc[UR60][R4.64], !P2 ;  /* 0x1b40000004067fae */ /* 0x0001e8000d101d7c */
[----:B0-----:R-:W-:Y:S05]  /*29e60*/  WARPSYNC.COLLECTIVE R15, `(.L_x_3575) ;  /* 0x000000000f087348 */ /* 0x001fea0003c00000 */
[----:B------:R1:W2:Y:S02]  /*29e70*/  SHFL.IDX P6, R14, R13, R12, R11 ;  /* 0x0000000c0d0e7389 */ /* 0x0002a400000c000b */
[----:B012---:R-:W-:Y:S01]  /*29e80*/  ENDCOLLECTIVE ;  /* 0x000000000000791b */ /* 0x007fe20003800000 */
.L_x_3575:
[----:B------:R-:W-:Y:S02]  /*29e90*/  IMAD.MOV.U32 R13, RZ, RZ, R8 ;  /* 0x000000ffff0d7224 */ /* 0x000fe400078e0008 */
[----:B------:R-:W-:Y:S02]  /*29ea0*/  IMAD.MOV.U32 R12, RZ, RZ, RZ ;  /* 0x000000ffff0c7224 */ /* 0x000fe400078e00ff */
[----:B------:R-:W-:-:S07]  /*29eb0*/  IMAD.MOV.U32 R10, RZ, RZ, R14 ;  /* 0x000000ffff0a7224 */ /* 0x000fce00078e000e */
[----:B------:R-:W-:Y:S05]  /*29ec0*/  WARPSYNC.COLLECTIVE R15, `(.L_x_3576) ;  /* 0x000000000f087348 */ /* 0x000fea0003c00000 */
[----:B------:R0:W1:Y:S02]  /*29ed0*/  SHFL.IDX P6, R14, R13, R12, R11 ;  /* 0x0000000c0d0e7389 */ /* 0x00006400000c000b */
[----:B01----:R-:W-:Y:S01]  /*29ee0*/  ENDCOLLECTIVE ;  /* 0x000000000000791b */ /* 0x003fe20003800000 */
.L_x_3576:
        /* <DEDUP_REMOVED lines=11> */
.L_x_3577:
[----:B------:R-:W-:Y:S01]  /*29fa0*/  IMAD.MOV.U32 R13, RZ, RZ, R8 ;  /* 0x000000ffff0d7224 */ /* 0x000fe200078e0008 */
[----:B------:R-:W-:Y:S01]  /*29fb0*/  MOV R12, 0x1 ;  /* 0x00000001000c7802 */ /* 0x000fe20000000f00 */
[----:B------:R-:W-:-:S07]  /*29fc0*/  IMAD.MOV.U32 R5, RZ, RZ, R14 ;  /* 0x000000ffff057224 */ /* 0x000fce00078e000e */
[----:B------:R-:W-:Y:S05]  /*29fd0*/  WARPSYNC.COLLECTIVE R15, `(.L_x_3578) ;  /* 0x000000000f087348 */ /* 0x000fea0003c00000 */
[----:B------:R0:W1:Y:S02]  /*29fe0*/  SHFL.IDX P6, R14, R13, R12, R11 ;  /* 0x0000000c0d0e7389 */ /* 0x00006400000c000b */
[----:B01----:R-:W-:Y:S01]  /*29ff0*/  ENDCOLLECTIVE ;  /* 0x000000000000791b */ /* 0x003fe20003800000 */
.L_x_3578:
        /* <DEDUP_REMOVED lines=11> */
.L_x_3579:
[----:B------:R-:W-:Y:S01]  /*2a0b0*/  IMAD.MOV.U32 R2, RZ, RZ, R14 ;  /* 0x000000ffff027224 */ /* 0x000fe200078e000e */
[----:B------:R-:W-:Y:S06]  /*2a0c0*/  BRA `(.L_x_3580) ;  /* 0xffffff74007c7947 */ /* 0x000fec000383ffff */
.L_x_3299:
[----:B-1----:R1:W2:Y:S02]  /*2a0d0*/  SYNCS.PHASECHK.TRANS64.TRYWAIT P2, [R0+URZ+0x22870], R3 ;  /* 0x02287003000075a7 */ /* 0x0022a4000804017f */
[----:B--2---:R-:W-:Y:S05]  /*2a0e0*/  @!P2 NANOSLEEP.SYNCS 0x989680 ;  /* 0x009896800000a95d */ /* 0x004fea0003900000 */
[----:B------:R-:W2:Y:S02]  /*2a0f0*/  @!P2 SYNCS.PHASECHK.TRANS64 P2, [R0+URZ+0x22870], R3 ;  /* 0x022870030000a5a7 */ /* 0x000ea4000804007f */
[----:B--2---:R-:W-:Y:S05]  /*2a100*/  @!P2 BRA `(.L_x_3299) ;  /* 0xfffffffc00f0a947 */ /* 0x004fea000383ffff */
[----:B------:R-:W-:Y:S05]  /*2a110*/  BRA `(.L_x_3581) ;  /* 0xffffff7400e07947 */ /* 0x000fea000383ffff */
.L_x_3301:
[----:B-1----:R1:W2:Y:S02]  /*2a120*/  SYNCS.PHASECHK.TRANS64.TRYWAIT P2, [R0+URZ+0x22860], R3 ;  /* 0x02286003000075a7 */ /* 0x0022a4000804017f */
[----:B--2---:R-:W-:Y:S05]  /*2a130*/  @!P2 NANOSLEEP.SYNCS 0x989680 ;  /* 0x009896800000a95d */ /* 0x004fea0003900000 */
[----:B------:R-:W2:Y:S02]  /*2a140*/  @!P2 SYNCS.PHASECHK.TRANS64 P2, [R0+URZ+0x22860], R3 ;  /* 0x022860030000a5a7 */ /* 0x000ea4000804007f */
[----:B--2---:R-:W-:Y:S05]  /*2a150*/  @!P2 BRA `(.L_x_3301) ;  /* 0xfffffffc00f0a947 */ /* 0x004fea000383ffff */
[----:B------:R-:W-:Y:S05]  /*2a160*/  BRA `(.L_x_3582) ;  /* 0xffffff7400f07947 */ /* 0x000fea000383ffff */
.L_x_3309:
[----:B0-----:R0:W1:Y:S02]  /*2a170*/  SYNCS.PHASECHK.TRANS64.TRYWAIT P1, [R17+URZ+0x22870], R0 ;  /* 0x02287000110075a7 */ /* 0x001064000802017f */
[----:B-1----:R-:W-:Y:S05]  /*2a180*/  @!P1 NANOSLEEP.SYNCS 0x989680 ;  /* 0x009896800000995d */ /* 0x002fea0003900000 */
[----:B------:R-:W1:Y:S02]  /*2a190*/  @!P1 SYNCS.PHASECHK.TRANS64 P1, [R17+URZ+0x22870], R0 ;  /* 0x02287000110095a7 */ /* 0x000e64000802007f */
[----:B-1----:R-:W-:Y:S05]  /*2a1a0*/  @!P1 BRA `(.L_x_3309) ;  /* 0xfffffffc00f09947 */ /* 0x002fea000383ffff */
[----:B------:R-:W-:Y:S05]  /*2a1b0*/  BRA `(.L_x_3583) ;  /* 0xffffff7c00b47947 */ /* 0x000fea000383ffff */
.L_x_3311:
[----:B0-----:R0:W1:Y:S02]  /*2a1c0*/  SYNCS.PHASECHK.TRANS64.TRYWAIT P1, [R17+URZ+0x22860], R0 ;  /* 0x02286000110075a7 */ /* 0x001064000802017f */
[----:B-1----:R-:W-:Y:S05]  /*2a1d0*/  @!P1 NANOSLEEP.SYNCS 0x989680 ;  /* 0x009896800000995d */ /* 0x002fea0003900000 */
[----:B------:R-:W1:Y:S02]  /*2a1e0*/  @!P1 SYNCS.PHASECHK.TRANS64 P1, [R17+URZ+0x22860], R0 ;  /* 0x02286000110095a7 */ /* 0x000e64000802007f */
[----:B-1----:R-:W-:Y:S05]  /*2a1f0*/  @!P1 BRA `(.L_x_3311) ;  /* 0xfffffffc00f09947 */ /* 0x002fea000383ffff */
[----:B------:R-:W-:Y:S05]  /*2a200*/  BRA `(.L_x_3584) ;  /* 0xffffff7c00c07947 */ /* 0x000fea000383ffff */
.L_x_3316:
        /* <DEDUP_REMOVED lines=8> */
.L_x_3586:
[----:B------:R-:W-:Y:S05]  /*2a290*/  BSYNC B0 ;  /* 0x0000000000007941 */ /* 0x000fea0003800000 */
.L_x_3585:
[----:B------:R-:W-:Y:S01]  /*2a2a0*/  MOV R13, R16 ;  /* 0x00000010000d7202 */ /* 0x000fe20000000f00 */
        /* <DEDUP_REMOVED lines=8> */
.L_x_3587:
[----:B------:R-:W-:Y:S02]  /*2a330*/  ULDC UR4, c[0x0][0xc3c] ;  /* 0x00030f0000047ab9 */ /* 0x000fe40000000800 */
[----:B------:R-:W-:-:S13]  /*2a340*/  ISETP.GE.OR P1, PT, R7, UR4, !P0 ;  /* 0x0000000407007c0c */ /* 0x000fda000c726670 */
[----:B------:R-:W0:Y:S01]  /*2a350*/  @!P1 LDC.64 R2, c[0x0][0xc80] ;  /* 0x00032000ff029b82 */ /* 0x000e220000000a00 */
[----:B------:R-:W-:Y:S01]  /*2a360*/  IMAD.MOV.U32 R17, RZ, RZ, RZ ;  /* 0x000000ffff117224 */ /* 0x000fe200078e00ff */
[----:B------:R-:W-:Y:S01]  /*2a370*/  MOV R11, RZ ;  /* 0x000000ff000b7202 */ /* 0x000fe20000000f00 */
[----:B------:R-:W-:Y:S02]  /*2a380*/  IMAD.MOV.U32 R5, RZ, RZ, R14 ;  /* 0x000000ffff057224 */ /* 0x000fe400078e000e */
[----:B0-----:R-:W-:-:S06]  /*2a390*/  @!P1 IMAD.WIDE R2, R7, 0x4, R2 ;  /* 0x0000000407029825 */ /* 0x001fcc00078e0202 */
[----:B------:R-:W2:Y:S01]  /*2a3a0*/  @!P1 LDG.E R2, desc[UR60][R2.64] ;  /* 0x0000003c02029981 */ /* 0x000ea2000c1e1900 */
[C---:B------:R-:W-:Y:S02]  /*2a3b0*/  ISETP.GE.U32.AND P2, PT, R8.reuse, 0x2, PT ;  /* 0x000000020800780c */ /* 0x040fe40003f46070 */
[C---:B------:R-:W-:Y:S02]  /*2a3c0*/  ISETP.GE.U32.AND P3, PT, R8.reuse, 0x4, PT ;  /* 0x000000040800780c */ /* 0x040fe40003f66070 */
[C---:B------:R-:W-:Y:S02]  /*2a3d0*/  ISETP.GE.U32.AND P4, PT, R8.reuse, 0x8, PT ;  /* 0x000000080800780c */ /* 0x040fe40003f86070 */
[C---:B------:R-:W-:Y:S01]  /*2a3e0*/  ISETP.GE.U32.AND P5, PT, R8.reuse, 0x10, PT ;  /* 0x000000100800780c */ /* 0x040fe20003fa6070 */
[----:B--2---:R-:W-:Y:S01]  /*2a3f0*/  @!P1 IMAD.MOV.U32 R17, RZ, RZ, R2 ;  /* 0x000000ffff119224 */ /* 0x004fe200078e0002 */
[----:B------:R-:W-:-:S03]  /*2a400*/  ISETP.NE.AND P1, PT, R8, RZ, PT ;  /* 0x000000ff0800720c */ /* 0x000fc60003f25270 */
[----:B------:R-:W-:-:S10]  /*2a410*/  IMAD.MOV.U32 R13, RZ, RZ, R17 ;  /* 0x000000ffff0d7224 */ /* 0x000fd400078e0011 */
[----:B------:R-:W-:Y:S05]  /*2a420*/  WARPSYNC.COLLECTIVE R15, `(.L_x_3588) ;  /* 0x000000000f087348 */ /* 0x000fea0003c00000 */
[----:B------:R0:W1:Y:S02]  /*2a430*/  SHFL.UP P6, R14, R13, R12, R11 ;  /* 0x0400000c0d0e7389 */ /* 0x00006400000c000b */
[----:B01----:R-:W-:Y:S01]  /*2a440*/  ENDCOLLECTIVE ;  /* 0x000000000000791b */ /* 0x003fe20003800000 */
.L_x_3588:
[----:B------:R-:W-:Y:S01]  /*2a450*/  IMAD.MOV.U32 R12, RZ, RZ, 0x2 ;  /* 0x00000002ff0c7424 */ /* 0x000fe200078e00ff */
[----:B------:R-:W-:-:S05]  /*2a460*/  SEL R4, R14, RZ, P1 ;  /* 0x000000ff0e047207 */ /* 0x000fca0000800000 */
[----:B------:R-:W-:-:S04]  /*2a470*/  IMAD.IADD R4, R17, 0x1, R4 ;  /* 0x0000000111047824 */ /* 0x000fc800078e0204 */
[----:B------:R-:W-:-:S07]  /*2a480*/  IMAD.MOV.U32 R13, RZ, RZ, R4 ;  /* 0x000000ffff0d7224 */ /* 0x000fce00078e0004 */
[----:B------:R-:W-:Y:S05]  /*2a490*/  WARPSYNC.COLLECTIVE R15, `(.L_x_3589) ;  /* 0x000000000f087348 */ /* 0x000fea0003c00000 */
[----:B------:R0:W1:Y:S02]  /*2a4a0*/  SHFL.UP P6, R14, R13, R12, R11 ;  /* 0x0400000c0d0e7389 */ /* 0x00006400000c000b */
[----:B01----:R-:W-:Y:S01]  /*2a4b0*/  ENDCOLLECTIVE ;  /* 0x000000000000791b */ /* 0x003fe20003800000 */
.L_x_3589:
[----:B------:R-:W-:Y:S01]  /*2a4c0*/  IMAD.MOV.U32 R12, RZ, RZ, 0x4 ;  /* 0x00000004ff0c7424 */ /* 0x000fe200078e00ff */
[----:B------:R-:W-:-:S05]  /*2a4d0*/  SEL R3, R14, RZ, P2 ;  /* 0x000000ff0e037207 */ /* 0x000fca0001000000 */
[----:B------:R-:W-:-:S04]  /*2a4e0*/  IMAD.IADD R6, R4, 0x1, R3 ;  /* 0x0000000104067824 */ /* 0x000fc800078e0203 */
[----:B------:R-:W-:-:S07]  /*2a4f0*/  IMAD.MOV.U32 R13, RZ, RZ, R6 ;  /* 0x000000ffff0d7224 */ /* 0x000fce00078e0006 */
[----:B------:R-:W-:Y:S05]  /*2a500*/  WARPSYNC.COLLECTIVE R15, `(.L_x_3590) ;  /* 0x000000000f087348 */ /* 0x000fea0003c00000 */
[----:B------:R0:W1:Y:S02]  /*2a510*/  SHFL.UP P6, R14, R13, R12, R11 ;  /* 0x0400000c0d0e7389 */ /* 0x00006400000c000b */
[----:B01----:R-:W-:Y:S01]  /*2a520*/  ENDCOLLECTIVE ;  /* 0x000000000000791b */ /* 0x003fe20003800000 */
.L_x_3590:
[----:B------:R-:W-:Y:S02]  /*2a530*/  MOV R12, 0x8 ;  /* 0x00000008000c7802 */ /* 0x000fe40000000f00 */
[----:B------:R-:W-:-:S05]  /*2a540*/  SEL R3, R14, RZ, P3 ;  /* 0x000000ff0e037207 */ /* 0x000fca0001800000 */
[----:B------:R-:W-:-:S04]  /*2a550*/  IMAD.IADD R2, R6, 0x1, R3 ;  /* 0x0000000106027824 */ /* 0x000fc800078e0203 */
[----:B------:R-:W-:-:S07]  /*2a560*/  IMAD.MOV.U32 R13, RZ, RZ, R2 ;  /* 0x000000ffff0d7224 */ /* 0x000fce00078e0002 */
[----:B------:R-:W-:Y:S05]  /*2a570*/  WARPSYNC.COLLECTIVE R15, `(.L_x_3591) ;  /* 0x000000000f087348 */ /* 0x000fea0003c00000 */
[----:B------:R0:W1:Y:S02]  /*2a580*/  SHFL.UP P6, R14, R13, R12, R11 ;  /* 0x0400000c0d0e7389 */ /* 0x00006400000c000b */
[----:B01----:R-:W-:Y:S01]  /*2a590*/  ENDCOLLECTIVE ;  /* 0x000000000000791b */ /* 0x003fe20003800000 */
.L_x_3591:
[----:B------:R-:W-:Y:S01]  /*2a5a0*/  IMAD.MOV.U32 R12, RZ, RZ, 0x10 ;  /* 0x00000010ff0c7424 */ /* 0x000fe200078e00ff */
[----:B------:R-:W-:-:S05]  /*2a5b0*/  SEL R3, R14, RZ, P4 ;  /* 0x000000ff0e037207 */ /* 0x000fca0002000000 */
[----:B------:R-:W-:-:S04]  /*2a5c0*/  IMAD.IADD R3, R2, 0x1, R3 ;  /* 0x0000000102037824 */ /* 0x000fc800078e0203 */
[----:B------:R-:W-:-:S07]  /*2a5d0*/  IMAD.MOV.U32 R13, RZ, RZ, R3 ;  /* 0x000000ffff0d7224 */ /* 0x000fce00078e0003 */
[----:B------:R-:W-:Y:S05]  /*2a5e0*/  WARPSYNC.COLLECTIVE R15, `(.L_x_3592) ;  /* 0x000000000f087348 */ /* 0x000fea0003c00000 */
[----:B------:R0:W1:Y:S02]  /*2a5f0*/  SHFL.UP P6, R14, R13, R12, R11 ;  /* 0x0400000c0d0e7389 */ /* 0x00006400000c000b */
[----:B01----:R-:W-:Y:S01]  /*2a600*/  ENDCOLLECTIVE ;  /* 0x000000000000791b */ /* 0x003fe20003800000 */
.L_x_3592:
        /* <DEDUP_REMOVED lines=8> */
.L_x_3593:
[----:B------:R-:W-:Y:S05]  /*2a690*/  BRA `(.L_x_3594) ;  /* 0xffffff8000d07947 */ /* 0x000fea000383ffff */
.L_x_3321:
        /* <DEDUP_REMOVED lines=8> */
.L_x_3596:
[----:B------:R-:W-:Y:S05]  /*2a720*/  BSYNC B0 ;  /* 0x0000000000007941 */ /* 0x000fea0003800000 */
.L_x_3595:
        /* <DEDUP_REMOVED lines=8> */
.L_x_3597:
[----:B------:R-:W-:Y:S02]  /*2a7b0*/  MOV R12, 0x4 ;  /* 0x00000004000c7802 */ /* 0x000fe40000000f00 */
[----:B------:R-:W-:-:S05]  /*2a7c0*/  SEL R2, R14, RZ, P2 ;  /* 0x000000ff0e027207 */ /* 0x000fca0001000000 */
[----:B------:R-:W-:-:S04]  /*2a7d0*/  IMAD.IADD R2, R13, 0x1, R2 ;  /* 0x000000010d027824 */ /* 0x000fc800078e0202 */
[----:B------:R-:W-:-:S07]  /*2a7e0*/  IMAD.MOV.U32 R13, RZ, RZ, R2 ;  /* 0x000000ffff0d7224 */ /* 0x000fce00078e0002 */
[----:B------:R-:W-:Y:S05]  /*2a7f0*/  WARPSYNC.COLLECTIVE R15, `(.L_x_3598) ;  /* 0x000000000f087348 */ /* 0x000fea0003c00000 */
[----:B------:R0:W1:Y:S02]  /*2a800*/  SHFL.UP P6, R14, R13, R12, R11 ;  /* 0x0400000c0d0e7389 */ /* 0x00006400000c000b */
[----:B01----:R-:W-:Y:S01]  /*2a810*/  ENDCOLLECTIVE ;  /* 0x000000000000791b */ /* 0x003fe20003800000 */
.L_x_3598:
[----:B------:R-:W-:Y:S01]  /*2a820*/  IMAD.MOV.U32 R12, RZ, RZ, 0x8 ;  /* 0x00000008ff0c7424 */ /* 0x000fe200078e00ff */
[----:B------:R-:W-:-:S05]  /*2a830*/  SEL R3, R14, RZ, P3 ;  /* 0x000000ff0e037207 */ /* 0x000fca0001800000 */
[----:B------:R-:W-:-:S04]  /*2a840*/  IMAD.IADD R3, R2, 0x1, R3 ;  /* 0x0000000102037824 */ /* 0x000fc800078e0203 */
[----:B------:R-:W-:-:S07]  /*2a850*/  IMAD.MOV.U32 R13, RZ, RZ, R3 ;  /* 0x000000ffff0d7224 */ /* 0x000fce00078e0003 */
[----:B------:R-:W-:Y:S05]  /*2a860*/  WARPSYNC.COLLECTIVE R15, `(.L_x_3599) ;  /* 0x000000000f087348 */ /* 0x000fea0003c00000 */
[----:B------:R0:W1:Y:S02]  /*2a870*/  SHFL.UP P6, R14, R13, R12, R11 ;  /* 0x0400000c0d0e7389 */ /* 0x00006400000c000b */
[----:B01----:R-:W-:Y:S01]  /*2a880*/  ENDCOLLECTIVE ;  /* 0x000000000000791b */ /* 0x003fe20003800000 */
.L_x_3599:
[----:B------:R-:W-:Y:S01]  /*2a890*/  IMAD.MOV.U32 R12, RZ, RZ, 0x10 ;  /* 0x00000010ff0c7424 */ /* 0x000fe200078e00ff */
[----:B------:R-:W-:-:S05]  /*2a8a0*/  SEL R4, R14, RZ, P4 ;  /* 0x000000ff0e047207 */ /* 0x000fca0002000000 */
[----:B------:R-:W-:-:S04]  /*2a8b0*/  IMAD.IADD R4, R3, 0x1, R4 ;  /* 0x0000000103047824 */ /* 0x000fc800078e0204 */
[----:B------:R-:W-:-:S07]  /*2a8c0*/  IMAD.MOV.U32 R13, RZ, RZ, R4 ;  /* 0x000000ffff0d7224 */ /* 0x000fce00078e0004 */
[----:B------:R-:W-:Y:S05]  /*2a8d0*/  WARPSYNC.COLLECTIVE R15, `(.L_x_3600) ;  /* 0x000000000f087348 */ /* 0x000fea0003c00000 */
[----:B------:R0:W1:Y:S02]  /*2a8e0*/  SHFL.UP P6, R14, R13, R12, R11 ;  /* 0x0400000c0d0e7389 */ /* 0x00006400000c000b */
[----:B01----:R-:W-:Y:S01]  /*2a8f0*/  ENDCOLLECTIVE ;  /* 0x000000000000791b */ /* 0x003fe20003800000 */
.L_x_3600:
[----:B------:R-:W-:Y:S01]  /*2a900*/  MOV R12, 0x1f ;  /* 0x0000001f000c7802 */ /* 0x000fe20000000f00 */
[----:B------:R-:W-:Y:S01]  /*2a910*/  IMAD.MOV.U32 R11, RZ, RZ, 0x1f ;  /* 0x0000001fff0b7424 */ /* 0x000fe200078e00ff */
[----:B------:R-:W-:-:S05]  /*2a920*/  SEL R3, R14, RZ, P5 ;  /* 0x000000ff0e037207 */ /* 0x000fca0002800000 */
[----:B------:R-:W-:-:S04]  /*2a930*/  IMAD.IADD R3, R4, 0x1, R3 ;  /* 0x0000000104037824 */ /* 0x000fc800078e0203 */
[----:B------:R-:W-:-:S07]  /*2a940*/  IMAD.MOV.U32 R13, RZ, RZ, R3 ;  /* 0x000000ffff0d7224 */ /* 0x000fce00078e0003 */
[----:B------:R-:W-:Y:S05]  /*2a950*/  WARPSYNC.COLLECTIVE R15, `(.L_x_3601) ;  /* 0x000000000f087348 */ /* 0x000fea0003c00000 */
[----:B------:R0:W1:Y:S02]  /*2a960*/  SHFL.IDX P6, R14, R13, R12, R11 ;  /* 0x0000000c0d0e7389 */ /* 0x00006400000c000b */
[----:B01----:R-:W-:Y:S01]  /*2a970*/  ENDCOLLECTIVE ;  /* 0x000000000000791b */ /* 0x003fe20003800000 */
.L_x_3601:
[----:B------:R-:W-:Y:S05]  /*2a980*/  BRA `(.L_x_3602) ;  /* 0xffffff8000b07947 */ /* 0x000fea000383ffff */
.L_x_3323:
[----:B------:R-:W-:Y:S01]  /*2a990*/  BSSY B0, `(.L_x_3603) ;  /* 0x0000006000007945 */ /* 0x000fe20003800000 */
[----:B------:R-:W-:Y:S01]  /*2a9a0*/  PLOP3.LUT P6, PT, P6, PT, PT, 0x8, 0x0 ;  /* 0x000000000000781c */ /* 0x000fe200037ce170 */
[----:B------:R-:W-:-:S12]  /*2a9b0*/  IMAD.MOV.U32 R15, RZ, RZ, -0x1 ;  /* 0xffffffffff0f7424 */ /* 0x000fd800078e00ff */
[----:B0-----:R-:W-:Y:S05]  /*2a9c0*/  WARPSYNC.COLLECTIVE R15, `(.L_x_3604) ;  /* 0x000000000f087348 */ /* 0x001fea0003c00000 */
[----:B------:R-:W-:Y:S01]  /*2a9d0*/  VOTE.ANY R14, PT, P6 ;  /* 0x00000000000e7806 */ /* 0x000fe200030e0100 */
[----:B0-----:R-:W-:Y:S06]  /*2a9e0*/  ENDCOLLECTIVE ;  /* 0x000000000000791b */ /* 0x001fec0003800000 */
.L_x_3604:
[----:B------:R-:W-:Y:S05]  /*2a9f0*/  BSYNC B0 ;  /* 0x0000000000007941 */ /* 0x000fea0003800000 */
.L_x_3603:
        /* <DEDUP_REMOVED lines=9> */
.L_x_3605:
[----:B------:R-:W-:Y:S01]  /*2aa90*/  IMAD.MOV.U32 R17, RZ, RZ, R14 ;  /* 0x000000ffff117224 */ /* 0x000fe200078e000e */
[----:B------:R-:W-:Y:S06]  /*2aaa0*/  BRA `(.L_x_3606) ;  /* 0xffffff8000a07947 */ /* 0x000fec000383ffff */
.L_x_3325:
[----:B------:R-:W-:Y:S01]  /*2aab0*/  BSSY B0, `(.L_x_3607) ;  /* 0x0000007000007945 */ /* 0x000fe20003800000 */
[----:B------:R-:W-:Y:S01]  /*2aac0*/  MOV R13, R3 ;  /* 0x00000003000d7202 */ /* 0x000fe20000000f00 */
[----:B------:R-:W-:Y:S02]  /*2aad0*/  IMAD.MOV.U32 R11, RZ, RZ, 0x1f ;  /* 0x0000001fff0b7424 */ /* 0x000fe400078e00ff */
[----:B------:R-:W-:-:S07]  /*2aae0*/  IMAD.MOV.U32 R15, RZ, RZ, -0x1 ;  /* 0xffffffffff0f7424 */ /* 0x000fce00078e00ff */
[----:B012---:R-:W-:Y:S05]  /*2aaf0*/  WARPSYNC.COLLECTIVE R15, `(.L_x_3608) ;  /* 0x000000000f087348 */ /* 0x007fea0003c00000 */
[----:B------:R3:W4:Y:S02]  /*2ab00*/  SHFL.IDX P6, R14, R13, R12, R11 ;  /* 0x0000000c0d0e7389 */ /* 0x00072400000c000b */
[----:B01234-:R-:W-:Y:S01]  /*2ab10*/  ENDCOLLECTIVE ;  /* 0x000000000000791b */ /* 0x01ffe20003800000 */
.L_x_3608:
[----:B------:R-:W-:Y:S05]  /*2ab20*/  BSYNC B0 ;  /* 0x0000000000007941 */ /* 0x000fea0003800000 */
.L_x_3607:
[----:B------:R-:W-:Y:S05]  /*2ab30*/  BRA `(.L_x_3324) ;  /* 0xffffff8000987947 */ /* 0x000fea000383ffff */
.L_x_3329:
[----:B0-----:R0:W1:Y:S02]  /*2ab40*/  SYNCS.PHASECHK.TRANS64.TRYWAIT P0, [R7+URZ+0x22820], R0 ;  /* 0x02282000070075a7 */ /* 0x001064000800017f */
[----:B-1----:R-:W-:Y:S05]  /*2ab50*/  @!P0 NANOSLEEP.SYNCS 0x989680 ;  /* 0x009896800000895d */ /* 0x002fea0003900000 */
[----:B------:R-:W1:Y:S02]  /*2ab60*/  @!P0 SYNCS.PHASECHK.TRANS64 P0, [R7+URZ+0x22820], R0 ;  /* 0x02282000070085a7 */ /* 0x000e64000800007f */
[----:B-1----:R-:W-:Y:S05]  /*2ab70*/  @!P0 BRA `(.L_x_3329) ;  /* 0xfffffffc00f08947 */ /* 0x002fea000383ffff */
[----:B------:R-:W-:Y:S05]  /*2ab80*/  BRA `(.L_x_3609) ;  /* 0xffffff8800187947 */ /* 0x000fea000383ffff */
.L_x_3330:
        /* <DEDUP_REMOVED lines=11> */
.L_x_3611:
[----:B------:R-:W-:Y:S05]  /*2ac40*/  BSYNC B0 ;  /* 0x0000000000007941 */ /* 0x000fea0003800000 */
.L_x_3610:
[----:B------:R-:W-:Y:S05]  /*2ac50*/  BRA `(.L_x_3612) ;  /* 0xffffff8800007947 */ /* 0x000fea000383ffff */
.L_x_3331:
[----:B------:R-:W-:Y:S01]  /*2ac60*/  BSSY B0, `(.L_x_3613) ;  /* 0x0000006000007945 */ /* 0x000fe20003800000 */
[----:B------:R-:W-:-:S07]  /*2ac70*/  IMAD.MOV.U32 R15, RZ, RZ, -0x1 ;  /* 0xffffffffff0f7424 */ /* 0x000fce00078e00ff */
[----:B0-----:R-:W-:Y:S05]  /*2ac80*/  WARPSYNC.COLLECTIVE R15, `(.L_x_3614) ;  /* 0x000000000f0c7348 */ /* 0x001fea0003c00000 */
[----:B------:R-:W-:Y:S02]  /*2ac90*/  ELECT P6, UR62, PT ;  /* 0x00000000003e782f */ /* 0x000fe400038c0000 */
[----:B------:R-:W-:Y:S01]  /*2aca0*/  MOV R14, UR62 ;  /* 0x0000003e000e7c02 */ /* 0x000fe20008000f00 */
[----:B0-----:R-:W-:Y:S10]  /*2acb0*/  ENDCOLLECTIVE ;  /* 0x000000000000791b */ /* 0x001ff40003800000 */
.L_x_3614:
[----:B------:R-:W-:Y:S05]  /*2acc0*/  BSYNC B0 ;  /* 0x0000000000007941 */ /* 0x000fea0003800000 */
.L_x_3613:
[----:B------:R-:W-:Y:S05]  /*2acd0*/  BRA `(.L_x_3615) ;  /* 0xffffff8400f47947 */ /* 0x000fea000383ffff */
.L_x_3333:
[----:B0-----:R0:W1:Y:S02]  /*2ace0*/  SYNCS.PHASECHK.TRANS64.TRYWAIT P1, [R5+URZ+0x22840], R0 ;  /* 0x02284000050075a7 */ /* 0x001064000802017f */
[----:B-1----:R-:W-:Y:S05]  /*2acf0*/  @!P1 NANOSLEEP.SYNCS 0x989680 ;  /* 0x009896800000995d */ /* 0x002fea0003900000 */
[----:B------:R-:W1:Y:S02]  /*2ad00*/  @!P1 SYNCS.PHASECHK.TRANS64 P1, [R5+URZ+0x22840], R0 ;  /* 0x02284000050095a7 */ /* 0x000e64000802007f */
[----:B-1----:R-:W-:Y:S05]  /*2ad10*/  @!P1 BRA `(.L_x_3333) ;  /* 0xfffffffc00f09947 */ /* 0x002fea000383ffff */
[----:B------:R-:W-:Y:S05]  /*2ad20*/  BRA `(.L_x_3616) ;  /* 0xffffff8800147947 */ /* 0x000fea000383ffff */
.L_x_3335:
[----:B-1----:R1:W2:Y:S02]  /*2ad30*/  SYNCS.PHASECHK.TRANS64.TRYWAIT P1, [R3+URZ+0x22840], R2 ;  /* 0x02284002030075a7 */ /* 0x0022a4000802017f */
[----:B--2---:R-:W-:Y:S05]  /*2ad40*/  @!P1 NANOSLEEP.SYNCS 0x989680 ;  /* 0x009896800000995d */ /* 0x004fea0003900000 */
[----:B------:R-:W2:Y:S02]  /*2ad50*/  @!P1 SYNCS.PHASECHK.TRANS64 P1, [R3+URZ+0x22840], R2 ;  /* 0x02284002030095a7 */ /* 0x000ea4000802007f */
[----:B--2---:R-:W-:Y:S05]  /*2ad60*/  @!P1 BRA `(.L_x_3335) ;  /* 0xfffffffc00f09947 */ /* 0x004fea000383ffff */
[----:B------:R-:W-:Y:S05]  /*2ad70*/  BRA `(.L_x_3617) ;  /* 0xffffff8800207947 */ /* 0x000fea000383ffff */
.L_x_3337:
[----:B--2---:R2:W3:Y:S02]  /*2ad80*/  SYNCS.PHASECHK.TRANS64.TRYWAIT P1, [R5+URZ+0x22860], R0 ;  /* 0x02286000050075a7 */ /* 0x0044e4000802017f */
[----:B---3--:R-:W-:Y:S05]  /*2ad90*/  @!P1 NANOSLEEP.SYNCS 0x989680 ;  /* 0x009896800000995d */ /* 0x008fea0003900000 */
[----:B------:R-:W3:Y:S02]  /*2ada0*/  @!P1 SYNCS.PHASECHK.TRANS64 P1, [R5+URZ+0x22860], R0 ;  /* 0x02286000050095a7 */ /* 0x000ee4000802007f */
[----:B---3--:R-:W-:Y:S05]  /*2adb0*/  @!P1 BRA `(.L_x_3337) ;  /* 0xfffffffc00f09947 */ /* 0x008fea000383ffff */
[----:B------:R-:W-:Y:S05]  /*2adc0*/  BRA `(.L_x_3618) ;  /* 0xffffff88001c7947 */ /* 0x000fea000383ffff */
.L_x_3339:
[----:B---3--:R3:W4:Y:S02]  /*2add0*/  SYNCS.PHASECHK.TRANS64.TRYWAIT P1, [R3+URZ+0x22860], R2 ;  /* 0x02286002030075a7 */ /* 0x008724000802017f */
[----:B----4-:R-:W-:Y:S05]  /*2ade0*/  @!P1 NANOSLEEP.SYNCS 0x989680 ;  /* 0x009896800000995d */ /* 0x010fea0003900000 */
[----:B------:R-:W4:Y:S02]  /*2adf0*/  @!P1 SYNCS.PHASECHK.TRANS64 P1, [R3+URZ+0x22860], R2 ;  /* 0x02286002030095a7 */ /* 0x000f24000802007f */
[----:B----4-:R-:W-:Y:S05]  /*2ae00*/  @!P1 BRA `(.L_x_3339) ;  /* 0xfffffffc00f09947 */ /* 0x010fea000383ffff */
[----:B------:R-:W-:Y:S05]  /*2ae10*/  BRA `(.L_x_3619) ;  /* 0xffffff8800187947 */ /* 0x000fea000383ffff */
.L_x_3341:
[----:B----4-:R4:W0:Y:S02]  /*2ae20*/  SYNCS.PHASECHK.TRANS64.TRYWAIT P1, [R5+URZ+0x22880], R0 ;  /* 0x02288000050075a7 */ /* 0x010824000802017f */
[----:B0-----:R-:W-:Y:S05]  /*2ae30*/  @!P1 NANOSLEEP.SYNCS 0x989680 ;  /* 0x009896800000995d */ /* 0x001fea0003900000 */
[----:B------:R-:W0:Y:S02]  /*2ae40*/  @!P1 SYNCS.PHASECHK.TRANS64 P1, [R5+URZ+0x22880], R0 ;  /* 0x02288000050095a7 */ /* 0x000e24000802007f */
[----:B0-----:R-:W-:Y:S05]  /*2ae50*/  @!P1 BRA `(.L_x_3341) ;  /* 0xfffffffc00f09947 */ /* 0x001fea000383ffff */
[----:B------:R-:W-:Y:S05]  /*2ae60*/  BRA `(.L_x_3620) ;  /* 0xffffff8800147947 */ /* 0x000fea000383ffff */
.L_x_3621:
        /* <DEDUP_REMOVED lines=9> */
.L_x_3630:


//--------------------- .nv.global.init           --------------------------
	.section	.nv.global.init,"aw",@progbits
	.align	4
.nv.global.init:
	.type		_ZZN5flash28permute_output_fp8_VcolmajorIN4cute6TensorINS1_11ArrayEngineIN7cutlass10bfloat16_tELm64EEENS1_6LayoutINS1_5tupleIJNS8_IJNS1_1CILi2EEESA_NS9_ILi16EEEEEENS9_ILi1EEESD_EEENS8_IJNS8_IJSD_SA_NS9_ILi4EEEEEENS9_ILi0EEESH_EEEEEEEEEvRT_E9upper_map,@object
	.size		_ZZN5flash28permute_output_fp8_VcolmajorIN4cute6TensorINS1_11ArrayEngineIN7cutlass10bfloat16_tELm64EEENS1_6LayoutINS1_5tupleIJNS8_IJNS1_1CILi2EEESA_NS9_ILi16EEEEEENS9_ILi1EEESD_EEENS8_IJNS8_IJSD_SA_NS9_ILi4EEEEEENS9_ILi0EEESH_EEEEEEEEEvRT_E9upper_map,($str$23 - _ZZN5flash28permute_output_fp8_VcolmajorIN4cute6TensorINS1_11ArrayEngineIN7cutlass10bfloat16_tELm64EEENS1_6LayoutINS1_5tupleIJNS8_IJNS1_1CILi2EEESA_NS9_ILi16EEEEEENS9_ILi1EEESD_EEENS8_IJNS8_IJSD_SA_NS9_ILi4EEEEEENS9_ILi0EEESH_EEEEEEEEEvRT_E9upper_map)
_ZZN5flash28permute_output_fp8_VcolmajorIN4cute6TensorINS1_11ArrayEngineIN7cutlass10bfloat16_tELm64EEENS1_6LayoutINS1_5tupleIJNS8_IJNS1_1CILi2EEESA_NS9_ILi16EEEEEENS9_ILi1EEESD_EEENS8_IJNS8_IJSD_SA_NS9_ILi4EEEEEENS9_ILi0EEESH_EEEEEEEEEvRT_E9upper_map:
        /*0000*/ 	.byte	0x00, 0x00, 0x00, 0x00, 0x02, 0x00, 0x00, 0x00, 0x03, 0x00, 0x00, 0x00, 0x01, 0x00, 0x00, 0x00
	.type		$str$23,@object
	.size		$str$23,($str$24 - $str$23)
$str$23:
        /*0010*/ 	.byte	0x28, 0x61, 0x64, 0x64, 0x72, 0x65, 0x73, 0x73, 0x20, 0x26, 0x20, 0x6d, 0x61, 0x73, 0x6b, 0x29
        /*0020*/ 	.byte	0x20, 0x3d, 0x3d, 0x20, 0x30, 0x00
	.type		$str$24,@object
	.size		$str$24,(__unnamed_5 - $str$24)
$str$24:
        /*0026*/ 	.byte	0x2f, 0x74, 0x6d, 0x70, 0x2f, 0x6f, 0x73, 0x73, 0x5f, 0x6b, 0x65, 0x72, 0x6e, 0x65, 0x6c, 0x73
        /*0036*/ 	.byte	0x5f, 0x73, 0x72, 0x63, 0x2f, 0x66, 0x6c, 0x61, 0x73, 0x68, 0x5f, 0x61, 0x74, 0x74, 0x65, 0x6e
        /*0046*/ 	.byte	0x74, 0x69, 0x6f, 0x6e, 0x2f, 0x63, 0x73, 0x72, 0x63, 0x2f, 0x63, 0x75, 0x74, 0x6c, 0x61, 0x73
        /*0056*/ 	.byte	0x73, 0x2f, 0x69, 0x6e, 0x63, 0x6c, 0x75, 0x64, 0x65, 0x2f, 0x63, 0x75, 0x74, 0x65, 0x2f, 0x70
        /*0066*/ 	.byte	0x6f, 0x69, 0x6e, 0x74, 0x65, 0x72, 0x5f, 0x66, 0x6c, 0x61, 0x67, 0x67, 0x65, 0x64, 0x2e, 0x68
        /*0076*/ 	.byte	0x70, 0x70, 0x00
	.type		__unnamed_5,@object
	.size		__unnamed_5,(__unnamed_6 - __unnamed_5)
__unnamed_5:
        /* <DEDUP_REMOVED lines=24> */
        /*01f9*/ 	.byte	0x3e, 0x3e, 0x20, 0x26, 0x5d, 0x00
	.type		__unnamed_6,@object
	.size		__unnamed_6,(__unnamed_3 - __unnamed_6)
__unnamed_6:
        /* <DEDUP_REMOVED lines=25> */
	.type		__unnamed_3,@object
	.size		__unnamed_3,(__unnamed_4 - __unnamed_3)
__unnamed_3:
        /* <DEDUP_REMOVED lines=29> */
        /*0555*/ 	.byte	0x5d, 0x00
	.type		__unnamed_4,@object
	.size		__unnamed_4,(__unnamed_2 - __unnamed_4)
__unnamed_4:
        /* <DEDUP_REMOVED lines=30> */
	.type		__unnamed_2,@object
	.size		__unnamed_2,(__unnamed_1 - __unnamed_2)
__unnamed_2:
        /* <DEDUP_REMOVED lines=30> */
	.type		__unnamed_1,@object
	.size		__unnamed_1,(.L_0 - __unnamed_1)
__unnamed_1:
        /* <DEDUP_REMOVED lines=30> */
.L_0:


//--------------------- .nv.shared._ZN7cutlass13device_kernelIN5flash11enable_sm90INS1_16FlashAttnFwdSm90INS1_25CollectiveMainloopFwdSm90ILi2EN4cute5tupleIJNS5_1CILi1EEES8_S8_EEENS6_IJNS7_ILi128EEENS7_ILi160EEESA_EEELi128ENS_12float_e4m3_tEfNS_4arch4Sm90ELb0ELb0ELb0ELb0ELb1ELb0ELb0ELb1ELb1ELb1ELb0ELb0EEENS1_21CollectiveEpilogueFwdINS6_IJSA_SA_SB_EEES9_NS_10bfloat16_tESF_Li256ELb0ELb1ELb0ELb1EEENS1_29StaticPersistentTileSchedulerILb0EEEEEEEEEvNT_6ParamsE --------------------------
	.section	.nv.shared._ZN7cutlass13device_kernelIN5flash11enable_sm90INS1_16FlashAttnFwdSm90INS1_25CollectiveMainloopFwdSm90ILi2EN4cute5tupleIJNS5_1CILi1EEES8_S8_EEENS6_IJNS7_ILi128EEENS7_ILi160EEESA_EEELi128ENS_12float_e4m3_tEfNS_4arch4Sm90ELb0ELb0ELb0ELb0ELb1ELb0ELb0ELb1ELb1ELb1ELb0ELb0EEENS1_21CollectiveEpilogueFwdINS6_IJSA_SA_SB_EEES9_NS_10bfloat16_tESF_Li256ELb0ELb1ELb0ELb1EEENS1_29StaticPersistentTileSchedulerILb0EEEEEEEEEvNT_6ParamsE,"aw",@nobits
	.sectionflags	@""
	.align	16
	.zero		1024


//--------------------- .nv.shared.reserved.0     --------------------------
	.section	.nv.shared.reserved.0,"aw",@nobits
	.weak		__nv_reservedSMEM_offset_0_alias
	.size		__nv_reservedSMEM_offset_0_alias, 0, 0
	.other		__nv_reservedSMEM_offset_0_alias,@"STO_CUDA_RESERVED_SHARED STV_DEFAULT"
__nv_reservedSMEM_offset_0_alias:
	.zero		0


//--------------------- .nv.global                --------------------------
	.section	.nv.global,"aw",@nobits
.nv.global:
	.type		_ZN72_INTERNAL_ad1e3db0_36_flash_fwd_hdim128_e4m3_paged_sm90_cu_b81ac279_29114cute1_E,@object
	.size		_ZN72_INTERNAL_ad1e3db0_36_flash_fwd_hdim128_e4m3_paged_sm90_cu_b81ac279_29114cute1_E,(_ZN72_INTERNAL_ad1e3db0_36_flash_fwd_hdim128_e4m3_paged_sm90_cu_b81ac279_29114cuda3std3__45__cpo6cbeginE - _ZN72_INTERNAL_ad1e3db0_36_flash_fwd_hdim128_e4m3_paged_sm90_cu_b81ac279_29114cute1_E)
_ZN72_INTERNAL_ad1e3db0_36_flash_fwd_hdim128_e4m3_paged_sm90_cu_b81ac279_29114cute1_E:
	.zero		1
	.type		_ZN72_INTERNAL_ad1e3db0_36_flash_fwd_hdim128_e4m3_paged_sm90_cu_b81ac279_29114cuda3std3__45__cpo6cbeginE,@object
	.size		_ZN72_INTERNAL_ad1e3db0_36_flash_fwd_hdim128_e4m3_paged_sm90_cu_b81ac279_29114cuda3std3__45__cpo6cbeginE,(_ZN72_INTERNAL_ad1e3db0_36_flash_fwd_hdim128_e4m3_paged_sm90_cu_b81ac279_29114cuda3std3__48in_placeE - _ZN72_INTERNAL_ad1e3db0_36_flash_fwd_hdim128_e4m3_paged_sm90_cu_b81ac279_29114cuda3std3__45__cpo6cbeginE)
_ZN72_INTERNAL_ad1e3db0_36_flash_fwd_hdim128_e4m3_paged_sm90_cu_b81ac279_29114cuda3std3__45__cpo6cbeginE:
	.zero		1
	.type		_ZN72_INTERNAL_ad1e3db0_36_flash_fwd_hdim128_e4m3_paged_sm90_cu_b81ac279_29114cuda3std3__48in_placeE,@object
	.size		_ZN72_INTERNAL_ad1e3db0_36_flash_fwd_hdim128_e4m3_paged_sm90_cu_b81ac279_29114cuda3std3__48in_placeE,(_ZN72_INTERNAL_ad1e3db0_36_flash_fwd_hdim128_e4m3_paged_sm90_cu_b81ac279_29114cuda3std6ranges3__45__cpo9iter_moveE - _ZN72_INTERNAL_ad1e3db0_36_flash_fwd_hdim128_e4m3_paged_sm90_cu_b81ac279_29114cuda3std3__48in_placeE)
_ZN72_INTERNAL_ad1e3db0_36_flash_fwd_hdim128_e4m3_paged_sm90_cu_b81ac279_29114cuda3std3__48in_placeE:
	.zero		1
	.type		_ZN72_INTERNAL_ad1e3db0_36_flash_fwd_hdim128_e4m3_paged_sm90_cu_b81ac279_29114cuda3std6ranges3__45__cpo9iter_moveE,@object
	.size		_ZN72_INTERNAL_ad1e3db0_36_flash_fwd_hdim128_e4m3_paged_sm90_cu_b81ac279_29114cuda3std6ranges3__45__cpo9iter_moveE,(_ZN72_INTERNAL_ad1e3db0_36_flash_fwd_hdim128_e4m3_paged_sm90_cu_b81ac279_29114cuda3std3__45__cpo5beginE - _ZN72_INTERNAL_ad1e3db0_36_flash_fwd_hdim128_e4m3_paged_sm90_cu_b81ac279_29114cuda3std6ranges3__45__cpo9iter_moveE)
_ZN72_INTERNAL_ad1e3db0_36_flash_fwd_hdim128_e4m3_paged_sm90_cu_b81ac279_29114cuda3std6ranges3__45__cpo9iter_moveE:
	.zero		1
	.type		_ZN72_INTERNAL_ad1e3db0_36_flash_fwd_hdim128_e4m3_paged_sm90_cu_b81ac279_29114cuda3std3__45__cpo5beginE,@object
	.size		_ZN72_INTERNAL_ad1e3db0_36_flash_fwd_hdim128_e4m3_paged_sm90_cu_b81ac279_29114cuda3std3__45__cpo5beginE,(_ZN72_INTERNAL_ad1e3db0_36_flash_fwd_hdim128_e4m3_paged_sm90_cu_b81ac279_29114cuda3std3__474_GLOBAL__N__ad1e3db0_36_flash_fwd_hdim128_e4m3_paged_sm90_cu_b81ac279_29116ignoreE - _ZN72_INTERNAL_ad1e3db0_36_flash_fwd_hdim128_e4m3_paged_sm90_cu_b81ac279_29114cuda3std3__45__cpo5beginE)
_ZN72_INTERNAL_ad1e3db0_36_flash_fwd_hdim128_e4m3_paged_sm90_cu_b81ac279_29114cuda3std3__45__cpo5beginE:
	.zero		1
	.type		_ZN72_INTERNAL_ad1e3db0_36_flash_fwd_hdim128_e4m3_paged_sm90_cu_b81ac279_29114cuda3std3__474_GLOBAL__N__ad1e3db0_36_flash_fwd_hdim128_e4m3_paged_sm90_cu_b81ac279_29116ignoreE,@object
	.size		_ZN72_INTERNAL_ad1e3db0_36_flash_fwd_hdim128_e4m3_paged_sm90_cu_b81ac279_29114cuda3std3__474_GLOBAL__N__ad1e3db0_36_flash_fwd_hdim128_e4m3_paged_sm90_cu_b81ac279_29116ignoreE,(_ZN72_INTERNAL_ad1e3db0_36_flash_fwd_hdim128_e4m3_paged_sm90_cu_b81ac279_29114cute7productE - _ZN72_INTERNAL_ad1e3db0_36_flash_fwd_hdim128_e4m3_paged_sm90_cu_b81ac279_29114cuda3std3__474_GLOBAL__N__ad1e3db0_36_flash_fwd_hdim128_e4m3_paged_sm90_cu_b81ac279_29116ignoreE)
_ZN72_INTERNAL_ad1e3db0_36_flash_fwd_hdim128_e4m3_paged_sm90_cu_b81ac279_29114cuda3std3__474_GLOBAL__N__ad1e3db0_36_flash_fwd_hdim128_e4m3_paged_sm90_cu_b81ac279_29116ignoreE:
	.zero		1
	.type		_ZN72_INTERNAL_ad1e3db0_36_flash_fwd_hdim128_e4m3_paged_sm90_cu_b81ac279_29114cute7productE,@object
	.size		_ZN72_INTERNAL_ad1e3db0_36_flash_fwd_hdim128_e4m3_paged_sm90_cu_b81ac279_29114cute7productE,(_ZN72_INTERNAL_ad1e3db0_36_flash_fwd_hdim128_e4m3_paged_sm90_cu_b81ac279_29114cuda3std3__45__cpo3endE - _ZN72_INTERNAL_ad1e3db0_36_flash_fwd_hdim128_e4m3_paged_sm90_cu_b81ac279_29114cute7productE)
_ZN72_INTERNAL_ad1e3db0_36_flash_fwd_hdim128_e4m3_paged_sm90_cu_b81ac279_29114cute7productE:
	.zero		1
	.type		_ZN72_INTERNAL_ad1e3db0_36_flash_fwd_hdim128_e4m3_paged_sm90_cu_b81ac279_29114cuda3std3__45__cpo3endE,@object
	.size		_ZN72_INTERNAL_ad1e3db0_36_flash_fwd_hdim128_e4m3_paged_sm90_cu_b81ac279_29114cuda3std3__45__cpo3endE,(_ZN72_INTERNAL_ad1e3db0_36_flash_fwd_hdim128_e4m3_paged_sm90_cu_b81ac279_29114cuda3std3__419piecewise_constructE - _ZN72_INTERNAL_ad1e3db0_36_flash_fwd_hdim128_e4m3_paged_sm90_cu_b81ac279_29114cuda3std3__45__cpo3endE)
_ZN72_INTERNAL_ad1e3db0_36_flash_fwd_hdim128_e4m3_paged_sm90_cu_b81ac279_29114cuda3std3__45__cpo3endE:
	.zero		1
	.type		_ZN72_INTERNAL_ad1e3db0_36_flash_fwd_hdim128_e4m3_paged_sm90_cu_b81ac279_29114cuda3std3__419piecewise_constructE,@object
	.size		_ZN72_INTERNAL_ad1e3db0_36_flash_fwd_hdim128_e4m3_paged_sm90_cu_b81ac279_29114cuda3std3__419piecewise_constructE,(_ZN72_INTERNAL_ad1e3db0_36_flash_fwd_hdim128_e4m3_paged_sm90_cu_b81ac279_29114cuda3std3__45__cpo4cendE - _ZN72_INTERNAL_ad1e3db0_36_flash_fwd_hdim128_e4m3_paged_sm90_cu_b81ac279_29114cuda3std3__419piecewise_constructE)
_ZN72_INTERNAL_ad1e3db0_36_flash_fwd_hdim128_e4m3_paged_sm90_cu_b81ac279_29114cuda3std3__419piecewise_constructE:
	.zero		1
	.type		_ZN72_INTERNAL_ad1e3db0_36_flash_fwd_hdim128_e4m3_paged_sm90_cu_b81ac279_29114cuda3std3__45__cpo4cendE,@object
	.size		_ZN72_INTERNAL_ad1e3db0_36_flash_fwd_hdim128_e4m3_paged_sm90_cu_b81ac279_29114cuda3std3__45__cpo4cendE,(_ZN72_INTERNAL_ad1e3db0_36_flash_fwd_hdim128_e4m3_paged_sm90_cu_b81ac279_29114cuda3std6ranges3__45__cpo4swapE - _ZN72_INTERNAL_ad1e3db0_36_flash_fwd_hdim128_e4m3_paged_sm90_cu_b81ac279_29114cuda3std3__45__cpo4cendE)
_ZN72_INTERNAL_ad1e3db0_36_flash_fwd_hdim128_e4m3_paged_sm90_cu_b81ac279_29114cuda3std3__45__cpo4cendE:
	.zero		1
	.type		_ZN72_INTERNAL_ad1e3db0_36_flash_fwd_hdim128_e4m3_paged_sm90_cu_b81ac279_29114cuda3std6ranges3__45__cpo4swapE,@object
	.size		_ZN72_INTERNAL_ad1e3db0_36_flash_fwd_hdim128_e4m3_paged_sm90_cu_b81ac279_29114cuda3std6ranges3__45__cpo4swapE,(.L_14 - _ZN72_INTERNAL_ad1e3db0_36_flash_fwd_hdim128_e4m3_paged_sm90_cu_b81ac279_29114cuda3std6ranges3__45__cpo4swapE)
_ZN72_INTERNAL_ad1e3db0_36_flash_fwd_hdim128_e4m3_paged_sm90_cu_b81ac279_29114cuda3std6ranges3__45__cpo4swapE:
	.zero		1
.L_14:


//--------------------- .nv.shared._ZN7cutlass13device_kernelIN5flash11enable_sm90INS1_16FlashAttnFwdSm90INS1_25CollectiveMainloopFwdSm90ILi2EN4cute5tupleIJNS5_1CILi1EEES8_S8_EEENS6_IJNS7_ILi128EEENS7_ILi160EEESA_EEELi128ENS_12float_e4m3_tEfNS_4arch4Sm90ELb0ELb0ELb0ELb1ELb1ELb0ELb0ELb1ELb1ELb1ELb0ELb0EEENS1_21CollectiveEpilogueFwdINS6_IJSA_SA_SB_EEES9_NS_10bfloat16_tESF_Li256ELb1ELb1ELb0ELb1EEENS1_36VarlenDynamicPersistentTileSchedulerILi128ELi160ELi256ELi128ELb0ELb1ELb1ELb0ELb1ELb1EEEEEEEEEvNT_6ParamsE --------------------------
	.section	.nv.shared._ZN7cutlass13device_kernelIN5flash11enable_sm90INS1_16FlashAttnFwdSm90INS1_25CollectiveMainloopFwdSm90ILi2EN4cute5tupleIJNS5_1CILi1EEES8_S8_EEENS6_IJNS7_ILi128EEENS7_ILi160EEESA_EEELi128ENS_12float_e4m3_tEfNS_4arch4Sm90ELb0ELb0ELb0ELb1ELb1ELb0ELb0ELb1ELb1ELb1ELb0ELb0EEENS1_21CollectiveEpilogueFwdINS6_IJSA_SA_SB_EEES9_NS_10bfloat16_tESF_Li256ELb1ELb1ELb0ELb1EEENS1_36VarlenDynamicPersistentTileSchedulerILi128ELi160ELi256ELi128ELb0ELb1ELb1ELb0ELb1ELb1EEEEEEEEEvNT_6ParamsE,"aw",@nobits
	.sectionflags	@""
	.align	16
	.zero		1024


//--------------------- .nv.shared._ZN7cutlass13device_kernelIN5flash11enable_sm90INS1_16FlashAttnFwdSm90INS1_25CollectiveMainloopFwdSm90ILi2EN4cute5tupleIJNS5_1CILi1EEES8_S8_EEENS6_IJNS7_ILi128EEENS7_ILi160EEESA_EEELi128ENS_12float_e4m3_tEfNS_4arch4Sm90ELb0ELb0ELb0ELb1ELb1ELb1ELb0ELb1ELb1ELb1ELb0ELb0EEENS1_21CollectiveEpilogueFwdINS6_IJSA_SA_SB_EEES9_NS_10bfloat16_tESF_Li256ELb1ELb1ELb0ELb1EEENS1_36VarlenDynamicPersistentTileSchedulerILi128ELi160ELi256ELi128ELb0ELb1ELb1ELb0ELb1ELb1EEEEEEEEEvNT_6ParamsE --------------------------
	.section	.nv.shared._ZN7cutlass13device_kernelIN5flash11enable_sm90INS1_16FlashAttnFwdSm90INS1_25CollectiveMainloopFwdSm90ILi2EN4cute5tupleIJNS5_1CILi1EEES8_S8_EEENS6_IJNS7_ILi128EEENS7_ILi160EEESA_EEELi128ENS_12float_e4m3_tEfNS_4arch4Sm90ELb0ELb0ELb0ELb1ELb1ELb1ELb0ELb1ELb1ELb1ELb0ELb0EEENS1_21CollectiveEpilogueFwdINS6_IJSA_SA_SB_EEES9_NS_10bfloat16_tESF_Li256ELb1ELb1ELb0ELb1EEENS1_36VarlenDynamicPersistentTileSchedulerILi128ELi160ELi256ELi128ELb0ELb1ELb1ELb0ELb1ELb1EEEEEEEEEvNT_6ParamsE,"aw",@nobits
	.sectionflags	@""
	.align	16
	.zero		1024


//--------------------- .nv.shared._ZN7cutlass13device_kernelIN5flash11enable_sm90INS1_16FlashAttnFwdSm90INS1_25CollectiveMainloopFwdSm90ILi2EN4cute5tupleIJNS5_1CILi1EEES8_S8_EEENS6_IJNS7_ILi128EEENS7_ILi160EEESA_EEELi128ENS_12float_e4m3_tEfNS_4arch4Sm90ELb0ELb1ELb0ELb0ELb1ELb0ELb0ELb1ELb1ELb1ELb0ELb0EEENS1_21CollectiveEpilogueFwdINS6_IJSA_SA_SB_EEES9_NS_10bfloat16_tESF_Li256ELb0ELb1ELb0ELb1EEENS1_30DynamicPersistentTileSchedulerILi256ELi128ELb0ELb1ELb1EEEEEEEEEvNT_6ParamsE --------------------------
	.section	.nv.shared._ZN7cutlass13device_kernelIN5flash11enable_sm90INS1_16FlashAttnFwdSm90INS1_25CollectiveMainloopFwdSm90ILi2EN4cute5tupleIJNS5_1CILi1EEES8_S8_EEENS6_IJNS7_ILi128EEENS7_ILi160EEESA_EEELi128ENS_12float_e4m3_tEfNS_4arch4Sm90ELb0ELb1ELb0ELb0ELb1ELb0ELb0ELb1ELb1ELb1ELb0ELb0EEENS1_21CollectiveEpilogueFwdINS6_IJSA_SA_SB_EEES9_NS_10bfloat16_tESF_Li256ELb0ELb1ELb0ELb1EEENS1_30DynamicPersistentTileSchedulerILi256ELi128ELb0ELb1ELb1EEEEEEEEEvNT_6ParamsE,"aw",@nobits
	.sectionflags	@""
	.align	16
	.zero		1024


//--------------------- .nv.shared._ZN7cutlass13device_kernelIN5flash11enable_sm90INS1_16FlashAttnFwdSm90INS1_25CollectiveMainloopFwdSm90ILi2EN4cute5tupleIJNS5_1CILi1EEES8_S8_EEENS6_IJNS7_ILi128EEENS7_ILi160EEESA_EEELi128ENS_12float_e4m3_tEfNS_4arch4Sm90ELb0ELb1ELb0ELb1ELb1ELb0ELb0ELb1ELb1ELb1ELb0ELb0EEENS1_21CollectiveEpilogueFwdINS6_IJSA_SA_SB_EEES9_NS_10bfloat16_tESF_Li256ELb1ELb1ELb0ELb1EEENS1_36VarlenDynamicPersistentTileSchedulerILi128ELi160ELi256ELi128ELb0ELb1ELb1ELb1ELb0ELb1EEEEEEEEEvNT_6ParamsE --------------------------
	.section	.nv.shared._ZN7cutlass13device_kernelIN5flash11enable_sm90INS1_16FlashAttnFwdSm90INS1_25CollectiveMainloopFwdSm90ILi2EN4cute5tupleIJNS5_1CILi1EEES8_S8_EEENS6_IJNS7_ILi128EEENS7_ILi160EEESA_EEELi128ENS_12float_e4m3_tEfNS_4arch4Sm90ELb0ELb1ELb0ELb1ELb1ELb0ELb0ELb1ELb1ELb1ELb0ELb0EEENS1_21CollectiveEpilogueFwdINS6_IJSA_SA_SB_EEES9_NS_10bfloat16_tESF_Li256ELb1ELb1ELb0ELb1EEENS1_36VarlenDynamicPersistentTileSchedulerILi128ELi160ELi256ELi128ELb0ELb1ELb1ELb1ELb0ELb1EEEEEEEEEvNT_6ParamsE,"aw",@nobits
	.sectionflags	@""
	.align	16
	.zero		1024


//--------------------- .nv.shared._ZN7cutlass13device_kernelIN5flash11enable_sm90INS1_16FlashAttnFwdSm90INS1_25CollectiveMainloopFwdSm90ILi2EN4cute5tupleIJNS5_1CILi1EEES8_S8_EEENS6_IJNS7_ILi128EEENS7_ILi160EEESA_EEELi128ENS_12float_e4m3_tEfNS_4arch4Sm90ELb0ELb1ELb0ELb1ELb1ELb1ELb0ELb1ELb1ELb1ELb0ELb0EEENS1_21CollectiveEpilogueFwdINS6_IJSA_SA_SB_EEES9_NS_10bfloat16_tESF_Li256ELb1ELb1ELb0ELb1EEENS1_36VarlenDynamicPersistentTileSchedulerILi128ELi160ELi256ELi128ELb0ELb1ELb1ELb1ELb0ELb1EEEEEEEEEvNT_6ParamsE --------------------------
	.section	.nv.shared._ZN7cutlass13device_kernelIN5flash11enable_sm90INS1_16FlashAttnFwdSm90INS1_25CollectiveMainloopFwdSm90ILi2EN4cute5tupleIJNS5_1CILi1EEES8_S8_EEENS6_IJNS7_ILi128EEENS7_ILi160EEESA_EEELi128ENS_12float_e4m3_tEfNS_4arch4Sm90ELb0ELb1ELb0ELb1ELb1ELb1ELb0ELb1ELb1ELb1ELb0ELb0EEENS1_21CollectiveEpilogueFwdINS6_IJSA_SA_SB_EEES9_NS_10bfloat16_tESF_Li256ELb1ELb1ELb0ELb1EEENS1_36VarlenDynamicPersistentTileSchedulerILi128ELi160ELi256ELi128ELb0ELb1ELb1ELb1ELb0ELb1EEEEEEEEEvNT_6ParamsE,"aw",@nobits
	.sectionflags	@""
	.align	16
	.zero		1024


//--------------------- .nv.shared._ZN7cutlass13device_kernelIN5flash11enable_sm90INS1_16FlashAttnFwdSm90INS1_25CollectiveMainloopFwdSm90ILi2EN4cute5tupleIJNS5_1CILi1EEES8_S8_EEENS6_IJNS7_ILi128EEENS7_ILi160EEESA_EEELi128ENS_12float_e4m3_tEfNS_4arch4Sm90ELb1ELb0ELb0ELb0ELb1ELb0ELb0ELb1ELb1ELb1ELb0ELb0EEENS1_21CollectiveEpilogueFwdINS6_IJSA_SA_SB_EEES9_NS_10bfloat16_tESF_Li256ELb0ELb1ELb0ELb1EEENS1_30DynamicPersistentTileSchedulerILi256ELi128ELb0ELb1ELb1EEEEEEEEEvNT_6ParamsE --------------------------
	.section	.nv.shared._ZN7cutlass13device_kernelIN5flash11enable_sm90INS1_16FlashAttnFwdSm90INS1_25CollectiveMainloopFwdSm90ILi2EN4cute5tupleIJNS5_1CILi1EEES8_S8_EEENS6_IJNS7_ILi128EEENS7_ILi160EEESA_EEELi128ENS_12float_e4m3_tEfNS_4arch4Sm90ELb1ELb0ELb0ELb0ELb1ELb0ELb0ELb1ELb1ELb1ELb0ELb0EEENS1_21CollectiveEpilogueFwdINS6_IJSA_SA_SB_EEES9_NS_10bfloat16_tESF_Li256ELb0ELb1ELb0ELb1EEENS1_30DynamicPersistentTileSchedulerILi256ELi128ELb0ELb1ELb1EEEEEEEEEvNT_6ParamsE,"aw",@nobits
	.sectionflags	@""
	.align	16
	.zero		1024


//--------------------- .nv.shared._ZN7cutlass13device_kernelIN5flash11enable_sm90INS1_16FlashAttnFwdSm90INS1_25CollectiveMainloopFwdSm90ILi2EN4cute5tupleIJNS5_1CILi1EEES8_S8_EEENS6_IJNS7_ILi128EEENS7_ILi160EEESA_EEELi128ENS_12float_e4m3_tEfNS_4arch4Sm90ELb1ELb0ELb0ELb1ELb1ELb0ELb0ELb1ELb1ELb1ELb0ELb0EEENS1_21CollectiveEpilogueFwdINS6_IJSA_SA_SB_EEES9_NS_10bfloat16_tESF_Li256ELb1ELb1ELb0ELb1EEENS1_36VarlenDynamicPersistentTileSchedulerILi128ELi160ELi256ELi128ELb0ELb1ELb1ELb1ELb1ELb1EEEEEEEEEvNT_6ParamsE --------------------------
	.section	.nv.shared._ZN7cutlass13device_kernelIN5flash11enable_sm90INS1_16FlashAttnFwdSm90INS1_25CollectiveMainloopFwdSm90ILi2EN4cute5tupleIJNS5_1CILi1EEES8_S8_EEENS6_IJNS7_ILi128EEENS7_ILi160EEESA_EEELi128ENS_12float_e4m3_tEfNS_4arch4Sm90ELb1ELb0ELb0ELb1ELb1ELb0ELb0ELb1ELb1ELb1ELb0ELb0EEENS1_21CollectiveEpilogueFwdINS6_IJSA_SA_SB_EEES9_NS_10bfloat16_tESF_Li256ELb1ELb1ELb0ELb1EEENS1_36VarlenDynamicPersistentTileSchedulerILi128ELi160ELi256ELi128ELb0ELb1ELb1ELb1ELb1ELb1EEEEEEEEEvNT_6ParamsE,"aw",@nobits
	.sectionflags	@""
	.align	16
	.zero		1024


//--------------------- .nv.shared._ZN7cutlass13device_kernelIN5flash11enable_sm90INS1_16FlashAttnFwdSm90INS1_25CollectiveMainloopFwdSm90ILi2EN4cute5tupleIJNS5_1CILi1EEES8_S8_EEENS6_IJNS7_ILi128EEENS7_ILi160EEESA_EEELi128ENS_12float_e4m3_tEfNS_4arch4Sm90ELb1ELb0ELb0ELb1ELb1ELb1ELb0ELb1ELb1ELb1ELb0ELb0EEENS1_21CollectiveEpilogueFwdINS6_IJSA_SA_SB_EEES9_NS_10bfloat16_tESF_Li256ELb1ELb1ELb0ELb1EEENS1_36VarlenDynamicPersistentTileSchedulerILi128ELi160ELi256ELi128ELb0ELb1ELb1ELb1ELb1ELb1EEEEEEEEEvNT_6ParamsE --------------------------
	.section	.nv.shared._ZN7cutlass13device_kernelIN5flash11enable_sm90INS1_16FlashAttnFwdSm90INS1_25CollectiveMainloopFwdSm90ILi2EN4cute5tupleIJNS5_1CILi1EEES8_S8_EEENS6_IJNS7_ILi128EEENS7_ILi160EEESA_EEELi128ENS_12float_e4m3_tEfNS_4arch4Sm90ELb1ELb0ELb0ELb1ELb1ELb1ELb0ELb1ELb1ELb1ELb0ELb0EEENS1_21CollectiveEpilogueFwdINS6_IJSA_SA_SB_EEES9_NS_10bfloat16_tESF_Li256ELb1ELb1ELb0ELb1EEENS1_36VarlenDynamicPersistentTileSchedulerILi128ELi160ELi256ELi128ELb0ELb1ELb1ELb1ELb1ELb1EEEEEEEEEvNT_6ParamsE,"aw",@nobits
	.sectionflags	@""
	.align	16
	.zero		1024


//--------------------- .nv.constant0._ZN7cutlass13device_kernelIN5flash11enable_sm90INS1_16FlashAttnFwdSm90INS1_25CollectiveMainloopFwdSm90ILi2EN4cute5tupleIJNS5_1CILi1EEES8_S8_EEENS6_IJNS7_ILi128EEENS7_ILi160EEESA_EEELi128ENS_12float_e4m3_tEfNS_4arch4Sm90ELb0ELb0ELb0ELb0ELb1ELb0ELb0ELb1ELb1ELb1ELb0ELb0EEENS1_21CollectiveEpilogueFwdINS6_IJSA_SA_SB_EEES9_NS_10bfloat16_tESF_Li256ELb0ELb1ELb0ELb1EEENS1_29StaticPersistentTileSchedulerILb0EEEEEEEEEvNT_6ParamsE --------------------------
	.section	.nv.constant0._ZN7cutlass13device_kernelIN5flash11enable_sm90INS1_16FlashAttnFwdSm90INS1_25CollectiveMainloopFwdSm90ILi2EN4cute5tupleIJNS5_1CILi1EEES8_S8_EEENS6_IJNS7_ILi128EEENS7_ILi160EEESA_EEELi128ENS_12float_e4m3_tEfNS_4arch4Sm90ELb0ELb0ELb0ELb0ELb1ELb0ELb0ELb1ELb1ELb1ELb0ELb0EEENS1_21CollectiveEpilogueFwdINS6_IJSA_SA_SB_EEES9_NS_10bfloat16_tESF_Li256ELb0ELb1ELb0ELb1EEENS1_29StaticPersistentTileSchedulerILb0EEEEEEEEEvNT_6ParamsE,"a",@progbits
	.sectionflags	@""
	.align	4
.nv.constant0._ZN7cutlass13device_kernelIN5flash11enable_sm90INS1_16FlashAttnFwdSm90INS1_25CollectiveMainloopFwdSm90ILi2EN4cute5tupleIJNS5_1CILi1EEES8_S8_EEENS6_IJNS7_ILi128EEENS7_ILi160EEESA_EEELi128ENS_12float_e4m3_tEfNS_4arch4Sm90ELb0ELb0ELb0ELb0ELb1ELb0ELb0ELb1ELb1ELb1ELb0ELb0EEENS1_21CollectiveEpilogueFwdINS6_IJSA_SA_SB_EEES9_NS_10bfloat16_tESF_Li256ELb0ELb1ELb0ELb1EEENS1_29StaticPersistentTileSchedulerILb0EEEEEEEEEvNT_6ParamsE:
	.zero		3200


//--------------------- .nv.constant0._ZN7cutlass13device_kernelIN5flash11enable_sm90INS1_16FlashAttnFwdSm90INS1_25CollectiveMainloopFwdSm90ILi2EN4cute5tupleIJNS5_1CILi1EEES8_S8_EEENS6_IJNS7_ILi128EEENS7_ILi160EEESA_EEELi128ENS_12float_e4m3_tEfNS_4arch4Sm90ELb0ELb0ELb0ELb1ELb1ELb0ELb0ELb1ELb1ELb1ELb0ELb0EEENS1_21CollectiveEpilogueFwdINS6_IJSA_SA_SB_EEES9_NS_10bfloat16_tESF_Li256ELb1ELb1ELb0ELb1EEENS1_36VarlenDynamicPersistentTileSchedulerILi128ELi160ELi256ELi128ELb0ELb1ELb1ELb0ELb1ELb1EEEEEEEEEvNT_6ParamsE --------------------------
	.section	.nv.constant0._ZN7cutlass13device_kernelIN5flash11enable_sm90INS1_16FlashAttnFwdSm90INS1_25CollectiveMainloopFwdSm90ILi2EN4cute5tupleIJNS5_1CILi1EEES8_S8_EEENS6_IJNS7_ILi128EEENS7_ILi160EEESA_EEELi128ENS_12float_e4m3_tEfNS_4arch4Sm90ELb0ELb0ELb0ELb1ELb1ELb0ELb0ELb1ELb1ELb1ELb0ELb0EEENS1_21CollectiveEpilogueFwdINS6_IJSA_SA_SB_EEES9_NS_10bfloat16_tESF_Li256ELb1ELb1ELb0ELb1EEENS1_36VarlenDynamicPersistentTileSchedulerILi128ELi160ELi256ELi128ELb0ELb1ELb1ELb0ELb1ELb1EEEEEEEEEvNT_6ParamsE,"a",@progbits
	.sectionflags	@""
	.align	4
.nv.constant0._ZN7cutlass13device_kernelIN5flash11enable_sm90INS1_16FlashAttnFwdSm90INS1_25CollectiveMainloopFwdSm90ILi2EN4cute5tupleIJNS5_1CILi1EEES8_S8_EEENS6_IJNS7_ILi128EEENS7_ILi160EEESA_EEELi128ENS_12float_e4m3_tEfNS_4arch4Sm90ELb0ELb0ELb0ELb1ELb1ELb0ELb0ELb1ELb1ELb1ELb0ELb0EEENS1_21CollectiveEpilogueFwdINS6_IJSA_SA_SB_EEES9_NS_10bfloat16_tESF_Li256ELb1ELb1ELb0ELb1EEENS1_36VarlenDynamicPersistentTileSchedulerILi128ELi160ELi256ELi128ELb0ELb1ELb1ELb0ELb1ELb1EEEEEEEEEvNT_6ParamsE:
	.zero		3328


//--------------------- .nv.constant0._ZN7cutlass13device_kernelIN5flash11enable_sm90INS1_16FlashAttnFwdSm90INS1_25CollectiveMainloopFwdSm90ILi2EN4cute5tupleIJNS5_1CILi1EEES8_S8_EEENS6_IJNS7_ILi128EEENS7_ILi160EEESA_EEELi128ENS_12float_e4m3_tEfNS_4arch4Sm90ELb0ELb0ELb0ELb1ELb1ELb1ELb0ELb1ELb1ELb1ELb0ELb0EEENS1_21CollectiveEpilogueFwdINS6_IJSA_SA_SB_EEES9_NS_10bfloat16_tESF_Li256ELb1ELb1ELb0ELb1EEENS1_36VarlenDynamicPersistentTileSchedulerILi128ELi160ELi256ELi128ELb0ELb1ELb1ELb0ELb1ELb1EEEEEEEEEvNT_6ParamsE --------------------------
	.section	.nv.constant0._ZN7cutlass13device_kernelIN5flash11enable_sm90INS1_16FlashAttnFwdSm90INS1_25CollectiveMainloopFwdSm90ILi2EN4cute5tupleIJNS5_1CILi1EEES8_S8_EEENS6_IJNS7_ILi128EEENS7_ILi160EEESA_EEELi128ENS_12float_e4m3_tEfNS_4arch4Sm90ELb0ELb0ELb0ELb1ELb1ELb1ELb0ELb1ELb1ELb1ELb0ELb0EEENS1_21CollectiveEpilogueFwdINS6_IJSA_SA_SB_EEES9_NS_10bfloat16_tESF_Li256ELb1ELb1ELb0ELb1EEENS1_36VarlenDynamicPersistentTileSchedulerILi128ELi160ELi256ELi128ELb0ELb1ELb1ELb0ELb1ELb1EEEEEEEEEvNT_6ParamsE,"a",@progbits
	.sectionflags	@""
	.align	4
.nv.constant0._ZN7cutlass13device_kernelIN5flash11enable_sm90INS1_16FlashAttnFwdSm90INS1_25CollectiveMainloopFwdSm90ILi2EN4cute5tupleIJNS5_1CILi1EEES8_S8_EEENS6_IJNS7_ILi128EEENS7_ILi160EEESA_EEELi128ENS_12float_e4m3_tEfNS_4arch4Sm90ELb0ELb0ELb0ELb1ELb1ELb1ELb0ELb1ELb1ELb1ELb0ELb0EEENS1_21CollectiveEpilogueFwdINS6_IJSA_SA_SB_EEES9_NS_10bfloat16_tESF_Li256ELb1ELb1ELb0ELb1EEENS1_36VarlenDynamicPersistentTileSchedulerILi128ELi160ELi256ELi128ELb0ELb1ELb1ELb0ELb1ELb1EEEEEEEEEvNT_6ParamsE:
	.zero		3328


//--------------------- .nv.constant0._ZN7cutlass13device_kernelIN5flash11enable_sm90INS1_16FlashAttnFwdSm90INS1_25CollectiveMainloopFwdSm90ILi2EN4cute5tupleIJNS5_1CILi1EEES8_S8_EEENS6_IJNS7_ILi128EEENS7_ILi160EEESA_EEELi128ENS_12float_e4m3_tEfNS_4arch4Sm90ELb0ELb1ELb0ELb0ELb1ELb0ELb0ELb1ELb1ELb1ELb0ELb0EEENS1_21CollectiveEpilogueFwdINS6_IJSA_SA_SB_EEES9_NS_10bfloat16_tESF_Li256ELb0ELb1ELb0ELb1EEENS1_30DynamicPersistentTileSchedulerILi256ELi128ELb0ELb1ELb1EEEEEEEEEvNT_6ParamsE --------------------------
	.section	.nv.constant0._ZN7cutlass13device_kernelIN5flash11enable_sm90INS1_16FlashAttnFwdSm90INS1_25CollectiveMainloopFwdSm90ILi2EN4cute5tupleIJNS5_1CILi1EEES8_S8_EEENS6_IJNS7_ILi128EEENS7_ILi160EEESA_EEELi128ENS_12float_e4m3_tEfNS_4arch4Sm90ELb0ELb1ELb0ELb0ELb1ELb0ELb0ELb1ELb1ELb1ELb0ELb0EEENS1_21CollectiveEpilogueFwdINS6_IJSA_SA_SB_EEES9_NS_10bfloat16_tESF_Li256ELb0ELb1ELb0ELb1EEENS1_30DynamicPersistentTileSchedulerILi256ELi128ELb0ELb1ELb1EEEEEEEEEvNT_6ParamsE,"a",@progbits
	.sectionflags	@""
	.align	4
.nv.constant0._ZN7cutlass13device_kernelIN5flash11enable_sm90INS1_16FlashAttnFwdSm90INS1_25CollectiveMainloopFwdSm90ILi2EN4cute5tupleIJNS5_1CILi1EEES8_S8_EEENS6_IJNS7_ILi128EEENS7_ILi160EEESA_EEELi128ENS_12float_e4m3_tEfNS_4arch4Sm90ELb0ELb1ELb0ELb0ELb1ELb0ELb0ELb1ELb1ELb1ELb0ELb0EEENS1_21CollectiveEpilogueFwdINS6_IJSA_SA_SB_EEES9_NS_10bfloat16_tESF_Li256ELb0ELb1ELb0ELb1EEENS1_30DynamicPersistentTileSchedulerILi256ELi128ELb0ELb1ELb1EEEEEEEEEvNT_6ParamsE:
	.zero		3328


//--------------------- .nv.constant0._ZN7cutlass13device_kernelIN5flash11enable_sm90INS1_16FlashAttnFwdSm90INS1_25CollectiveMainloopFwdSm90ILi2EN4cute5tupleIJNS5_1CILi1EEES8_S8_EEENS6_IJNS7_ILi128EEENS7_ILi160EEESA_EEELi128ENS_12float_e4m3_tEfNS_4arch4Sm90ELb0ELb1ELb0ELb1ELb1ELb0ELb0ELb1ELb1ELb1ELb0ELb0EEENS1_21CollectiveEpilogueFwdINS6_IJSA_SA_SB_EEES9_NS_10bfloat16_tESF_Li256ELb1ELb1ELb0ELb1EEENS1_36VarlenDynamicPersistentTileSchedulerILi128ELi160ELi256ELi128ELb0ELb1ELb1ELb1ELb0ELb1EEEEEEEEEvNT_6ParamsE --------------------------
	.section	.nv.constant0._ZN7cutlass13device_kernelIN5flash11enable_sm90INS1_16FlashAttnFwdSm90INS1_25CollectiveMainloopFwdSm90ILi2EN4cute5tupleIJNS5_1CILi1EEES8_S8_EEENS6_IJNS7_ILi128EEENS7_ILi160EEESA_EEELi128ENS_12float_e4m3_tEfNS_4arch4Sm90ELb0ELb1ELb0ELb1ELb1ELb0ELb0ELb1ELb1ELb1ELb0ELb0EEENS1_21CollectiveEpilogueFwdINS6_IJSA_SA_SB_EEES9_NS_10bfloat16_tESF_Li256ELb1ELb1ELb0ELb1EEENS1_36VarlenDynamicPersistentTileSchedulerILi128ELi160ELi256ELi128ELb0ELb1ELb1ELb1ELb0ELb1EEEEEEEEEvNT_6ParamsE,"a",@progbits
	.sectionflags	@""
	.align	4
.nv.constant0._ZN7cutlass13device_kernelIN5flash11enable_sm90INS1_16FlashAttnFwdSm90INS1_25CollectiveMainloopFwdSm90ILi2EN4cute5tupleIJNS5_1CILi1EEES8_S8_EEENS6_IJNS7_ILi128EEENS7_ILi160EEESA_EEELi128ENS_12float_e4m3_tEfNS_4arch4Sm90ELb0ELb1ELb0ELb1ELb1ELb0ELb0ELb1ELb1ELb1ELb0ELb0EEENS1_21CollectiveEpilogueFwdINS6_IJSA_SA_SB_EEES9_NS_10bfloat16_tESF_Li256ELb1ELb1ELb0ELb1EEENS1_36VarlenDynamicPersistentTileSchedulerILi128ELi160ELi256ELi128ELb0ELb1ELb1ELb1ELb0ELb1EEEEEEEEEvNT_6ParamsE:
	.zero		3328


//--------------------- .nv.constant0._ZN7cutlass13device_kernelIN5flash11enable_sm90INS1_16FlashAttnFwdSm90INS1_25CollectiveMainloopFwdSm90ILi2EN4cute5tupleIJNS5_1CILi1EEES8_S8_EEENS6_IJNS7_ILi128EEENS7_ILi160EEESA_EEELi128ENS_12float_e4m3_tEfNS_4arch4Sm90ELb0ELb1ELb0ELb1ELb1ELb1ELb0ELb1ELb1ELb1ELb0ELb0EEENS1_21CollectiveEpilogueFwdINS6_IJSA_SA_SB_EEES9_NS_10bfloat16_tESF_Li256ELb1ELb1ELb0ELb1EEENS1_36VarlenDynamicPersistentTileSchedulerILi128ELi160ELi256ELi128ELb0ELb1ELb1ELb1ELb0ELb1EEEEEEEEEvNT_6ParamsE --------------------------
	.section	.nv.constant0._ZN7cutlass13device_kernelIN5flash11enable_sm90INS1_16FlashAttnFwdSm90INS1_25CollectiveMainloopFwdSm90ILi2EN4cute5tupleIJNS5_1CILi1EEES8_S8_EEENS6_IJNS7_ILi128EEENS7_ILi160EEESA_EEELi128ENS_12float_e4m3_tEfNS_4arch4Sm90ELb0ELb1ELb0ELb1ELb1ELb1ELb0ELb1ELb1ELb1ELb0ELb0EEENS1_21CollectiveEpilogueFwdINS6_IJSA_SA_SB_EEES9_NS_10bfloat16_tESF_Li256ELb1ELb1ELb0ELb1EEENS1_36VarlenDynamicPersistentTileSchedulerILi128ELi160ELi256ELi128ELb0ELb1ELb1ELb1ELb0ELb1EEEEEEEEEvNT_6ParamsE,"a",@progbits
	.sectionflags	@""
	.align	4
.nv.constant0._ZN7cutlass13device_kernelIN5flash11enable_sm90INS1_16FlashAttnFwdSm90INS1_25CollectiveMainloopFwdSm90ILi2EN4cute5tupleIJNS5_1CILi1EEES8_S8_EEENS6_IJNS7_ILi128EEENS7_ILi160EEESA_EEELi128ENS_12float_e4m3_tEfNS_4arch4Sm90ELb0ELb1ELb0ELb1ELb1ELb1ELb0ELb1ELb1ELb1ELb0ELb0EEENS1_21CollectiveEpilogueFwdINS6_IJSA_SA_SB_EEES9_NS_10bfloat16_tESF_Li256ELb1ELb1ELb0ELb1EEENS1_36VarlenDynamicPersistentTileSchedulerILi128ELi160ELi256ELi128ELb0ELb1ELb1ELb1ELb0ELb1EEEEEEEEEvNT_6ParamsE:
	.zero		3328


//--------------------- .nv.constant0._ZN7cutlass13device_kernelIN5flash11enable_sm90INS1_16FlashAttnFwdSm90INS1_25CollectiveMainloopFwdSm90ILi2EN4cute5tupleIJNS5_1CILi1EEES8_S8_EEENS6_IJNS7_ILi128EEENS7_ILi160EEESA_EEELi128ENS_12float_e4m3_tEfNS_4arch4Sm90ELb1ELb0ELb0ELb0ELb1ELb0ELb0ELb1ELb1ELb1ELb0ELb0EEENS1_21CollectiveEpilogueFwdINS6_IJSA_SA_SB_EEES9_NS_10bfloat16_tESF_Li256ELb0ELb1ELb0ELb1EEENS1_30DynamicPersistentTileSchedulerILi256ELi128ELb0ELb1ELb1EEEEEEEEEvNT_6ParamsE --------------------------
	.section	.nv.constant0._ZN7cutlass13device_kernelIN5flash11enable_sm90INS1_16FlashAttnFwdSm90INS1_25CollectiveMainloopFwdSm90ILi2EN4cute5tupleIJNS5_1CILi1EEES8_S8_EEENS6_IJNS7_ILi128EEENS7_ILi160EEESA_EEELi128ENS_12float_e4m3_tEfNS_4arch4Sm90ELb1ELb0ELb0ELb0ELb1ELb0ELb0ELb1ELb1ELb1ELb0ELb0EEENS1_21CollectiveEpilogueFwdINS6_IJSA_SA_SB_EEES9_NS_10bfloat16_tESF_Li256ELb0ELb1ELb0ELb1EEENS1_30DynamicPersistentTileSchedulerILi256ELi128ELb0ELb1ELb1EEEEEEEEEvNT_6ParamsE,"a",@progbits
	.sectionflags	@""
	.align	4
.nv.constant0._ZN7cutlass13device_kernelIN5flash11enable_sm90INS1_16FlashAttnFwdSm90INS1_25CollectiveMainloopFwdSm90ILi2EN4cute5tupleIJNS5_1CILi1EEES8_S8_EEENS6_IJNS7_ILi128EEENS7_ILi160EEESA_EEELi128ENS_12float_e4m3_tEfNS_4arch4Sm90ELb1ELb0ELb0ELb0ELb1ELb0ELb0ELb1ELb1ELb1ELb0ELb0EEENS1_21CollectiveEpilogueFwdINS6_IJSA_SA_SB_EEES9_NS_10bfloat16_tESF_Li256ELb0ELb1ELb0ELb1EEENS1_30DynamicPersistentTileSchedulerILi256ELi128ELb0ELb1ELb1EEEEEEEEEvNT_6ParamsE:
	.zero		3328


//--------------------- .nv.constant0._ZN7cutlass13device_kernelIN5flash11enable_sm90INS1_16FlashAttnFwdSm90INS1_25CollectiveMainloopFwdSm90ILi2EN4cute5tupleIJNS5_1CILi1EEES8_S8_EEENS6_IJNS7_ILi128EEENS7_ILi160EEESA_EEELi128ENS_12float_e4m3_tEfNS_4arch4Sm90ELb1ELb0ELb0ELb1ELb1ELb0ELb0ELb1ELb1ELb1ELb0ELb0EEENS1_21CollectiveEpilogueFwdINS6_IJSA_SA_SB_EEES9_NS_10bfloat16_tESF_Li256ELb1ELb1ELb0ELb1EEENS1_36VarlenDynamicPersistentTileSchedulerILi128ELi160ELi256ELi128ELb0ELb1ELb1ELb1ELb1ELb1EEEEEEEEEvNT_6ParamsE --------------------------
	.section	.nv.constant0._ZN7cutlass13device_kernelIN5flash11enable_sm90INS1_16FlashAttnFwdSm90INS1_25CollectiveMainloopFwdSm90ILi2EN4cute5tupleIJNS5_1CILi1EEES8_S8_EEENS6_IJNS7_ILi128EEENS7_ILi160EEESA_EEELi128ENS_12float_e4m3_tEfNS_4arch4Sm90ELb1ELb0ELb0ELb1ELb1ELb0ELb0ELb1ELb1ELb1ELb0ELb0EEENS1_21CollectiveEpilogueFwdINS6_IJSA_SA_SB_EEES9_NS_10bfloat16_tESF_Li256ELb1ELb1ELb0ELb1EEENS1_36VarlenDynamicPersistentTileSchedulerILi128ELi160ELi256ELi128ELb0ELb1ELb1ELb1ELb1ELb1EEEEEEEEEvNT_6ParamsE,"a",@progbits
	.sectionflags	@""
	.align	4
.nv.constant0._ZN7cutlass13device_kernelIN5flash11enable_sm90INS1_16FlashAttnFwdSm90INS1_25CollectiveMainloopFwdSm90ILi2EN4cute5tupleIJNS5_1CILi1EEES8_S8_EEENS6_IJNS7_ILi128EEENS7_ILi160EEESA_EEELi128ENS_12float_e4m3_tEfNS_4arch4Sm90ELb1ELb0ELb0ELb1ELb1ELb0ELb0ELb1ELb1ELb1ELb0ELb0EEENS1_21CollectiveEpilogueFwdINS6_IJSA_SA_SB_EEES9_NS_10bfloat16_tESF_Li256ELb1ELb1ELb0ELb1EEENS1_36VarlenDynamicPersistentTileSchedulerILi128ELi160ELi256ELi128ELb0ELb1ELb1ELb1ELb1ELb1EEEEEEEEEvNT_6ParamsE:
	.zero		3328


//--------------------- .nv.constant0._ZN7cutlass13device_kernelIN5flash11enable_sm90INS1_16FlashAttnFwdSm90INS1_25CollectiveMainloopFwdSm90ILi2EN4cute5tupleIJNS5_1CILi1EEES8_S8_EEENS6_IJNS7_ILi128EEENS7_ILi160EEESA_EEELi128ENS_12float_e4m3_tEfNS_4arch4Sm90ELb1ELb0ELb0ELb1ELb1ELb1ELb0ELb1ELb1ELb1ELb0ELb0EEENS1_21CollectiveEpilogueFwdINS6_IJSA_SA_SB_EEES9_NS_10bfloat16_tESF_Li256ELb1ELb1ELb0ELb1EEENS1_36VarlenDynamicPersistentTileSchedulerILi128ELi160ELi256ELi128ELb0ELb1ELb1ELb1ELb1ELb1EEEEEEEEEvNT_6ParamsE --------------------------
	.section	.nv.constant0._ZN7cutlass13device_kernelIN5flash11enable_sm90INS1_16FlashAttnFwdSm90INS1_25CollectiveMainloopFwdSm90ILi2EN4cute5tupleIJNS5_1CILi1EEES8_S8_EEENS6_IJNS7_ILi128EEENS7_ILi160EEESA_EEELi128ENS_12float_e4m3_tEfNS_4arch4Sm90ELb1ELb0ELb0ELb1ELb1ELb1ELb0ELb1ELb1ELb1ELb0ELb0EEENS1_21CollectiveEpilogueFwdINS6_IJSA_SA_SB_EEES9_NS_10bfloat16_tESF_Li256ELb1ELb1ELb0ELb1EEENS1_36VarlenDynamicPersistentTileSchedulerILi128ELi160ELi256ELi128ELb0ELb1ELb1ELb1ELb1ELb1EEEEEEEEEvNT_6ParamsE,"a",@progbits
	.sectionflags	@""
	.align	4
.nv.constant0._ZN7cutlass13device_kernelIN5flash11enable_sm90INS1_16FlashAttnFwdSm90INS1_25CollectiveMainloopFwdSm90ILi2EN4cute5tupleIJNS5_1CILi1EEES8_S8_EEENS6_IJNS7_ILi128EEENS7_ILi160EEESA_EEELi128ENS_12float_e4m3_tEfNS_4arch4Sm90ELb1ELb0ELb0ELb1ELb1ELb1ELb0ELb1ELb1ELb1ELb0ELb0EEENS1_21CollectiveEpilogueFwdINS6_IJSA_SA_SB_EEES9_NS_10bfloat16_tESF_Li256ELb1ELb1ELb0ELb1EEENS1_36VarlenDynamicPersistentTileSchedulerILi128ELi160ELi256ELi128ELb0ELb1ELb1ELb1ELb1ELb1EEEEEEEEEvNT_6ParamsE:
	.zero		3328


//--------------------- SYMBOLS --------------------------

	.type		.nv.reservedSmem.offset0,@object
	.size		.nv.reservedSmem.offset0,0x4
	.type		__assertfail,@function
